	.target	sm_80

	.elftype	@"ET_EXEC"


//--------------------- .note.nv.tkinfo           --------------------------
	.section	.note.nv.tkinfo,"",@"SHT_NOTE"
	.sectionflags	@"SHF_NOTE_NV_TKINFO"
	.tkinfo
        /*0018*/ 	.word	0x00000002
        /*0030*/ 	.string	""
        /*0030*/ 	.string	"ptxas"
        /*0030*/ 	.string	"Cuda compilation tools, release 13.0, V13.0.88"
        /*0030*/ 	.string	"Build cuda_13.0.r13.0/compiler.36424714_0"
        /*0030*/ 	.string	"-arch sm_80 -m 64 "



//--------------------- .note.nv.cuinfo           --------------------------
	.section	.note.nv.cuinfo,"",@"SHT_NOTE"
	.sectionflags	@"SHF_NOTE_NV_CUINFO"
        /*0018*/ 	.short	0x0002
        /*001a*/ 	.short	0x0050
        /*001c*/ 	.short	0x0082
	.zero		2


//--------------------- .nv.info                  --------------------------
	.section	.nv.info,"",@"SHT_CUDA_INFO"
	.align	4


	//----- nvinfo : EIATTR_REGCOUNT
	.align		4
        /*0000*/ 	.byte	0x04, 0x2f
        /*0002*/ 	.short	(.L_41 - .L_40)
	.align		4
.L_40:
        /*0004*/ 	.word	index@(_Z35group_norm_nhwc_fwd_one_pass_kernelI11Fp32IOFp16WLi512ELi112ELi448EEv26Group_norm_nhwc_fwd_params)
        /*0008*/ 	.word	0x00000048


	//----- nvinfo : EIATTR_FRAME_SIZE
	.align		4
.L_41:
        /*000c*/ 	.byte	0x04, 0x11
        /*000e*/ 	.short	(.L_43 - .L_42)
	.align		4
.L_42:
        /*0010*/ 	.word	index@(_Z35group_norm_nhwc_fwd_one_pass_kernelI11Fp32IOFp16WLi512ELi112ELi448EEv26Group_norm_nhwc_fwd_params)
        /*0014*/ 	.word	0x00000680


	//----- nvinfo : EIATTR_REGCOUNT
	.align		4
.L_43:
        /*0018*/ 	.byte	0x04, 0x2f
        /*001a*/ 	.short	(.L_45 - .L_44)
	.align		4
.L_44:
        /*001c*/ 	.word	index@(_Z35group_norm_nhwc_fwd_one_pass_kernelI11Fp32IOFp16WLi256ELi112ELi448EEv26Group_norm_nhwc_fwd_params)
        /*0020*/ 	.word	0x00000080


	//----- nvinfo : EIATTR_FRAME_SIZE
	.align		4
.L_45:
        /*0024*/ 	.byte	0x04, 0x11
        /*0026*/ 	.short	(.L_47 - .L_46)
	.align		4
.L_46:
        /*0028*/ 	.word	index@(_Z35group_norm_nhwc_fwd_one_pass_kernelI11Fp32IOFp16WLi256ELi112ELi448EEv26Group_norm_nhwc_fwd_params)
        /*002c*/ 	.word	0x00000000


	//----- nvinfo : EIATTR_REGCOUNT
	.align		4
.L_47:
        /*0030*/ 	.byte	0x04, 0x2f
        /*0032*/ 	.short	(.L_49 - .L_48)
	.align		4
.L_48:
        /*0034*/ 	.word	index@(_Z35group_norm_nhwc_fwd_one_pass_kernelI11Fp32IOFp16WLi128ELi112ELi448EEv26Group_norm_nhwc_fwd_params)
        /*0038*/ 	.word	0x0000005f


	//----- nvinfo : EIATTR_FRAME_SIZE
	.align		4
.L_49:
        /*003c*/ 	.byte	0x04, 0x11
        /*003e*/ 	.short	(.L_51 - .L_50)
	.align		4
.L_50:
        /*0040*/ 	.word	index@(_Z35group_norm_nhwc_fwd_one_pass_kernelI11Fp32IOFp16WLi128ELi112ELi448EEv26Group_norm_nhwc_fwd_params)
        /*0044*/ 	.word	0x00000000


	//----- nvinfo : EIATTR_REGCOUNT
	.align		4
.L_51:
        /*0048*/ 	.byte	0x04, 0x2f
        /*004a*/ 	.short	(.L_53 - .L_52)
	.align		4
.L_52:
        /*004c*/ 	.word	index@(_Z35group_norm_nhwc_fwd_one_pass_kernelI11Fp32IOFp16WLi64ELi112ELi448EEv26Group_norm_nhwc_fwd_params)
        /*0050*/ 	.word	0x0000003a


	//----- nvinfo : EIATTR_FRAME_SIZE
	.align		4
.L_53:
        /*0054*/ 	.byte	0x04, 0x11
        /*0056*/ 	.short	(.L_55 - .L_54)
	.align		4
.L_54:
        /*0058*/ 	.word	index@(_Z35group_norm_nhwc_fwd_one_pass_kernelI11Fp32IOFp16WLi64ELi112ELi448EEv26Group_norm_nhwc_fwd_params)
        /*005c*/ 	.word	0x00000000


	//----- nvinfo : EIATTR_REGCOUNT
	.align		4
.L_55:
        /*0060*/ 	.byte	0x04, 0x2f
        /*0062*/ 	.short	(.L_57 - .L_56)
	.align		4
.L_56:
        /*0064*/ 	.word	index@(_Z35group_norm_nhwc_fwd_one_pass_kernelI11Fp32IOBf16WLi512ELi112ELi448EEv26Group_norm_nhwc_fwd_params)
        /*0068*/ 	.word	0x00000048


	//----- nvinfo : EIATTR_FRAME_SIZE
	.align		4
.L_57:
        /*006c*/ 	.byte	0x04, 0x11
        /*006e*/ 	.short	(.L_59 - .L_58)
	.align		4
.L_58:
        /*0070*/ 	.word	index@(_Z35group_norm_nhwc_fwd_one_pass_kernelI11Fp32IOBf16WLi512ELi112ELi448EEv26Group_norm_nhwc_fwd_params)
        /*0074*/ 	.word	0x00000680


	//----- nvinfo : EIATTR_REGCOUNT
	.align		4
.L_59:
        /*0078*/ 	.byte	0x04, 0x2f
        /*007a*/ 	.short	(.L_61 - .L_60)
	.align		4
.L_60:
        /*007c*/ 	.word	index@(_Z35group_norm_nhwc_fwd_one_pass_kernelI11Fp32IOBf16WLi256ELi112ELi448EEv26Group_norm_nhwc_fwd_params)
        /*0080*/ 	.word	0x00000080


	//----- nvinfo : EIATTR_FRAME_SIZE
	.align		4
.L_61:
        /*0084*/ 	.byte	0x04, 0x11
        /*0086*/ 	.short	(.L_63 - .L_62)
	.align		4
.L_62:
        /*0088*/ 	.word	index@(_Z35group_norm_nhwc_fwd_one_pass_kernelI11Fp32IOBf16WLi256ELi112ELi448EEv26Group_norm_nhwc_fwd_params)
        /*008c*/ 	.word	0x00000000


	//----- nvinfo : EIATTR_REGCOUNT
	.align		4
.L_63:
        /*0090*/ 	.byte	0x04, 0x2f
        /*0092*/ 	.short	(.L_65 - .L_64)
	.align		4
.L_64:
        /*0094*/ 	.word	index@(_Z35group_norm_nhwc_fwd_one_pass_kernelI11Fp32IOBf16WLi128ELi112ELi448EEv26Group_norm_nhwc_fwd_params)
        /*0098*/ 	.word	0x0000005f


	//----- nvinfo : EIATTR_FRAME_SIZE
	.align		4
.L_65:
        /*009c*/ 	.byte	0x04, 0x11
        /*009e*/ 	.short	(.L_67 - .L_66)
	.align		4
.L_66:
        /*00a0*/ 	.word	index@(_Z35group_norm_nhwc_fwd_one_pass_kernelI11Fp32IOBf16WLi128ELi112ELi448EEv26Group_norm_nhwc_fwd_params)
        /*00a4*/ 	.word	0x00000000


	//----- nvinfo : EIATTR_REGCOUNT
	.align		4
.L_67:
        /*00a8*/ 	.byte	0x04, 0x2f
        /*00aa*/ 	.short	(.L_69 - .L_68)
	.align		4
.L_68:
        /*00ac*/ 	.word	index@(_Z35group_norm_nhwc_fwd_one_pass_kernelI11Fp32IOBf16WLi64ELi112ELi448EEv26Group_norm_nhwc_fwd_params)
        /*00b0*/ 	.word	0x0000003a


	//----- nvinfo : EIATTR_FRAME_SIZE
	.align		4
.L_69:
        /*00b4*/ 	.byte	0x04, 0x11
        /*00b6*/ 	.short	(.L_71 - .L_70)
	.align		4
.L_70:
        /*00b8*/ 	.word	index@(_Z35group_norm_nhwc_fwd_one_pass_kernelI11Fp32IOBf16WLi64ELi112ELi448EEv26Group_norm_nhwc_fwd_params)
        /*00bc*/ 	.word	0x00000000


	//----- nvinfo : EIATTR_REGCOUNT
	.align		4
.L_71:
        /*00c0*/ 	.byte	0x04, 0x2f
        /*00c2*/ 	.short	(.L_73 - .L_72)
	.align		4
.L_72:
        /*00c4*/ 	.word	index@(_Z35group_norm_nhwc_fwd_one_pass_kernelI11Fp32IOFp32WLi512ELi112ELi448EEv26Group_norm_nhwc_fwd_params)
        /*00c8*/ 	.word	0x00000048


	//----- nvinfo : EIATTR_FRAME_SIZE
	.align		4
.L_73:
        /*00cc*/ 	.byte	0x04, 0x11
        /*00ce*/ 	.short	(.L_75 - .L_74)
	.align		4
.L_74:
        /*00d0*/ 	.word	index@(_Z35group_norm_nhwc_fwd_one_pass_kernelI11Fp32IOFp32WLi512ELi112ELi448EEv26Group_norm_nhwc_fwd_params)
        /*00d4*/ 	.word	0x00000680


	//----- nvinfo : EIATTR_REGCOUNT
	.align		4
.L_75:
        /*00d8*/ 	.byte	0x04, 0x2f
        /*00da*/ 	.short	(.L_77 - .L_76)
	.align		4
.L_76:
        /*00dc*/ 	.word	index@(_Z35group_norm_nhwc_fwd_one_pass_kernelI11Fp32IOFp32WLi256ELi112ELi448EEv26Group_norm_nhwc_fwd_params)
        /*00e0*/ 	.word	0x00000080


	//----- nvinfo : EIATTR_FRAME_SIZE
	.align		4
.L_77:
        /*00e4*/ 	.byte	0x04, 0x11
        /*00e6*/ 	.short	(.L_79 - .L_78)
	.align		4
.L_78:
        /*00e8*/ 	.word	index@(_Z35group_norm_nhwc_fwd_one_pass_kernelI11Fp32IOFp32WLi256ELi112ELi448EEv26Group_norm_nhwc_fwd_params)
        /*00ec*/ 	.word	0x00000000


	//----- nvinfo : EIATTR_REGCOUNT
	.align		4
.L_79:
        /*00f0*/ 	.byte	0x04, 0x2f
        /*00f2*/ 	.short	(.L_81 - .L_80)
	.align		4
.L_80:
        /*00f4*/ 	.word	index@(_Z35group_norm_nhwc_fwd_one_pass_kernelI11Fp32IOFp32WLi128ELi112ELi448EEv26Group_norm_nhwc_fwd_params)
        /*00f8*/ 	.word	0x0000005e


	//----- nvinfo : EIATTR_FRAME_SIZE
	.align		4
.L_81:
        /*00fc*/ 	.byte	0x04, 0x11
        /*00fe*/ 	.short	(.L_83 - .L_82)
	.align		4
.L_82:
        /*0100*/ 	.word	index@(_Z35group_norm_nhwc_fwd_one_pass_kernelI11Fp32IOFp32WLi128ELi112ELi448EEv26Group_norm_nhwc_fwd_params)
        /*0104*/ 	.word	0x00000000


	//----- nvinfo : EIATTR_REGCOUNT
	.align		4
.L_83:
        /*0108*/ 	.byte	0x04, 0x2f
        /*010a*/ 	.short	(.L_85 - .L_84)
	.align		4
.L_84:
        /*010c*/ 	.word	index@(_Z35group_norm_nhwc_fwd_one_pass_kernelI11Fp32IOFp32WLi64ELi112ELi448EEv26Group_norm_nhwc_fwd_params)
        /*0110*/ 	.word	0x00000039


	//----- nvinfo : EIATTR_FRAME_SIZE
	.align		4
.L_85:
        /*0114*/ 	.byte	0x04, 0x11
        /*0116*/ 	.short	(.L_87 - .L_86)
	.align		4
.L_86:
        /*0118*/ 	.word	index@(_Z35group_norm_nhwc_fwd_one_pass_kernelI11Fp32IOFp32WLi64ELi112ELi448EEv26Group_norm_nhwc_fwd_params)
        /*011c*/ 	.word	0x00000000


	//----- nvinfo : EIATTR_REGCOUNT
	.align		4
.L_87:
        /*0120*/ 	.byte	0x04, 0x2f
        /*0122*/ 	.short	(.L_89 - .L_88)
	.align		4
.L_88:
        /*0124*/ 	.word	index@(_Z35group_norm_nhwc_fwd_one_pass_kernelI11Fp16IOFp16WLi512ELi112ELi448EEv26Group_norm_nhwc_fwd_params)
        /*0128*/ 	.word	0x00000080


	//----- nvinfo : EIATTR_FRAME_SIZE
	.align		4
.L_89:
        /*012c*/ 	.byte	0x04, 0x11
        /*012e*/ 	.short	(.L_91 - .L_90)
	.align		4
.L_90:
        /*0130*/ 	.word	index@(_Z35group_norm_nhwc_fwd_one_pass_kernelI11Fp16IOFp16WLi512ELi112ELi448EEv26Group_norm_nhwc_fwd_params)
        /*0134*/ 	.word	0x00000120


	//----- nvinfo : EIATTR_REGCOUNT
	.align		4
.L_91:
        /*0138*/ 	.byte	0x04, 0x2f
        /*013a*/ 	.short	(.L_93 - .L_92)
	.align		4
.L_92:
        /*013c*/ 	.word	index@(_Z35group_norm_nhwc_fwd_one_pass_kernelI11Fp16IOFp16WLi256ELi112ELi448EEv26Group_norm_nhwc_fwd_params)
        /*0140*/ 	.word	0x00000080


	//----- nvinfo : EIATTR_FRAME_SIZE
	.align		4
.L_93:
        /*0144*/ 	.byte	0x04, 0x11
        /*0146*/ 	.short	(.L_95 - .L_94)
	.align		4
.L_94:
        /*0148*/ 	.word	index@(_Z35group_norm_nhwc_fwd_one_pass_kernelI11Fp16IOFp16WLi256ELi112ELi448EEv26Group_norm_nhwc_fwd_params)
        /*014c*/ 	.word	0x00000000


	//----- nvinfo : EIATTR_REGCOUNT
	.align		4
.L_95:
        /*0150*/ 	.byte	0x04, 0x2f
        /*0152*/ 	.short	(.L_97 - .L_96)
	.align		4
.L_96:
        /*0154*/ 	.word	index@(_Z35group_norm_nhwc_fwd_one_pass_kernelI11Fp16IOFp16WLi128ELi112ELi448EEv26Group_norm_nhwc_fwd_params)
        /*0158*/ 	.word	0x00000048


	//----- nvinfo : EIATTR_FRAME_SIZE
	.align		4
.L_97:
        /*015c*/ 	.byte	0x04, 0x11
        /*015e*/ 	.short	(.L_99 - .L_98)
	.align		4
.L_98:
        /*0160*/ 	.word	index@(_Z35group_norm_nhwc_fwd_one_pass_kernelI11Fp16IOFp16WLi128ELi112ELi448EEv26Group_norm_nhwc_fwd_params)
        /*0164*/ 	.word	0x00000000


	//----- nvinfo : EIATTR_REGCOUNT
	.align		4
.L_99:
        /*0168*/ 	.byte	0x04, 0x2f
        /*016a*/ 	.short	(.L_101 - .L_100)
	.align		4
.L_100:
        /*016c*/ 	.word	index@(_Z35group_norm_nhwc_fwd_one_pass_kernelI11Fp16IOFp16WLi64ELi112ELi448EEv26Group_norm_nhwc_fwd_params)
        /*0170*/ 	.word	0x00000034


	//----- nvinfo : EIATTR_FRAME_SIZE
	.align		4
.L_101:
        /*0174*/ 	.byte	0x04, 0x11
        /*0176*/ 	.short	(.L_103 - .L_102)
	.align		4
.L_102:
        /*0178*/ 	.word	index@(_Z35group_norm_nhwc_fwd_one_pass_kernelI11Fp16IOFp16WLi64ELi112ELi448EEv26Group_norm_nhwc_fwd_params)
        /*017c*/ 	.word	0x00000000


	//----- nvinfo : EIATTR_REGCOUNT
	.align		4
.L_103:
        /*0180*/ 	.byte	0x04, 0x2f
        /*0182*/ 	.short	(.L_105 - .L_104)
	.align		4
.L_104:
        /*0184*/ 	.word	index@(_Z35group_norm_nhwc_fwd_one_pass_kernelI11Fp16IOBf16WLi512ELi112ELi448EEv26Group_norm_nhwc_fwd_params)
        /*0188*/ 	.word	0x00000080


	//----- nvinfo : EIATTR_FRAME_SIZE
	.align		4
.L_105:
        /*018c*/ 	.byte	0x04, 0x11
        /*018e*/ 	.short	(.L_107 - .L_106)
	.align		4
.L_106:
        /*0190*/ 	.word	index@(_Z35group_norm_nhwc_fwd_one_pass_kernelI11Fp16IOBf16WLi512ELi112ELi448EEv26Group_norm_nhwc_fwd_params)
        /*0194*/ 	.word	0x00000120


	//----- nvinfo : EIATTR_REGCOUNT
	.align		4
.L_107:
        /*0198*/ 	.byte	0x04, 0x2f
        /*019a*/ 	.short	(.L_109 - .L_108)
	.align		4
.L_108:
        /*019c*/ 	.word	index@(_Z35group_norm_nhwc_fwd_one_pass_kernelI11Fp16IOBf16WLi256ELi112ELi448EEv26Group_norm_nhwc_fwd_params)
        /*01a0*/ 	.word	0x00000080


	//----- nvinfo : EIATTR_FRAME_SIZE
	.align		4
.L_109:
        /*01a4*/ 	.byte	0x04, 0x11
        /*01a6*/ 	.short	(.L_111 - .L_110)
	.align		4
.L_110:
        /*01a8*/ 	.word	index@(_Z35group_norm_nhwc_fwd_one_pass_kernelI11Fp16IOBf16WLi256ELi112ELi448EEv26Group_norm_nhwc_fwd_params)
        /*01ac*/ 	.word	0x00000000


	//----- nvinfo : EIATTR_REGCOUNT
	.align		4
.L_111:
        /*01b0*/ 	.byte	0x04, 0x2f
        /*01b2*/ 	.short	(.L_113 - .L_112)
	.align		4
.L_112:
        /*01b4*/ 	.word	index@(_Z35group_norm_nhwc_fwd_one_pass_kernelI11Fp16IOBf16WLi128ELi112ELi448EEv26Group_norm_nhwc_fwd_params)
        /*01b8*/ 	.word	0x00000048


	//----- nvinfo : EIATTR_FRAME_SIZE
	.align		4
.L_113:
        /*01bc*/ 	.byte	0x04, 0x11
        /*01be*/ 	.short	(.L_115 - .L_114)
	.align		4
.L_114:
        /*01c0*/ 	.word	index@(_Z35group_norm_nhwc_fwd_one_pass_kernelI11Fp16IOBf16WLi128ELi112ELi448EEv26Group_norm_nhwc_fwd_params)
        /*01c4*/ 	.word	0x00000000


	//----- nvinfo : EIATTR_REGCOUNT
	.align		4
.L_115:
        /*01c8*/ 	.byte	0x04, 0x2f
        /*01ca*/ 	.short	(.L_117 - .L_116)
	.align		4
.L_116:
        /*01cc*/ 	.word	index@(_Z35group_norm_nhwc_fwd_one_pass_kernelI11Fp16IOBf16WLi64ELi112ELi448EEv26Group_norm_nhwc_fwd_params)
        /*01d0*/ 	.word	0x00000034


	//----- nvinfo : EIATTR_FRAME_SIZE
	.align		4
.L_117:
        /*01d4*/ 	.byte	0x04, 0x11
        /*01d6*/ 	.short	(.L_119 - .L_118)
	.align		4
.L_118:
        /*01d8*/ 	.word	index@(_Z35group_norm_nhwc_fwd_one_pass_kernelI11Fp16IOBf16WLi64ELi112ELi448EEv26Group_norm_nhwc_fwd_params)
        /*01dc*/ 	.word	0x00000000


	//----- nvinfo : EIATTR_REGCOUNT
	.align		4
.L_119:
        /*01e0*/ 	.byte	0x04, 0x2f
        /*01e2*/ 	.short	(.L_121 - .L_120)
	.align		4
.L_120:
        /*01e4*/ 	.word	index@(_Z35group_norm_nhwc_fwd_one_pass_kernelI11Fp16IOFp32WLi512ELi112ELi448EEv26Group_norm_nhwc_fwd_params)
        /*01e8*/ 	.word	0x00000080


	//----- nvinfo : EIATTR_FRAME_SIZE
	.align		4
.L_121:
        /*01ec*/ 	.byte	0x04, 0x11
        /*01ee*/ 	.short	(.L_123 - .L_122)
	.align		4
.L_122:
        /*01f0*/ 	.word	index@(_Z35group_norm_nhwc_fwd_one_pass_kernelI11Fp16IOFp32WLi512ELi112ELi448EEv26Group_norm_nhwc_fwd_params)
        /*01f4*/ 	.word	0x00000120


	//----- nvinfo : EIATTR_REGCOUNT
	.align		4
.L_123:
        /*01f8*/ 	.byte	0x04, 0x2f
        /*01fa*/ 	.short	(.L_125 - .L_124)
	.align		4
.L_124:
        /*01fc*/ 	.word	index@(_Z35group_norm_nhwc_fwd_one_pass_kernelI11Fp16IOFp32WLi256ELi112ELi448EEv26Group_norm_nhwc_fwd_params)
        /*0200*/ 	.word	0x00000080


	//----- nvinfo : EIATTR_FRAME_SIZE
	.align		4
.L_125:
        /*0204*/ 	.byte	0x04, 0x11
        /*0206*/ 	.short	(.L_127 - .L_126)
	.align		4
.L_126:
        /*0208*/ 	.word	index@(_Z35group_norm_nhwc_fwd_one_pass_kernelI11Fp16IOFp32WLi256ELi112ELi448EEv26Group_norm_nhwc_fwd_params)
        /*020c*/ 	.word	0x00000000


	//----- nvinfo : EIATTR_REGCOUNT
	.align		4
.L_127:
        /*0210*/ 	.byte	0x04, 0x2f
        /*0212*/ 	.short	(.L_129 - .L_128)
	.align		4
.L_128:
        /*0214*/ 	.word	index@(_Z35group_norm_nhwc_fwd_one_pass_kernelI11Fp16IOFp32WLi128ELi112ELi448EEv26Group_norm_nhwc_fwd_params)
        /*0218*/ 	.word	0x00000048


	//----- nvinfo : EIATTR_FRAME_SIZE
	.align		4
.L_129:
        /*021c*/ 	.byte	0x04, 0x11
        /*021e*/ 	.short	(.L_131 - .L_130)
	.align		4
.L_130:
        /*0220*/ 	.word	index@(_Z35group_norm_nhwc_fwd_one_pass_kernelI11Fp16IOFp32WLi128ELi112ELi448EEv26Group_norm_nhwc_fwd_params)
        /*0224*/ 	.word	0x00000000


	//----- nvinfo : EIATTR_REGCOUNT
	.align		4
.L_131:
        /*0228*/ 	.byte	0x04, 0x2f
        /*022a*/ 	.short	(.L_133 - .L_132)
	.align		4
.L_132:
        /*022c*/ 	.word	index@(_Z35group_norm_nhwc_fwd_one_pass_kernelI11Fp16IOFp32WLi64ELi112ELi448EEv26Group_norm_nhwc_fwd_params)
        /*0230*/ 	.word	0x00000030


	//----- nvinfo : EIATTR_FRAME_SIZE
	.align		4
.L_133:
        /*0234*/ 	.byte	0x04, 0x11
        /*0236*/ 	.short	(.L_135 - .L_134)
	.align		4
.L_134:
        /*0238*/ 	.word	index@(_Z35group_norm_nhwc_fwd_one_pass_kernelI11Fp16IOFp32WLi64ELi112ELi448EEv26Group_norm_nhwc_fwd_params)
        /*023c*/ 	.word	0x00000000


	//----- nvinfo : EIATTR_REGCOUNT
	.align		4
.L_135:
        /*0240*/ 	.byte	0x04, 0x2f
        /*0242*/ 	.short	(.L_137 - .L_136)
	.align		4
.L_136:
        /*0244*/ 	.word	index@(_Z35group_norm_nhwc_fwd_one_pass_kernelI11Bf16IOFp16WLi512ELi112ELi448EEv26Group_norm_nhwc_fwd_params)
        /*0248*/ 	.word	0x00000080


	//----- nvinfo : EIATTR_FRAME_SIZE
	.align		4
.L_137:
        /*024c*/ 	.byte	0x04, 0x11
        /*024e*/ 	.short	(.L_139 - .L_138)
	.align		4
.L_138:
        /*0250*/ 	.word	index@(_Z35group_norm_nhwc_fwd_one_pass_kernelI11Bf16IOFp16WLi512ELi112ELi448EEv26Group_norm_nhwc_fwd_params)
        /*0254*/ 	.word	0x00000120


	//----- nvinfo : EIATTR_REGCOUNT
	.align		4
.L_139:
        /*0258*/ 	.byte	0x04, 0x2f
        /*025a*/ 	.short	(.L_141 - .L_140)
	.align		4
.L_140:
        /*025c*/ 	.word	index@(_Z35group_norm_nhwc_fwd_one_pass_kernelI11Bf16IOFp16WLi256ELi112ELi448EEv26Group_norm_nhwc_fwd_params)
        /*0260*/ 	.word	0x00000080


	//----- nvinfo : EIATTR_FRAME_SIZE
	.align		4
.L_141:
        /*0264*/ 	.byte	0x04, 0x11
        /*0266*/ 	.short	(.L_143 - .L_142)
	.align		4
.L_142:
        /*0268*/ 	.word	index@(_Z35group_norm_nhwc_fwd_one_pass_kernelI11Bf16IOFp16WLi256ELi112ELi448EEv26Group_norm_nhwc_fwd_params)
        /*026c*/ 	.word	0x00000000


	//----- nvinfo : EIATTR_REGCOUNT
	.align		4
.L_143:
        /*0270*/ 	.byte	0x04, 0x2f
        /*0272*/ 	.short	(.L_145 - .L_144)
	.align		4
.L_144:
        /*0274*/ 	.word	index@(_Z35group_norm_nhwc_fwd_one_pass_kernelI11Bf16IOFp16WLi128ELi112ELi448EEv26Group_norm_nhwc_fwd_params)
        /*0278*/ 	.word	0x00000048


	//----- nvinfo : EIATTR_FRAME_SIZE
	.align		4
.L_145:
        /*027c*/ 	.byte	0x04, 0x11
        /*027e*/ 	.short	(.L_147 - .L_146)
	.align		4
.L_146:
        /*0280*/ 	.word	index@(_Z35group_norm_nhwc_fwd_one_pass_kernelI11Bf16IOFp16WLi128ELi112ELi448EEv26Group_norm_nhwc_fwd_params)
        /*0284*/ 	.word	0x00000000


	//----- nvinfo : EIATTR_REGCOUNT
	.align		4
.L_147:
        /*0288*/ 	.byte	0x04, 0x2f
        /*028a*/ 	.short	(.L_149 - .L_148)
	.align		4
.L_148:
        /*028c*/ 	.word	index@(_Z35group_norm_nhwc_fwd_one_pass_kernelI11Bf16IOFp16WLi64ELi112ELi448EEv26Group_norm_nhwc_fwd_params)
        /*0290*/ 	.word	0x00000033


	//----- nvinfo : EIATTR_FRAME_SIZE
	.align		4
.L_149:
        /*0294*/ 	.byte	0x04, 0x11
        /*0296*/ 	.short	(.L_151 - .L_150)
	.align		4
.L_150:
        /*0298*/ 	.word	index@(_Z35group_norm_nhwc_fwd_one_pass_kernelI11Bf16IOFp16WLi64ELi112ELi448EEv26Group_norm_nhwc_fwd_params)
        /*029c*/ 	.word	0x00000000


	//----- nvinfo : EIATTR_REGCOUNT
	.align		4
.L_151:
        /*02a0*/ 	.byte	0x04, 0x2f
        /*02a2*/ 	.short	(.L_153 - .L_152)
	.align		4
.L_152:
        /*02a4*/ 	.word	index@(_Z35group_norm_nhwc_fwd_one_pass_kernelI11Bf16IOBf16WLi512ELi112ELi448EEv26Group_norm_nhwc_fwd_params)
        /*02a8*/ 	.word	0x00000080


	//----- nvinfo : EIATTR_FRAME_SIZE
	.align		4
.L_153:
        /*02ac*/ 	.byte	0x04, 0x11
        /*02ae*/ 	.short	(.L_155 - .L_154)
	.align		4
.L_154:
        /*02b0*/ 	.word	index@(_Z35group_norm_nhwc_fwd_one_pass_kernelI11Bf16IOBf16WLi512ELi112ELi448EEv26Group_norm_nhwc_fwd_params)
        /*02b4*/ 	.word	0x00000120


	//----- nvinfo : EIATTR_REGCOUNT
	.align		4
.L_155:
        /*02b8*/ 	.byte	0x04, 0x2f
        /*02ba*/ 	.short	(.L_157 - .L_156)
	.align		4
.L_156:
        /*02bc*/ 	.word	index@(_Z35group_norm_nhwc_fwd_one_pass_kernelI11Bf16IOBf16WLi256ELi112ELi448EEv26Group_norm_nhwc_fwd_params)
        /*02c0*/ 	.word	0x00000080


	//----- nvinfo : EIATTR_FRAME_SIZE
	.align		4
.L_157:
        /*02c4*/ 	.byte	0x04, 0x11
        /*02c6*/ 	.short	(.L_159 - .L_158)
	.align		4
.L_158:
        /*02c8*/ 	.word	index@(_Z35group_norm_nhwc_fwd_one_pass_kernelI11Bf16IOBf16WLi256ELi112ELi448EEv26Group_norm_nhwc_fwd_params)
        /*02cc*/ 	.word	0x00000000


	//----- nvinfo : EIATTR_REGCOUNT
	.align		4
.L_159:
        /*02d0*/ 	.byte	0x04, 0x2f
        /*02d2*/ 	.short	(.L_161 - .L_160)
	.align		4
.L_160:
        /*02d4*/ 	.word	index@(_Z35group_norm_nhwc_fwd_one_pass_kernelI11Bf16IOBf16WLi128ELi112ELi448EEv26Group_norm_nhwc_fwd_params)
        /*02d8*/ 	.word	0x00000048


	//----- nvinfo : EIATTR_FRAME_SIZE
	.align		4
.L_161:
        /*02dc*/ 	.byte	0x04, 0x11
        /*02de*/ 	.short	(.L_163 - .L_162)
	.align		4
.L_162:
        /*02e0*/ 	.word	index@(_Z35group_norm_nhwc_fwd_one_pass_kernelI11Bf16IOBf16WLi128ELi112ELi448EEv26Group_norm_nhwc_fwd_params)
        /*02e4*/ 	.word	0x00000000


	//----- nvinfo : EIATTR_REGCOUNT
	.align		4
.L_163:
        /*02e8*/ 	.byte	0x04, 0x2f
        /*02ea*/ 	.short	(.L_165 - .L_164)
	.align		4
.L_164:
        /*02ec*/ 	.word	index@(_Z35group_norm_nhwc_fwd_one_pass_kernelI11Bf16IOBf16WLi64ELi112ELi448EEv26Group_norm_nhwc_fwd_params)
        /*02f0*/ 	.word	0x00000033


	//----- nvinfo : EIATTR_FRAME_SIZE
	.align		4
.L_165:
        /*02f4*/ 	.byte	0x04, 0x11
        /*02f6*/ 	.short	(.L_167 - .L_166)
	.align		4
.L_166:
        /*02f8*/ 	.word	index@(_Z35group_norm_nhwc_fwd_one_pass_kernelI11Bf16IOBf16WLi64ELi112ELi448EEv26Group_norm_nhwc_fwd_params)
        /*02fc*/ 	.word	0x00000000


	//----- nvinfo : EIATTR_REGCOUNT
	.align		4
.L_167:
        /*0300*/ 	.byte	0x04, 0x2f
        /*0302*/ 	.short	(.L_169 - .L_168)
	.align		4
.L_168:
        /*0304*/ 	.word	index@(_Z35group_norm_nhwc_fwd_one_pass_kernelI11Bf16IOFp32WLi512ELi112ELi448EEv26Group_norm_nhwc_fwd_params)
        /*0308*/ 	.word	0x00000080


	//----- nvinfo : EIATTR_FRAME_SIZE
	.align		4
.L_169:
        /*030c*/ 	.byte	0x04, 0x11
        /*030e*/ 	.short	(.L_171 - .L_170)
	.align		4
.L_170:
        /*0310*/ 	.word	index@(_Z35group_norm_nhwc_fwd_one_pass_kernelI11Bf16IOFp32WLi512ELi112ELi448EEv26Group_norm_nhwc_fwd_params)
        /*0314*/ 	.word	0x00000120


	//----- nvinfo : EIATTR_REGCOUNT
	.align		4
.L_171:
        /*0318*/ 	.byte	0x04, 0x2f
        /*031a*/ 	.short	(.L_173 - .L_172)
	.align		4
.L_172:
        /*031c*/ 	.word	index@(_Z35group_norm_nhwc_fwd_one_pass_kernelI11Bf16IOFp32WLi256ELi112ELi448EEv26Group_norm_nhwc_fwd_params)
        /*0320*/ 	.word	0x00000080


	//----- nvinfo : EIATTR_FRAME_SIZE
	.align		4
.L_173:
        /*0324*/ 	.byte	0x04, 0x11
        /*0326*/ 	.short	(.L_175 - .L_174)
	.align		4
.L_174:
        /*0328*/ 	.word	index@(_Z35group_norm_nhwc_fwd_one_pass_kernelI11Bf16IOFp32WLi256ELi112ELi448EEv26Group_norm_nhwc_fwd_params)
        /*032c*/ 	.word	0x00000000


	//----- nvinfo : EIATTR_REGCOUNT
	.align		4
.L_175:
        /*0330*/ 	.byte	0x04, 0x2f
        /*0332*/ 	.short	(.L_177 - .L_176)
	.align		4
.L_176:
        /*0334*/ 	.word	index@(_Z35group_norm_nhwc_fwd_one_pass_kernelI11Bf16IOFp32WLi128ELi112ELi448EEv26Group_norm_nhwc_fwd_params)
        /*0338*/ 	.word	0x00000048


	//----- nvinfo : EIATTR_FRAME_SIZE
	.align		4
.L_177:
        /*033c*/ 	.byte	0x04, 0x11
        /*033e*/ 	.short	(.L_179 - .L_178)
	.align		4
.L_178:
        /*0340*/ 	.word	index@(_Z35group_norm_nhwc_fwd_one_pass_kernelI11Bf16IOFp32WLi128ELi112ELi448EEv26Group_norm_nhwc_fwd_params)
        /*0344*/ 	.word	0x00000000


	//----- nvinfo : EIATTR_REGCOUNT
	.align		4
.L_179:
        /*0348*/ 	.byte	0x04, 0x2f
        /*034a*/ 	.short	(.L_181 - .L_180)
	.align		4
.L_180:
        /*034c*/ 	.word	index@(_Z35group_norm_nhwc_fwd_one_pass_kernelI11Bf16IOFp32WLi64ELi112ELi448EEv26Group_norm_nhwc_fwd_params)
        /*0350*/ 	.word	0x00000032


	//----- nvinfo : EIATTR_FRAME_SIZE
	.align		4
.L_181:
        /*0354*/ 	.byte	0x04, 0x11
        /*0356*/ 	.short	(.L_183 - .L_182)
	.align		4
.L_182:
        /*0358*/ 	.word	index@(_Z35group_norm_nhwc_fwd_one_pass_kernelI11Bf16IOFp32WLi64ELi112ELi448EEv26Group_norm_nhwc_fwd_params)
        /*035c*/ 	.word	0x00000000


	//----- nvinfo : EIATTR_REGCOUNT
	.align		4
.L_183:
        /*0360*/ 	.byte	0x04, 0x2f
        /*0362*/ 	.short	(.L_185 - .L_184)
	.align		4
.L_184:
        /*0364*/ 	.word	index@(_Z35group_norm_nhwc_bwd_one_pass_kernelI11Fp32IOFp16WLi512ELi112ELi448EEv26Group_norm_nhwc_bwd_params)
        /*0368*/ 	.word	0x00000048


	//----- nvinfo : EIATTR_FRAME_SIZE
	.align		4
.L_185:
        /*036c*/ 	.byte	0x04, 0x11
        /*036e*/ 	.short	(.L_187 - .L_186)
	.align		4
.L_186:
        /*0370*/ 	.word	index@(_Z35group_norm_nhwc_bwd_one_pass_kernelI11Fp32IOFp16WLi512ELi112ELi448EEv26Group_norm_nhwc_bwd_params)
        /*0374*/ 	.word	0x00000ae0


	//----- nvinfo : EIATTR_REGCOUNT
	.align		4
.L_187:
        /*0378*/ 	.byte	0x04, 0x2f
        /*037a*/ 	.short	(.L_189 - .L_188)
	.align		4
.L_188:
        /*037c*/ 	.word	index@(_Z35group_norm_nhwc_bwd_one_pass_kernelI11Fp32IOFp16WLi256ELi112ELi448EEv26Group_norm_nhwc_bwd_params)
        /*0380*/ 	.word	0x00000080


	//----- nvinfo : EIATTR_FRAME_SIZE
	.align		4
.L_189:
        /*0384*/ 	.byte	0x04, 0x11
        /*0386*/ 	.short	(.L_191 - .L_190)
	.align		4
.L_190:
        /*0388*/ 	.word	index@(_Z35group_norm_nhwc_bwd_one_pass_kernelI11Fp32IOFp16WLi256ELi112ELi448EEv26Group_norm_nhwc_bwd_params)
        /*038c*/ 	.word	0x000000e8


	//----- nvinfo : EIATTR_REGCOUNT
	.align		4
.L_191:
        /*0390*/ 	.byte	0x04, 0x2f
        /*0392*/ 	.short	(.L_193 - .L_192)
	.align		4
.L_192:
        /*0394*/ 	.word	index@(_Z35group_norm_nhwc_bwd_one_pass_kernelI11Fp32IOFp16WLi128ELi112ELi448EEv26Group_norm_nhwc_bwd_params)
        /*0398*/ 	.word	0x00000080


	//----- nvinfo : EIATTR_FRAME_SIZE
	.align		4
.L_193:
        /*039c*/ 	.byte	0x04, 0x11
        /*039e*/ 	.short	(.L_195 - .L_194)
	.align		4
.L_194:
        /*03a0*/ 	.word	index@(_Z35group_norm_nhwc_bwd_one_pass_kernelI11Fp32IOFp16WLi128ELi112ELi448EEv26Group_norm_nhwc_bwd_params)
        /*03a4*/ 	.word	0x00000000


	//----- nvinfo : EIATTR_REGCOUNT
	.align		4
.L_195:
        /*03a8*/ 	.byte	0x04, 0x2f
        /*03aa*/ 	.short	(.L_197 - .L_196)
	.align		4
.L_196:
        /*03ac*/ 	.word	index@(_Z35group_norm_nhwc_bwd_one_pass_kernelI11Fp32IOFp16WLi64ELi112ELi448EEv26Group_norm_nhwc_bwd_params)
        /*03b0*/ 	.word	0x00000048


	//----- nvinfo : EIATTR_FRAME_SIZE
	.align		4
.L_197:
        /*03b4*/ 	.byte	0x04, 0x11
        /*03b6*/ 	.short	(.L_199 - .L_198)
	.align		4
.L_198:
        /*03b8*/ 	.word	index@(_Z35group_norm_nhwc_bwd_one_pass_kernelI11Fp32IOFp16WLi64ELi112ELi448EEv26Group_norm_nhwc_bwd_params)
        /*03bc*/ 	.word	0x00000008


	//----- nvinfo : EIATTR_REGCOUNT
	.align		4
.L_199:
        /*03c0*/ 	.byte	0x04, 0x2f
        /*03c2*/ 	.short	(.L_201 - .L_200)
	.align		4
.L_200:
        /*03c4*/ 	.word	index@(_Z35group_norm_nhwc_bwd_one_pass_kernelI11Fp32IOBf16WLi512ELi112ELi448EEv26Group_norm_nhwc_bwd_params)
        /*03c8*/ 	.word	0x00000048


	//----- nvinfo : EIATTR_FRAME_SIZE
	.align		4
.L_201:
        /*03cc*/ 	.byte	0x04, 0x11
        /*03ce*/ 	.short	(.L_203 - .L_202)
	.align		4
.L_202:
        /*03d0*/ 	.word	index@(_Z35group_norm_nhwc_bwd_one_pass_kernelI11Fp32IOBf16WLi512ELi112ELi448EEv26Group_norm_nhwc_bwd_params)
        /*03d4*/ 	.word	0x00000ae0


	//----- nvinfo : EIATTR_REGCOUNT
	.align		4
.L_203:
        /*03d8*/ 	.byte	0x04, 0x2f
        /*03da*/ 	.short	(.L_205 - .L_204)
	.align		4
.L_204:
        /*03dc*/ 	.word	index@(_Z35group_norm_nhwc_bwd_one_pass_kernelI11Fp32IOBf16WLi256ELi112ELi448EEv26Group_norm_nhwc_bwd_params)
        /*03e0*/ 	.word	0x00000080


	//----- nvinfo : EIATTR_FRAME_SIZE
	.align		4
.L_205:
        /*03e4*/ 	.byte	0x04, 0x11
        /*03e6*/ 	.short	(.L_207 - .L_206)
	.align		4
.L_206:
        /*03e8*/ 	.word	index@(_Z35group_norm_nhwc_bwd_one_pass_kernelI11Fp32IOBf16WLi256ELi112ELi448EEv26Group_norm_nhwc_bwd_params)
        /*03ec*/ 	.word	0x000000e8


	//----- nvinfo : EIATTR_REGCOUNT
	.align		4
.L_207:
        /*03f0*/ 	.byte	0x04, 0x2f
        /*03f2*/ 	.short	(.L_209 - .L_208)
	.align		4
.L_208:
        /*03f4*/ 	.word	index@(_Z35group_norm_nhwc_bwd_one_pass_kernelI11Fp32IOBf16WLi128ELi112ELi448EEv26Group_norm_nhwc_bwd_params)
        /*03f8*/ 	.word	0x00000080


	//----- nvinfo : EIATTR_FRAME_SIZE
	.align		4
.L_209:
        /*03fc*/ 	.byte	0x04, 0x11
        /*03fe*/ 	.short	(.L_211 - .L_210)
	.align		4
.L_210:
        /*0400*/ 	.word	index@(_Z35group_norm_nhwc_bwd_one_pass_kernelI11Fp32IOBf16WLi128ELi112ELi448EEv26Group_norm_nhwc_bwd_params)
        /*0404*/ 	.word	0x00000000


	//----- nvinfo : EIATTR_REGCOUNT
	.align		4
.L_211:
        /*0408*/ 	.byte	0x04, 0x2f
        /*040a*/ 	.short	(.L_213 - .L_212)
	.align		4
.L_212:
        /*040c*/ 	.word	index@(_Z35group_norm_nhwc_bwd_one_pass_kernelI11Fp32IOBf16WLi64ELi112ELi448EEv26Group_norm_nhwc_bwd_params)
        /*0410*/ 	.word	0x00000048


	//----- nvinfo : EIATTR_FRAME_SIZE
	.align		4
.L_213:
        /*0414*/ 	.byte	0x04, 0x11
        /*0416*/ 	.short	(.L_215 - .L_214)
	.align		4
.L_214:
        /*0418*/ 	.word	index@(_Z35group_norm_nhwc_bwd_one_pass_kernelI11Fp32IOBf16WLi64ELi112ELi448EEv26Group_norm_nhwc_bwd_params)
        /*041c*/ 	.word	0x00000008


	//----- nvinfo : EIATTR_REGCOUNT
	.align		4
.L_215:
        /*0420*/ 	.byte	0x04, 0x2f
        /*0422*/ 	.short	(.L_217 - .L_216)
	.align		4
.L_216:
        /*0424*/ 	.word	index@(_Z35group_norm_nhwc_bwd_one_pass_kernelI11Fp32IOFp32WLi512ELi112ELi448EEv26Group_norm_nhwc_bwd_params)
        /*0428*/ 	.word	0x00000048


	//----- nvinfo : EIATTR_FRAME_SIZE
	.align		4
.L_217:
        /*042c*/ 	.byte	0x04, 0x11
        /*042e*/ 	.short	(.L_219 - .L_218)
	.align		4
.L_218:
        /*0430*/ 	.word	index@(_Z35group_norm_nhwc_bwd_one_pass_kernelI11Fp32IOFp32WLi512ELi112ELi448EEv26Group_norm_nhwc_bwd_params)
        /*0434*/ 	.word	0x00000ae0


	//----- nvinfo : EIATTR_REGCOUNT
	.align		4
.L_219:
        /*0438*/ 	.byte	0x04, 0x2f
        /*043a*/ 	.short	(.L_221 - .L_220)
	.align		4
.L_220:
        /*043c*/ 	.word	index@(_Z35group_norm_nhwc_bwd_one_pass_kernelI11Fp32IOFp32WLi256ELi112ELi448EEv26Group_norm_nhwc_bwd_params)
        /*0440*/ 	.word	0x00000080


	//----- nvinfo : EIATTR_FRAME_SIZE
	.align		4
.L_221:
        /*0444*/ 	.byte	0x04, 0x11
        /*0446*/ 	.short	(.L_223 - .L_222)
	.align		4
.L_222:
        /*0448*/ 	.word	index@(_Z35group_norm_nhwc_bwd_one_pass_kernelI11Fp32IOFp32WLi256ELi112ELi448EEv26Group_norm_nhwc_bwd_params)
        /*044c*/ 	.word	0x000000f0


	//----- nvinfo : EIATTR_REGCOUNT
	.align		4
.L_223:
        /*0450*/ 	.byte	0x04, 0x2f
        /*0452*/ 	.short	(.L_225 - .L_224)
	.align		4
.L_224:
        /*0454*/ 	.word	index@(_Z35group_norm_nhwc_bwd_one_pass_kernelI11Fp32IOFp32WLi128ELi112ELi448EEv26Group_norm_nhwc_bwd_params)
        /*0458*/ 	.word	0x00000080


	//----- nvinfo : EIATTR_FRAME_SIZE
	.align		4
.L_225:
        /*045c*/ 	.byte	0x04, 0x11
        /*045e*/ 	.short	(.L_227 - .L_226)
	.align		4
.L_226:
        /*0460*/ 	.word	index@(_Z35group_norm_nhwc_bwd_one_pass_kernelI11Fp32IOFp32WLi128ELi112ELi448EEv26Group_norm_nhwc_bwd_params)
        /*0464*/ 	.word	0x00000000


	//----- nvinfo : EIATTR_REGCOUNT
	.align		4
.L_227:
        /*0468*/ 	.byte	0x04, 0x2f
        /*046a*/ 	.short	(.L_229 - .L_228)
	.align		4
.L_228:
        /*046c*/ 	.word	index@(_Z35group_norm_nhwc_bwd_one_pass_kernelI11Fp32IOFp32WLi64ELi112ELi448EEv26Group_norm_nhwc_bwd_params)
        /*0470*/ 	.word	0x00000048


	//----- nvinfo : EIATTR_FRAME_SIZE
	.align		4
.L_229:
        /*0474*/ 	.byte	0x04, 0x11
        /*0476*/ 	.short	(.L_231 - .L_230)
	.align		4
.L_230:
        /*0478*/ 	.word	index@(_Z35group_norm_nhwc_bwd_one_pass_kernelI11Fp32IOFp32WLi64ELi112ELi448EEv26Group_norm_nhwc_bwd_params)
        /*047c*/ 	.word	0x00000008


	//----- nvinfo : EIATTR_REGCOUNT
	.align		4
.L_231:
        /*0480*/ 	.byte	0x04, 0x2f
        /*0482*/ 	.short	(.L_233 - .L_232)
	.align		4
.L_232:
        /*0484*/ 	.word	index@(_Z35group_norm_nhwc_bwd_one_pass_kernelI11Fp16IOFp16WLi512ELi112ELi448EEv26Group_norm_nhwc_bwd_params)
        /*0488*/ 	.word	0x00000080


	//----- nvinfo : EIATTR_FRAME_SIZE
	.align		4
.L_233:
        /*048c*/ 	.byte	0x04, 0x11
        /*048e*/ 	.short	(.L_235 - .L_234)
	.align		4
.L_234:
        /*0490*/ 	.word	index@(_Z35group_norm_nhwc_bwd_one_pass_kernelI11Fp16IOFp16WLi512ELi112ELi448EEv26Group_norm_nhwc_bwd_params)
        /*0494*/ 	.word	0x00000590


	//----- nvinfo : EIATTR_REGCOUNT
	.align		4
.L_235:
        /*0498*/ 	.byte	0x04, 0x2f
        /*049a*/ 	.short	(.L_237 - .L_236)
	.align		4
.L_236:
        /*049c*/ 	.word	index@(_Z35group_norm_nhwc_bwd_one_pass_kernelI11Fp16IOFp16WLi256ELi112ELi448EEv26Group_norm_nhwc_bwd_params)
        /*04a0*/ 	.word	0x00000080


	//----- nvinfo : EIATTR_FRAME_SIZE
	.align		4
.L_237:
        /*04a4*/ 	.byte	0x04, 0x11
        /*04a6*/ 	.short	(.L_239 - .L_238)
	.align		4
.L_238:
        /*04a8*/ 	.word	index@(_Z35group_norm_nhwc_bwd_one_pass_kernelI11Fp16IOFp16WLi256ELi112ELi448EEv26Group_norm_nhwc_bwd_params)
        /*04ac*/ 	.word	0x00000000


	//----- nvinfo : EIATTR_REGCOUNT
	.align		4
.L_239:
        /*04b0*/ 	.byte	0x04, 0x2f
        /*04b2*/ 	.short	(.L_241 - .L_240)
	.align		4
.L_240:
        /*04b4*/ 	.word	index@(_Z35group_norm_nhwc_bwd_one_pass_kernelI11Fp16IOFp16WLi128ELi112ELi448EEv26Group_norm_nhwc_bwd_params)
        /*04b8*/ 	.word	0x00000080


	//----- nvinfo : EIATTR_FRAME_SIZE
	.align		4
.L_241:
        /*04bc*/ 	.byte	0x04, 0x11
        /*04be*/ 	.short	(.L_243 - .L_242)
	.align		4
.L_242:
        /*04c0*/ 	.word	index@(_Z35group_norm_nhwc_bwd_one_pass_kernelI11Fp16IOFp16WLi128ELi112ELi448EEv26Group_norm_nhwc_bwd_params)
        /*04c4*/ 	.word	0x00000000


	//----- nvinfo : EIATTR_REGCOUNT
	.align		4
.L_243:
        /*04c8*/ 	.byte	0x04, 0x2f
        /*04ca*/ 	.short	(.L_245 - .L_244)
	.align		4
.L_244:
        /*04cc*/ 	.word	index@(_Z35group_norm_nhwc_bwd_one_pass_kernelI11Fp16IOFp16WLi64ELi112ELi448EEv26Group_norm_nhwc_bwd_params)
        /*04d0*/ 	.word	0x00000048


	//----- nvinfo : EIATTR_FRAME_SIZE
	.align		4
.L_245:
        /*04d4*/ 	.byte	0x04, 0x11
        /*04d6*/ 	.short	(.L_247 - .L_246)
	.align		4
.L_246:
        /*04d8*/ 	.word	index@(_Z35group_norm_nhwc_bwd_one_pass_kernelI11Fp16IOFp16WLi64ELi112ELi448EEv26Group_norm_nhwc_bwd_params)
        /*04dc*/ 	.word	0x00000000


	//----- nvinfo : EIATTR_REGCOUNT
	.align		4
.L_247:
        /*04e0*/ 	.byte	0x04, 0x2f
        /*04e2*/ 	.short	(.L_249 - .L_248)
	.align		4
.L_248:
        /*04e4*/ 	.word	index@(_Z35group_norm_nhwc_bwd_one_pass_kernelI11Fp16IOBf16WLi512ELi112ELi448EEv26Group_norm_nhwc_bwd_params)
        /*04e8*/ 	.word	0x00000080


	//----- nvinfo : EIATTR_FRAME_SIZE
	.align		4
.L_249:
        /*04ec*/ 	.byte	0x04, 0x11
        /*04ee*/ 	.short	(.L_251 - .L_250)
	.align		4
.L_250:
        /*04f0*/ 	.word	index@(_Z35group_norm_nhwc_bwd_one_pass_kernelI11Fp16IOBf16WLi512ELi112ELi448EEv26Group_norm_nhwc_bwd_params)
        /*04f4*/ 	.word	0x00000590


	//----- nvinfo : EIATTR_REGCOUNT
	.align		4
.L_251:
        /*04f8*/ 	.byte	0x04, 0x2f
        /*04fa*/ 	.short	(.L_253 - .L_252)
	.align		4
.L_252:
        /*04fc*/ 	.word	index@(_Z35group_norm_nhwc_bwd_one_pass_kernelI11Fp16IOBf16WLi256ELi112ELi448EEv26Group_norm_nhwc_bwd_params)
        /*0500*/ 	.word	0x00000080


	//----- nvinfo : EIATTR_FRAME_SIZE
	.align		4
.L_253:
        /*0504*/ 	.byte	0x04, 0x11
        /*0506*/ 	.short	(.L_255 - .L_254)
	.align		4
.L_254:
        /*0508*/ 	.word	index@(_Z35group_norm_nhwc_bwd_one_pass_kernelI11Fp16IOBf16WLi256ELi112ELi448EEv26Group_norm_nhwc_bwd_params)
        /*050c*/ 	.word	0x00000000


	//----- nvinfo : EIATTR_REGCOUNT
	.align		4
.L_255:
        /*0510*/ 	.byte	0x04, 0x2f
        /*0512*/ 	.short	(.L_257 - .L_256)
	.align		4
.L_256:
        /*0514*/ 	.word	index@(_Z35group_norm_nhwc_bwd_one_pass_kernelI11Fp16IOBf16WLi128ELi112ELi448EEv26Group_norm_nhwc_bwd_params)
        /*0518*/ 	.word	0x00000080


	//----- nvinfo : EIATTR_FRAME_SIZE
	.align		4
.L_257:
        /*051c*/ 	.byte	0x04, 0x11
        /*051e*/ 	.short	(.L_259 - .L_258)
	.align		4
.L_258:
        /*0520*/ 	.word	index@(_Z35group_norm_nhwc_bwd_one_pass_kernelI11Fp16IOBf16WLi128ELi112ELi448EEv26Group_norm_nhwc_bwd_params)
        /*0524*/ 	.word	0x00000000


	//----- nvinfo : EIATTR_REGCOUNT
	.align		4
.L_259:
        /*0528*/ 	.byte	0x04, 0x2f
        /*052a*/ 	.short	(.L_261 - .L_260)
	.align		4
.L_260:
        /*052c*/ 	.word	index@(_Z35group_norm_nhwc_bwd_one_pass_kernelI11Fp16IOBf16WLi64ELi112ELi448EEv26Group_norm_nhwc_bwd_params)
        /*0530*/ 	.word	0x00000048


	//----- nvinfo : EIATTR_FRAME_SIZE
	.align		4
.L_261:
        /*0534*/ 	.byte	0x04, 0x11
        /*0536*/ 	.short	(.L_263 - .L_262)
	.align		4
.L_262:
        /*0538*/ 	.word	index@(_Z35group_norm_nhwc_bwd_one_pass_kernelI11Fp16IOBf16WLi64ELi112ELi448EEv26Group_norm_nhwc_bwd_params)
        /*053c*/ 	.word	0x00000000


	//----- nvinfo : EIATTR_REGCOUNT
	.align		4
.L_263:
        /*0540*/ 	.byte	0x04, 0x2f
        /*0542*/ 	.short	(.L_265 - .L_264)
	.align		4
.L_264:
        /*0544*/ 	.word	index@(_Z35group_norm_nhwc_bwd_one_pass_kernelI11Fp16IOFp32WLi512ELi112ELi448EEv26Group_norm_nhwc_bwd_params)
        /*0548*/ 	.word	0x00000080


	//----- nvinfo : EIATTR_FRAME_SIZE
	.align		4
.L_265:
        /*054c*/ 	.byte	0x04, 0x11
        /*054e*/ 	.short	(.L_267 - .L_266)
	.align		4
.L_266:
        /*0550*/ 	.word	index@(_Z35group_norm_nhwc_bwd_one_pass_kernelI11Fp16IOFp32WLi512ELi112ELi448EEv26Group_norm_nhwc_bwd_params)
        /*0554*/ 	.word	0x00000590


	//----- nvinfo : EIATTR_REGCOUNT
	.align		4
.L_267:
        /*0558*/ 	.byte	0x04, 0x2f
        /*055a*/ 	.short	(.L_269 - .L_268)
	.align		4
.L_268:
        /*055c*/ 	.word	index@(_Z35group_norm_nhwc_bwd_one_pass_kernelI11Fp16IOFp32WLi256ELi112ELi448EEv26Group_norm_nhwc_bwd_params)
        /*0560*/ 	.word	0x00000080


	//----- nvinfo : EIATTR_FRAME_SIZE
	.align		4
.L_269:
        /*0564*/ 	.byte	0x04, 0x11
        /*0566*/ 	.short	(.L_271 - .L_270)
	.align		4
.L_270:
        /*0568*/ 	.word	index@(_Z35group_norm_nhwc_bwd_one_pass_kernelI11Fp16IOFp32WLi256ELi112ELi448EEv26Group_norm_nhwc_bwd_params)
        /*056c*/ 	.word	0x00000000


	//----- nvinfo : EIATTR_REGCOUNT
	.align		4
.L_271:
        /*0570*/ 	.byte	0x04, 0x2f
        /*0572*/ 	.short	(.L_273 - .L_272)
	.align		4
.L_272:
        /*0574*/ 	.word	index@(_Z35group_norm_nhwc_bwd_one_pass_kernelI11Fp16IOFp32WLi128ELi112ELi448EEv26Group_norm_nhwc_bwd_params)
        /*0578*/ 	.word	0x00000080


	//----- nvinfo : EIATTR_FRAME_SIZE
	.align		4
.L_273:
        /*057c*/ 	.byte	0x04, 0x11
        /*057e*/ 	.short	(.L_275 - .L_274)
	.align		4
.L_274:
        /*0580*/ 	.word	index@(_Z35group_norm_nhwc_bwd_one_pass_kernelI11Fp16IOFp32WLi128ELi112ELi448EEv26Group_norm_nhwc_bwd_params)
        /*0584*/ 	.word	0x00000000


	//----- nvinfo : EIATTR_REGCOUNT
	.align		4
.L_275:
        /*0588*/ 	.byte	0x04, 0x2f
        /*058a*/ 	.short	(.L_277 - .L_276)
	.align		4
.L_276:
        /*058c*/ 	.word	index@(_Z35group_norm_nhwc_bwd_one_pass_kernelI11Fp16IOFp32WLi64ELi112ELi448EEv26Group_norm_nhwc_bwd_params)
        /*0590*/ 	.word	0x00000048


	//----- nvinfo : EIATTR_FRAME_SIZE
	.align		4
.L_277:
        /*0594*/ 	.byte	0x04, 0x11
        /*0596*/ 	.short	(.L_279 - .L_278)
	.align		4
.L_278:
        /*0598*/ 	.word	index@(_Z35group_norm_nhwc_bwd_one_pass_kernelI11Fp16IOFp32WLi64ELi112ELi448EEv26Group_norm_nhwc_bwd_params)
        /*059c*/ 	.word	0x00000000


	//----- nvinfo : EIATTR_REGCOUNT
	.align		4
.L_279:
        /*05a0*/ 	.byte	0x04, 0x2f
        /*05a2*/ 	.short	(.L_281 - .L_280)
	.align		4
.L_280:
        /*05a4*/ 	.word	index@(_Z35group_norm_nhwc_bwd_one_pass_kernelI11Bf16IOFp16WLi512ELi112ELi448EEv26Group_norm_nhwc_bwd_params)
        /*05a8*/ 	.word	0x00000080


	//----- nvinfo : EIATTR_FRAME_SIZE
	.align		4
.L_281:
        /*05ac*/ 	.byte	0x04, 0x11
        /*05ae*/ 	.short	(.L_283 - .L_282)
	.align		4
.L_282:
        /*05b0*/ 	.word	index@(_Z35group_norm_nhwc_bwd_one_pass_kernelI11Bf16IOFp16WLi512ELi112ELi448EEv26Group_norm_nhwc_bwd_params)
        /*05b4*/ 	.word	0x00000590


	//----- nvinfo : EIATTR_REGCOUNT
	.align		4
.L_283:
        /*05b8*/ 	.byte	0x04, 0x2f
        /*05ba*/ 	.short	(.L_285 - .L_284)
	.align		4
.L_284:
        /*05bc*/ 	.word	index@(_Z35group_norm_nhwc_bwd_one_pass_kernelI11Bf16IOFp16WLi256ELi112ELi448EEv26Group_norm_nhwc_bwd_params)
        /*05c0*/ 	.word	0x00000080


	//----- nvinfo : EIATTR_FRAME_SIZE
	.align		4
.L_285:
        /*05c4*/ 	.byte	0x04, 0x11
        /*05c6*/ 	.short	(.L_287 - .L_286)
	.align		4
.L_286:
        /*05c8*/ 	.word	index@(_Z35group_norm_nhwc_bwd_one_pass_kernelI11Bf16IOFp16WLi256ELi112ELi448EEv26Group_norm_nhwc_bwd_params)
        /*05cc*/ 	.word	0x00000000


	//----- nvinfo : EIATTR_REGCOUNT
	.align		4
.L_287:
        /*05d0*/ 	.byte	0x04, 0x2f
        /*05d2*/ 	.short	(.L_289 - .L_288)
	.align		4
.L_288:
        /*05d4*/ 	.word	index@(_Z35group_norm_nhwc_bwd_one_pass_kernelI11Bf16IOFp16WLi128ELi112ELi448EEv26Group_norm_nhwc_bwd_params)
        /*05d8*/ 	.word	0x00000080


	//----- nvinfo : EIATTR_FRAME_SIZE
	.align		4
.L_289:
        /*05dc*/ 	.byte	0x04, 0x11
        /*05de*/ 	.short	(.L_291 - .L_290)
	.align		4
.L_290:
        /*05e0*/ 	.word	index@(_Z35group_norm_nhwc_bwd_one_pass_kernelI11Bf16IOFp16WLi128ELi112ELi448EEv26Group_norm_nhwc_bwd_params)
        /*05e4*/ 	.word	0x00000000


	//----- nvinfo : EIATTR_REGCOUNT
	.align		4
.L_291:
        /*05e8*/ 	.byte	0x04, 0x2f
        /*05ea*/ 	.short	(.L_293 - .L_292)
	.align		4
.L_292:
        /*05ec*/ 	.word	index@(_Z35group_norm_nhwc_bwd_one_pass_kernelI11Bf16IOFp16WLi64ELi112ELi448EEv26Group_norm_nhwc_bwd_params)
        /*05f0*/ 	.word	0x00000048


	//----- nvinfo : EIATTR_FRAME_SIZE
	.align		4
.L_293:
        /*05f4*/ 	.byte	0x04, 0x11
        /*05f6*/ 	.short	(.L_295 - .L_294)
	.align		4
.L_294:
        /*05f8*/ 	.word	index@(_Z35group_norm_nhwc_bwd_one_pass_kernelI11Bf16IOFp16WLi64ELi112ELi448EEv26Group_norm_nhwc_bwd_params)
        /*05fc*/ 	.word	0x00000000


	//----- nvinfo : EIATTR_REGCOUNT
	.align		4
.L_295:
        /*0600*/ 	.byte	0x04, 0x2f
        /*0602*/ 	.short	(.L_297 - .L_296)
	.align		4
.L_296:
        /*0604*/ 	.word	index@(_Z35group_norm_nhwc_bwd_one_pass_kernelI11Bf16IOBf16WLi512ELi112ELi448EEv26Group_norm_nhwc_bwd_params)
        /*0608*/ 	.word	0x00000080


	//----- nvinfo : EIATTR_FRAME_SIZE
	.align		4
.L_297:
        /*060c*/ 	.byte	0x04, 0x11
        /*060e*/ 	.short	(.L_299 - .L_298)
	.align		4
.L_298:
        /*0610*/ 	.word	index@(_Z35group_norm_nhwc_bwd_one_pass_kernelI11Bf16IOBf16WLi512ELi112ELi448EEv26Group_norm_nhwc_bwd_params)
        /*0614*/ 	.word	0x00000590


	//----- nvinfo : EIATTR_REGCOUNT
	.align		4
.L_299:
        /*0618*/ 	.byte	0x04, 0x2f
        /*061a*/ 	.short	(.L_301 - .L_300)
	.align		4
.L_300:
        /*061c*/ 	.word	index@(_Z35group_norm_nhwc_bwd_one_pass_kernelI11Bf16IOBf16WLi256ELi112ELi448EEv26Group_norm_nhwc_bwd_params)
        /*0620*/ 	.word	0x00000080


	//----- nvinfo : EIATTR_FRAME_SIZE
	.align		4
.L_301:
        /*0624*/ 	.byte	0x04, 0x11
        /*0626*/ 	.short	(.L_303 - .L_302)
	.align		4
.L_302:
        /*0628*/ 	.word	index@(_Z35group_norm_nhwc_bwd_one_pass_kernelI11Bf16IOBf16WLi256ELi112ELi448EEv26Group_norm_nhwc_bwd_params)
        /*062c*/ 	.word	0x00000000


	//----- nvinfo : EIATTR_REGCOUNT
	.align		4
.L_303:
        /*0630*/ 	.byte	0x04, 0x2f
        /*0632*/ 	.short	(.L_305 - .L_304)
	.align		4
.L_304:
        /*0634*/ 	.word	index@(_Z35group_norm_nhwc_bwd_one_pass_kernelI11Bf16IOBf16WLi128ELi112ELi448EEv26Group_norm_nhwc_bwd_params)
        /*0638*/ 	.word	0x00000080


	//----- nvinfo : EIATTR_FRAME_SIZE
	.align		4
.L_305:
        /*063c*/ 	.byte	0x04, 0x11
        /*063e*/ 	.short	(.L_307 - .L_306)
	.align		4
.L_306:
        /*0640*/ 	.word	index@(_Z35group_norm_nhwc_bwd_one_pass_kernelI11Bf16IOBf16WLi128ELi112ELi448EEv26Group_norm_nhwc_bwd_params)
        /*0644*/ 	.word	0x00000000


	//----- nvinfo : EIATTR_REGCOUNT
	.align		4
.L_307:
        /*0648*/ 	.byte	0x04, 0x2f
        /*064a*/ 	.short	(.L_309 - .L_308)
	.align		4
.L_308:
        /*064c*/ 	.word	index@(_Z35group_norm_nhwc_bwd_one_pass_kernelI11Bf16IOBf16WLi64ELi112ELi448EEv26Group_norm_nhwc_bwd_params)
        /*0650*/ 	.word	0x00000048


	//----- nvinfo : EIATTR_FRAME_SIZE
	.align		4
.L_309:
        /*0654*/ 	.byte	0x04, 0x11
        /*0656*/ 	.short	(.L_311 - .L_310)
	.align		4
.L_310:
        /*0658*/ 	.word	index@(_Z35group_norm_nhwc_bwd_one_pass_kernelI11Bf16IOBf16WLi64ELi112ELi448EEv26Group_norm_nhwc_bwd_params)
        /*065c*/ 	.word	0x00000000


	//----- nvinfo : EIATTR_REGCOUNT
	.align		4
.L_311:
        /*0660*/ 	.byte	0x04, 0x2f
        /*0662*/ 	.short	(.L_313 - .L_312)
	.align		4
.L_312:
        /*0664*/ 	.word	index@(_Z35group_norm_nhwc_bwd_one_pass_kernelI11Bf16IOFp32WLi512ELi112ELi448EEv26Group_norm_nhwc_bwd_params)
        /*0668*/ 	.word	0x00000080


	//----- nvinfo : EIATTR_FRAME_SIZE
	.align		4
.L_313:
        /*066c*/ 	.byte	0x04, 0x11
        /*066e*/ 	.short	(.L_315 - .L_314)
	.align		4
.L_314:
        /*0670*/ 	.word	index@(_Z35group_norm_nhwc_bwd_one_pass_kernelI11Bf16IOFp32WLi512ELi112ELi448EEv26Group_norm_nhwc_bwd_params)
        /*0674*/ 	.word	0x00000590


	//----- nvinfo : EIATTR_REGCOUNT
	.align		4
.L_315:
        /*0678*/ 	.byte	0x04, 0x2f
        /*067a*/ 	.short	(.L_317 - .L_316)
	.align		4
.L_316:
        /*067c*/ 	.word	index@(_Z35group_norm_nhwc_bwd_one_pass_kernelI11Bf16IOFp32WLi256ELi112ELi448EEv26Group_norm_nhwc_bwd_params)
        /*0680*/ 	.word	0x00000080


	//----- nvinfo : EIATTR_FRAME_SIZE
	.align		4
.L_317:
        /*0684*/ 	.byte	0x04, 0x11
        /*0686*/ 	.short	(.L_319 - .L_318)
	.align		4
.L_318:
        /*0688*/ 	.word	index@(_Z35group_norm_nhwc_bwd_one_pass_kernelI11Bf16IOFp32WLi256ELi112ELi448EEv26Group_norm_nhwc_bwd_params)
        /*068c*/ 	.word	0x00000000


	//----- nvinfo : EIATTR_REGCOUNT
	.align		4
.L_319:
        /*0690*/ 	.byte	0x04, 0x2f
        /*0692*/ 	.short	(.L_321 - .L_320)
	.align		4
.L_320:
        /*0694*/ 	.word	index@(_Z35group_norm_nhwc_bwd_one_pass_kernelI11Bf16IOFp32WLi128ELi112ELi448EEv26Group_norm_nhwc_bwd_params)
        /*0698*/ 	.word	0x00000080


	//----- nvinfo : EIATTR_FRAME_SIZE
	.align		4
.L_321:
        /*069c*/ 	.byte	0x04, 0x11
        /*069e*/ 	.short	(.L_323 - .L_322)
	.align		4
.L_322:
        /*06a0*/ 	.word	index@(_Z35group_norm_nhwc_bwd_one_pass_kernelI11Bf16IOFp32WLi128ELi112ELi448EEv26Group_norm_nhwc_bwd_params)
        /*06a4*/ 	.word	0x00000000


	//----- nvinfo : EIATTR_REGCOUNT
	.align		4
.L_323:
        /*06a8*/ 	.byte	0x04, 0x2f
        /*06aa*/ 	.short	(.L_325 - .L_324)
	.align		4
.L_324:
        /*06ac*/ 	.word	index@(_Z35group_norm_nhwc_bwd_one_pass_kernelI11Bf16IOFp32WLi64ELi112ELi448EEv26Group_norm_nhwc_bwd_params)
        /*06b0*/ 	.word	0x00000048


	//----- nvinfo : EIATTR_FRAME_SIZE
	.align		4
.L_325:
        /*06b4*/ 	.byte	0x04, 0x11
        /*06b6*/ 	.short	(.L_327 - .L_326)
	.align		4
.L_326:
        /*06b8*/ 	.word	index@(_Z35group_norm_nhwc_bwd_one_pass_kernelI11Bf16IOFp32WLi64ELi112ELi448EEv26Group_norm_nhwc_bwd_params)
        /*06bc*/ 	.word	0x00000000


	//----- nvinfo : EIATTR_REGCOUNT
	.align		4
.L_327:
        /*06c0*/ 	.byte	0x04, 0x2f
        /*06c2*/ 	.short	(.L_329 - .L_328)
	.align		4
.L_328:
        /*06c4*/ 	.word	index@(_ZN3cub17CUB_300001_SM_8006detail11EmptyKernelIvEEvv)
        /*06c8*/ 	.word	0x00000004


	//----- nvinfo : EIATTR_FRAME_SIZE
	.align		4
.L_329:
        /*06cc*/ 	.byte	0x04, 0x11
        /*06ce*/ 	.short	(.L_331 - .L_330)
	.align		4
.L_330:
        /*06d0*/ 	.word	index@(_ZN3cub17CUB_300001_SM_8006detail11EmptyKernelIvEEvv)
        /*06d4*/ 	.word	0x00000000


	//----- nvinfo : EIATTR_MIN_STACK_SIZE
	.align		4
.L_331:
        /*06d8*/ 	.byte	0x04, 0x12
        /*06da*/ 	.short	(.L_333 - .L_332)
	.align		4
.L_332:
        /*06dc*/ 	.word	index@(_ZN3cub17CUB_300001_SM_8006detail11EmptyKernelIvEEvv)
        /*06e0*/ 	.word	0x00000000


	//----- nvinfo : EIATTR_MIN_STACK_SIZE
	.align		4
.L_333:
        /*06e4*/ 	.byte	0x04, 0x12
        /*06e6*/ 	.short	(.L_335 - .L_334)
	.align		4
.L_334:
        /*06e8*/ 	.word	index@(_Z35group_norm_nhwc_bwd_one_pass_kernelI11Bf16IOFp32WLi64ELi112ELi448EEv26Group_norm_nhwc_bwd_params)
        /*06ec*/ 	.word	0x00000000


	//----- nvinfo : EIATTR_MIN_STACK_SIZE
	.align		4
.L_335:
        /*06f0*/ 	.byte	0x04, 0x12
        /*06f2*/ 	.short	(.L_337 - .L_336)
	.align		4
.L_336:
        /*06f4*/ 	.word	index@(_Z35group_norm_nhwc_bwd_one_pass_kernelI11Bf16IOFp32WLi128ELi112ELi448EEv26Group_norm_nhwc_bwd_params)
        /*06f8*/ 	.word	0x00000000


	//----- nvinfo : EIATTR_MIN_STACK_SIZE
	.align		4
.L_337:
        /*06fc*/ 	.byte	0x04, 0x12
        /*06fe*/ 	.short	(.L_339 - .L_338)
	.align		4
.L_338:
        /*0700*/ 	.word	index@(_Z35group_norm_nhwc_bwd_one_pass_kernelI11Bf16IOFp32WLi256ELi112ELi448EEv26Group_norm_nhwc_bwd_params)
        /*0704*/ 	.word	0x00000000


	//----- nvinfo : EIATTR_MIN_STACK_SIZE
	.align		4
.L_339:
        /*0708*/ 	.byte	0x04, 0x12
        /*070a*/ 	.short	(.L_341 - .L_340)
	.align		4
.L_340:
        /*070c*/ 	.word	index@(_Z35group_norm_nhwc_bwd_one_pass_kernelI11Bf16IOFp32WLi512ELi112ELi448EEv26Group_norm_nhwc_bwd_params)
        /*0710*/ 	.word	0x00000590


	//----- nvinfo : EIATTR_MIN_STACK_SIZE
	.align		4
.L_341:
        /*0714*/ 	.byte	0x04, 0x12
        /*0716*/ 	.short	(.L_343 - .L_342)
	.align		4
.L_342:
        /*0718*/ 	.word	index@(_Z35group_norm_nhwc_bwd_one_pass_kernelI11Bf16IOBf16WLi64ELi112ELi448EEv26Group_norm_nhwc_bwd_params)
        /*071c*/ 	.word	0x00000000


	//----- nvinfo : EIATTR_MIN_STACK_SIZE
	.align		4
.L_343:
        /*0720*/ 	.byte	0x04, 0x12
        /*0722*/ 	.short	(.L_345 - .L_344)
	.align		4
.L_344:
        /*0724*/ 	.word	index@(_Z35group_norm_nhwc_bwd_one_pass_kernelI11Bf16IOBf16WLi128ELi112ELi448EEv26Group_norm_nhwc_bwd_params)
        /*0728*/ 	.word	0x00000000


	//----- nvinfo : EIATTR_MIN_STACK_SIZE
	.align		4
.L_345:
        /*072c*/ 	.byte	0x04, 0x12
        /*072e*/ 	.short	(.L_347 - .L_346)
	.align		4
.L_346:
        /*0730*/ 	.word	index@(_Z35group_norm_nhwc_bwd_one_pass_kernelI11Bf16IOBf16WLi256ELi112ELi448EEv26Group_norm_nhwc_bwd_params)
        /*0734*/ 	.word	0x00000000


	//----- nvinfo : EIATTR_MIN_STACK_SIZE
	.align		4
.L_347:
        /*0738*/ 	.byte	0x04, 0x12
        /*073a*/ 	.short	(.L_349 - .L_348)
	.align		4
.L_348:
        /*073c*/ 	.word	index@(_Z35group_norm_nhwc_bwd_one_pass_kernelI11Bf16IOBf16WLi512ELi112ELi448EEv26Group_norm_nhwc_bwd_params)
        /*0740*/ 	.word	0x00000590


	//----- nvinfo : EIATTR_MIN_STACK_SIZE
	.align		4
.L_349:
        /*0744*/ 	.byte	0x04, 0x12
        /*0746*/ 	.short	(.L_351 - .L_350)
	.align		4
.L_350:
        /*0748*/ 	.word	index@(_Z35group_norm_nhwc_bwd_one_pass_kernelI11Bf16IOFp16WLi64ELi112ELi448EEv26Group_norm_nhwc_bwd_params)
        /*074c*/ 	.word	0x00000000


	//----- nvinfo : EIATTR_MIN_STACK_SIZE
	.align		4
.L_351:
        /*0750*/ 	.byte	0x04, 0x12
        /*0752*/ 	.short	(.L_353 - .L_352)
	.align		4
.L_352:
        /*0754*/ 	.word	index@(_Z35group_norm_nhwc_bwd_one_pass_kernelI11Bf16IOFp16WLi128ELi112ELi448EEv26Group_norm_nhwc_bwd_params)
        /*0758*/ 	.word	0x00000000


	//----- nvinfo : EIATTR_MIN_STACK_SIZE
	.align		4
.L_353:
        /*075c*/ 	.byte	0x04, 0x12
        /*075e*/ 	.short	(.L_355 - .L_354)
	.align		4
.L_354:
        /*0760*/ 	.word	index@(_Z35group_norm_nhwc_bwd_one_pass_kernelI11Bf16IOFp16WLi256ELi112ELi448EEv26Group_norm_nhwc_bwd_params)
        /*0764*/ 	.word	0x00000000


	//----- nvinfo : EIATTR_MIN_STACK_SIZE
	.align		4
.L_355:
        /*0768*/ 	.byte	0x04, 0x12
        /*076a*/ 	.short	(.L_357 - .L_356)
	.align		4
.L_356:
        /*076c*/ 	.word	index@(_Z35group_norm_nhwc_bwd_one_pass_kernelI11Bf16IOFp16WLi512ELi112ELi448EEv26Group_norm_nhwc_bwd_params)
        /*0770*/ 	.word	0x00000590


	//----- nvinfo : EIATTR_MIN_STACK_SIZE
	.align		4
.L_357:
        /*0774*/ 	.byte	0x04, 0x12
        /*0776*/ 	.short	(.L_359 - .L_358)
	.align		4
.L_358:
        /*0778*/ 	.word	index@(_Z35group_norm_nhwc_bwd_one_pass_kernelI11Fp16IOFp32WLi64ELi112ELi448EEv26Group_norm_nhwc_bwd_params)
        /*077c*/ 	.word	0x00000000


	//----- nvinfo : EIATTR_MIN_STACK_SIZE
	.align		4
.L_359:
        /*0780*/ 	.byte	0x04, 0x12
        /*0782*/ 	.short	(.L_361 - .L_360)
	.align		4
.L_360:
        /*0784*/ 	.word	index@(_Z35group_norm_nhwc_bwd_one_pass_kernelI11Fp16IOFp32WLi128ELi112ELi448EEv26Group_norm_nhwc_bwd_params)
        /*0788*/ 	.word	0x00000000


	//----- nvinfo : EIATTR_MIN_STACK_SIZE
	.align		4
.L_361:
        /*078c*/ 	.byte	0x04, 0x12
        /*078e*/ 	.short	(.L_363 - .L_362)
	.align		4
.L_362:
        /*0790*/ 	.word	index@(_Z35group_norm_nhwc_bwd_one_pass_kernelI11Fp16IOFp32WLi256ELi112ELi448EEv26Group_norm_nhwc_bwd_params)
        /*0794*/ 	.word	0x00000000


	//----- nvinfo : EIATTR_MIN_STACK_SIZE
	.align		4
.L_363:
        /*0798*/ 	.byte	0x04, 0x12
        /*079a*/ 	.short	(.L_365 - .L_364)
	.align		4
.L_364:
        /*079c*/ 	.word	index@(_Z35group_norm_nhwc_bwd_one_pass_kernelI11Fp16IOFp32WLi512ELi112ELi448EEv26Group_norm_nhwc_bwd_params)
        /*07a0*/ 	.word	0x00000590


	//----- nvinfo : EIATTR_MIN_STACK_SIZE
	.align		4
.L_365:
        /*07a4*/ 	.byte	0x04, 0x12
        /*07a6*/ 	.short	(.L_367 - .L_366)
	.align		4
.L_366:
        /*07a8*/ 	.word	index@(_Z35group_norm_nhwc_bwd_one_pass_kernelI11Fp16IOBf16WLi64ELi112ELi448EEv26Group_norm_nhwc_bwd_params)
        /*07ac*/ 	.word	0x00000000


	//----- nvinfo : EIATTR_MIN_STACK_SIZE
	.align		4
.L_367:
        /*07b0*/ 	.byte	0x04, 0x12
        /*07b2*/ 	.short	(.L_369 - .L_368)
	.align		4
.L_368:
        /*07b4*/ 	.word	index@(_Z35group_norm_nhwc_bwd_one_pass_kernelI11Fp16IOBf16WLi128ELi112ELi448EEv26Group_norm_nhwc_bwd_params)
        /*07b8*/ 	.word	0x00000000


	//----- nvinfo : EIATTR_MIN_STACK_SIZE
	.align		4
.L_369:
        /*07bc*/ 	.byte	0x04, 0x12
        /*07be*/ 	.short	(.L_371 - .L_370)
	.align		4
.L_370:
        /*07c0*/ 	.word	index@(_Z35group_norm_nhwc_bwd_one_pass_kernelI11Fp16IOBf16WLi256ELi112ELi448EEv26Group_norm_nhwc_bwd_params)
        /*07c4*/ 	.word	0x00000000


	//----- nvinfo : EIATTR_MIN_STACK_SIZE
	.align		4
.L_371:
        /*07c8*/ 	.byte	0x04, 0x12
        /*07ca*/ 	.short	(.L_373 - .L_372)
	.align		4
.L_372:
        /*07cc*/ 	.word	index@(_Z35group_norm_nhwc_bwd_one_pass_kernelI11Fp16IOBf16WLi512ELi112ELi448EEv26Group_norm_nhwc_bwd_params)
        /*07d0*/ 	.word	0x00000590


	//----- nvinfo : EIATTR_MIN_STACK_SIZE
	.align		4
.L_373:
        /*07d4*/ 	.byte	0x04, 0x12
        /*07d6*/ 	.short	(.L_375 - .L_374)
	.align		4
.L_374:
        /*07d8*/ 	.word	index@(_Z35group_norm_nhwc_bwd_one_pass_kernelI11Fp16IOFp16WLi64ELi112ELi448EEv26Group_norm_nhwc_bwd_params)
        /*07dc*/ 	.word	0x00000000


	//----- nvinfo : EIATTR_MIN_STACK_SIZE
	.align		4
.L_375:
        /*07e0*/ 	.byte	0x04, 0x12
        /*07e2*/ 	.short	(.L_377 - .L_376)
	.align		4
.L_376:
        /*07e4*/ 	.word	index@(_Z35group_norm_nhwc_bwd_one_pass_kernelI11Fp16IOFp16WLi128ELi112ELi448EEv26Group_norm_nhwc_bwd_params)
        /*07e8*/ 	.word	0x00000000


	//----- nvinfo : EIATTR_MIN_STACK_SIZE
	.align		4
.L_377:
        /*07ec*/ 	.byte	0x04, 0x12
        /*07ee*/ 	.short	(.L_379 - .L_378)
	.align		4
.L_378:
        /*07f0*/ 	.word	index@(_Z35group_norm_nhwc_bwd_one_pass_kernelI11Fp16IOFp16WLi256ELi112ELi448EEv26Group_norm_nhwc_bwd_params)
        /*07f4*/ 	.word	0x00000000


	//----- nvinfo : EIATTR_MIN_STACK_SIZE
	.align		4
.L_379:
        /*07f8*/ 	.byte	0x04, 0x12
        /*07fa*/ 	.short	(.L_381 - .L_380)
	.align		4
.L_380:
        /*07fc*/ 	.word	index@(_Z35group_norm_nhwc_bwd_one_pass_kernelI11Fp16IOFp16WLi512ELi112ELi448EEv26Group_norm_nhwc_bwd_params)
        /*0800*/ 	.word	0x00000590


	//----- nvinfo : EIATTR_MIN_STACK_SIZE
	.align		4
.L_381:
        /*0804*/ 	.byte	0x04, 0x12
        /*0806*/ 	.short	(.L_383 - .L_382)
	.align		4
.L_382:
        /*0808*/ 	.word	index@(_Z35group_norm_nhwc_bwd_one_pass_kernelI11Fp32IOFp32WLi64ELi112ELi448EEv26Group_norm_nhwc_bwd_params)
        /*080c*/ 	.word	0x00000008


	//----- nvinfo : EIATTR_MIN_STACK_SIZE
	.align		4
.L_383:
        /*0810*/ 	.byte	0x04, 0x12
        /*0812*/ 	.short	(.L_385 - .L_384)
	.align		4
.L_384:
        /*0814*/ 	.word	index@(_Z35group_norm_nhwc_bwd_one_pass_kernelI11Fp32IOFp32WLi128ELi112ELi448EEv26Group_norm_nhwc_bwd_params)
        /*0818*/ 	.word	0x00000000


	//----- nvinfo : EIATTR_MIN_STACK_SIZE
	.align		4
.L_385:
        /*081c*/ 	.byte	0x04, 0x12
        /*081e*/ 	.short	(.L_387 - .L_386)
	.align		4
.L_386:
        /*0820*/ 	.word	index@(_Z35group_norm_nhwc_bwd_one_pass_kernelI11Fp32IOFp32WLi256ELi112ELi448EEv26Group_norm_nhwc_bwd_params)
        /*0824*/ 	.word	0x000000f0


	//----- nvinfo : EIATTR_MIN_STACK_SIZE
	.align		4
.L_387:
        /*0828*/ 	.byte	0x04, 0x12
        /*082a*/ 	.short	(.L_389 - .L_388)
	.align		4
.L_388:
        /*082c*/ 	.word	index@(_Z35group_norm_nhwc_bwd_one_pass_kernelI11Fp32IOFp32WLi512ELi112ELi448EEv26Group_norm_nhwc_bwd_params)
        /*0830*/ 	.word	0x00000ae0


	//----- nvinfo : EIATTR_MIN_STACK_SIZE
	.align		4
.L_389:
        /*0834*/ 	.byte	0x04, 0x12
        /*0836*/ 	.short	(.L_391 - .L_390)
	.align		4
.L_390:
        /*0838*/ 	.word	index@(_Z35group_norm_nhwc_bwd_one_pass_kernelI11Fp32IOBf16WLi64ELi112ELi448EEv26Group_norm_nhwc_bwd_params)
        /*083c*/ 	.word	0x00000008


	//----- nvinfo : EIATTR_MIN_STACK_SIZE
	.align		4
.L_391:
        /*0840*/ 	.byte	0x04, 0x12
        /*0842*/ 	.short	(.L_393 - .L_392)
	.align		4
.L_392:
        /*0844*/ 	.word	index@(_Z35group_norm_nhwc_bwd_one_pass_kernelI11Fp32IOBf16WLi128ELi112ELi448EEv26Group_norm_nhwc_bwd_params)
        /*0848*/ 	.word	0x00000000


	//----- nvinfo : EIATTR_MIN_STACK_SIZE
	.align		4
.L_393:
        /*084c*/ 	.byte	0x04, 0x12
        /*084e*/ 	.short	(.L_395 - .L_394)
	.align		4
.L_394:
        /*0850*/ 	.word	index@(_Z35group_norm_nhwc_bwd_one_pass_kernelI11Fp32IOBf16WLi256ELi112ELi448EEv26Group_norm_nhwc_bwd_params)
        /*0854*/ 	.word	0x000000e8


	//----- nvinfo : EIATTR_MIN_STACK_SIZE
	.align		4
.L_395:
        /*0858*/ 	.byte	0x04, 0x12
        /*085a*/ 	.short	(.L_397 - .L_396)
	.align		4
.L_396:
        /*085c*/ 	.word	index@(_Z35group_norm_nhwc_bwd_one_pass_kernelI11Fp32IOBf16WLi512ELi112ELi448EEv26Group_norm_nhwc_bwd_params)
        /*0860*/ 	.word	0x00000ae0


	//----- nvinfo : EIATTR_MIN_STACK_SIZE
	.align		4
.L_397:
        /*0864*/ 	.byte	0x04, 0x12
        /*0866*/ 	.short	(.L_399 - .L_398)
	.align		4
.L_398:
        /*0868*/ 	.word	index@(_Z35group_norm_nhwc_bwd_one_pass_kernelI11Fp32IOFp16WLi64ELi112ELi448EEv26Group_norm_nhwc_bwd_params)
        /*086c*/ 	.word	0x00000008


	//----- nvinfo : EIATTR_MIN_STACK_SIZE
	.align		4
.L_399:
        /*0870*/ 	.byte	0x04, 0x12
        /*0872*/ 	.short	(.L_401 - .L_400)
	.align		4
.L_400:
        /*0874*/ 	.word	index@(_Z35group_norm_nhwc_bwd_one_pass_kernelI11Fp32IOFp16WLi128ELi112ELi448EEv26Group_norm_nhwc_bwd_params)
        /*0878*/ 	.word	0x00000000


	//----- nvinfo : EIATTR_MIN_STACK_SIZE
	.align		4
.L_401:
        /*087c*/ 	.byte	0x04, 0x12
        /*087e*/ 	.short	(.L_403 - .L_402)
	.align		4
.L_402:
        /*0880*/ 	.word	index@(_Z35group_norm_nhwc_bwd_one_pass_kernelI11Fp32IOFp16WLi256ELi112ELi448EEv26Group_norm_nhwc_bwd_params)
        /*0884*/ 	.word	0x000000e8


	//----- nvinfo : EIATTR_MIN_STACK_SIZE
	.align		4
.L_403:
        /*0888*/ 	.byte	0x04, 0x12
        /*088a*/ 	.short	(.L_405 - .L_404)
	.align		4
.L_404:
        /*088c*/ 	.word	index@(_Z35group_norm_nhwc_bwd_one_pass_kernelI11Fp32IOFp16WLi512ELi112ELi448EEv26Group_norm_nhwc_bwd_params)
        /*0890*/ 	.word	0x00000ae0


	//----- nvinfo : EIATTR_MIN_STACK_SIZE
	.align		4
.L_405:
        /*0894*/ 	.byte	0x04, 0x12
        /*0896*/ 	.short	(.L_407 - .L_406)
	.align		4
.L_406:
        /*0898*/ 	.word	index@(_Z35group_norm_nhwc_fwd_one_pass_kernelI11Bf16IOFp32WLi64ELi112ELi448EEv26Group_norm_nhwc_fwd_params)
        /*089c*/ 	.word	0x00000000


	//----- nvinfo : EIATTR_MIN_STACK_SIZE
	.align		4
.L_407:
        /*08a0*/ 	.byte	0x04, 0x12
        /*08a2*/ 	.short	(.L_409 - .L_408)
	.align		4
.L_408:
        /*08a4*/ 	.word	index@(_Z35group_norm_nhwc_fwd_one_pass_kernelI11Bf16IOFp32WLi128ELi112ELi448EEv26Group_norm_nhwc_fwd_params)
        /*08a8*/ 	.word	0x00000000


	//----- nvinfo : EIATTR_MIN_STACK_SIZE
	.align		4
.L_409:
        /*08ac*/ 	.byte	0x04, 0x12
        /*08ae*/ 	.short	(.L_411 - .L_410)
	.align		4
.L_410:
        /*08b0*/ 	.word	index@(_Z35group_norm_nhwc_fwd_one_pass_kernelI11Bf16IOFp32WLi256ELi112ELi448EEv26Group_norm_nhwc_fwd_params)
        /*08b4*/ 	.word	0x00000000


	//----- nvinfo : EIATTR_MIN_STACK_SIZE
	.align		4
.L_411:
        /*08b8*/ 	.byte	0x04, 0x12
        /*08ba*/ 	.short	(.L_413 - .L_412)
	.align		4
.L_412:
        /*08bc*/ 	.word	index@(_Z35group_norm_nhwc_fwd_one_pass_kernelI11Bf16IOFp32WLi512ELi112ELi448EEv26Group_norm_nhwc_fwd_params)
        /*08c0*/ 	.word	0x00000120


	//----- nvinfo : EIATTR_MIN_STACK_SIZE
	.align		4
.L_413:
        /*08c4*/ 	.byte	0x04, 0x12
        /*08c6*/ 	.short	(.L_415 - .L_414)
	.align		4
.L_414:
        /*08c8*/ 	.word	index@(_Z35group_norm_nhwc_fwd_one_pass_kernelI11Bf16IOBf16WLi64ELi112ELi448EEv26Group_norm_nhwc_fwd_params)
        /*08cc*/ 	.word	0x00000000


	//----- nvinfo : EIATTR_MIN_STACK_SIZE
	.align		4
.L_415:
        /*08d0*/ 	.byte	0x04, 0x12
        /*08d2*/ 	.short	(.L_417 - .L_416)
	.align		4
.L_416:
        /*08d4*/ 	.word	index@(_Z35group_norm_nhwc_fwd_one_pass_kernelI11Bf16IOBf16WLi128ELi112ELi448EEv26Group_norm_nhwc_fwd_params)
        /*08d8*/ 	.word	0x00000000


	//----- nvinfo : EIATTR_MIN_STACK_SIZE
	.align		4
.L_417:
        /*08dc*/ 	.byte	0x04, 0x12
        /*08de*/ 	.short	(.L_419 - .L_418)
	.align		4
.L_418:
        /*08e0*/ 	.word	index@(_Z35group_norm_nhwc_fwd_one_pass_kernelI11Bf16IOBf16WLi256ELi112ELi448EEv26Group_norm_nhwc_fwd_params)
        /*08e4*/ 	.word	0x00000000


	//----- nvinfo : EIATTR_MIN_STACK_SIZE
	.align		4
.L_419:
        /*08e8*/ 	.byte	0x04, 0x12
        /*08ea*/ 	.short	(.L_421 - .L_420)
	.align		4
.L_420:
        /*08ec*/ 	.word	index@(_Z35group_norm_nhwc_fwd_one_pass_kernelI11Bf16IOBf16WLi512ELi112ELi448EEv26Group_norm_nhwc_fwd_params)
        /*08f0*/ 	.word	0x00000120


	//----- nvinfo : EIATTR_MIN_STACK_SIZE
	.align		4
.L_421:
        /*08f4*/ 	.byte	0x04, 0x12
        /*08f6*/ 	.short	(.L_423 - .L_422)
	.align		4
.L_422:
        /*08f8*/ 	.word	index@(_Z35group_norm_nhwc_fwd_one_pass_kernelI11Bf16IOFp16WLi64ELi112ELi448EEv26Group_norm_nhwc_fwd_params)
        /*08fc*/ 	.word	0x00000000


	//----- nvinfo : EIATTR_MIN_STACK_SIZE
	.align		4
.L_423:
        /*0900*/ 	.byte	0x04, 0x12
        /*0902*/ 	.short	(.L_425 - .L_424)
	.align		4
.L_424:
        /*0904*/ 	.word	index@(_Z35group_norm_nhwc_fwd_one_pass_kernelI11Bf16IOFp16WLi128ELi112ELi448EEv26Group_norm_nhwc_fwd_params)
        /*0908*/ 	.word	0x00000000


	//----- nvinfo : EIATTR_MIN_STACK_SIZE
	.align		4
.L_425:
        /*090c*/ 	.byte	0x04, 0x12
        /*090e*/ 	.short	(.L_427 - .L_426)
	.align		4
.L_426:
        /*0910*/ 	.word	index@(_Z35group_norm_nhwc_fwd_one_pass_kernelI11Bf16IOFp16WLi256ELi112ELi448EEv26Group_norm_nhwc_fwd_params)
        /*0914*/ 	.word	0x00000000


	//----- nvinfo : EIATTR_MIN_STACK_SIZE
	.align		4
.L_427:
        /*0918*/ 	.byte	0x04, 0x12
        /*091a*/ 	.short	(.L_429 - .L_428)
	.align		4
.L_428:
        /*091c*/ 	.word	index@(_Z35group_norm_nhwc_fwd_one_pass_kernelI11Bf16IOFp16WLi512ELi112ELi448EEv26Group_norm_nhwc_fwd_params)
        /*0920*/ 	.word	0x00000120


	//----- nvinfo : EIATTR_MIN_STACK_SIZE
	.align		4
.L_429:
        /*0924*/ 	.byte	0x04, 0x12
        /*0926*/ 	.short	(.L_431 - .L_430)
	.align		4
.L_430:
        /*0928*/ 	.word	index@(_Z35group_norm_nhwc_fwd_one_pass_kernelI11Fp16IOFp32WLi64ELi112ELi448EEv26Group_norm_nhwc_fwd_params)
        /*092c*/ 	.word	0x00000000


	//----- nvinfo : EIATTR_MIN_STACK_SIZE
	.align		4
.L_431:
        /*0930*/ 	.byte	0x04, 0x12
        /*0932*/ 	.short	(.L_433 - .L_432)
	.align		4
.L_432:
        /*0934*/ 	.word	index@(_Z35group_norm_nhwc_fwd_one_pass_kernelI11Fp16IOFp32WLi128ELi112ELi448EEv26Group_norm_nhwc_fwd_params)
        /*0938*/ 	.word	0x00000000


	//----- nvinfo : EIATTR_MIN_STACK_SIZE
	.align		4
.L_433:
        /*093c*/ 	.byte	0x04, 0x12
        /*093e*/ 	.short	(.L_435 - .L_434)
	.align		4
.L_434:
        /*0940*/ 	.word	index@(_Z35group_norm_nhwc_fwd_one_pass_kernelI11Fp16IOFp32WLi256ELi112ELi448EEv26Group_norm_nhwc_fwd_params)
        /*0944*/ 	.word	0x00000000


	//----- nvinfo : EIATTR_MIN_STACK_SIZE
	.align		4
.L_435:
        /*0948*/ 	.byte	0x04, 0x12
        /*094a*/ 	.short	(.L_437 - .L_436)
	.align		4
.L_436:
        /*094c*/ 	.word	index@(_Z35group_norm_nhwc_fwd_one_pass_kernelI11Fp16IOFp32WLi512ELi112ELi448EEv26Group_norm_nhwc_fwd_params)
        /*0950*/ 	.word	0x00000120


	//----- nvinfo : EIATTR_MIN_STACK_SIZE
	.align		4
.L_437:
        /*0954*/ 	.byte	0x04, 0x12
        /*0956*/ 	.short	(.L_439 - .L_438)
	.align		4
.L_438:
        /*0958*/ 	.word	index@(_Z35group_norm_nhwc_fwd_one_pass_kernelI11Fp16IOBf16WLi64ELi112ELi448EEv26Group_norm_nhwc_fwd_params)
        /*095c*/ 	.word	0x00000000


	//----- nvinfo : EIATTR_MIN_STACK_SIZE
	.align		4
.L_439:
        /*0960*/ 	.byte	0x04, 0x12
        /*0962*/ 	.short	(.L_441 - .L_440)
	.align		4
.L_440:
        /*0964*/ 	.word	index@(_Z35group_norm_nhwc_fwd_one_pass_kernelI11Fp16IOBf16WLi128ELi112ELi448EEv26Group_norm_nhwc_fwd_params)
        /*0968*/ 	.word	0x00000000


	//----- nvinfo : EIATTR_MIN_STACK_SIZE
	.align		4
.L_441:
        /*096c*/ 	.byte	0x04, 0x12
        /*096e*/ 	.short	(.L_443 - .L_442)
	.align		4
.L_442:
        /*0970*/ 	.word	index@(_Z35group_norm_nhwc_fwd_one_pass_kernelI11Fp16IOBf16WLi256ELi112ELi448EEv26Group_norm_nhwc_fwd_params)
        /*0974*/ 	.word	0x00000000


	//----- nvinfo : EIATTR_MIN_STACK_SIZE
	.align		4
.L_443:
        /*0978*/ 	.byte	0x04, 0x12
        /*097a*/ 	.short	(.L_445 - .L_444)
	.align		4
.L_444:
        /*097c*/ 	.word	index@(_Z35group_norm_nhwc_fwd_one_pass_kernelI11Fp16IOBf16WLi512ELi112ELi448EEv26Group_norm_nhwc_fwd_params)
        /*0980*/ 	.word	0x00000120


	//----- nvinfo : EIATTR_MIN_STACK_SIZE
	.align		4
.L_445:
        /*0984*/ 	.byte	0x04, 0x12
        /*0986*/ 	.short	(.L_447 - .L_446)
	.align		4
.L_446:
        /*0988*/ 	.word	index@(_Z35group_norm_nhwc_fwd_one_pass_kernelI11Fp16IOFp16WLi64ELi112ELi448EEv26Group_norm_nhwc_fwd_params)
        /*098c*/ 	.word	0x00000000


	//----- nvinfo : EIATTR_MIN_STACK_SIZE
	.align		4
.L_447:
        /*0990*/ 	.byte	0x04, 0x12
        /*0992*/ 	.short	(.L_449 - .L_448)
	.align		4
.L_448:
        /*0994*/ 	.word	index@(_Z35group_norm_nhwc_fwd_one_pass_kernelI11Fp16IOFp16WLi128ELi112ELi448EEv26Group_norm_nhwc_fwd_params)
        /*0998*/ 	.word	0x00000000


	//----- nvinfo : EIATTR_MIN_STACK_SIZE
	.align		4
.L_449:
        /*099c*/ 	.byte	0x04, 0x12
        /*099e*/ 	.short	(.L_451 - .L_450)
	.align		4
.L_450:
        /*09a0*/ 	.word	index@(_Z35group_norm_nhwc_fwd_one_pass_kernelI11Fp16IOFp16WLi256ELi112ELi448EEv26Group_norm_nhwc_fwd_params)
        /*09a4*/ 	.word	0x00000000


	//----- nvinfo : EIATTR_MIN_STACK_SIZE
	.align		4
.L_451:
        /*09a8*/ 	.byte	0x04, 0x12
        /*09aa*/ 	.short	(.L_453 - .L_452)
	.align		4
.L_452:
        /*09ac*/ 	.word	index@(_Z35group_norm_nhwc_fwd_one_pass_kernelI11Fp16IOFp16WLi512ELi112ELi448EEv26Group_norm_nhwc_fwd_params)
        /*09b0*/ 	.word	0x00000120


	//----- nvinfo : EIATTR_MIN_STACK_SIZE
	.align		4
.L_453:
        /*09b4*/ 	.byte	0x04, 0x12
        /*09b6*/ 	.short	(.L_455 - .L_454)
	.align		4
.L_454:
        /*09b8*/ 	.word	index@(_Z35group_norm_nhwc_fwd_one_pass_kernelI11Fp32IOFp32WLi64ELi112ELi448EEv26Group_norm_nhwc_fwd_params)
        /*09bc*/ 	.word	0x00000000


	//----- nvinfo : EIATTR_MIN_STACK_SIZE
	.align		4
.L_455:
        /*09c0*/ 	.byte	0x04, 0x12
        /*09c2*/ 	.short	(.L_457 - .L_456)
	.align		4
.L_456:
        /*09c4*/ 	.word	index@(_Z35group_norm_nhwc_fwd_one_pass_kernelI11Fp32IOFp32WLi128ELi112ELi448EEv26Group_norm_nhwc_fwd_params)
        /*09c8*/ 	.word	0x00000000


	//----- nvinfo : EIATTR_MIN_STACK_SIZE
	.align		4
.L_457:
        /*09cc*/ 	.byte	0x04, 0x12
        /*09ce*/ 	.short	(.L_459 - .L_458)
	.align		4
.L_458:
        /*09d0*/ 	.word	index@(_Z35group_norm_nhwc_fwd_one_pass_kernelI11Fp32IOFp32WLi256ELi112ELi448EEv26Group_norm_nhwc_fwd_params)
        /*09d4*/ 	.word	0x00000000


	//----- nvinfo : EIATTR_MIN_STACK_SIZE
	.align		4
.L_459:
        /*09d8*/ 	.byte	0x04, 0x12
        /*09da*/ 	.short	(.L_461 - .L_460)
	.align		4
.L_460:
        /*09dc*/ 	.word	index@(_Z35group_norm_nhwc_fwd_one_pass_kernelI11Fp32IOFp32WLi512ELi112ELi448EEv26Group_norm_nhwc_fwd_params)
        /*09e0*/ 	.word	0x00000680


	//----- nvinfo : EIATTR_MIN_STACK_SIZE
	.align		4
.L_461:
        /*09e4*/ 	.byte	0x04, 0x12
        /*09e6*/ 	.short	(.L_463 - .L_462)
	.align		4
.L_462:
        /*09e8*/ 	.word	index@(_Z35group_norm_nhwc_fwd_one_pass_kernelI11Fp32IOBf16WLi64ELi112ELi448EEv26Group_norm_nhwc_fwd_params)
        /*09ec*/ 	.word	0x00000000


	//----- nvinfo : EIATTR_MIN_STACK_SIZE
	.align		4
.L_463:
        /*09f0*/ 	.byte	0x04, 0x12
        /*09f2*/ 	.short	(.L_465 - .L_464)
	.align		4
.L_464:
        /*09f4*/ 	.word	index@(_Z35group_norm_nhwc_fwd_one_pass_kernelI11Fp32IOBf16WLi128ELi112ELi448EEv26Group_norm_nhwc_fwd_params)
        /*09f8*/ 	.word	0x00000000


	//----- nvinfo : EIATTR_MIN_STACK_SIZE
	.align		4
.L_465:
        /*09fc*/ 	.byte	0x04, 0x12
        /*09fe*/ 	.short	(.L_467 - .L_466)
	.align		4
.L_466:
        /*0a00*/ 	.word	index@(_Z35group_norm_nhwc_fwd_one_pass_kernelI11Fp32IOBf16WLi256ELi112ELi448EEv26Group_norm_nhwc_fwd_params)
        /*0a04*/ 	.word	0x00000000


	//----- nvinfo : EIATTR_MIN_STACK_SIZE
	.align		4
.L_467:
        /*0a08*/ 	.byte	0x04, 0x12
        /*0a0a*/ 	.short	(.L_469 - .L_468)
	.align		4
.L_468:
        /*0a0c*/ 	.word	index@(_Z35group_norm_nhwc_fwd_one_pass_kernelI11Fp32IOBf16WLi512ELi112ELi448EEv26Group_norm_nhwc_fwd_params)
        /*0a10*/ 	.word	0x00000680


	//----- nvinfo : EIATTR_MIN_STACK_SIZE
	.align		4
.L_469:
        /*0a14*/ 	.byte	0x04, 0x12
        /*0a16*/ 	.short	(.L_471 - .L_470)
	.align		4
.L_470:
        /*0a18*/ 	.word	index@(_Z35group_norm_nhwc_fwd_one_pass_kernelI11Fp32IOFp16WLi64ELi112ELi448EEv26Group_norm_nhwc_fwd_params)
        /*0a1c*/ 	.word	0x00000000


	//----- nvinfo : EIATTR_MIN_STACK_SIZE
	.align		4
.L_471:
        /*0a20*/ 	.byte	0x04, 0x12
        /*0a22*/ 	.short	(.L_473 - .L_472)
	.align		4
.L_472:
        /*0a24*/ 	.word	index@(_Z35group_norm_nhwc_fwd_one_pass_kernelI11Fp32IOFp16WLi128ELi112ELi448EEv26Group_norm_nhwc_fwd_params)
        /*0a28*/ 	.word	0x00000000


	//----- nvinfo : EIATTR_MIN_STACK_SIZE
	.align		4
.L_473:
        /*0a2c*/ 	.byte	0x04, 0x12
        /*0a2e*/ 	.short	(.L_475 - .L_474)
	.align		4
.L_474:
        /*0a30*/ 	.word	index@(_Z35group_norm_nhwc_fwd_one_pass_kernelI11Fp32IOFp16WLi256ELi112ELi448EEv26Group_norm_nhwc_fwd_params)
        /*0a34*/ 	.word	0x00000000


	//----- nvinfo : EIATTR_MIN_STACK_SIZE
	.align		4
.L_475:
        /*0a38*/ 	.byte	0x04, 0x12
        /*0a3a*/ 	.short	(.L_477 - .L_476)
	.align		4
.L_476:
        /*0a3c*/ 	.word	index@(_Z35group_norm_nhwc_fwd_one_pass_kernelI11Fp32IOFp16WLi512ELi112ELi448EEv26Group_norm_nhwc_fwd_params)
        /*0a40*/ 	.word	0x00000680
.L_477:


//--------------------- .nv.info._ZN3cub17CUB_300001_SM_8006detail11EmptyKernelIvEEvv --------------------------
	.section	.nv.info._ZN3cub17CUB_300001_SM_8006detail11EmptyKernelIvEEvv,"",@"SHT_CUDA_INFO"
	.sectionflags	@""
	.align	4


	//----- nvinfo : EIATTR_CUDA_API_VERSION
	.align		4
        /*0000*/ 	.byte	0x04, 0x37
        /*0002*/ 	.short	(.L_479 - .L_478)
.L_478:
        /*0004*/ 	.word	0x00000082


	//----- nvinfo : EIATTR_SW2861232_WAR
	.align		4
.L_479:
        /*0008*/ 	.byte	0x01, 0x35
	.zero		2


	//----- nvinfo : EIATTR_MAXREG_COUNT
	.align		4
        /*000c*/ 	.byte	0x03, 0x1b
        /*000e*/ 	.short	0x00ff


	//----- nvinfo : EIATTR_MERCURY_ISA_VERSION
	.align		4
        /*0010*/ 	.byte	0x03, 0x5f
        /*0012*/ 	.short	0x0000


	//----- nvinfo : EIATTR_EXIT_INSTR_OFFSETS
	.align		4
        /*0014*/ 	.byte	0x04, 0x1c
        /*0016*/ 	.short	(.L_481 - .L_480)


	//   ....[0]....
.L_480:
        /*0018*/ 	.word	0x00000010
.L_481:


//--------------------- .nv.info._Z35group_norm_nhwc_bwd_one_pass_kernelI11Bf16IOFp32WLi64ELi112ELi448EEv26Group_norm_nhwc_bwd_params --------------------------
	.section	.nv.info._Z35group_norm_nhwc_bwd_one_pass_kernelI11Bf16IOFp32WLi64ELi112ELi448EEv26Group_norm_nhwc_bwd_params,"",@"SHT_CUDA_INFO"
	.sectionflags	@""
	.align	4


	//----- nvinfo : EIATTR_CUDA_API_VERSION
	.align		4
        /*0000*/ 	.byte	0x04, 0x37
        /*0002*/ 	.short	(.L_483 - .L_482)
.L_482:
        /*0004*/ 	.word	0x00000082


	//----- nvinfo : EIATTR_SW2861232_WAR
	.align		4
.L_483:
        /*0008*/ 	.byte	0x01, 0x35
	.zero		2


	//----- nvinfo : EIATTR_PARAM_CBANK
	.align		4
        /*000c*/ 	.byte	0x04, 0x0a
        /*000e*/ 	.short	(.L_485 - .L_484)
	.align		4
.L_484:
        /*0010*/ 	.word	index@(.nv.constant0._Z35group_norm_nhwc_bwd_one_pass_kernelI11Bf16IOFp32WLi64ELi112ELi448EEv26Group_norm_nhwc_bwd_params)
        /*0014*/ 	.short	0x0160
        /*0016*/ 	.short	0x00b8


	//----- nvinfo : EIATTR_CBANK_PARAM_SIZE
	.align		4
.L_485:
        /*0018*/ 	.byte	0x03, 0x19
        /*001a*/ 	.short	0x00b8


	//----- nvinfo : EIATTR_KPARAM_INFO
	.align		4
        /*001c*/ 	.byte	0x04, 0x17
        /*001e*/ 	.short	(.L_487 - .L_486)
.L_486:
        /*0020*/ 	.word	0x00000000
        /*0024*/ 	.short	0x0000
        /*0026*/ 	.short	0x0000
        /*0028*/ 	.byte	0x00, 0xf0, 0xe1, 0x02


	//----- nvinfo : EIATTR_MAXREG_COUNT
	.align		4
.L_487:
        /*002c*/ 	.byte	0x03, 0x1b
        /*002e*/ 	.short	0x0080


	//----- nvinfo : EIATTR_NUM_BARRIERS
	.align		4
        /*0030*/ 	.byte	0x02, 0x4c
        /*0032*/ 	.byte	0x01
	.zero		1


	//----- nvinfo : EIATTR_MERCURY_ISA_VERSION
	.align		4
        /*0034*/ 	.byte	0x03, 0x5f
        /*0036*/ 	.short	0x0000


	//----- nvinfo : EIATTR_INT_WARP_WIDE_INSTR_OFFSETS
	.align		4
        /*0038*/ 	.byte	0x04, 0x31
        /*003a*/ 	.short	(.L_489 - .L_488)


	//   ....[0]....
.L_488:
        /*003c*/ 	.word	0x00002cf0


	//   ....[1]....
        /*0040*/ 	.word	0x00005860


	//----- nvinfo : EIATTR_COOP_GROUP_MASK_REGIDS
	.align		4
.L_489:
        /*0044*/ 	.byte	0x04, 0x29
        /*0046*/ 	.short	(.L_491 - .L_490)


	//   ....[0]....
.L_490:
        /*0048*/ 	.word	0xffffffff


	//   ....[1]....
        /*004c*/ 	.word	0xffffffff


	//   ....[2]....
        /*0050*/ 	.word	0xffffffff


	//   ....[3]....
        /*0054*/ 	.word	0xffffffff


	//   ....[4]....
        /*0058*/ 	.word	0xffffffff


	//   ....[5]....
        /*005c*/ 	.word	0xffffffff


	//   ....[6]....
        /*0060*/ 	.word	0xffffffff


	//   ....[7]....
        /*0064*/ 	.word	0xffffffff


	//   ....[8]....
        /*0068*/ 	.word	0xffffffff


	//   ....[9]....
        /*006c*/ 	.word	0xffffffff


	//----- nvinfo : EIATTR_COOP_GROUP_INSTR_OFFSETS
	.align		4
.L_491:
        /*0070*/ 	.byte	0x04, 0x28
        /*0072*/ 	.short	(.L_493 - .L_492)


	//   ....[0]....
.L_492:
        /*0074*/ 	.word	0x00002350


	//   ....[1]....
        /*0078*/ 	.word	0x00002380


	//   ....[2]....
        /*007c*/ 	.word	0x00002440


	//   ....[3]....
        /*0080*/ 	.word	0x00002460


	//   ....[4]....
        /*0084*/ 	.word	0x00002490


	//   ....[5]....
        /*0088*/ 	.word	0x000024b0


	//   ....[6]....
        /*008c*/ 	.word	0x000024e0


	//   ....[7]....
        /*0090*/ 	.word	0x00002500


	//   ....[8]....
        /*0094*/ 	.word	0x00002530


	//   ....[9]....
        /*0098*/ 	.word	0x00002550


	//----- nvinfo : EIATTR_EXIT_INSTR_OFFSETS
	.align		4
.L_493:
        /*009c*/ 	.byte	0x04, 0x1c
        /*009e*/ 	.short	(.L_495 - .L_494)


	//   ....[0]....
.L_494:
        /*00a0*/ 	.word	0x00005930


	//   ....[1]....
        /*00a4*/ 	.word	0x00005a70


	//   ....[2]....
        /*00a8*/ 	.word	0x00005cc0


	//----- nvinfo : EIATTR_MAX_THREADS
	.align		4
.L_495:
        /*00ac*/ 	.byte	0x04, 0x05
        /*00ae*/ 	.short	(.L_497 - .L_496)
.L_496:
        /*00b0*/ 	.word	0x000001c0
        /*00b4*/ 	.word	0x00000001
        /*00b8*/ 	.word	0x00000001


	//----- nvinfo : EIATTR_CRS_STACK_SIZE
	.align		4
.L_497:
        /*00bc*/ 	.byte	0x04, 0x1e
        /*00be*/ 	.short	(.L_499 - .L_498)
.L_498:
        /*00c0*/ 	.word	0x00000000
.L_499:


//--------------------- .nv.info._Z35group_norm_nhwc_bwd_one_pass_kernelI11Bf16IOFp32WLi128ELi112ELi448EEv26Group_norm_nhwc_bwd_params --------------------------
	.section	.nv.info._Z35group_norm_nhwc_bwd_one_pass_kernelI11Bf16IOFp32WLi128ELi112ELi448EEv26Group_norm_nhwc_bwd_params,"",@"SHT_CUDA_INFO"
	.sectionflags	@""
	.align	4


	//----- nvinfo : EIATTR_CUDA_API_VERSION
	.align		4
        /*0000*/ 	.byte	0x04, 0x37
        /*0002*/ 	.short	(.L_501 - .L_500)
.L_500:
        /*0004*/ 	.word	0x00000082


	//----- nvinfo : EIATTR_SW2861232_WAR
	.align		4
.L_501:
        /*0008*/ 	.byte	0x01, 0x35
	.zero		2


	//----- nvinfo : EIATTR_PARAM_CBANK
	.align		4
        /*000c*/ 	.byte	0x04, 0x0a
        /*000e*/ 	.short	(.L_503 - .L_502)
	.align		4
.L_502:
        /*0010*/ 	.word	index@(.nv.constant0._Z35group_norm_nhwc_bwd_one_pass_kernelI11Bf16IOFp32WLi128ELi112ELi448EEv26Group_norm_nhwc_bwd_params)
        /*0014*/ 	.short	0x0160
        /*0016*/ 	.short	0x00b8


	//----- nvinfo : EIATTR_CBANK_PARAM_SIZE
	.align		4
.L_503:
        /*0018*/ 	.byte	0x03, 0x19
        /*001a*/ 	.short	0x00b8


	//----- nvinfo : EIATTR_KPARAM_INFO
	.align		4
        /*001c*/ 	.byte	0x04, 0x17
        /*001e*/ 	.short	(.L_505 - .L_504)
.L_504:
        /*0020*/ 	.word	0x00000000
        /*0024*/ 	.short	0x0000
        /*0026*/ 	.short	0x0000
        /*0028*/ 	.byte	0x00, 0xf0, 0xe1, 0x02


	//----- nvinfo : EIATTR_MAXREG_COUNT
	.align		4
.L_505:
        /*002c*/ 	.byte	0x03, 0x1b
        /*002e*/ 	.short	0x0080


	//----- nvinfo : EIATTR_NUM_BARRIERS
	.align		4
        /*0030*/ 	.byte	0x02, 0x4c
        /*0032*/ 	.byte	0x01
	.zero		1


	//----- nvinfo : EIATTR_MERCURY_ISA_VERSION
	.align		4
        /*0034*/ 	.byte	0x03, 0x5f
        /*0036*/ 	.short	0x0000


	//----- nvinfo : EIATTR_INT_WARP_WIDE_INSTR_OFFSETS
	.align		4
        /*0038*/ 	.byte	0x04, 0x31
        /*003a*/ 	.short	(.L_507 - .L_506)


	//   ....[0]....
.L_506:
        /*003c*/ 	.word	0x00004b30


	//   ....[1]....
        /*0040*/ 	.word	0x00008eb0


	//----- nvinfo : EIATTR_COOP_GROUP_MASK_REGIDS
	.align		4
.L_507:
        /*0044*/ 	.byte	0x04, 0x29
        /*0046*/ 	.short	(.L_509 - .L_508)


	//   ....[0]....
.L_508:
        /*0048*/ 	.word	0xffffffff


	//   ....[1]....
        /*004c*/ 	.word	0xffffffff


	//   ....[2]....
        /*0050*/ 	.word	0xffffffff


	//   ....[3]....
        /*0054*/ 	.word	0xffffffff


	//   ....[4]....
        /*0058*/ 	.word	0xffffffff


	//   ....[5]....
        /*005c*/ 	.word	0xffffffff


	//   ....[6]....
        /*0060*/ 	.word	0xffffffff


	//   ....[7]....
        /*0064*/ 	.word	0xffffffff


	//   ....[8]....
        /*0068*/ 	.word	0xffffffff


	//   ....[9]....
        /*006c*/ 	.word	0xffffffff


	//----- nvinfo : EIATTR_COOP_GROUP_INSTR_OFFSETS
	.align		4
.L_509:
        /*0070*/ 	.byte	0x04, 0x28
        /*0072*/ 	.short	(.L_511 - .L_510)


	//   ....[0]....
.L_510:
        /*0074*/ 	.word	0x000040e0


	//   ....[1]....
        /*0078*/ 	.word	0x00004110


	//   ....[2]....
        /*007c*/ 	.word	0x000041f0


	//   ....[3]....
        /*0080*/ 	.word	0x00004220


	//   ....[4]....
        /*0084*/ 	.word	0x00004310


	//   ....[5]....
        /*0088*/ 	.word	0x00004320


	//   ....[6]....
        /*008c*/ 	.word	0x00004360


	//   ....[7]....
        /*0090*/ 	.word	0x00004380


	//   ....[8]....
        /*0094*/ 	.word	0x000043b0


	//   ....[9]....
        /*0098*/ 	.word	0x000043d0


	//----- nvinfo : EIATTR_EXIT_INSTR_OFFSETS
	.align		4
.L_511:
        /*009c*/ 	.byte	0x04, 0x1c
        /*009e*/ 	.short	(.L_513 - .L_512)


	//   ....[0]....
.L_512:
        /*00a0*/ 	.word	0x00008f20


	//   ....[1]....
        /*00a4*/ 	.word	0x00009060


	//   ....[2]....
        /*00a8*/ 	.word	0x000092b0


	//----- nvinfo : EIATTR_MAX_THREADS
	.align		4
.L_513:
        /*00ac*/ 	.byte	0x04, 0x05
        /*00ae*/ 	.short	(.L_515 - .L_514)
.L_514:
        /*00b0*/ 	.word	0x000001c0
        /*00b4*/ 	.word	0x00000001
        /*00b8*/ 	.word	0x00000001


	//----- nvinfo : EIATTR_CRS_STACK_SIZE
	.align		4
.L_515:
        /*00bc*/ 	.byte	0x04, 0x1e
        /*00be*/ 	.short	(.L_517 - .L_516)
.L_516:
        /*00c0*/ 	.word	0x00000000
.L_517:


//--------------------- .nv.info._Z35group_norm_nhwc_bwd_one_pass_kernelI11Bf16IOFp32WLi256ELi112ELi448EEv26Group_norm_nhwc_bwd_params --------------------------
	.section	.nv.info._Z35group_norm_nhwc_bwd_one_pass_kernelI11Bf16IOFp32WLi256ELi112ELi448EEv26Group_norm_nhwc_bwd_params,"",@"SHT_CUDA_INFO"
	.sectionflags	@""
	.align	4


	//----- nvinfo : EIATTR_CUDA_API_VERSION
	.align		4
        /*0000*/ 	.byte	0x04, 0x37
        /*0002*/ 	.short	(.L_519 - .L_518)
.L_518:
        /*0004*/ 	.word	0x00000082


	//----- nvinfo : EIATTR_SW2861232_WAR
	.align		4
.L_519:
        /*0008*/ 	.byte	0x01, 0x35
	.zero		2


	//----- nvinfo : EIATTR_PARAM_CBANK
	.align		4
        /*000c*/ 	.byte	0x04, 0x0a
        /*000e*/ 	.short	(.L_521 - .L_520)
	.align		4
.L_520:
        /*0010*/ 	.word	index@(.nv.constant0._Z35group_norm_nhwc_bwd_one_pass_kernelI11Bf16IOFp32WLi256ELi112ELi448EEv26Group_norm_nhwc_bwd_params)
        /*0014*/ 	.short	0x0160
        /*0016*/ 	.short	0x00b8


	//----- nvinfo : EIATTR_CBANK_PARAM_SIZE
	.align		4
.L_521:
        /*0018*/ 	.byte	0x03, 0x19
        /*001a*/ 	.short	0x00b8


	//----- nvinfo : EIATTR_KPARAM_INFO
	.align		4
        /*001c*/ 	.byte	0x04, 0x17
        /*001e*/ 	.short	(.L_523 - .L_522)
.L_522:
        /*0020*/ 	.word	0x00000000
        /*0024*/ 	.short	0x0000
        /*0026*/ 	.short	0x0000
        /*0028*/ 	.byte	0x00, 0xf0, 0xe1, 0x02


	//----- nvinfo : EIATTR_MAXREG_COUNT
	.align		4
.L_523:
        /*002c*/ 	.byte	0x03, 0x1b
        /*002e*/ 	.short	0x0080


	//----- nvinfo : EIATTR_NUM_BARRIERS
	.align		4
        /*0030*/ 	.byte	0x02, 0x4c
        /*0032*/ 	.byte	0x01
	.zero		1


	//----- nvinfo : EIATTR_MERCURY_ISA_VERSION
	.align		4
        /*0034*/ 	.byte	0x03, 0x5f
        /*0036*/ 	.short	0x0000


	//----- nvinfo : EIATTR_INT_WARP_WIDE_INSTR_OFFSETS
	.align		4
        /*0038*/ 	.byte	0x04, 0x31
        /*003a*/ 	.short	(.L_525 - .L_524)


	//   ....[0]....
.L_524:
        /*003c*/ 	.word	0x00008d90


	//   ....[1]....
        /*0040*/ 	.word	0x0000a4a0


	//   ....[2]....
        /*0044*/ 	.word	0x00010e90


	//----- nvinfo : EIATTR_COOP_GROUP_MASK_REGIDS
	.align		4
.L_525:
        /*0048*/ 	.byte	0x04, 0x29
        /*004a*/ 	.short	(.L_527 - .L_526)


	//   ....[0]....
.L_526:
        /*004c*/ 	.word	0xffffffff


	//   ....[1]....
        /*0050*/ 	.word	0xffffffff


	//   ....[2]....
        /*0054*/ 	.word	0xffffffff


	//   ....[3]....
        /*0058*/ 	.word	0xffffffff


	//   ....[4]....
        /*005c*/ 	.word	0xffffffff


	//   ....[5]....
        /*0060*/ 	.word	0xffffffff


	//   ....[6]....
        /*0064*/ 	.word	0xffffffff


	//   ....[7]....
        /*0068*/ 	.word	0xffffffff


	//   ....[8]....
        /*006c*/ 	.word	0xffffffff


	//   ....[9]....
        /*0070*/ 	.word	0xffffffff


	//----- nvinfo : EIATTR_COOP_GROUP_INSTR_OFFSETS
	.align		4
.L_527:
        /*0074*/ 	.byte	0x04, 0x28
        /*0076*/ 	.short	(.L_529 - .L_528)


	//   ....[0]....
.L_528:
        /*0078*/ 	.word	0x00008380


	//   ....[1]....
        /*007c*/ 	.word	0x000083b0


	//   ....[2]....
        /*0080*/ 	.word	0x00008460


	//   ....[3]....
        /*0084*/ 	.word	0x00008480


	//   ....[4]....
        /*0088*/ 	.word	0x000084b0


	//   ....[5]....
        /*008c*/ 	.word	0x000084d0


	//   ....[6]....
        /*0090*/ 	.word	0x00008500


	//   ....[7]....
        /*0094*/ 	.word	0x00008520


	//   ....[8]....
        /*0098*/ 	.word	0x00008550


	//   ....[9]....
        /*009c*/ 	.word	0x00008570


	//----- nvinfo : EIATTR_EXIT_INSTR_OFFSETS
	.align		4
.L_529:
        /*00a0*/ 	.byte	0x04, 0x1c
        /*00a2*/ 	.short	(.L_531 - .L_530)


	//   ....[0]....
.L_530:
        /*00a4*/ 	.word	0x00010f60


	//   ....[1]....
        /*00a8*/ 	.word	0x000110a0


	//   ....[2]....
        /*00ac*/ 	.word	0x000112f0


	//----- nvinfo : EIATTR_MAX_THREADS
	.align		4
.L_531:
        /*00b0*/ 	.byte	0x04, 0x05
        /*00b2*/ 	.short	(.L_533 - .L_532)
.L_532:
        /*00b4*/ 	.word	0x000001c0
        /*00b8*/ 	.word	0x00000001
        /*00bc*/ 	.word	0x00000001


	//----- nvinfo : EIATTR_CRS_STACK_SIZE
	.align		4
.L_533:
        /*00c0*/ 	.byte	0x04, 0x1e
        /*00c2*/ 	.short	(.L_535 - .L_534)
.L_534:
        /*00c4*/ 	.word	0x00000000
.L_535:


//--------------------- .nv.info._Z35group_norm_nhwc_bwd_one_pass_kernelI11Bf16IOFp32WLi512ELi112ELi448EEv26Group_norm_nhwc_bwd_params --------------------------
	.section	.nv.info._Z35group_norm_nhwc_bwd_one_pass_kernelI11Bf16IOFp32WLi512ELi112ELi448EEv26Group_norm_nhwc_bwd_params,"",@"SHT_CUDA_INFO"
	.sectionflags	@""
	.align	4


	//----- nvinfo : EIATTR_CUDA_API_VERSION
	.align		4
        /*0000*/ 	.byte	0x04, 0x37
        /*0002*/ 	.short	(.L_537 - .L_536)
.L_536:
        /*0004*/ 	.word	0x00000082


	//----- nvinfo : EIATTR_SW2861232_WAR
	.align		4
.L_537:
        /*0008*/ 	.byte	0x01, 0x35
	.zero		2


	//----- nvinfo : EIATTR_PARAM_CBANK
	.align		4
        /*000c*/ 	.byte	0x04, 0x0a
        /*000e*/ 	.short	(.L_539 - .L_538)
	.align		4
.L_538:
        /*0010*/ 	.word	index@(.nv.constant0._Z35group_norm_nhwc_bwd_one_pass_kernelI11Bf16IOFp32WLi512ELi112ELi448EEv26Group_norm_nhwc_bwd_params)
        /*0014*/ 	.short	0x0160
        /*0016*/ 	.short	0x00b8


	//----- nvinfo : EIATTR_CBANK_PARAM_SIZE
	.align		4
.L_539:
        /*0018*/ 	.byte	0x03, 0x19
        /*001a*/ 	.short	0x00b8


	//----- nvinfo : EIATTR_KPARAM_INFO
	.align		4
        /*001c*/ 	.byte	0x04, 0x17
        /*001e*/ 	.short	(.L_541 - .L_540)
.L_540:
        /*0020*/ 	.word	0x00000000
        /*0024*/ 	.short	0x0000
        /*0026*/ 	.short	0x0000
        /*0028*/ 	.byte	0x00, 0xf0, 0xe1, 0x02


	//----- nvinfo : EIATTR_MAXREG_COUNT
	.align		4
.L_541:
        /*002c*/ 	.byte	0x03, 0x1b
        /*002e*/ 	.short	0x0080


	//----- nvinfo : EIATTR_NUM_BARRIERS
	.align		4
        /*0030*/ 	.byte	0x02, 0x4c
        /*0032*/ 	.byte	0x01
	.zero		1


	//----- nvinfo : EIATTR_ANNOTATIONS
	.align		4
        /*0034*/ 	.byte	0x04, 0x55
        /*0036*/ 	.short	(.L_543 - .L_542)


	//   ....[0]....
.L_542:
        /*0038*/ 	.word	0x00000001
        /*003c*/ 	.byte	0xb0, 0x00, 0x00, 0x00, 0x01, 0x00, 0x00, 0x00, 0x60, 0x01, 0x00, 0x00, 0x01, 0x00, 0x00, 0x00
        /* <DEDUP_REMOVED lines=408> */
        /*19cc*/ 	.byte	0x60, 0x8a, 0x01, 0x00, 0x01, 0x00, 0x00, 0x00, 0x60, 0x8b, 0x01, 0x00


	//----- nvinfo : EIATTR_MERCURY_ISA_VERSION
	.align		4
.L_543:
        /*19d8*/ 	.byte	0x03, 0x5f
        /*19da*/ 	.short	0x0000


	//----- nvinfo : EIATTR_INT_WARP_WIDE_INSTR_OFFSETS
	.align		4
        /*19dc*/ 	.byte	0x04, 0x31
        /*19de*/ 	.short	(.L_545 - .L_544)


	//   ....[0]....
.L_544:
        /*19e0*/ 	.word	0x00016d70


	//   ....[1]....
        /*19e4*/ 	.word	0x00018730


	//----- nvinfo : EIATTR_COOP_GROUP_MASK_REGIDS
	.align		4
.L_545:
        /*19e8*/ 	.byte	0x04, 0x29
        /*19ea*/ 	.short	(.L_547 - .L_546)


	//   ....[0]....
.L_546:
        /*19ec*/ 	.word	0xffffffff


	//   ....[1]....
        /*19f0*/ 	.word	0xffffffff


	//   ....[2]....
        /*19f4*/ 	.word	0xffffffff


	//   ....[3]....
        /*19f8*/ 	.word	0xffffffff


	//   ....[4]....
        /*19fc*/ 	.word	0xffffffff


	//   ....[5]....
        /*1a00*/ 	.word	0xffffffff


	//   ....[6]....
        /*1a04*/ 	.word	0xffffffff


	//   ....[7]....
        /*1a08*/ 	.word	0xffffffff


	//   ....[8]....
        /*1a0c*/ 	.word	0xffffffff


	//   ....[9]....
        /*1a10*/ 	.word	0xffffffff


	//----- nvinfo : EIATTR_COOP_GROUP_INSTR_OFFSETS
	.align		4
.L_547:
        /*1a14*/ 	.byte	0x04, 0x28
        /*1a16*/ 	.short	(.L_549 - .L_548)


	//   ....[0]....
.L_548:
        /*1a18*/ 	.word	0x00015d00


	//   ....[1]....
        /*1a1c*/ 	.word	0x00015d20


	//   ....[2]....
        /*1a20*/ 	.word	0x00015e20


	//   ....[3]....
        /*1a24*/ 	.word	0x00015f50


	//   ....[4]....
        /*1a28*/ 	.word	0x00015f90


	//   ....[5]....
        /*1a2c*/ 	.word	0x00015ff0


	//   ....[6]....
        /*1a30*/ 	.word	0x000161b0


	//   ....[7]....
        /*1a34*/ 	.word	0x000161e0


	//   ....[8]....
        /*1a38*/ 	.word	0x000163d0


	//   ....[9]....
        /*1a3c*/ 	.word	0x00016400


	//----- nvinfo : EIATTR_EXIT_INSTR_OFFSETS
	.align		4
.L_549:
        /*1a40*/ 	.byte	0x04, 0x1c
        /*1a42*/ 	.short	(.L_551 - .L_550)


	//   ....[0]....
.L_550:
        /*1a44*/ 	.word	0x00018800


	//   ....[1]....
        /*1a48*/ 	.word	0x00018950


	//   ....[2]....
        /*1a4c*/ 	.word	0x00018bd0


	//----- nvinfo : EIATTR_MAX_THREADS
	.align		4
.L_551:
        /*1a50*/ 	.byte	0x04, 0x05
        /*1a52*/ 	.short	(.L_553 - .L_552)
.L_552:
        /*1a54*/ 	.word	0x000001c0
        /*1a58*/ 	.word	0x00000001
        /*1a5c*/ 	.word	0x00000001


	//----- nvinfo : EIATTR_CRS_STACK_SIZE
	.align		4
.L_553:
        /*1a60*/ 	.byte	0x04, 0x1e
        /*1a62*/ 	.short	(.L_555 - .L_554)
.L_554:
        /*1a64*/ 	.word	0x00000000
.L_555:


//--------------------- .nv.info._Z35group_norm_nhwc_bwd_one_pass_kernelI11Bf16IOBf16WLi64ELi112ELi448EEv26Group_norm_nhwc_bwd_params --------------------------
	.section	.nv.info._Z35group_norm_nhwc_bwd_one_pass_kernelI11Bf16IOBf16WLi64ELi112ELi448EEv26Group_norm_nhwc_bwd_params,"",@"SHT_CUDA_INFO"
	.sectionflags	@""
	.align	4


	//----- nvinfo : EIATTR_CUDA_API_VERSION
	.align		4
        /*0000*/ 	.byte	0x04, 0x37
        /*0002*/ 	.short	(.L_557 - .L_556)
.L_556:
        /*0004*/ 	.word	0x00000082


	//----- nvinfo : EIATTR_SW2861232_WAR
	.align		4
.L_557:
        /*0008*/ 	.byte	0x01, 0x35
	.zero		2


	//----- nvinfo : EIATTR_PARAM_CBANK
	.align		4
        /*000c*/ 	.byte	0x04, 0x0a
        /*000e*/ 	.short	(.L_559 - .L_558)
	.align		4
.L_558:
        /*0010*/ 	.word	index@(.nv.constant0._Z35group_norm_nhwc_bwd_one_pass_kernelI11Bf16IOBf16WLi64ELi112ELi448EEv26Group_norm_nhwc_bwd_params)
        /*0014*/ 	.short	0x0160
        /*0016*/ 	.short	0x00b8


	//----- nvinfo : EIATTR_CBANK_PARAM_SIZE
	.align		4
.L_559:
        /*0018*/ 	.byte	0x03, 0x19
        /*001a*/ 	.short	0x00b8


	//----- nvinfo : EIATTR_KPARAM_INFO
	.align		4
        /*001c*/ 	.byte	0x04, 0x17
        /*001e*/ 	.short	(.L_561 - .L_560)
.L_560:
        /*0020*/ 	.word	0x00000000
        /*0024*/ 	.short	0x0000
        /*0026*/ 	.short	0x0000
        /*0028*/ 	.byte	0x00, 0xf0, 0xe1, 0x02


	//----- nvinfo : EIATTR_MAXREG_COUNT
	.align		4
.L_561:
        /*002c*/ 	.byte	0x03, 0x1b
        /*002e*/ 	.short	0x0080


	//----- nvinfo : EIATTR_NUM_BARRIERS
	.align		4
        /*0030*/ 	.byte	0x02, 0x4c
        /*0032*/ 	.byte	0x01
	.zero		1


	//----- nvinfo : EIATTR_MERCURY_ISA_VERSION
	.align		4
        /*0034*/ 	.byte	0x03, 0x5f
        /*0036*/ 	.short	0x0000


	//----- nvinfo : EIATTR_INT_WARP_WIDE_INSTR_OFFSETS
	.align		4
        /*0038*/ 	.byte	0x04, 0x31
        /*003a*/ 	.short	(.L_563 - .L_562)


	//   ....[0]....
.L_562:
        /*003c*/ 	.word	0x00002d60


	//   ....[1]....
        /*0040*/ 	.word	0x000058d0


	//----- nvinfo : EIATTR_COOP_GROUP_MASK_REGIDS
	.align		4
.L_563:
        /*0044*/ 	.byte	0x04, 0x29
        /*0046*/ 	.short	(.L_565 - .L_564)


	//   ....[0]....
.L_564:
        /*0048*/ 	.word	0xffffffff


	//   ....[1]....
        /*004c*/ 	.word	0xffffffff


	//   ....[2]....
        /*0050*/ 	.word	0xffffffff


	//   ....[3]....
        /*0054*/ 	.word	0xffffffff


	//   ....[4]....
        /*0058*/ 	.word	0xffffffff


	//   ....[5]....
        /*005c*/ 	.word	0xffffffff


	//   ....[6]....
        /*0060*/ 	.word	0xffffffff


	//   ....[7]....
        /*0064*/ 	.word	0xffffffff


	//   ....[8]....
        /*0068*/ 	.word	0xffffffff


	//   ....[9]....
        /*006c*/ 	.word	0xffffffff


	//----- nvinfo : EIATTR_COOP_GROUP_INSTR_OFFSETS
	.align		4
.L_565:
        /*0070*/ 	.byte	0x04, 0x28
        /*0072*/ 	.short	(.L_567 - .L_566)


	//   ....[0]....
.L_566:
        /*0074*/ 	.word	0x000023b0


	//   ....[1]....
        /*0078*/ 	.word	0x000023e0


	//   ....[2]....
        /*007c*/ 	.word	0x000024a0


	//   ....[3]....
        /*0080*/ 	.word	0x000024c0


	//   ....[4]....
        /*0084*/ 	.word	0x000024f0


	//   ....[5]....
        /*0088*/ 	.word	0x00002510


	//   ....[6]....
        /*008c*/ 	.word	0x00002540


	//   ....[7]....
        /*0090*/ 	.word	0x00002560


	//   ....[8]....
        /*0094*/ 	.word	0x00002590


	//   ....[9]....
        /*0098*/ 	.word	0x000025b0


	//----- nvinfo : EIATTR_EXIT_INSTR_OFFSETS
	.align		4
.L_567:
        /*009c*/ 	.byte	0x04, 0x1c
        /*009e*/ 	.short	(.L_569 - .L_568)


	//   ....[0]....
.L_568:
        /*00a0*/ 	.word	0x000059a0


	//   ....[1]....
        /*00a4*/ 	.word	0x00005ae0


	//   ....[2]....
        /*00a8*/ 	.word	0x00005d60


	//----- nvinfo : EIATTR_MAX_THREADS
	.align		4
.L_569:
        /*00ac*/ 	.byte	0x04, 0x05
        /*00ae*/ 	.short	(.L_571 - .L_570)
.L_570:
        /*00b0*/ 	.word	0x000001c0
        /*00b4*/ 	.word	0x00000001
        /*00b8*/ 	.word	0x00000001


	//----- nvinfo : EIATTR_CRS_STACK_SIZE
	.align		4
.L_571:
        /*00bc*/ 	.byte	0x04, 0x1e
        /*00be*/ 	.short	(.L_573 - .L_572)
.L_572:
        /*00c0*/ 	.word	0x00000000
.L_573:


//--------------------- .nv.info._Z35group_norm_nhwc_bwd_one_pass_kernelI11Bf16IOBf16WLi128ELi112ELi448EEv26Group_norm_nhwc_bwd_params --------------------------
	.section	.nv.info._Z35group_norm_nhwc_bwd_one_pass_kernelI11Bf16IOBf16WLi128ELi112ELi448EEv26Group_norm_nhwc_bwd_params,"",@"SHT_CUDA_INFO"
	.sectionflags	@""
	.align	4


	//----- nvinfo : EIATTR_CUDA_API_VERSION
	.align		4
        /*0000*/ 	.byte	0x04, 0x37
        /*0002*/ 	.short	(.L_575 - .L_574)
.L_574:
        /*0004*/ 	.word	0x00000082


	//----- nvinfo : EIATTR_SW2861232_WAR
	.align		4
.L_575:
        /*0008*/ 	.byte	0x01, 0x35
	.zero		2


	//----- nvinfo : EIATTR_PARAM_CBANK
	.align		4
        /*000c*/ 	.byte	0x04, 0x0a
        /*000e*/ 	.short	(.L_577 - .L_576)
	.align		4
.L_576:
        /*0010*/ 	.word	index@(.nv.constant0._Z35group_norm_nhwc_bwd_one_pass_kernelI11Bf16IOBf16WLi128ELi112ELi448EEv26Group_norm_nhwc_bwd_params)
        /*0014*/ 	.short	0x0160
        /*0016*/ 	.short	0x00b8


	//----- nvinfo : EIATTR_CBANK_PARAM_SIZE
	.align		4
.L_577:
        /*0018*/ 	.byte	0x03, 0x19
        /*001a*/ 	.short	0x00b8


	//----- nvinfo : EIATTR_KPARAM_INFO
	.align		4
        /*001c*/ 	.byte	0x04, 0x17
        /*001e*/ 	.short	(.L_579 - .L_578)
.L_578:
        /*0020*/ 	.word	0x00000000
        /*0024*/ 	.short	0x0000
        /*0026*/ 	.short	0x0000
        /*0028*/ 	.byte	0x00, 0xf0, 0xe1, 0x02


	//----- nvinfo : EIATTR_MAXREG_COUNT
	.align		4
.L_579:
        /*002c*/ 	.byte	0x03, 0x1b
        /*002e*/ 	.short	0x0080


	//----- nvinfo : EIATTR_NUM_BARRIERS
	.align		4
        /*0030*/ 	.byte	0x02, 0x4c
        /*0032*/ 	.byte	0x01
	.zero		1


	//----- nvinfo : EIATTR_MERCURY_ISA_VERSION
	.align		4
        /*0034*/ 	.byte	0x03, 0x5f
        /*0036*/ 	.short	0x0000


	//----- nvinfo : EIATTR_INT_WARP_WIDE_INSTR_OFFSETS
	.align		4
        /*0038*/ 	.byte	0x04, 0x31
        /*003a*/ 	.short	(.L_581 - .L_580)


	//   ....[0]....
.L_580:
        /*003c*/ 	.word	0x00004b70


	//   ....[1]....
        /*0040*/ 	.word	0x00008ed0


	//----- nvinfo : EIATTR_COOP_GROUP_MASK_REGIDS
	.align		4
.L_581:
        /*0044*/ 	.byte	0x04, 0x29
        /*0046*/ 	.short	(.L_583 - .L_582)


	//   ....[0]....
.L_582:
        /*0048*/ 	.word	0xffffffff


	//   ....[1]....
        /*004c*/ 	.word	0xffffffff


	//   ....[2]....
        /*0050*/ 	.word	0xffffffff


	//   ....[3]....
        /*0054*/ 	.word	0xffffffff


	//   ....[4]....
        /*0058*/ 	.word	0xffffffff


	//   ....[5]....
        /*005c*/ 	.word	0xffffffff


	//   ....[6]....
        /*0060*/ 	.word	0xffffffff


	//   ....[7]....
        /*0064*/ 	.word	0xffffffff


	//   ....[8]....
        /*0068*/ 	.word	0xffffffff


	//   ....[9]....
        /*006c*/ 	.word	0xffffffff


	//----- nvinfo : EIATTR_COOP_GROUP_INSTR_OFFSETS
	.align		4
.L_583:
        /*0070*/ 	.byte	0x04, 0x28
        /*0072*/ 	.short	(.L_585 - .L_584)


	//   ....[0]....
.L_584:
        /*0074*/ 	.word	0x00004140


	//   ....[1]....
        /*0078*/ 	.word	0x00004170


	//   ....[2]....
        /*007c*/ 	.word	0x00004250


	//   ....[3]....
        /*0080*/ 	.word	0x00004280


	//   ....[4]....
        /*0084*/ 	.word	0x00004370


	//   ....[5]....
        /*0088*/ 	.word	0x00004380


	//   ....[6]....
        /*008c*/ 	.word	0x000043b0


	//   ....[7]....
        /*0090*/ 	.word	0x000043d0


	//   ....[8]....
        /*0094*/ 	.word	0x00004400


	//   ....[9]....
        /*0098*/ 	.word	0x00004420


	//----- nvinfo : EIATTR_EXIT_INSTR_OFFSETS
	.align		4
.L_585:
        /*009c*/ 	.byte	0x04, 0x1c
        /*009e*/ 	.short	(.L_587 - .L_586)


	//   ....[0]....
.L_586:
        /*00a0*/ 	.word	0x00008fa0


	//   ....[1]....
        /*00a4*/ 	.word	0x000090e0


	//   ....[2]....
        /*00a8*/ 	.word	0x00009360


	//----- nvinfo : EIATTR_MAX_THREADS
	.align		4
.L_587:
        /*00ac*/ 	.byte	0x04, 0x05
        /*00ae*/ 	.short	(.L_589 - .L_588)
.L_588:
        /*00b0*/ 	.word	0x000001c0
        /*00b4*/ 	.word	0x00000001
        /*00b8*/ 	.word	0x00000001


	//----- nvinfo : EIATTR_CRS_STACK_SIZE
	.align		4
.L_589:
        /*00bc*/ 	.byte	0x04, 0x1e
        /*00be*/ 	.short	(.L_591 - .L_590)
.L_590:
        /*00c0*/ 	.word	0x00000000
.L_591:


//--------------------- .nv.info._Z35group_norm_nhwc_bwd_one_pass_kernelI11Bf16IOBf16WLi256ELi112ELi448EEv26Group_norm_nhwc_bwd_params --------------------------
	.section	.nv.info._Z35group_norm_nhwc_bwd_one_pass_kernelI11Bf16IOBf16WLi256ELi112ELi448EEv26Group_norm_nhwc_bwd_params,"",@"SHT_CUDA_INFO"
	.sectionflags	@""
	.align	4


	//----- nvinfo : EIATTR_CUDA_API_VERSION
	.align		4
        /*0000*/ 	.byte	0x04, 0x37
        /*0002*/ 	.short	(.L_593 - .L_592)
.L_592:
        /*0004*/ 	.word	0x00000082


	//----- nvinfo : EIATTR_SW2861232_WAR
	.align		4
.L_593:
        /*0008*/ 	.byte	0x01, 0x35
	.zero		2


	//----- nvinfo : EIATTR_PARAM_CBANK
	.align		4
        /*000c*/ 	.byte	0x04, 0x0a
        /*000e*/ 	.short	(.L_595 - .L_594)
	.align		4
.L_594:
        /*0010*/ 	.word	index@(.nv.constant0._Z35group_norm_nhwc_bwd_one_pass_kernelI11Bf16IOBf16WLi256ELi112ELi448EEv26Group_norm_nhwc_bwd_params)
        /*0014*/ 	.short	0x0160
        /*0016*/ 	.short	0x00b8


	//----- nvinfo : EIATTR_CBANK_PARAM_SIZE
	.align		4
.L_595:
        /*0018*/ 	.byte	0x03, 0x19
        /*001a*/ 	.short	0x00b8


	//----- nvinfo : EIATTR_KPARAM_INFO
	.align		4
        /*001c*/ 	.byte	0x04, 0x17
        /*001e*/ 	.short	(.L_597 - .L_596)
.L_596:
        /*0020*/ 	.word	0x00000000
        /*0024*/ 	.short	0x0000
        /*0026*/ 	.short	0x0000
        /*0028*/ 	.byte	0x00, 0xf0, 0xe1, 0x02


	//----- nvinfo : EIATTR_MAXREG_COUNT
	.align		4
.L_597:
        /*002c*/ 	.byte	0x03, 0x1b
        /*002e*/ 	.short	0x0080


	//----- nvinfo : EIATTR_NUM_BARRIERS
	.align		4
        /*0030*/ 	.byte	0x02, 0x4c
        /*0032*/ 	.byte	0x01
	.zero		1


	//----- nvinfo : EIATTR_MERCURY_ISA_VERSION
	.align		4
        /*0034*/ 	.byte	0x03, 0x5f
        /*0036*/ 	.short	0x0000


	//----- nvinfo : EIATTR_INT_WARP_WIDE_INSTR_OFFSETS
	.align		4
        /*0038*/ 	.byte	0x04, 0x31
        /*003a*/ 	.short	(.L_599 - .L_598)


	//   ....[0]....
.L_598:
        /*003c*/ 	.word	0x00008de0


	//   ....[1]....
        /*0040*/ 	.word	0x0000a4f0


	//   ....[2]....
        /*0044*/ 	.word	0x00010ee0


	//----- nvinfo : EIATTR_COOP_GROUP_MASK_REGIDS
	.align		4
.L_599:
        /*0048*/ 	.byte	0x04, 0x29
        /*004a*/ 	.short	(.L_601 - .L_600)


	//   ....[0]....
.L_600:
        /*004c*/ 	.word	0xffffffff


	//   ....[1]....
        /*0050*/ 	.word	0xffffffff


	//   ....[2]....
        /*0054*/ 	.word	0xffffffff


	//   ....[3]....
        /*0058*/ 	.word	0xffffffff


	//   ....[4]....
        /*005c*/ 	.word	0xffffffff


	//   ....[5]....
        /*0060*/ 	.word	0xffffffff


	//   ....[6]....
        /*0064*/ 	.word	0xffffffff


	//   ....[7]....
        /*0068*/ 	.word	0xffffffff


	//   ....[8]....
        /*006c*/ 	.word	0xffffffff


	//   ....[9]....
        /*0070*/ 	.word	0xffffffff


	//----- nvinfo : EIATTR_COOP_GROUP_INSTR_OFFSETS
	.align		4
.L_601:
        /*0074*/ 	.byte	0x04, 0x28
        /*0076*/ 	.short	(.L_603 - .L_602)


	//   ....[0]....
.L_602:
        /*0078*/ 	.word	0x000083c0


	//   ....[1]....
        /*007c*/ 	.word	0x000083f0


	//   ....[2]....
        /*0080*/ 	.word	0x000084a0


	//   ....[3]....
        /*0084*/ 	.word	0x000084c0


	//   ....[4]....
        /*0088*/ 	.word	0x000084f0


	//   ....[5]....
        /*008c*/ 	.word	0x00008510


	//   ....[6]....
        /*0090*/ 	.word	0x00008540


	//   ....[7]....
        /*0094*/ 	.word	0x00008560


	//   ....[8]....
        /*0098*/ 	.word	0x00008590


	//   ....[9]....
        /*009c*/ 	.word	0x000085b0


	//----- nvinfo : EIATTR_EXIT_INSTR_OFFSETS
	.align		4
.L_603:
        /*00a0*/ 	.byte	0x04, 0x1c
        /*00a2*/ 	.short	(.L_605 - .L_604)


	//   ....[0]....
.L_604:
        /*00a4*/ 	.word	0x00010fb0


	//   ....[1]....
        /*00a8*/ 	.word	0x000110f0


	//   ....[2]....
        /*00ac*/ 	.word	0x00011370


	//----- nvinfo : EIATTR_MAX_THREADS
	.align		4
.L_605:
        /*00b0*/ 	.byte	0x04, 0x05
        /*00b2*/ 	.short	(.L_607 - .L_606)
.L_606:
        /*00b4*/ 	.word	0x000001c0
        /*00b8*/ 	.word	0x00000001
        /*00bc*/ 	.word	0x00000001


	//----- nvinfo : EIATTR_CRS_STACK_SIZE
	.align		4
.L_607:
        /*00c0*/ 	.byte	0x04, 0x1e
        /*00c2*/ 	.short	(.L_609 - .L_608)
.L_608:
        /*00c4*/ 	.word	0x00000000
.L_609:


//--------------------- .nv.info._Z35group_norm_nhwc_bwd_one_pass_kernelI11Bf16IOBf16WLi512ELi112ELi448EEv26Group_norm_nhwc_bwd_params --------------------------
	.section	.nv.info._Z35group_norm_nhwc_bwd_one_pass_kernelI11Bf16IOBf16WLi512ELi112ELi448EEv26Group_norm_nhwc_bwd_params,"",@"SHT_CUDA_INFO"
	.sectionflags	@""
	.align	4


	//----- nvinfo : EIATTR_CUDA_API_VERSION
	.align		4
        /*0000*/ 	.byte	0x04, 0x37
        /*0002*/ 	.short	(.L_611 - .L_610)
.L_610:
        /*0004*/ 	.word	0x00000082


	//----- nvinfo : EIATTR_SW2861232_WAR
	.align		4
.L_611:
        /*0008*/ 	.byte	0x01, 0x35
	.zero		2


	//----- nvinfo : EIATTR_PARAM_CBANK
	.align		4
        /*000c*/ 	.byte	0x04, 0x0a
        /*000e*/ 	.short	(.L_613 - .L_612)
	.align		4
.L_612:
        /*0010*/ 	.word	index@(.nv.constant0._Z35group_norm_nhwc_bwd_one_pass_kernelI11Bf16IOBf16WLi512ELi112ELi448EEv26Group_norm_nhwc_bwd_params)
        /*0014*/ 	.short	0x0160
        /*0016*/ 	.short	0x00b8


	//----- nvinfo : EIATTR_CBANK_PARAM_SIZE
	.align		4
.L_613:
        /*0018*/ 	.byte	0x03, 0x19
        /*001a*/ 	.short	0x00b8


	//----- nvinfo : EIATTR_KPARAM_INFO
	.align		4
        /*001c*/ 	.byte	0x04, 0x17
        /*001e*/ 	.short	(.L_615 - .L_614)
.L_614:
        /*0020*/ 	.word	0x00000000
        /*0024*/ 	.short	0x0000
        /*0026*/ 	.short	0x0000
        /*0028*/ 	.byte	0x00, 0xf0, 0xe1, 0x02


	//----- nvinfo : EIATTR_MAXREG_COUNT
	.align		4
.L_615:
        /*002c*/ 	.byte	0x03, 0x1b
        /*002e*/ 	.short	0x0080


	//----- nvinfo : EIATTR_NUM_BARRIERS
	.align		4
        /*0030*/ 	.byte	0x02, 0x4c
        /*0032*/ 	.byte	0x01
	.zero		1


	//----- nvinfo : EIATTR_ANNOTATIONS
	.align		4
        /*0034*/ 	.byte	0x04, 0x55
        /*0036*/ 	.short	(.L_617 - .L_616)


	//   ....[0]....
.L_616:
        /* <DEDUP_REMOVED lines=411> */


	//----- nvinfo : EIATTR_MERCURY_ISA_VERSION
	.align		4
.L_617:
        /*19d8*/ 	.byte	0x03, 0x5f
        /*19da*/ 	.short	0x0000


	//----- nvinfo : EIATTR_INT_WARP_WIDE_INSTR_OFFSETS
	.align		4
        /*19dc*/ 	.byte	0x04, 0x31
        /*19de*/ 	.short	(.L_619 - .L_618)


	//   ....[0]....
.L_618:
        /*19e0*/ 	.word	0x00016dc0


	//   ....[1]....
        /*19e4*/ 	.word	0x00018790


	//----- nvinfo : EIATTR_COOP_GROUP_MASK_REGIDS
	.align		4
.L_619:
        /*19e8*/ 	.byte	0x04, 0x29
        /*19ea*/ 	.short	(.L_621 - .L_620)


	//   ....[0]....
.L_620:
        /*19ec*/ 	.word	0xffffffff


	//   ....[1]....
        /*19f0*/ 	.word	0xffffffff


	//   ....[2]....
        /*19f4*/ 	.word	0xffffffff


	//   ....[3]....
        /*19f8*/ 	.word	0xffffffff


	//   ....[4]....
        /*19fc*/ 	.word	0xffffffff


	//   ....[5]....
        /*1a00*/ 	.word	0xffffffff


	//   ....[6]....
        /*1a04*/ 	.word	0xffffffff


	//   ....[7]....
        /*1a08*/ 	.word	0xffffffff


	//   ....[8]....
        /*1a0c*/ 	.word	0xffffffff


	//   ....[9]....
        /*1a10*/ 	.word	0xffffffff


	//----- nvinfo : EIATTR_COOP_GROUP_INSTR_OFFSETS
	.align		4
.L_621:
        /*1a14*/ 	.byte	0x04, 0x28
        /*1a16*/ 	.short	(.L_623 - .L_622)


	//   ....[0]....
.L_622:
        /*1a18*/ 	.word	0x00015d90


	//   ....[1]....
        /*1a1c*/ 	.word	0x00015db0


	//   ....[2]....
        /*1a20*/ 	.word	0x00015e90


	//   ....[3]....
        /*1a24*/ 	.word	0x00015fa0


	//   ....[4]....
        /*1a28*/ 	.word	0x00015fe0


	//   ....[5]....
        /*1a2c*/ 	.word	0x00016050


	//   ....[6]....
        /*1a30*/ 	.word	0x00016210


	//   ....[7]....
        /*1a34*/ 	.word	0x00016240


	//   ....[8]....
        /*1a38*/ 	.word	0x00016430


	//   ....[9]....
        /*1a3c*/ 	.word	0x00016460


	//----- nvinfo : EIATTR_EXIT_INSTR_OFFSETS
	.align		4
.L_623:
        /*1a40*/ 	.byte	0x04, 0x1c
        /*1a42*/ 	.short	(.L_625 - .L_624)


	//   ....[0]....
.L_624:
        /*1a44*/ 	.word	0x00018860


	//   ....[1]....
        /*1a48*/ 	.word	0x000189b0


	//   ....[2]....
        /*1a4c*/ 	.word	0x00018c60


	//----- nvinfo : EIATTR_MAX_THREADS
	.align		4
.L_625:
        /*1a50*/ 	.byte	0x04, 0x05
        /*1a52*/ 	.short	(.L_627 - .L_626)
.L_626:
        /*1a54*/ 	.word	0x000001c0
        /*1a58*/ 	.word	0x00000001
        /*1a5c*/ 	.word	0x00000001


	//----- nvinfo : EIATTR_CRS_STACK_SIZE
	.align		4
.L_627:
        /*1a60*/ 	.byte	0x04, 0x1e
        /*1a62*/ 	.short	(.L_629 - .L_628)
.L_628:
        /*1a64*/ 	.word	0x00000000
.L_629:


//--------------------- .nv.info._Z35group_norm_nhwc_bwd_one_pass_kernelI11Bf16IOFp16WLi64ELi112ELi448EEv26Group_norm_nhwc_bwd_params --------------------------
	.section	.nv.info._Z35group_norm_nhwc_bwd_one_pass_kernelI11Bf16IOFp16WLi64ELi112ELi448EEv26Group_norm_nhwc_bwd_params,"",@"SHT_CUDA_INFO"
	.sectionflags	@""
	.align	4


	//----- nvinfo : EIATTR_CUDA_API_VERSION
	.align		4
        /*0000*/ 	.byte	0x04, 0x37
        /*0002*/ 	.short	(.L_631 - .L_630)
.L_630:
        /*0004*/ 	.word	0x00000082


	//----- nvinfo : EIATTR_SW2861232_WAR
	.align		4
.L_631:
        /*0008*/ 	.byte	0x01, 0x35
	.zero		2


	//----- nvinfo : EIATTR_PARAM_CBANK
	.align		4
        /*000c*/ 	.byte	0x04, 0x0a
        /*000e*/ 	.short	(.L_633 - .L_632)
	.align		4
.L_632:
        /*0010*/ 	.word	index@(.nv.constant0._Z35group_norm_nhwc_bwd_one_pass_kernelI11Bf16IOFp16WLi64ELi112ELi448EEv26Group_norm_nhwc_bwd_params)
        /*0014*/ 	.short	0x0160
        /*0016*/ 	.short	0x00b8


	//----- nvinfo : EIATTR_CBANK_PARAM_SIZE
	.align		4
.L_633:
        /*0018*/ 	.byte	0x03, 0x19
        /*001a*/ 	.short	0x00b8


	//----- nvinfo : EIATTR_KPARAM_INFO
	.align		4
        /*001c*/ 	.byte	0x04, 0x17
        /*001e*/ 	.short	(.L_635 - .L_634)
.L_634:
        /*0020*/ 	.word	0x00000000
        /*0024*/ 	.short	0x0000
        /*0026*/ 	.short	0x0000
        /*0028*/ 	.byte	0x00, 0xf0, 0xe1, 0x02


	//----- nvinfo : EIATTR_MAXREG_COUNT
	.align		4
.L_635:
        /*002c*/ 	.byte	0x03, 0x1b
        /*002e*/ 	.short	0x0080


	//----- nvinfo : EIATTR_NUM_BARRIERS
	.align		4
        /*0030*/ 	.byte	0x02, 0x4c
        /*0032*/ 	.byte	0x01
	.zero		1


	//----- nvinfo : EIATTR_MERCURY_ISA_VERSION
	.align		4
        /*0034*/ 	.byte	0x03, 0x5f
        /*0036*/ 	.short	0x0000


	//----- nvinfo : EIATTR_INT_WARP_WIDE_INSTR_OFFSETS
	.align		4
        /*0038*/ 	.byte	0x04, 0x31
        /*003a*/ 	.short	(.L_637 - .L_636)


	//   ....[0]....
.L_636:
        /*003c*/ 	.word	0x00002d60


	//   ....[1]....
        /*0040*/ 	.word	0x000058d0


	//----- nvinfo : EIATTR_COOP_GROUP_MASK_REGIDS
	.align		4
.L_637:
        /*0044*/ 	.byte	0x04, 0x29
        /*0046*/ 	.short	(.L_639 - .L_638)


	//   ....[0]....
.L_638:
        /*0048*/ 	.word	0xffffffff


	//   ....[1]....
        /*004c*/ 	.word	0xffffffff


	//   ....[2]....
        /*0050*/ 	.word	0xffffffff


	//   ....[3]....
        /*0054*/ 	.word	0xffffffff


	//   ....[4]....
        /*0058*/ 	.word	0xffffffff


	//   ....[5]....
        /*005c*/ 	.word	0xffffffff


	//   ....[6]....
        /*0060*/ 	.word	0xffffffff


	//   ....[7]....
        /*0064*/ 	.word	0xffffffff


	//   ....[8]....
        /*0068*/ 	.word	0xffffffff


	//   ....[9]....
        /*006c*/ 	.word	0xffffffff


	//----- nvinfo : EIATTR_COOP_GROUP_INSTR_OFFSETS
	.align		4
.L_639:
        /*0070*/ 	.byte	0x04, 0x28
        /*0072*/ 	.short	(.L_641 - .L_640)


	//   ....[0]....
.L_640:
        /*0074*/ 	.word	0x000023b0


	//   ....[1]....
        /*0078*/ 	.word	0x000023e0


	//   ....[2]....
        /*007c*/ 	.word	0x000024a0


	//   ....[3]....
        /*0080*/ 	.word	0x000024c0


	//   ....[4]....
        /*0084*/ 	.word	0x000024f0


	//   ....[5]....
        /*0088*/ 	.word	0x00002510


	//   ....[6]....
        /*008c*/ 	.word	0x00002540


	//   ....[7]....
        /*0090*/ 	.word	0x00002560


	//   ....[8]....
        /*0094*/ 	.word	0x00002590


	//   ....[9]....
        /*0098*/ 	.word	0x000025b0


	//----- nvinfo : EIATTR_EXIT_INSTR_OFFSETS
	.align		4
.L_641:
        /*009c*/ 	.byte	0x04, 0x1c
        /*009e*/ 	.short	(.L_643 - .L_642)


	//   ....[0]....
.L_642:
        /*00a0*/ 	.word	0x000059a0


	//   ....[1]....
        /*00a4*/ 	.word	0x00005ae0


	//   ....[2]....
        /*00a8*/ 	.word	0x00005d60


	//----- nvinfo : EIATTR_MAX_THREADS
	.align		4
.L_643:
        /*00ac*/ 	.byte	0x04, 0x05
        /*00ae*/ 	.short	(.L_645 - .L_644)
.L_644:
        /*00b0*/ 	.word	0x000001c0
        /*00b4*/ 	.word	0x00000001
        /*00b8*/ 	.word	0x00000001


	//----- nvinfo : EIATTR_CRS_STACK_SIZE
	.align		4
.L_645:
        /*00bc*/ 	.byte	0x04, 0x1e
        /*00be*/ 	.short	(.L_647 - .L_646)
.L_646:
        /*00c0*/ 	.word	0x00000000
.L_647:


//--------------------- .nv.info._Z35group_norm_nhwc_bwd_one_pass_kernelI11Bf16IOFp16WLi128ELi112ELi448EEv26Group_norm_nhwc_bwd_params --------------------------
	.section	.nv.info._Z35group_norm_nhwc_bwd_one_pass_kernelI11Bf16IOFp16WLi128ELi112ELi448EEv26Group_norm_nhwc_bwd_params,"",@"SHT_CUDA_INFO"
	.sectionflags	@""
	.align	4


	//----- nvinfo : EIATTR_CUDA_API_VERSION
	.align		4
        /*0000*/ 	.byte	0x04, 0x37
        /*0002*/ 	.short	(.L_649 - .L_648)
.L_648:
        /*0004*/ 	.word	0x00000082


	//----- nvinfo : EIATTR_SW2861232_WAR
	.align		4
.L_649:
        /*0008*/ 	.byte	0x01, 0x35
	.zero		2


	//----- nvinfo : EIATTR_PARAM_CBANK
	.align		4
        /*000c*/ 	.byte	0x04, 0x0a
        /*000e*/ 	.short	(.L_651 - .L_650)
	.align		4
.L_650:
        /*0010*/ 	.word	index@(.nv.constant0._Z35group_norm_nhwc_bwd_one_pass_kernelI11Bf16IOFp16WLi128ELi112ELi448EEv26Group_norm_nhwc_bwd_params)
        /*0014*/ 	.short	0x0160
        /*0016*/ 	.short	0x00b8


	//----- nvinfo : EIATTR_CBANK_PARAM_SIZE
	.align		4
.L_651:
        /*0018*/ 	.byte	0x03, 0x19
        /*001a*/ 	.short	0x00b8


	//----- nvinfo : EIATTR_KPARAM_INFO
	.align		4
        /*001c*/ 	.byte	0x04, 0x17
        /*001e*/ 	.short	(.L_653 - .L_652)
.L_652:
        /*0020*/ 	.word	0x00000000
        /*0024*/ 	.short	0x0000
        /*0026*/ 	.short	0x0000
        /*0028*/ 	.byte	0x00, 0xf0, 0xe1, 0x02


	//----- nvinfo : EIATTR_MAXREG_COUNT
	.align		4
.L_653:
        /*002c*/ 	.byte	0x03, 0x1b
        /*002e*/ 	.short	0x0080


	//----- nvinfo : EIATTR_NUM_BARRIERS
	.align		4
        /*0030*/ 	.byte	0x02, 0x4c
        /*0032*/ 	.byte	0x01
	.zero		1


	//----- nvinfo : EIATTR_MERCURY_ISA_VERSION
	.align		4
        /*0034*/ 	.byte	0x03, 0x5f
        /*0036*/ 	.short	0x0000


	//----- nvinfo : EIATTR_INT_WARP_WIDE_INSTR_OFFSETS
	.align		4
        /*0038*/ 	.byte	0x04, 0x31
        /*003a*/ 	.short	(.L_655 - .L_654)


	//   ....[0]....
.L_654:
        /*003c*/ 	.word	0x00004b70


	//   ....[1]....
        /*0040*/ 	.word	0x00008ed0


	//----- nvinfo : EIATTR_COOP_GROUP_MASK_REGIDS
	.align		4
.L_655:
        /*0044*/ 	.byte	0x04, 0x29
        /*0046*/ 	.short	(.L_657 - .L_656)


	//   ....[0]....
.L_656:
        /*0048*/ 	.word	0xffffffff


	//   ....[1]....
        /*004c*/ 	.word	0xffffffff


	//   ....[2]....
        /*0050*/ 	.word	0xffffffff


	//   ....[3]....
        /*0054*/ 	.word	0xffffffff


	//   ....[4]....
        /*0058*/ 	.word	0xffffffff


	//   ....[5]....
        /*005c*/ 	.word	0xffffffff


	//   ....[6]....
        /*0060*/ 	.word	0xffffffff


	//   ....[7]....
        /*0064*/ 	.word	0xffffffff


	//   ....[8]....
        /*0068*/ 	.word	0xffffffff


	//   ....[9]....
        /*006c*/ 	.word	0xffffffff


	//----- nvinfo : EIATTR_COOP_GROUP_INSTR_OFFSETS
	.align		4
.L_657:
        /*0070*/ 	.byte	0x04, 0x28
        /*0072*/ 	.short	(.L_659 - .L_658)


	//   ....[0]....
.L_658:
        /*0074*/ 	.word	0x00004140


	//   ....[1]....
        /*0078*/ 	.word	0x00004170


	//   ....[2]....
        /*007c*/ 	.word	0x00004250


	//   ....[3]....
        /*0080*/ 	.word	0x00004280


	//   ....[4]....
        /*0084*/ 	.word	0x00004370


	//   ....[5]....
        /*0088*/ 	.word	0x00004380


	//   ....[6]....
        /*008c*/ 	.word	0x000043b0


	//   ....[7]....
        /*0090*/ 	.word	0x000043d0


	//   ....[8]....
        /*0094*/ 	.word	0x00004400


	//   ....[9]....
        /*0098*/ 	.word	0x00004420


	//----- nvinfo : EIATTR_EXIT_INSTR_OFFSETS
	.align		4
.L_659:
        /*009c*/ 	.byte	0x04, 0x1c
        /*009e*/ 	.short	(.L_661 - .L_660)


	//   ....[0]....
.L_660:
        /*00a0*/ 	.word	0x00008fa0


	//   ....[1]....
        /*00a4*/ 	.word	0x000090e0


	//   ....[2]....
        /*00a8*/ 	.word	0x00009360


	//----- nvinfo : EIATTR_MAX_THREADS
	.align		4
.L_661:
        /*00ac*/ 	.byte	0x04, 0x05
        /*00ae*/ 	.short	(.L_663 - .L_662)
.L_662:
        /*00b0*/ 	.word	0x000001c0
        /*00b4*/ 	.word	0x00000001
        /*00b8*/ 	.word	0x00000001


	//----- nvinfo : EIATTR_CRS_STACK_SIZE
	.align		4
.L_663:
        /*00bc*/ 	.byte	0x04, 0x1e
        /*00be*/ 	.short	(.L_665 - .L_664)
.L_664:
        /*00c0*/ 	.word	0x00000000
.L_665:


//--------------------- .nv.info._Z35group_norm_nhwc_bwd_one_pass_kernelI11Bf16IOFp16WLi256ELi112ELi448EEv26Group_norm_nhwc_bwd_params --------------------------
	.section	.nv.info._Z35group_norm_nhwc_bwd_one_pass_kernelI11Bf16IOFp16WLi256ELi112ELi448EEv26Group_norm_nhwc_bwd_params,"",@"SHT_CUDA_INFO"
	.sectionflags	@""
	.align	4


	//----- nvinfo : EIATTR_CUDA_API_VERSION
	.align		4
        /*0000*/ 	.byte	0x04, 0x37
        /*0002*/ 	.short	(.L_667 - .L_666)
.L_666:
        /*0004*/ 	.word	0x00000082


	//----- nvinfo : EIATTR_SW2861232_WAR
	.align		4
.L_667:
        /*0008*/ 	.byte	0x01, 0x35
	.zero		2


	//----- nvinfo : EIATTR_PARAM_CBANK
	.align		4
        /*000c*/ 	.byte	0x04, 0x0a
        /*000e*/ 	.short	(.L_669 - .L_668)
	.align		4
.L_668:
        /*0010*/ 	.word	index@(.nv.constant0._Z35group_norm_nhwc_bwd_one_pass_kernelI11Bf16IOFp16WLi256ELi112ELi448EEv26Group_norm_nhwc_bwd_params)
        /*0014*/ 	.short	0x0160
        /*0016*/ 	.short	0x00b8


	//----- nvinfo : EIATTR_CBANK_PARAM_SIZE
	.align		4
.L_669:
        /*0018*/ 	.byte	0x03, 0x19
        /*001a*/ 	.short	0x00b8


	//----- nvinfo : EIATTR_KPARAM_INFO
	.align		4
        /*001c*/ 	.byte	0x04, 0x17
        /*001e*/ 	.short	(.L_671 - .L_670)
.L_670:
        /*0020*/ 	.word	0x00000000
        /*0024*/ 	.short	0x0000
        /*0026*/ 	.short	0x0000
        /*0028*/ 	.byte	0x00, 0xf0, 0xe1, 0x02


	//----- nvinfo : EIATTR_MAXREG_COUNT
	.align		4
.L_671:
        /*002c*/ 	.byte	0x03, 0x1b
        /*002e*/ 	.short	0x0080


	//----- nvinfo : EIATTR_NUM_BARRIERS
	.align		4
        /*0030*/ 	.byte	0x02, 0x4c
        /*0032*/ 	.byte	0x01
	.zero		1


	//----- nvinfo : EIATTR_MERCURY_ISA_VERSION
	.align		4
        /*0034*/ 	.byte	0x03, 0x5f
        /*0036*/ 	.short	0x0000


	//----- nvinfo : EIATTR_INT_WARP_WIDE_INSTR_OFFSETS
	.align		4
        /*0038*/ 	.byte	0x04, 0x31
        /*003a*/ 	.short	(.L_673 - .L_672)


	//   ....[0]....
.L_672:
        /*003c*/ 	.word	0x00008de0


	//   ....[1]....
        /*0040*/ 	.word	0x0000a4f0


	//   ....[2]....
        /*0044*/ 	.word	0x00010ee0


	//----- nvinfo : EIATTR_COOP_GROUP_MASK_REGIDS
	.align		4
.L_673:
        /*0048*/ 	.byte	0x04, 0x29
        /*004a*/ 	.short	(.L_675 - .L_674)


	//   ....[0]....
.L_674:
        /*004c*/ 	.word	0xffffffff


	//   ....[1]....
        /*0050*/ 	.word	0xffffffff


	//   ....[2]....
        /*0054*/ 	.word	0xffffffff


	//   ....[3]....
        /*0058*/ 	.word	0xffffffff


	//   ....[4]....
        /*005c*/ 	.word	0xffffffff


	//   ....[5]....
        /*0060*/ 	.word	0xffffffff


	//   ....[6]....
        /*0064*/ 	.word	0xffffffff


	//   ....[7]....
        /*0068*/ 	.word	0xffffffff


	//   ....[8]....
        /*006c*/ 	.word	0xffffffff


	//   ....[9]....
        /*0070*/ 	.word	0xffffffff


	//----- nvinfo : EIATTR_COOP_GROUP_INSTR_OFFSETS
	.align		4
.L_675:
        /*0074*/ 	.byte	0x04, 0x28
        /*0076*/ 	.short	(.L_677 - .L_676)


	//   ....[0]....
.L_676:
        /*0078*/ 	.word	0x000083c0


	//   ....[1]....
        /*007c*/ 	.word	0x000083f0


	//   ....[2]....
        /*0080*/ 	.word	0x000084a0


	//   ....[3]....
        /*0084*/ 	.word	0x000084c0


	//   ....[4]....
        /*0088*/ 	.word	0x000084f0


	//   ....[5]....
        /*008c*/ 	.word	0x00008510


	//   ....[6]....
        /*0090*/ 	.word	0x00008540


	//   ....[7]....
        /*0094*/ 	.word	0x00008560


	//   ....[8]....
        /*0098*/ 	.word	0x00008590


	//   ....[9]....
        /*009c*/ 	.word	0x000085b0


	//----- nvinfo : EIATTR_EXIT_INSTR_OFFSETS
	.align		4
.L_677:
        /*00a0*/ 	.byte	0x04, 0x1c
        /*00a2*/ 	.short	(.L_679 - .L_678)


	//   ....[0]....
.L_678:
        /*00a4*/ 	.word	0x00010fb0


	//   ....[1]....
        /*00a8*/ 	.word	0x000110f0


	//   ....[2]....
        /*00ac*/ 	.word	0x00011370


	//----- nvinfo : EIATTR_MAX_THREADS
	.align		4
.L_679:
        /*00b0*/ 	.byte	0x04, 0x05
        /*00b2*/ 	.short	(.L_681 - .L_680)
.L_680:
        /*00b4*/ 	.word	0x000001c0
        /*00b8*/ 	.word	0x00000001
        /*00bc*/ 	.word	0x00000001


	//----- nvinfo : EIATTR_CRS_STACK_SIZE
	.align		4
.L_681:
        /*00c0*/ 	.byte	0x04, 0x1e
        /*00c2*/ 	.short	(.L_683 - .L_682)
.L_682:
        /*00c4*/ 	.word	0x00000000
.L_683:


//--------------------- .nv.info._Z35group_norm_nhwc_bwd_one_pass_kernelI11Bf16IOFp16WLi512ELi112ELi448EEv26Group_norm_nhwc_bwd_params --------------------------
	.section	.nv.info._Z35group_norm_nhwc_bwd_one_pass_kernelI11Bf16IOFp16WLi512ELi112ELi448EEv26Group_norm_nhwc_bwd_params,"",@"SHT_CUDA_INFO"
	.sectionflags	@""
	.align	4


	//----- nvinfo : EIATTR_CUDA_API_VERSION
	.align		4
        /*0000*/ 	.byte	0x04, 0x37
        /*0002*/ 	.short	(.L_685 - .L_684)
.L_684:
        /*0004*/ 	.word	0x00000082


	//----- nvinfo : EIATTR_SW2861232_WAR
	.align		4
.L_685:
        /*0008*/ 	.byte	0x01, 0x35
	.zero		2


	//----- nvinfo : EIATTR_PARAM_CBANK
	.align		4
        /*000c*/ 	.byte	0x04, 0x0a
        /*000e*/ 	.short	(.L_687 - .L_686)
	.align		4
.L_686:
        /*0010*/ 	.word	index@(.nv.constant0._Z35group_norm_nhwc_bwd_one_pass_kernelI11Bf16IOFp16WLi512ELi112ELi448EEv26Group_norm_nhwc_bwd_params)
        /*0014*/ 	.short	0x0160
        /*0016*/ 	.short	0x00b8


	//----- nvinfo : EIATTR_CBANK_PARAM_SIZE
	.align		4
.L_687:
        /*0018*/ 	.byte	0x03, 0x19
        /*001a*/ 	.short	0x00b8


	//----- nvinfo : EIATTR_KPARAM_INFO
	.align		4
        /*001c*/ 	.byte	0x04, 0x17
        /*001e*/ 	.short	(.L_689 - .L_688)
.L_688:
        /*0020*/ 	.word	0x00000000
        /*0024*/ 	.short	0x0000
        /*0026*/ 	.short	0x0000
        /*0028*/ 	.byte	0x00, 0xf0, 0xe1, 0x02


	//----- nvinfo : EIATTR_MAXREG_COUNT
	.align		4
.L_689:
        /*002c*/ 	.byte	0x03, 0x1b
        /*002e*/ 	.short	0x0080


	//----- nvinfo : EIATTR_NUM_BARRIERS
	.align		4
        /*0030*/ 	.byte	0x02, 0x4c
        /*0032*/ 	.byte	0x01
	.zero		1


	//----- nvinfo : EIATTR_ANNOTATIONS
	.align		4
        /*0034*/ 	.byte	0x04, 0x55
        /*0036*/ 	.short	(.L_691 - .L_690)


	//   ....[0]....
.L_690:
        /* <DEDUP_REMOVED lines=411> */


	//----- nvinfo : EIATTR_MERCURY_ISA_VERSION
	.align		4
.L_691:
        /*19d8*/ 	.byte	0x03, 0x5f
        /*19da*/ 	.short	0x0000


	//----- nvinfo : EIATTR_INT_WARP_WIDE_INSTR_OFFSETS
	.align		4
        /*19dc*/ 	.byte	0x04, 0x31
        /*19de*/ 	.short	(.L_693 - .L_692)


	//   ....[0]....
.L_692:
        /*19e0*/ 	.word	0x00016dc0


	//   ....[1]....
        /*19e4*/ 	.word	0x00018790


	//----- nvinfo : EIATTR_COOP_GROUP_MASK_REGIDS
	.align		4
.L_693:
        /*19e8*/ 	.byte	0x04, 0x29
        /*19ea*/ 	.short	(.L_695 - .L_694)


	//   ....[0]....
.L_694:
        /*19ec*/ 	.word	0xffffffff


	//   ....[1]....
        /*19f0*/ 	.word	0xffffffff


	//   ....[2]....
        /*19f4*/ 	.word	0xffffffff


	//   ....[3]....
        /*19f8*/ 	.word	0xffffffff


	//   ....[4]....
        /*19fc*/ 	.word	0xffffffff


	//   ....[5]....
        /*1a00*/ 	.word	0xffffffff


	//   ....[6]....
        /*1a04*/ 	.word	0xffffffff


	//   ....[7]....
        /*1a08*/ 	.word	0xffffffff


	//   ....[8]....
        /*1a0c*/ 	.word	0xffffffff


	//   ....[9]....
        /*1a10*/ 	.word	0xffffffff


	//----- nvinfo : EIATTR_COOP_GROUP_INSTR_OFFSETS
	.align		4
.L_695:
        /*1a14*/ 	.byte	0x04, 0x28
        /*1a16*/ 	.short	(.L_697 - .L_696)


	//   ....[0]....
.L_696:
        /*1a18*/ 	.word	0x00015d90


	//   ....[1]....
        /*1a1c*/ 	.word	0x00015db0


	//   ....[2]....
        /*1a20*/ 	.word	0x00015e90


	//   ....[3]....
        /*1a24*/ 	.word	0x00015fa0


	//   ....[4]....
        /*1a28*/ 	.word	0x00015fe0


	//   ....[5]....
        /*1a2c*/ 	.word	0x00016050


	//   ....[6]....
        /*1a30*/ 	.word	0x00016210


	//   ....[7]....
        /*1a34*/ 	.word	0x00016240


	//   ....[8]....
        /*1a38*/ 	.word	0x00016430


	//   ....[9]....
        /*1a3c*/ 	.word	0x00016460


	//----- nvinfo : EIATTR_EXIT_INSTR_OFFSETS
	.align		4
.L_697:
        /*1a40*/ 	.byte	0x04, 0x1c
        /*1a42*/ 	.short	(.L_699 - .L_698)


	//   ....[0]....
.L_698:
        /*1a44*/ 	.word	0x00018860


	//   ....[1]....
        /*1a48*/ 	.word	0x000189b0


	//   ....[2]....
        /*1a4c*/ 	.word	0x00018c60


	//----- nvinfo : EIATTR_MAX_THREADS
	.align		4
.L_699:
        /*1a50*/ 	.byte	0x04, 0x05
        /*1a52*/ 	.short	(.L_701 - .L_700)
.L_700:
        /*1a54*/ 	.word	0x000001c0
        /*1a58*/ 	.word	0x00000001
        /*1a5c*/ 	.word	0x00000001


	//----- nvinfo : EIATTR_CRS_STACK_SIZE
	.align		4
.L_701:
        /*1a60*/ 	.byte	0x04, 0x1e
        /*1a62*/ 	.short	(.L_703 - .L_702)
.L_702:
        /*1a64*/ 	.word	0x00000000
.L_703:


//--------------------- .nv.info._Z35group_norm_nhwc_bwd_one_pass_kernelI11Fp16IOFp32WLi64ELi112ELi448EEv26Group_norm_nhwc_bwd_params --------------------------
	.section	.nv.info._Z35group_norm_nhwc_bwd_one_pass_kernelI11Fp16IOFp32WLi64ELi112ELi448EEv26Group_norm_nhwc_bwd_params,"",@"SHT_CUDA_INFO"
	.sectionflags	@""
	.align	4


	//----- nvinfo : EIATTR_CUDA_API_VERSION
	.align		4
        /*0000*/ 	.byte	0x04, 0x37
        /*0002*/ 	.short	(.L_705 - .L_704)
.L_704:
        /*0004*/ 	.word	0x00000082


	//----- nvinfo : EIATTR_SW2861232_WAR
	.align		4
.L_705:
        /*0008*/ 	.byte	0x01, 0x35
	.zero		2


	//----- nvinfo : EIATTR_PARAM_CBANK
	.align		4
        /*000c*/ 	.byte	0x04, 0x0a
        /*000e*/ 	.short	(.L_707 - .L_706)
	.align		4
.L_706:
        /*0010*/ 	.word	index@(.nv.constant0._Z35group_norm_nhwc_bwd_one_pass_kernelI11Fp16IOFp32WLi64ELi112ELi448EEv26Group_norm_nhwc_bwd_params)
        /*0014*/ 	.short	0x0160
        /*0016*/ 	.short	0x00b8


	//----- nvinfo : EIATTR_CBANK_PARAM_SIZE
	.align		4
.L_707:
        /*0018*/ 	.byte	0x03, 0x19
        /*001a*/ 	.short	0x00b8


	//----- nvinfo : EIATTR_KPARAM_INFO
	.align		4
        /*001c*/ 	.byte	0x04, 0x17
        /*001e*/ 	.short	(.L_709 - .L_708)
.L_708:
        /*0020*/ 	.word	0x00000000
        /*0024*/ 	.short	0x0000
        /*0026*/ 	.short	0x0000
        /*0028*/ 	.byte	0x00, 0xf0, 0xe1, 0x02


	//----- nvinfo : EIATTR_MAXREG_COUNT
	.align		4
.L_709:
        /*002c*/ 	.byte	0x03, 0x1b
        /*002e*/ 	.short	0x0080


	//----- nvinfo : EIATTR_NUM_BARRIERS
	.align		4
        /*0030*/ 	.byte	0x02, 0x4c
        /*0032*/ 	.byte	0x01
	.zero		1


	//----- nvinfo : EIATTR_MERCURY_ISA_VERSION
	.align		4
        /*0034*/ 	.byte	0x03, 0x5f
        /*0036*/ 	.short	0x0000


	//----- nvinfo : EIATTR_INT_WARP_WIDE_INSTR_OFFSETS
	.align		4
        /*0038*/ 	.byte	0x04, 0x31
        /*003a*/ 	.short	(.L_711 - .L_710)


	//   ....[0]....
.L_710:
        /*003c*/ 	.word	0x00002cf0


	//   ....[1]....
        /*0040*/ 	.word	0x00005860


	//----- nvinfo : EIATTR_COOP_GROUP_MASK_REGIDS
	.align		4
.L_711:
        /*0044*/ 	.byte	0x04, 0x29
        /*0046*/ 	.short	(.L_713 - .L_712)


	//   ....[0]....
.L_712:
        /*0048*/ 	.word	0xffffffff


	//   ....[1]....
        /*004c*/ 	.word	0xffffffff


	//   ....[2]....
        /*0050*/ 	.word	0xffffffff


	//   ....[3]....
        /*0054*/ 	.word	0xffffffff


	//   ....[4]....
        /*0058*/ 	.word	0xffffffff


	//   ....[5]....
        /*005c*/ 	.word	0xffffffff


	//   ....[6]....
        /*0060*/ 	.word	0xffffffff


	//   ....[7]....
        /*0064*/ 	.word	0xffffffff


	//   ....[8]....
        /*0068*/ 	.word	0xffffffff


	//   ....[9]....
        /*006c*/ 	.word	0xffffffff


	//----- nvinfo : EIATTR_COOP_GROUP_INSTR_OFFSETS
	.align		4
.L_713:
        /*0070*/ 	.byte	0x04, 0x28
        /*0072*/ 	.short	(.L_715 - .L_714)


	//   ....[0]....
.L_714:
        /*0074*/ 	.word	0x00002350


	//   ....[1]....
        /*0078*/ 	.word	0x00002380


	//   ....[2]....
        /*007c*/ 	.word	0x00002440


	//   ....[3]....
        /*0080*/ 	.word	0x00002460


	//   ....[4]....
        /*0084*/ 	.word	0x00002490


	//   ....[5]....
        /*0088*/ 	.word	0x000024b0


	//   ....[6]....
        /*008c*/ 	.word	0x000024e0


	//   ....[7]....
        /*0090*/ 	.word	0x00002500


	//   ....[8]....
        /*0094*/ 	.word	0x00002530


	//   ....[9]....
        /*0098*/ 	.word	0x00002550


	//----- nvinfo : EIATTR_EXIT_INSTR_OFFSETS
	.align		4
.L_715:
        /*009c*/ 	.byte	0x04, 0x1c
        /*009e*/ 	.short	(.L_717 - .L_716)


	//   ....[0]....
.L_716:
        /*00a0*/ 	.word	0x00005930


	//   ....[1]....
        /*00a4*/ 	.word	0x00005a70


	//   ....[2]....
        /*00a8*/ 	.word	0x00005cc0


	//----- nvinfo : EIATTR_MAX_THREADS
	.align		4
.L_717:
        /*00ac*/ 	.byte	0x04, 0x05
        /*00ae*/ 	.short	(.L_719 - .L_718)
.L_718:
        /*00b0*/ 	.word	0x000001c0
        /*00b4*/ 	.word	0x00000001
        /*00b8*/ 	.word	0x00000001


	//----- nvinfo : EIATTR_CRS_STACK_SIZE
	.align		4
.L_719:
        /*00bc*/ 	.byte	0x04, 0x1e
        /*00be*/ 	.short	(.L_721 - .L_720)
.L_720:
        /*00c0*/ 	.word	0x00000000
.L_721:


//--------------------- .nv.info._Z35group_norm_nhwc_bwd_one_pass_kernelI11Fp16IOFp32WLi128ELi112ELi448EEv26Group_norm_nhwc_bwd_params --------------------------
	.section	.nv.info._Z35group_norm_nhwc_bwd_one_pass_kernelI11Fp16IOFp32WLi128ELi112ELi448EEv26Group_norm_nhwc_bwd_params,"",@"SHT_CUDA_INFO"
	.sectionflags	@""
	.align	4


	//----- nvinfo : EIATTR_CUDA_API_VERSION
	.align		4
        /*0000*/ 	.byte	0x04, 0x37
        /*0002*/ 	.short	(.L_723 - .L_722)
.L_722:
        /*0004*/ 	.word	0x00000082


	//----- nvinfo : EIATTR_SW2861232_WAR
	.align		4
.L_723:
        /*0008*/ 	.byte	0x01, 0x35
	.zero		2


	//----- nvinfo : EIATTR_PARAM_CBANK
	.align		4
        /*000c*/ 	.byte	0x04, 0x0a
        /*000e*/ 	.short	(.L_725 - .L_724)
	.align		4
.L_724:
        /*0010*/ 	.word	index@(.nv.constant0._Z35group_norm_nhwc_bwd_one_pass_kernelI11Fp16IOFp32WLi128ELi112ELi448EEv26Group_norm_nhwc_bwd_params)
        /*0014*/ 	.short	0x0160
        /*0016*/ 	.short	0x00b8


	//----- nvinfo : EIATTR_CBANK_PARAM_SIZE
	.align		4
.L_725:
        /*0018*/ 	.byte	0x03, 0x19
        /*001a*/ 	.short	0x00b8


	//----- nvinfo : EIATTR_KPARAM_INFO
	.align		4
        /*001c*/ 	.byte	0x04, 0x17
        /*001e*/ 	.short	(.L_727 - .L_726)
.L_726:
        /*0020*/ 	.word	0x00000000
        /*0024*/ 	.short	0x0000
        /*0026*/ 	.short	0x0000
        /*0028*/ 	.byte	0x00, 0xf0, 0xe1, 0x02


	//----- nvinfo : EIATTR_MAXREG_COUNT
	.align		4
.L_727:
        /*002c*/ 	.byte	0x03, 0x1b
        /*002e*/ 	.short	0x0080


	//----- nvinfo : EIATTR_NUM_BARRIERS
	.align		4
        /*0030*/ 	.byte	0x02, 0x4c
        /*0032*/ 	.byte	0x01
	.zero		1


	//----- nvinfo : EIATTR_MERCURY_ISA_VERSION
	.align		4
        /*0034*/ 	.byte	0x03, 0x5f
        /*0036*/ 	.short	0x0000


	//----- nvinfo : EIATTR_INT_WARP_WIDE_INSTR_OFFSETS
	.align		4
        /*0038*/ 	.byte	0x04, 0x31
        /*003a*/ 	.short	(.L_729 - .L_728)


	//   ....[0]....
.L_728:
        /*003c*/ 	.word	0x00004b30


	//   ....[1]....
        /*0040*/ 	.word	0x00008eb0


	//----- nvinfo : EIATTR_COOP_GROUP_MASK_REGIDS
	.align		4
.L_729:
        /*0044*/ 	.byte	0x04, 0x29
        /*0046*/ 	.short	(.L_731 - .L_730)


	//   ....[0]....
.L_730:
        /*0048*/ 	.word	0xffffffff


	//   ....[1]....
        /*004c*/ 	.word	0xffffffff


	//   ....[2]....
        /*0050*/ 	.word	0xffffffff


	//   ....[3]....
        /*0054*/ 	.word	0xffffffff


	//   ....[4]....
        /*0058*/ 	.word	0xffffffff


	//   ....[5]....
        /*005c*/ 	.word	0xffffffff


	//   ....[6]....
        /*0060*/ 	.word	0xffffffff


	//   ....[7]....
        /*0064*/ 	.word	0xffffffff


	//   ....[8]....
        /*0068*/ 	.word	0xffffffff


	//   ....[9]....
        /*006c*/ 	.word	0xffffffff


	//----- nvinfo : EIATTR_COOP_GROUP_INSTR_OFFSETS
	.align		4
.L_731:
        /*0070*/ 	.byte	0x04, 0x28
        /*0072*/ 	.short	(.L_733 - .L_732)


	//   ....[0]....
.L_732:
        /*0074*/ 	.word	0x000040e0


	//   ....[1]....
        /*0078*/ 	.word	0x00004110


	//   ....[2]....
        /*007c*/ 	.word	0x000041f0


	//   ....[3]....
        /*0080*/ 	.word	0x00004220


	//   ....[4]....
        /*0084*/ 	.word	0x00004310


	//   ....[5]....
        /*0088*/ 	.word	0x00004320


	//   ....[6]....
        /*008c*/ 	.word	0x00004360


	//   ....[7]....
        /*0090*/ 	.word	0x00004380


	//   ....[8]....
        /*0094*/ 	.word	0x000043b0


	//   ....[9]....
        /*0098*/ 	.word	0x000043d0


	//----- nvinfo : EIATTR_EXIT_INSTR_OFFSETS
	.align		4
.L_733:
        /*009c*/ 	.byte	0x04, 0x1c
        /*009e*/ 	.short	(.L_735 - .L_734)


	//   ....[0]....
.L_734:
        /*00a0*/ 	.word	0x00008f20


	//   ....[1]....
        /*00a4*/ 	.word	0x00009060


	//   ....[2]....
        /*00a8*/ 	.word	0x000092b0


	//----- nvinfo : EIATTR_MAX_THREADS
	.align		4
.L_735:
        /*00ac*/ 	.byte	0x04, 0x05
        /*00ae*/ 	.short	(.L_737 - .L_736)
.L_736:
        /*00b0*/ 	.word	0x000001c0
        /*00b4*/ 	.word	0x00000001
        /*00b8*/ 	.word	0x00000001


	//----- nvinfo : EIATTR_CRS_STACK_SIZE
	.align		4
.L_737:
        /*00bc*/ 	.byte	0x04, 0x1e
        /*00be*/ 	.short	(.L_739 - .L_738)
.L_738:
        /*00c0*/ 	.word	0x00000000
.L_739:


//--------------------- .nv.info._Z35group_norm_nhwc_bwd_one_pass_kernelI11Fp16IOFp32WLi256ELi112ELi448EEv26Group_norm_nhwc_bwd_params --------------------------
	.section	.nv.info._Z35group_norm_nhwc_bwd_one_pass_kernelI11Fp16IOFp32WLi256ELi112ELi448EEv26Group_norm_nhwc_bwd_params,"",@"SHT_CUDA_INFO"
	.sectionflags	@""
	.align	4


	//----- nvinfo : EIATTR_CUDA_API_VERSION
	.align		4
        /*0000*/ 	.byte	0x04, 0x37
        /*0002*/ 	.short	(.L_741 - .L_740)
.L_740:
        /*0004*/ 	.word	0x00000082


	//----- nvinfo : EIATTR_SW2861232_WAR
	.align		4
.L_741:
        /*0008*/ 	.byte	0x01, 0x35
	.zero		2


	//----- nvinfo : EIATTR_PARAM_CBANK
	.align		4
        /*000c*/ 	.byte	0x04, 0x0a
        /*000e*/ 	.short	(.L_743 - .L_742)
	.align		4
.L_742:
        /*0010*/ 	.word	index@(.nv.constant0._Z35group_norm_nhwc_bwd_one_pass_kernelI11Fp16IOFp32WLi256ELi112ELi448EEv26Group_norm_nhwc_bwd_params)
        /*0014*/ 	.short	0x0160
        /*0016*/ 	.short	0x00b8


	//----- nvinfo : EIATTR_CBANK_PARAM_SIZE
	.align		4
.L_743:
        /*0018*/ 	.byte	0x03, 0x19
        /*001a*/ 	.short	0x00b8


	//----- nvinfo : EIATTR_KPARAM_INFO
	.align		4
        /*001c*/ 	.byte	0x04, 0x17
        /*001e*/ 	.short	(.L_745 - .L_744)
.L_744:
        /*0020*/ 	.word	0x00000000
        /*0024*/ 	.short	0x0000
        /*0026*/ 	.short	0x0000
        /*0028*/ 	.byte	0x00, 0xf0, 0xe1, 0x02


	//----- nvinfo : EIATTR_MAXREG_COUNT
	.align		4
.L_745:
        /*002c*/ 	.byte	0x03, 0x1b
        /*002e*/ 	.short	0x0080


	//----- nvinfo : EIATTR_NUM_BARRIERS
	.align		4
        /*0030*/ 	.byte	0x02, 0x4c
        /*0032*/ 	.byte	0x01
	.zero		1


	//----- nvinfo : EIATTR_MERCURY_ISA_VERSION
	.align		4
        /*0034*/ 	.byte	0x03, 0x5f
        /*0036*/ 	.short	0x0000


	//----- nvinfo : EIATTR_INT_WARP_WIDE_INSTR_OFFSETS
	.align		4
        /*0038*/ 	.byte	0x04, 0x31
        /*003a*/ 	.short	(.L_747 - .L_746)


	//   ....[0]....
.L_746:
        /*003c*/ 	.word	0x00008d40


	//   ....[1]....
        /*0040*/ 	.word	0x0000a450


	//   ....[2]....
        /*0044*/ 	.word	0x00010e40


	//----- nvinfo : EIATTR_COOP_GROUP_MASK_REGIDS
	.align		4
.L_747:
        /*0048*/ 	.byte	0x04, 0x29
        /*004a*/ 	.short	(.L_749 - .L_748)


	//   ....[0]....
.L_748:
        /*004c*/ 	.word	0xffffffff


	//   ....[1]....
        /*0050*/ 	.word	0xffffffff


	//   ....[2]....
        /*0054*/ 	.word	0xffffffff


	//   ....[3]....
        /*0058*/ 	.word	0xffffffff


	//   ....[4]....
        /*005c*/ 	.word	0xffffffff


	//   ....[5]....
        /*0060*/ 	.word	0xffffffff


	//   ....[6]....
        /*0064*/ 	.word	0xffffffff


	//   ....[7]....
        /*0068*/ 	.word	0xffffffff


	//   ....[8]....
        /*006c*/ 	.word	0xffffffff


	//   ....[9]....
        /*0070*/ 	.word	0xffffffff


	//----- nvinfo : EIATTR_COOP_GROUP_INSTR_OFFSETS
	.align		4
.L_749:
        /*0074*/ 	.byte	0x04, 0x28
        /*0076*/ 	.short	(.L_751 - .L_750)


	//   ....[0]....
.L_750:
        /*0078*/ 	.word	0x00008330


	//   ....[1]....
        /*007c*/ 	.word	0x00008360


	//   ....[2]....
        /*0080*/ 	.word	0x00008410


	//   ....[3]....
        /*0084*/ 	.word	0x00008430


	//   ....[4]....
        /*0088*/ 	.word	0x00008460


	//   ....[5]....
        /*008c*/ 	.word	0x00008480


	//   ....[6]....
        /*0090*/ 	.word	0x000084b0


	//   ....[7]....
        /*0094*/ 	.word	0x000084d0


	//   ....[8]....
        /*0098*/ 	.word	0x00008500


	//   ....[9]....
        /*009c*/ 	.word	0x00008520


	//----- nvinfo : EIATTR_EXIT_INSTR_OFFSETS
	.align		4
.L_751:
        /*00a0*/ 	.byte	0x04, 0x1c
        /*00a2*/ 	.short	(.L_753 - .L_752)


	//   ....[0]....
.L_752:
        /*00a4*/ 	.word	0x00010f10


	//   ....[1]....
        /*00a8*/ 	.word	0x00011050


	//   ....[2]....
        /*00ac*/ 	.word	0x000112a0


	//----- nvinfo : EIATTR_MAX_THREADS
	.align		4
.L_753:
        /*00b0*/ 	.byte	0x04, 0x05
        /*00b2*/ 	.short	(.L_755 - .L_754)
.L_754:
        /*00b4*/ 	.word	0x000001c0
        /*00b8*/ 	.word	0x00000001
        /*00bc*/ 	.word	0x00000001


	//----- nvinfo : EIATTR_CRS_STACK_SIZE
	.align		4
.L_755:
        /*00c0*/ 	.byte	0x04, 0x1e
        /*00c2*/ 	.short	(.L_757 - .L_756)
.L_756:
        /*00c4*/ 	.word	0x00000000
.L_757:


//--------------------- .nv.info._Z35group_norm_nhwc_bwd_one_pass_kernelI11Fp16IOFp32WLi512ELi112ELi448EEv26Group_norm_nhwc_bwd_params --------------------------
	.section	.nv.info._Z35group_norm_nhwc_bwd_one_pass_kernelI11Fp16IOFp32WLi512ELi112ELi448EEv26Group_norm_nhwc_bwd_params,"",@"SHT_CUDA_INFO"
	.sectionflags	@""
	.align	4


	//----- nvinfo : EIATTR_CUDA_API_VERSION
	.align		4
        /*0000*/ 	.byte	0x04, 0x37
        /*0002*/ 	.short	(.L_759 - .L_758)
.L_758:
        /*0004*/ 	.word	0x00000082


	//----- nvinfo : EIATTR_SW2861232_WAR
	.align		4
.L_759:
        /*0008*/ 	.byte	0x01, 0x35
	.zero		2


	//----- nvinfo : EIATTR_PARAM_CBANK
	.align		4
        /*000c*/ 	.byte	0x04, 0x0a
        /*000e*/ 	.short	(.L_761 - .L_760)
	.align		4
.L_760:
        /*0010*/ 	.word	index@(.nv.constant0._Z35group_norm_nhwc_bwd_one_pass_kernelI11Fp16IOFp32WLi512ELi112ELi448EEv26Group_norm_nhwc_bwd_params)
        /*0014*/ 	.short	0x0160
        /*0016*/ 	.short	0x00b8


	//----- nvinfo : EIATTR_CBANK_PARAM_SIZE
	.align		4
.L_761:
        /*0018*/ 	.byte	0x03, 0x19
        /*001a*/ 	.short	0x00b8


	//----- nvinfo : EIATTR_KPARAM_INFO
	.align		4
        /*001c*/ 	.byte	0x04, 0x17
        /*001e*/ 	.short	(.L_763 - .L_762)
.L_762:
        /*0020*/ 	.word	0x00000000
        /*0024*/ 	.short	0x0000
        /*0026*/ 	.short	0x0000
        /*0028*/ 	.byte	0x00, 0xf0, 0xe1, 0x02


	//----- nvinfo : EIATTR_MAXREG_COUNT
	.align		4
.L_763:
        /*002c*/ 	.byte	0x03, 0x1b
        /*002e*/ 	.short	0x0080


	//----- nvinfo : EIATTR_NUM_BARRIERS
	.align		4
        /*0030*/ 	.byte	0x02, 0x4c
        /*0032*/ 	.byte	0x01
	.zero		1


	//----- nvinfo : EIATTR_ANNOTATIONS
	.align		4
        /*0034*/ 	.byte	0x04, 0x55
        /*0036*/ 	.short	(.L_765 - .L_764)


	//   ....[0]....
.L_764:
        /* <DEDUP_REMOVED lines=411> */
        /*19dc*/ 	.byte	0x60, 0x8c, 0x01, 0x00


	//----- nvinfo : EIATTR_MERCURY_ISA_VERSION
	.align		4
.L_765:
        /*19e0*/ 	.byte	0x03, 0x5f
        /*19e2*/ 	.short	0x0000


	//----- nvinfo : EIATTR_INT_WARP_WIDE_INSTR_OFFSETS
	.align		4
        /*19e4*/ 	.byte	0x04, 0x31
        /*19e6*/ 	.short	(.L_767 - .L_766)


	//   ....[0]....
.L_766:
        /*19e8*/ 	.word	0x00016e60


	//   ....[1]....
        /*19ec*/ 	.word	0x00018830


	//----- nvinfo : EIATTR_COOP_GROUP_MASK_REGIDS
	.align		4
.L_767:
        /*19f0*/ 	.byte	0x04, 0x29
        /*19f2*/ 	.short	(.L_769 - .L_768)


	//   ....[0]....
.L_768:
        /*19f4*/ 	.word	0xffffffff


	//   ....[1]....
        /*19f8*/ 	.word	0xffffffff


	//   ....[2]....
        /*19fc*/ 	.word	0xffffffff


	//   ....[3]....
        /*1a00*/ 	.word	0xffffffff


	//   ....[4]....
        /*1a04*/ 	.word	0xffffffff


	//   ....[5]....
        /*1a08*/ 	.word	0xffffffff


	//   ....[6]....
        /*1a0c*/ 	.word	0xffffffff


	//   ....[7]....
        /*1a10*/ 	.word	0xffffffff


	//   ....[8]....
        /*1a14*/ 	.word	0xffffffff


	//   ....[9]....
        /*1a18*/ 	.word	0xffffffff


	//----- nvinfo : EIATTR_COOP_GROUP_INSTR_OFFSETS
	.align		4
.L_769:
        /*1a1c*/ 	.byte	0x04, 0x28
        /*1a1e*/ 	.short	(.L_771 - .L_770)


	//   ....[0]....
.L_770:
        /*1a20*/ 	.word	0x00015e00


	//   ....[1]....
        /*1a24*/ 	.word	0x00015e20


	//   ....[2]....
        /*1a28*/ 	.word	0x00015f20


	//   ....[3]....
        /*1a2c*/ 	.word	0x00016050


	//   ....[4]....
        /*1a30*/ 	.word	0x00016090


	//   ....[5]....
        /*1a34*/ 	.word	0x000160f0


	//   ....[6]....
        /*1a38*/ 	.word	0x000162b0


	//   ....[7]....
        /*1a3c*/ 	.word	0x000162e0


	//   ....[8]....
        /*1a40*/ 	.word	0x000164d0


	//   ....[9]....
        /*1a44*/ 	.word	0x00016500


	//----- nvinfo : EIATTR_EXIT_INSTR_OFFSETS
	.align		4
.L_771:
        /*1a48*/ 	.byte	0x04, 0x1c
        /*1a4a*/ 	.short	(.L_773 - .L_772)


	//   ....[0]....
.L_772:
        /*1a4c*/ 	.word	0x00018900


	//   ....[1]....
        /*1a50*/ 	.word	0x00018a50


	//   ....[2]....
        /*1a54*/ 	.word	0x00018cd0


	//----- nvinfo : EIATTR_MAX_THREADS
	.align		4
.L_773:
        /*1a58*/ 	.byte	0x04, 0x05
        /*1a5a*/ 	.short	(.L_775 - .L_774)
.L_774:
        /*1a5c*/ 	.word	0x000001c0
        /*1a60*/ 	.word	0x00000001
        /*1a64*/ 	.word	0x00000001


	//----- nvinfo : EIATTR_CRS_STACK_SIZE
	.align		4
.L_775:
        /*1a68*/ 	.byte	0x04, 0x1e
        /*1a6a*/ 	.short	(.L_777 - .L_776)
.L_776:
        /*1a6c*/ 	.word	0x00000000
.L_777:


//--------------------- .nv.info._Z35group_norm_nhwc_bwd_one_pass_kernelI11Fp16IOBf16WLi64ELi112ELi448EEv26Group_norm_nhwc_bwd_params --------------------------
	.section	.nv.info._Z35group_norm_nhwc_bwd_one_pass_kernelI11Fp16IOBf16WLi64ELi112ELi448EEv26Group_norm_nhwc_bwd_params,"",@"SHT_CUDA_INFO"
	.sectionflags	@""
	.align	4


	//----- nvinfo : EIATTR_CUDA_API_VERSION
	.align		4
        /*0000*/ 	.byte	0x04, 0x37
        /*0002*/ 	.short	(.L_779 - .L_778)
.L_778:
        /*0004*/ 	.word	0x00000082


	//----- nvinfo : EIATTR_SW2861232_WAR
	.align		4
.L_779:
        /*0008*/ 	.byte	0x01, 0x35
	.zero		2


	//----- nvinfo : EIATTR_PARAM_CBANK
	.align		4
        /*000c*/ 	.byte	0x04, 0x0a
        /*000e*/ 	.short	(.L_781 - .L_780)
	.align		4
.L_780:
        /*0010*/ 	.word	index@(.nv.constant0._Z35group_norm_nhwc_bwd_one_pass_kernelI11Fp16IOBf16WLi64ELi112ELi448EEv26Group_norm_nhwc_bwd_params)
        /*0014*/ 	.short	0x0160
        /*0016*/ 	.short	0x00b8


	//----- nvinfo : EIATTR_CBANK_PARAM_SIZE
	.align		4
.L_781:
        /*0018*/ 	.byte	0x03, 0x19
        /*001a*/ 	.short	0x00b8


	//----- nvinfo : EIATTR_KPARAM_INFO
	.align		4
        /*001c*/ 	.byte	0x04, 0x17
        /*001e*/ 	.short	(.L_783 - .L_782)
.L_782:
        /*0020*/ 	.word	0x00000000
        /*0024*/ 	.short	0x0000
        /*0026*/ 	.short	0x0000
        /*0028*/ 	.byte	0x00, 0xf0, 0xe1, 0x02


	//----- nvinfo : EIATTR_MAXREG_COUNT
	.align		4
.L_783:
        /*002c*/ 	.byte	0x03, 0x1b
        /*002e*/ 	.short	0x0080


	//----- nvinfo : EIATTR_NUM_BARRIERS
	.align		4
        /*0030*/ 	.byte	0x02, 0x4c
        /*0032*/ 	.byte	0x01
	.zero		1


	//----- nvinfo : EIATTR_MERCURY_ISA_VERSION
	.align		4
        /*0034*/ 	.byte	0x03, 0x5f
        /*0036*/ 	.short	0x0000


	//----- nvinfo : EIATTR_INT_WARP_WIDE_INSTR_OFFSETS
	.align		4
        /*0038*/ 	.byte	0x04, 0x31
        /*003a*/ 	.short	(.L_785 - .L_784)


	//   ....[0]....
.L_784:
        /*003c*/ 	.word	0x00002d60


	//   ....[1]....
        /*0040*/ 	.word	0x000058d0


	//----- nvinfo : EIATTR_COOP_GROUP_MASK_REGIDS
	.align		4
.L_785:
        /*0044*/ 	.byte	0x04, 0x29
        /*0046*/ 	.short	(.L_787 - .L_786)


	//   ....[0]....
.L_786:
        /*0048*/ 	.word	0xffffffff


	//   ....[1]....
        /*004c*/ 	.word	0xffffffff


	//   ....[2]....
        /*0050*/ 	.word	0xffffffff


	//   ....[3]....
        /*0054*/ 	.word	0xffffffff


	//   ....[4]....
        /*0058*/ 	.word	0xffffffff


	//   ....[5]....
        /*005c*/ 	.word	0xffffffff


	//   ....[6]....
        /*0060*/ 	.word	0xffffffff


	//   ....[7]....
        /*0064*/ 	.word	0xffffffff


	//   ....[8]....
        /*0068*/ 	.word	0xffffffff


	//   ....[9]....
        /*006c*/ 	.word	0xffffffff


	//----- nvinfo : EIATTR_COOP_GROUP_INSTR_OFFSETS
	.align		4
.L_787:
        /*0070*/ 	.byte	0x04, 0x28
        /*0072*/ 	.short	(.L_789 - .L_788)


	//   ....[0]....
.L_788:
        /*0074*/ 	.word	0x000023b0


	//   ....[1]....
        /*0078*/ 	.word	0x000023e0


	//   ....[2]....
        /*007c*/ 	.word	0x000024a0


	//   ....[3]....
        /*0080*/ 	.word	0x000024c0


	//   ....[4]....
        /*0084*/ 	.word	0x000024f0


	//   ....[5]....
        /*0088*/ 	.word	0x00002510


	//   ....[6]....
        /*008c*/ 	.word	0x00002540


	//   ....[7]....
        /*0090*/ 	.word	0x00002560


	//   ....[8]....
        /*0094*/ 	.word	0x00002590


	//   ....[9]....
        /*0098*/ 	.word	0x000025b0


	//----- nvinfo : EIATTR_EXIT_INSTR_OFFSETS
	.align		4
.L_789:
        /*009c*/ 	.byte	0x04, 0x1c
        /*009e*/ 	.short	(.L_791 - .L_790)


	//   ....[0]....
.L_790:
        /*00a0*/ 	.word	0x000059a0


	//   ....[1]....
        /*00a4*/ 	.word	0x00005ae0


	//   ....[2]....
        /*00a8*/ 	.word	0x00005d60


	//----- nvinfo : EIATTR_MAX_THREADS
	.align		4
.L_791:
        /*00ac*/ 	.byte	0x04, 0x05
        /*00ae*/ 	.short	(.L_793 - .L_792)
.L_792:
        /*00b0*/ 	.word	0x000001c0
        /*00b4*/ 	.word	0x00000001
        /*00b8*/ 	.word	0x00000001


	//----- nvinfo : EIATTR_CRS_STACK_SIZE
	.align		4
.L_793:
        /*00bc*/ 	.byte	0x04, 0x1e
        /*00be*/ 	.short	(.L_795 - .L_794)
.L_794:
        /*00c0*/ 	.word	0x00000000
.L_795:


//--------------------- .nv.info._Z35group_norm_nhwc_bwd_one_pass_kernelI11Fp16IOBf16WLi128ELi112ELi448EEv26Group_norm_nhwc_bwd_params --------------------------
	.section	.nv.info._Z35group_norm_nhwc_bwd_one_pass_kernelI11Fp16IOBf16WLi128ELi112ELi448EEv26Group_norm_nhwc_bwd_params,"",@"SHT_CUDA_INFO"
	.sectionflags	@""
	.align	4


	//----- nvinfo : EIATTR_CUDA_API_VERSION
	.align		4
        /*0000*/ 	.byte	0x04, 0x37
        /*0002*/ 	.short	(.L_797 - .L_796)
.L_796:
        /*0004*/ 	.word	0x00000082


	//----- nvinfo : EIATTR_SW2861232_WAR
	.align		4
.L_797:
        /*0008*/ 	.byte	0x01, 0x35
	.zero		2


	//----- nvinfo : EIATTR_PARAM_CBANK
	.align		4
        /*000c*/ 	.byte	0x04, 0x0a
        /*000e*/ 	.short	(.L_799 - .L_798)
	.align		4
.L_798:
        /*0010*/ 	.word	index@(.nv.constant0._Z35group_norm_nhwc_bwd_one_pass_kernelI11Fp16IOBf16WLi128ELi112ELi448EEv26Group_norm_nhwc_bwd_params)
        /*0014*/ 	.short	0x0160
        /*0016*/ 	.short	0x00b8


	//----- nvinfo : EIATTR_CBANK_PARAM_SIZE
	.align		4
.L_799:
        /*0018*/ 	.byte	0x03, 0x19
        /*001a*/ 	.short	0x00b8


	//----- nvinfo : EIATTR_KPARAM_INFO
	.align		4
        /*001c*/ 	.byte	0x04, 0x17
        /*001e*/ 	.short	(.L_801 - .L_800)
.L_800:
        /*0020*/ 	.word	0x00000000
        /*0024*/ 	.short	0x0000
        /*0026*/ 	.short	0x0000
        /*0028*/ 	.byte	0x00, 0xf0, 0xe1, 0x02


	//----- nvinfo : EIATTR_MAXREG_COUNT
	.align		4
.L_801:
        /*002c*/ 	.byte	0x03, 0x1b
        /*002e*/ 	.short	0x0080


	//----- nvinfo : EIATTR_NUM_BARRIERS
	.align		4
        /*0030*/ 	.byte	0x02, 0x4c
        /*0032*/ 	.byte	0x01
	.zero		1


	//----- nvinfo : EIATTR_MERCURY_ISA_VERSION
	.align		4
        /*0034*/ 	.byte	0x03, 0x5f
        /*0036*/ 	.short	0x0000


	//----- nvinfo : EIATTR_INT_WARP_WIDE_INSTR_OFFSETS
	.align		4
        /*0038*/ 	.byte	0x04, 0x31
        /*003a*/ 	.short	(.L_803 - .L_802)


	//   ....[0]....
.L_802:
        /*003c*/ 	.word	0x00004b70


	//   ....[1]....
        /*0040*/ 	.word	0x00008ed0


	//----- nvinfo : EIATTR_COOP_GROUP_MASK_REGIDS
	.align		4
.L_803:
        /*0044*/ 	.byte	0x04, 0x29
        /*0046*/ 	.short	(.L_805 - .L_804)


	//   ....[0]....
.L_804:
        /*0048*/ 	.word	0xffffffff


	//   ....[1]....
        /*004c*/ 	.word	0xffffffff


	//   ....[2]....
        /*0050*/ 	.word	0xffffffff


	//   ....[3]....
        /*0054*/ 	.word	0xffffffff


	//   ....[4]....
        /*0058*/ 	.word	0xffffffff


	//   ....[5]....
        /*005c*/ 	.word	0xffffffff


	//   ....[6]....
        /*0060*/ 	.word	0xffffffff


	//   ....[7]....
        /*0064*/ 	.word	0xffffffff


	//   ....[8]....
        /*0068*/ 	.word	0xffffffff


	//   ....[9]....
        /*006c*/ 	.word	0xffffffff


	//----- nvinfo : EIATTR_COOP_GROUP_INSTR_OFFSETS
	.align		4
.L_805:
        /*0070*/ 	.byte	0x04, 0x28
        /*0072*/ 	.short	(.L_807 - .L_806)


	//   ....[0]....
.L_806:
        /*0074*/ 	.word	0x00004140


	//   ....[1]....
        /*0078*/ 	.word	0x00004170


	//   ....[2]....
        /*007c*/ 	.word	0x00004250


	//   ....[3]....
        /*0080*/ 	.word	0x00004280


	//   ....[4]....
        /*0084*/ 	.word	0x00004370


	//   ....[5]....
        /*0088*/ 	.word	0x00004380


	//   ....[6]....
        /*008c*/ 	.word	0x000043b0


	//   ....[7]....
        /*0090*/ 	.word	0x000043d0


	//   ....[8]....
        /*0094*/ 	.word	0x00004400


	//   ....[9]....
        /*0098*/ 	.word	0x00004420


	//----- nvinfo : EIATTR_EXIT_INSTR_OFFSETS
	.align		4
.L_807:
        /*009c*/ 	.byte	0x04, 0x1c
        /*009e*/ 	.short	(.L_809 - .L_808)


	//   ....[0]....
.L_808:
        /*00a0*/ 	.word	0x00008fa0


	//   ....[1]....
        /*00a4*/ 	.word	0x000090e0


	//   ....[2]....
        /*00a8*/ 	.word	0x00009360


	//----- nvinfo : EIATTR_MAX_THREADS
	.align		4
.L_809:
        /*00ac*/ 	.byte	0x04, 0x05
        /*00ae*/ 	.short	(.L_811 - .L_810)
.L_810:
        /*00b0*/ 	.word	0x000001c0
        /*00b4*/ 	.word	0x00000001
        /*00b8*/ 	.word	0x00000001


	//----- nvinfo : EIATTR_CRS_STACK_SIZE
	.align		4
.L_811:
        /*00bc*/ 	.byte	0x04, 0x1e
        /*00be*/ 	.short	(.L_813 - .L_812)
.L_812:
        /*00c0*/ 	.word	0x00000000
.L_813:


//--------------------- .nv.info._Z35group_norm_nhwc_bwd_one_pass_kernelI11Fp16IOBf16WLi256ELi112ELi448EEv26Group_norm_nhwc_bwd_params --------------------------
	.section	.nv.info._Z35group_norm_nhwc_bwd_one_pass_kernelI11Fp16IOBf16WLi256ELi112ELi448EEv26Group_norm_nhwc_bwd_params,"",@"SHT_CUDA_INFO"
	.sectionflags	@""
	.align	4


	//----- nvinfo : EIATTR_CUDA_API_VERSION
	.align		4
        /*0000*/ 	.byte	0x04, 0x37
        /*0002*/ 	.short	(.L_815 - .L_814)
.L_814:
        /*0004*/ 	.word	0x00000082


	//----- nvinfo : EIATTR_SW2861232_WAR
	.align		4
.L_815:
        /*0008*/ 	.byte	0x01, 0x35
	.zero		2


	//----- nvinfo : EIATTR_PARAM_CBANK
	.align		4
        /*000c*/ 	.byte	0x04, 0x0a
        /*000e*/ 	.short	(.L_817 - .L_816)
	.align		4
.L_816:
        /*0010*/ 	.word	index@(.nv.constant0._Z35group_norm_nhwc_bwd_one_pass_kernelI11Fp16IOBf16WLi256ELi112ELi448EEv26Group_norm_nhwc_bwd_params)
        /*0014*/ 	.short	0x0160
        /*0016*/ 	.short	0x00b8


	//----- nvinfo : EIATTR_CBANK_PARAM_SIZE
	.align		4
.L_817:
        /*0018*/ 	.byte	0x03, 0x19
        /*001a*/ 	.short	0x00b8


	//----- nvinfo : EIATTR_KPARAM_INFO
	.align		4
        /*001c*/ 	.byte	0x04, 0x17
        /*001e*/ 	.short	(.L_819 - .L_818)
.L_818:
        /*0020*/ 	.word	0x00000000
        /*0024*/ 	.short	0x0000
        /*0026*/ 	.short	0x0000
        /*0028*/ 	.byte	0x00, 0xf0, 0xe1, 0x02


	//----- nvinfo : EIATTR_MAXREG_COUNT
	.align		4
.L_819:
        /*002c*/ 	.byte	0x03, 0x1b
        /*002e*/ 	.short	0x0080


	//----- nvinfo : EIATTR_NUM_BARRIERS
	.align		4
        /*0030*/ 	.byte	0x02, 0x4c
        /*0032*/ 	.byte	0x01
	.zero		1


	//----- nvinfo : EIATTR_MERCURY_ISA_VERSION
	.align		4
        /*0034*/ 	.byte	0x03, 0x5f
        /*0036*/ 	.short	0x0000


	//----- nvinfo : EIATTR_INT_WARP_WIDE_INSTR_OFFSETS
	.align		4
        /*0038*/ 	.byte	0x04, 0x31
        /*003a*/ 	.short	(.L_821 - .L_820)


	//   ....[0]....
.L_820:
        /*003c*/ 	.word	0x00008d80


	//   ....[1]....
        /*0040*/ 	.word	0x0000a490


	//   ....[2]....
        /*0044*/ 	.word	0x00010e80


	//----- nvinfo : EIATTR_COOP_GROUP_MASK_REGIDS
	.align		4
.L_821:
        /*0048*/ 	.byte	0x04, 0x29
        /*004a*/ 	.short	(.L_823 - .L_822)


	//   ....[0]....
.L_822:
        /*004c*/ 	.word	0xffffffff


	//   ....[1]....
        /*0050*/ 	.word	0xffffffff


	//   ....[2]....
        /*0054*/ 	.word	0xffffffff


	//   ....[3]....
        /*0058*/ 	.word	0xffffffff


	//   ....[4]....
        /*005c*/ 	.word	0xffffffff


	//   ....[5]....
        /*0060*/ 	.word	0xffffffff


	//   ....[6]....
        /*0064*/ 	.word	0xffffffff


	//   ....[7]....
        /*0068*/ 	.word	0xffffffff


	//   ....[8]....
        /*006c*/ 	.word	0xffffffff


	//   ....[9]....
        /*0070*/ 	.word	0xffffffff


	//----- nvinfo : EIATTR_COOP_GROUP_INSTR_OFFSETS
	.align		4
.L_823:
        /*0074*/ 	.byte	0x04, 0x28
        /*0076*/ 	.short	(.L_825 - .L_824)


	//   ....[0]....
.L_824:
        /*0078*/ 	.word	0x00008360


	//   ....[1]....
        /*007c*/ 	.word	0x00008390


	//   ....[2]....
        /*0080*/ 	.word	0x00008440


	//   ....[3]....
        /*0084*/ 	.word	0x00008460


	//   ....[4]....
        /*0088*/ 	.word	0x00008490


	//   ....[5]....
        /*008c*/ 	.word	0x000084b0


	//   ....[6]....
        /*0090*/ 	.word	0x000084e0


	//   ....[7]....
        /*0094*/ 	.word	0x00008500


	//   ....[8]....
        /*0098*/ 	.word	0x00008530


	//   ....[9]....
        /*009c*/ 	.word	0x00008550


	//----- nvinfo : EIATTR_EXIT_INSTR_OFFSETS
	.align		4
.L_825:
        /*00a0*/ 	.byte	0x04, 0x1c
        /*00a2*/ 	.short	(.L_827 - .L_826)


	//   ....[0]....
.L_826:
        /*00a4*/ 	.word	0x00010f50


	//   ....[1]....
        /*00a8*/ 	.word	0x00011090


	//   ....[2]....
        /*00ac*/ 	.word	0x00011310


	//----- nvinfo : EIATTR_MAX_THREADS
	.align		4
.L_827:
        /*00b0*/ 	.byte	0x04, 0x05
        /*00b2*/ 	.short	(.L_829 - .L_828)
.L_828:
        /*00b4*/ 	.word	0x000001c0
        /*00b8*/ 	.word	0x00000001
        /*00bc*/ 	.word	0x00000001


	//----- nvinfo : EIATTR_CRS_STACK_SIZE
	.align		4
.L_829:
        /*00c0*/ 	.byte	0x04, 0x1e
        /*00c2*/ 	.short	(.L_831 - .L_830)
.L_830:
        /*00c4*/ 	.word	0x00000000
.L_831:


//--------------------- .nv.info._Z35group_norm_nhwc_bwd_one_pass_kernelI11Fp16IOBf16WLi512ELi112ELi448EEv26Group_norm_nhwc_bwd_params --------------------------
	.section	.nv.info._Z35group_norm_nhwc_bwd_one_pass_kernelI11Fp16IOBf16WLi512ELi112ELi448EEv26Group_norm_nhwc_bwd_params,"",@"SHT_CUDA_INFO"
	.sectionflags	@""
	.align	4


	//----- nvinfo : EIATTR_CUDA_API_VERSION
	.align		4
        /*0000*/ 	.byte	0x04, 0x37
        /*0002*/ 	.short	(.L_833 - .L_832)
.L_832:
        /*0004*/ 	.word	0x00000082


	//----- nvinfo : EIATTR_SW2861232_WAR
	.align		4
.L_833:
        /*0008*/ 	.byte	0x01, 0x35
	.zero		2


	//----- nvinfo : EIATTR_PARAM_CBANK
	.align		4
        /*000c*/ 	.byte	0x04, 0x0a
        /*000e*/ 	.short	(.L_835 - .L_834)
	.align		4
.L_834:
        /*0010*/ 	.word	index@(.nv.constant0._Z35group_norm_nhwc_bwd_one_pass_kernelI11Fp16IOBf16WLi512ELi112ELi448EEv26Group_norm_nhwc_bwd_params)
        /*0014*/ 	.short	0x0160
        /*0016*/ 	.short	0x00b8


	//----- nvinfo : EIATTR_CBANK_PARAM_SIZE
	.align		4
.L_835:
        /*0018*/ 	.byte	0x03, 0x19
        /*001a*/ 	.short	0x00b8


	//----- nvinfo : EIATTR_KPARAM_INFO
	.align		4
        /*001c*/ 	.byte	0x04, 0x17
        /*001e*/ 	.short	(.L_837 - .L_836)
.L_836:
        /*0020*/ 	.word	0x00000000
        /*0024*/ 	.short	0x0000
        /*0026*/ 	.short	0x0000
        /*0028*/ 	.byte	0x00, 0xf0, 0xe1, 0x02


	//----- nvinfo : EIATTR_MAXREG_COUNT
	.align		4
.L_837:
        /*002c*/ 	.byte	0x03, 0x1b
        /*002e*/ 	.short	0x0080


	//----- nvinfo : EIATTR_NUM_BARRIERS
	.align		4
        /*0030*/ 	.byte	0x02, 0x4c
        /*0032*/ 	.byte	0x01
	.zero		1


	//----- nvinfo : EIATTR_ANNOTATIONS
	.align		4
        /*0034*/ 	.byte	0x04, 0x55
        /*0036*/ 	.short	(.L_839 - .L_838)


	//   ....[0]....
.L_838:
        /* <DEDUP_REMOVED lines=410> */


	//----- nvinfo : EIATTR_MERCURY_ISA_VERSION
	.align		4
.L_839:
        /*19c8*/ 	.byte	0x03, 0x5f
        /*19ca*/ 	.short	0x0000


	//----- nvinfo : EIATTR_INT_WARP_WIDE_INSTR_OFFSETS
	.align		4
        /*19cc*/ 	.byte	0x04, 0x31
        /*19ce*/ 	.short	(.L_841 - .L_840)


	//   ....[0]....
.L_840:
        /*19d0*/ 	.word	0x00016dc0


	//   ....[1]....
        /*19d4*/ 	.word	0x00018790


	//----- nvinfo : EIATTR_COOP_GROUP_MASK_REGIDS
	.align		4
.L_841:
        /*19d8*/ 	.byte	0x04, 0x29
        /*19da*/ 	.short	(.L_843 - .L_842)


	//   ....[0]....
.L_842:
        /*19dc*/ 	.word	0xffffffff


	//   ....[1]....
        /*19e0*/ 	.word	0xffffffff


	//   ....[2]....
        /*19e4*/ 	.word	0xffffffff


	//   ....[3]....
        /*19e8*/ 	.word	0xffffffff


	//   ....[4]....
        /*19ec*/ 	.word	0xffffffff


	//   ....[5]....
        /*19f0*/ 	.word	0xffffffff


	//   ....[6]....
        /*19f4*/ 	.word	0xffffffff


	//   ....[7]....
        /*19f8*/ 	.word	0xffffffff


	//   ....[8]....
        /*19fc*/ 	.word	0xffffffff


	//   ....[9]....
        /*1a00*/ 	.word	0xffffffff


	//----- nvinfo : EIATTR_COOP_GROUP_INSTR_OFFSETS
	.align		4
.L_843:
        /*1a04*/ 	.byte	0x04, 0x28
        /*1a06*/ 	.short	(.L_845 - .L_844)


	//   ....[0]....
.L_844:
        /*1a08*/ 	.word	0x00015d90


	//   ....[1]....
        /*1a0c*/ 	.word	0x00015db0


	//   ....[2]....
        /*1a10*/ 	.word	0x00015e90


	//   ....[3]....
        /*1a14*/ 	.word	0x00015fa0


	//   ....[4]....
        /*1a18*/ 	.word	0x00015fe0


	//   ....[5]....
        /*1a1c*/ 	.word	0x00016050


	//   ....[6]....
        /*1a20*/ 	.word	0x00016210


	//   ....[7]....
        /*1a24*/ 	.word	0x00016240


	//   ....[8]....
        /*1a28*/ 	.word	0x00016430


	//   ....[9]....
        /*1a2c*/ 	.word	0x00016460


	//----- nvinfo : EIATTR_EXIT_INSTR_OFFSETS
	.align		4
.L_845:
        /*1a30*/ 	.byte	0x04, 0x1c
        /*1a32*/ 	.short	(.L_847 - .L_846)


	//   ....[0]....
.L_846:
        /*1a34*/ 	.word	0x00018860


	//   ....[1]....
        /*1a38*/ 	.word	0x000189b0


	//   ....[2]....
        /*1a3c*/ 	.word	0x00018c60


	//----- nvinfo : EIATTR_MAX_THREADS
	.align		4
.L_847:
        /*1a40*/ 	.byte	0x04, 0x05
        /*1a42*/ 	.short	(.L_849 - .L_848)
.L_848:
        /*1a44*/ 	.word	0x000001c0
        /*1a48*/ 	.word	0x00000001
        /*1a4c*/ 	.word	0x00000001


	//----- nvinfo : EIATTR_CRS_STACK_SIZE
	.align		4
.L_849:
        /*1a50*/ 	.byte	0x04, 0x1e
        /*1a52*/ 	.short	(.L_851 - .L_850)
.L_850:
        /*1a54*/ 	.word	0x00000000
.L_851:


//--------------------- .nv.info._Z35group_norm_nhwc_bwd_one_pass_kernelI11Fp16IOFp16WLi64ELi112ELi448EEv26Group_norm_nhwc_bwd_params --------------------------
	.section	.nv.info._Z35group_norm_nhwc_bwd_one_pass_kernelI11Fp16IOFp16WLi64ELi112ELi448EEv26Group_norm_nhwc_bwd_params,"",@"SHT_CUDA_INFO"
	.sectionflags	@""
	.align	4


	//----- nvinfo : EIATTR_CUDA_API_VERSION
	.align		4
        /*0000*/ 	.byte	0x04, 0x37
        /*0002*/ 	.short	(.L_853 - .L_852)
.L_852:
        /*0004*/ 	.word	0x00000082


	//----- nvinfo : EIATTR_SW2861232_WAR
	.align		4
.L_853:
        /*0008*/ 	.byte	0x01, 0x35
	.zero		2


	//----- nvinfo : EIATTR_PARAM_CBANK
	.align		4
        /*000c*/ 	.byte	0x04, 0x0a
        /*000e*/ 	.short	(.L_855 - .L_854)
	.align		4
.L_854:
        /*0010*/ 	.word	index@(.nv.constant0._Z35group_norm_nhwc_bwd_one_pass_kernelI11Fp16IOFp16WLi64ELi112ELi448EEv26Group_norm_nhwc_bwd_params)
        /*0014*/ 	.short	0x0160
        /*0016*/ 	.short	0x00b8


	//----- nvinfo : EIATTR_CBANK_PARAM_SIZE
	.align		4
.L_855:
        /*0018*/ 	.byte	0x03, 0x19
        /*001a*/ 	.short	0x00b8


	//----- nvinfo : EIATTR_KPARAM_INFO
	.align		4
        /*001c*/ 	.byte	0x04, 0x17
        /*001e*/ 	.short	(.L_857 - .L_856)
.L_856:
        /*0020*/ 	.word	0x00000000
        /*0024*/ 	.short	0x0000
        /*0026*/ 	.short	0x0000
        /*0028*/ 	.byte	0x00, 0xf0, 0xe1, 0x02


	//----- nvinfo : EIATTR_MAXREG_COUNT
	.align		4
.L_857:
        /*002c*/ 	.byte	0x03, 0x1b
        /*002e*/ 	.short	0x0080


	//----- nvinfo : EIATTR_NUM_BARRIERS
	.align		4
        /*0030*/ 	.byte	0x02, 0x4c
        /*0032*/ 	.byte	0x01
	.zero		1


	//----- nvinfo : EIATTR_MERCURY_ISA_VERSION
	.align		4
        /*0034*/ 	.byte	0x03, 0x5f
        /*0036*/ 	.short	0x0000


	//----- nvinfo : EIATTR_INT_WARP_WIDE_INSTR_OFFSETS
	.align		4
        /*0038*/ 	.byte	0x04, 0x31
        /*003a*/ 	.short	(.L_859 - .L_858)


	//   ....[0]....
.L_858:
        /*003c*/ 	.word	0x00002d60


	//   ....[1]....
        /*0040*/ 	.word	0x000058d0


	//----- nvinfo : EIATTR_COOP_GROUP_MASK_REGIDS
	.align		4
.L_859:
        /*0044*/ 	.byte	0x04, 0x29
        /*0046*/ 	.short	(.L_861 - .L_860)


	//   ....[0]....
.L_860:
        /*0048*/ 	.word	0xffffffff


	//   ....[1]....
        /*004c*/ 	.word	0xffffffff


	//   ....[2]....
        /*0050*/ 	.word	0xffffffff


	//   ....[3]....
        /*0054*/ 	.word	0xffffffff


	//   ....[4]....
        /*0058*/ 	.word	0xffffffff


	//   ....[5]....
        /*005c*/ 	.word	0xffffffff


	//   ....[6]....
        /*0060*/ 	.word	0xffffffff


	//   ....[7]....
        /*0064*/ 	.word	0xffffffff


	//   ....[8]....
        /*0068*/ 	.word	0xffffffff


	//   ....[9]....
        /*006c*/ 	.word	0xffffffff


	//----- nvinfo : EIATTR_COOP_GROUP_INSTR_OFFSETS
	.align		4
.L_861:
        /*0070*/ 	.byte	0x04, 0x28
        /*0072*/ 	.short	(.L_863 - .L_862)


	//   ....[0]....
.L_862:
        /*0074*/ 	.word	0x000023b0


	//   ....[1]....
        /*0078*/ 	.word	0x000023e0


	//   ....[2]....
        /*007c*/ 	.word	0x000024a0


	//   ....[3]....
        /*0080*/ 	.word	0x000024c0


	//   ....[4]....
        /*0084*/ 	.word	0x000024f0


	//   ....[5]....
        /*0088*/ 	.word	0x00002510


	//   ....[6]....
        /*008c*/ 	.word	0x00002540


	//   ....[7]....
        /*0090*/ 	.word	0x00002560


	//   ....[8]....
        /*0094*/ 	.word	0x00002590


	//   ....[9]....
        /*0098*/ 	.word	0x000025b0


	//----- nvinfo : EIATTR_EXIT_INSTR_OFFSETS
	.align		4
.L_863:
        /*009c*/ 	.byte	0x04, 0x1c
        /*009e*/ 	.short	(.L_865 - .L_864)


	//   ....[0]....
.L_864:
        /*00a0*/ 	.word	0x000059a0


	//   ....[1]....
        /*00a4*/ 	.word	0x00005ae0


	//   ....[2]....
        /*00a8*/ 	.word	0x00005d60


	//----- nvinfo : EIATTR_MAX_THREADS
	.align		4
.L_865:
        /*00ac*/ 	.byte	0x04, 0x05
        /*00ae*/ 	.short	(.L_867 - .L_866)
.L_866:
        /*00b0*/ 	.word	0x000001c0
        /*00b4*/ 	.word	0x00000001
        /*00b8*/ 	.word	0x00000001


	//----- nvinfo : EIATTR_CRS_STACK_SIZE
	.align		4
.L_867:
        /*00bc*/ 	.byte	0x04, 0x1e
        /*00be*/ 	.short	(.L_869 - .L_868)
.L_868:
        /*00c0*/ 	.word	0x00000000
.L_869:


//--------------------- .nv.info._Z35group_norm_nhwc_bwd_one_pass_kernelI11Fp16IOFp16WLi128ELi112ELi448EEv26Group_norm_nhwc_bwd_params --------------------------
	.section	.nv.info._Z35group_norm_nhwc_bwd_one_pass_kernelI11Fp16IOFp16WLi128ELi112ELi448EEv26Group_norm_nhwc_bwd_params,"",@"SHT_CUDA_INFO"
	.sectionflags	@""
	.align	4


	//----- nvinfo : EIATTR_CUDA_API_VERSION
	.align		4
        /*0000*/ 	.byte	0x04, 0x37
        /*0002*/ 	.short	(.L_871 - .L_870)
.L_870:
        /*0004*/ 	.word	0x00000082


	//----- nvinfo : EIATTR_SW2861232_WAR
	.align		4
.L_871:
        /*0008*/ 	.byte	0x01, 0x35
	.zero		2


	//----- nvinfo : EIATTR_PARAM_CBANK
	.align		4
        /*000c*/ 	.byte	0x04, 0x0a
        /*000e*/ 	.short	(.L_873 - .L_872)
	.align		4
.L_872:
        /*0010*/ 	.word	index@(.nv.constant0._Z35group_norm_nhwc_bwd_one_pass_kernelI11Fp16IOFp16WLi128ELi112ELi448EEv26Group_norm_nhwc_bwd_params)
        /*0014*/ 	.short	0x0160
        /*0016*/ 	.short	0x00b8


	//----- nvinfo : EIATTR_CBANK_PARAM_SIZE
	.align		4
.L_873:
        /*0018*/ 	.byte	0x03, 0x19
        /*001a*/ 	.short	0x00b8


	//----- nvinfo : EIATTR_KPARAM_INFO
	.align		4
        /*001c*/ 	.byte	0x04, 0x17
        /*001e*/ 	.short	(.L_875 - .L_874)
.L_874:
        /*0020*/ 	.word	0x00000000
        /*0024*/ 	.short	0x0000
        /*0026*/ 	.short	0x0000
        /*0028*/ 	.byte	0x00, 0xf0, 0xe1, 0x02


	//----- nvinfo : EIATTR_MAXREG_COUNT
	.align		4
.L_875:
        /*002c*/ 	.byte	0x03, 0x1b
        /*002e*/ 	.short	0x0080


	//----- nvinfo : EIATTR_NUM_BARRIERS
	.align		4
        /*0030*/ 	.byte	0x02, 0x4c
        /*0032*/ 	.byte	0x01
	.zero		1


	//----- nvinfo : EIATTR_MERCURY_ISA_VERSION
	.align		4
        /*0034*/ 	.byte	0x03, 0x5f
        /*0036*/ 	.short	0x0000


	//----- nvinfo : EIATTR_INT_WARP_WIDE_INSTR_OFFSETS
	.align		4
        /*0038*/ 	.byte	0x04, 0x31
        /*003a*/ 	.short	(.L_877 - .L_876)


	//   ....[0]....
.L_876:
        /*003c*/ 	.word	0x00004b70


	//   ....[1]....
        /*0040*/ 	.word	0x00008ed0


	//----- nvinfo : EIATTR_COOP_GROUP_MASK_REGIDS
	.align		4
.L_877:
        /*0044*/ 	.byte	0x04, 0x29
        /*0046*/ 	.short	(.L_879 - .L_878)


	//   ....[0]....
.L_878:
        /*0048*/ 	.word	0xffffffff


	//   ....[1]....
        /*004c*/ 	.word	0xffffffff


	//   ....[2]....
        /*0050*/ 	.word	0xffffffff


	//   ....[3]....
        /*0054*/ 	.word	0xffffffff


	//   ....[4]....
        /*0058*/ 	.word	0xffffffff


	//   ....[5]....
        /*005c*/ 	.word	0xffffffff


	//   ....[6]....
        /*0060*/ 	.word	0xffffffff


	//   ....[7]....
        /*0064*/ 	.word	0xffffffff


	//   ....[8]....
        /*0068*/ 	.word	0xffffffff


	//   ....[9]....
        /*006c*/ 	.word	0xffffffff


	//----- nvinfo : EIATTR_COOP_GROUP_INSTR_OFFSETS
	.align		4
.L_879:
        /*0070*/ 	.byte	0x04, 0x28
        /*0072*/ 	.short	(.L_881 - .L_880)


	//   ....[0]....
.L_880:
        /*0074*/ 	.word	0x00004140


	//   ....[1]....
        /*0078*/ 	.word	0x00004170


	//   ....[2]....
        /*007c*/ 	.word	0x00004250


	//   ....[3]....
        /*0080*/ 	.word	0x00004280


	//   ....[4]....
        /*0084*/ 	.word	0x00004370


	//   ....[5]....
        /*0088*/ 	.word	0x00004380


	//   ....[6]....
        /*008c*/ 	.word	0x000043b0


	//   ....[7]....
        /*0090*/ 	.word	0x000043d0


	//   ....[8]....
        /*0094*/ 	.word	0x00004400


	//   ....[9]....
        /*0098*/ 	.word	0x00004420


	//----- nvinfo : EIATTR_EXIT_INSTR_OFFSETS
	.align		4
.L_881:
        /*009c*/ 	.byte	0x04, 0x1c
        /*009e*/ 	.short	(.L_883 - .L_882)


	//   ....[0]....
.L_882:
        /*00a0*/ 	.word	0x00008fa0


	//   ....[1]....
        /*00a4*/ 	.word	0x000090e0


	//   ....[2]....
        /*00a8*/ 	.word	0x00009360


	//----- nvinfo : EIATTR_MAX_THREADS
	.align		4
.L_883:
        /*00ac*/ 	.byte	0x04, 0x05
        /*00ae*/ 	.short	(.L_885 - .L_884)
.L_884:
        /*00b0*/ 	.word	0x000001c0
        /*00b4*/ 	.word	0x00000001
        /*00b8*/ 	.word	0x00000001


	//----- nvinfo : EIATTR_CRS_STACK_SIZE
	.align		4
.L_885:
        /*00bc*/ 	.byte	0x04, 0x1e
        /*00be*/ 	.short	(.L_887 - .L_886)
.L_886:
        /*00c0*/ 	.word	0x00000000
.L_887:


//--------------------- .nv.info._Z35group_norm_nhwc_bwd_one_pass_kernelI11Fp16IOFp16WLi256ELi112ELi448EEv26Group_norm_nhwc_bwd_params --------------------------
	.section	.nv.info._Z35group_norm_nhwc_bwd_one_pass_kernelI11Fp16IOFp16WLi256ELi112ELi448EEv26Group_norm_nhwc_bwd_params,"",@"SHT_CUDA_INFO"
	.sectionflags	@""
	.align	4


	//----- nvinfo : EIATTR_CUDA_API_VERSION
	.align		4
        /*0000*/ 	.byte	0x04, 0x37
        /*0002*/ 	.short	(.L_889 - .L_888)
.L_888:
        /*0004*/ 	.word	0x00000082


	//----- nvinfo : EIATTR_SW2861232_WAR
	.align		4
.L_889:
        /*0008*/ 	.byte	0x01, 0x35
	.zero		2


	//----- nvinfo : EIATTR_PARAM_CBANK
	.align		4
        /*000c*/ 	.byte	0x04, 0x0a
        /*000e*/ 	.short	(.L_891 - .L_890)
	.align		4
.L_890:
        /*0010*/ 	.word	index@(.nv.constant0._Z35group_norm_nhwc_bwd_one_pass_kernelI11Fp16IOFp16WLi256ELi112ELi448EEv26Group_norm_nhwc_bwd_params)
        /*0014*/ 	.short	0x0160
        /*0016*/ 	.short	0x00b8


	//----- nvinfo : EIATTR_CBANK_PARAM_SIZE
	.align		4
.L_891:
        /*0018*/ 	.byte	0x03, 0x19
        /*001a*/ 	.short	0x00b8


	//----- nvinfo : EIATTR_KPARAM_INFO
	.align		4
        /*001c*/ 	.byte	0x04, 0x17
        /*001e*/ 	.short	(.L_893 - .L_892)
.L_892:
        /*0020*/ 	.word	0x00000000
        /*0024*/ 	.short	0x0000
        /*0026*/ 	.short	0x0000
        /*0028*/ 	.byte	0x00, 0xf0, 0xe1, 0x02


	//----- nvinfo : EIATTR_MAXREG_COUNT
	.align		4
.L_893:
        /*002c*/ 	.byte	0x03, 0x1b
        /*002e*/ 	.short	0x0080


	//----- nvinfo : EIATTR_NUM_BARRIERS
	.align		4
        /*0030*/ 	.byte	0x02, 0x4c
        /*0032*/ 	.byte	0x01
	.zero		1


	//----- nvinfo : EIATTR_MERCURY_ISA_VERSION
	.align		4
        /*0034*/ 	.byte	0x03, 0x5f
        /*0036*/ 	.short	0x0000


	//----- nvinfo : EIATTR_INT_WARP_WIDE_INSTR_OFFSETS
	.align		4
        /*0038*/ 	.byte	0x04, 0x31
        /*003a*/ 	.short	(.L_895 - .L_894)


	//   ....[0]....
.L_894:
        /*003c*/ 	.word	0x00008d80


	//   ....[1]....
        /*0040*/ 	.word	0x0000a490


	//   ....[2]....
        /*0044*/ 	.word	0x00010e80


	//----- nvinfo : EIATTR_COOP_GROUP_MASK_REGIDS
	.align		4
.L_895:
        /*0048*/ 	.byte	0x04, 0x29
        /*004a*/ 	.short	(.L_897 - .L_896)


	//   ....[0]....
.L_896:
        /*004c*/ 	.word	0xffffffff


	//   ....[1]....
        /*0050*/ 	.word	0xffffffff


	//   ....[2]....
        /*0054*/ 	.word	0xffffffff


	//   ....[3]....
        /*0058*/ 	.word	0xffffffff


	//   ....[4]....
        /*005c*/ 	.word	0xffffffff


	//   ....[5]....
        /*0060*/ 	.word	0xffffffff


	//   ....[6]....
        /*0064*/ 	.word	0xffffffff


	//   ....[7]....
        /*0068*/ 	.word	0xffffffff


	//   ....[8]....
        /*006c*/ 	.word	0xffffffff


	//   ....[9]....
        /*0070*/ 	.word	0xffffffff


	//----- nvinfo : EIATTR_COOP_GROUP_INSTR_OFFSETS
	.align		4
.L_897:
        /*0074*/ 	.byte	0x04, 0x28
        /*0076*/ 	.short	(.L_899 - .L_898)


	//   ....[0]....
.L_898:
        /*0078*/ 	.word	0x00008360


	//   ....[1]....
        /*007c*/ 	.word	0x00008390


	//   ....[2]....
        /*0080*/ 	.word	0x00008440


	//   ....[3]....
        /*0084*/ 	.word	0x00008460


	//   ....[4]....
        /*0088*/ 	.word	0x00008490


	//   ....[5]....
        /*008c*/ 	.word	0x000084b0


	//   ....[6]....
        /*0090*/ 	.word	0x000084e0


	//   ....[7]....
        /*0094*/ 	.word	0x00008500


	//   ....[8]....
        /*0098*/ 	.word	0x00008530


	//   ....[9]....
        /*009c*/ 	.word	0x00008550


	//----- nvinfo : EIATTR_EXIT_INSTR_OFFSETS
	.align		4
.L_899:
        /*00a0*/ 	.byte	0x04, 0x1c
        /*00a2*/ 	.short	(.L_901 - .L_900)


	//   ....[0]....
.L_900:
        /*00a4*/ 	.word	0x00010f50


	//   ....[1]....
        /*00a8*/ 	.word	0x00011090


	//   ....[2]....
        /*00ac*/ 	.word	0x00011310


	//----- nvinfo : EIATTR_MAX_THREADS
	.align		4
.L_901:
        /*00b0*/ 	.byte	0x04, 0x05
        /*00b2*/ 	.short	(.L_903 - .L_902)
.L_902:
        /*00b4*/ 	.word	0x000001c0
        /*00b8*/ 	.word	0x00000001
        /*00bc*/ 	.word	0x00000001


	//----- nvinfo : EIATTR_CRS_STACK_SIZE
	.align		4
.L_903:
        /*00c0*/ 	.byte	0x04, 0x1e
        /*00c2*/ 	.short	(.L_905 - .L_904)
.L_904:
        /*00c4*/ 	.word	0x00000000
.L_905:


//--------------------- .nv.info._Z35group_norm_nhwc_bwd_one_pass_kernelI11Fp16IOFp16WLi512ELi112ELi448EEv26Group_norm_nhwc_bwd_params --------------------------
	.section	.nv.info._Z35group_norm_nhwc_bwd_one_pass_kernelI11Fp16IOFp16WLi512ELi112ELi448EEv26Group_norm_nhwc_bwd_params,"",@"SHT_CUDA_INFO"
	.sectionflags	@""
	.align	4


	//----- nvinfo : EIATTR_CUDA_API_VERSION
	.align		4
        /*0000*/ 	.byte	0x04, 0x37
        /*0002*/ 	.short	(.L_907 - .L_906)
.L_906:
        /*0004*/ 	.word	0x00000082


	//----- nvinfo : EIATTR_SW2861232_WAR
	.align		4
.L_907:
        /*0008*/ 	.byte	0x01, 0x35
	.zero		2


	//----- nvinfo : EIATTR_PARAM_CBANK
	.align		4
        /*000c*/ 	.byte	0x04, 0x0a
        /*000e*/ 	.short	(.L_909 - .L_908)
	.align		4
.L_908:
        /*0010*/ 	.word	index@(.nv.constant0._Z35group_norm_nhwc_bwd_one_pass_kernelI11Fp16IOFp16WLi512ELi112ELi448EEv26Group_norm_nhwc_bwd_params)
        /*0014*/ 	.short	0x0160
        /*0016*/ 	.short	0x00b8


	//----- nvinfo : EIATTR_CBANK_PARAM_SIZE
	.align		4
.L_909:
        /*0018*/ 	.byte	0x03, 0x19
        /*001a*/ 	.short	0x00b8


	//----- nvinfo : EIATTR_KPARAM_INFO
	.align		4
        /*001c*/ 	.byte	0x04, 0x17
        /*001e*/ 	.short	(.L_911 - .L_910)
.L_910:
        /*0020*/ 	.word	0x00000000
        /*0024*/ 	.short	0x0000
        /*0026*/ 	.short	0x0000
        /*0028*/ 	.byte	0x00, 0xf0, 0xe1, 0x02


	//----- nvinfo : EIATTR_MAXREG_COUNT
	.align		4
.L_911:
        /*002c*/ 	.byte	0x03, 0x1b
        /*002e*/ 	.short	0x0080


	//----- nvinfo : EIATTR_NUM_BARRIERS
	.align		4
        /*0030*/ 	.byte	0x02, 0x4c
        /*0032*/ 	.byte	0x01
	.zero		1


	//----- nvinfo : EIATTR_ANNOTATIONS
	.align		4
        /*0034*/ 	.byte	0x04, 0x55
        /*0036*/ 	.short	(.L_913 - .L_912)


	//   ....[0]....
.L_912:
        /* <DEDUP_REMOVED lines=410> */


	//----- nvinfo : EIATTR_MERCURY_ISA_VERSION
	.align		4
.L_913:
        /*19c8*/ 	.byte	0x03, 0x5f
        /*19ca*/ 	.short	0x0000


	//----- nvinfo : EIATTR_INT_WARP_WIDE_INSTR_OFFSETS
	.align		4
        /*19cc*/ 	.byte	0x04, 0x31
        /*19ce*/ 	.short	(.L_915 - .L_914)


	//   ....[0]....
.L_914:
        /*19d0*/ 	.word	0x00016dc0


	//   ....[1]....
        /*19d4*/ 	.word	0x00018790


	//----- nvinfo : EIATTR_COOP_GROUP_MASK_REGIDS
	.align		4
.L_915:
        /*19d8*/ 	.byte	0x04, 0x29
        /*19da*/ 	.short	(.L_917 - .L_916)


	//   ....[0]....
.L_916:
        /*19dc*/ 	.word	0xffffffff


	//   ....[1]....
        /*19e0*/ 	.word	0xffffffff


	//   ....[2]....
        /*19e4*/ 	.word	0xffffffff


	//   ....[3]....
        /*19e8*/ 	.word	0xffffffff


	//   ....[4]....
        /*19ec*/ 	.word	0xffffffff


	//   ....[5]....
        /*19f0*/ 	.word	0xffffffff


	//   ....[6]....
        /*19f4*/ 	.word	0xffffffff


	//   ....[7]....
        /*19f8*/ 	.word	0xffffffff


	//   ....[8]....
        /*19fc*/ 	.word	0xffffffff


	//   ....[9]....
        /*1a00*/ 	.word	0xffffffff


	//----- nvinfo : EIATTR_COOP_GROUP_INSTR_OFFSETS
	.align		4
.L_917:
        /*1a04*/ 	.byte	0x04, 0x28
        /*1a06*/ 	.short	(.L_919 - .L_918)


	//   ....[0]....
.L_918:
        /*1a08*/ 	.word	0x00015d90


	//   ....[1]....
        /*1a0c*/ 	.word	0x00015db0


	//   ....[2]....
        /*1a10*/ 	.word	0x00015e90


	//   ....[3]....
        /*1a14*/ 	.word	0x00015fa0


	//   ....[4]....
        /*1a18*/ 	.word	0x00015fe0


	//   ....[5]....
        /*1a1c*/ 	.word	0x00016050


	//   ....[6]....
        /*1a20*/ 	.word	0x00016210


	//   ....[7]....
        /*1a24*/ 	.word	0x00016240


	//   ....[8]....
        /*1a28*/ 	.word	0x00016430


	//   ....[9]....
        /*1a2c*/ 	.word	0x00016460


	//----- nvinfo : EIATTR_EXIT_INSTR_OFFSETS
	.align		4
.L_919:
        /*1a30*/ 	.byte	0x04, 0x1c
        /*1a32*/ 	.short	(.L_921 - .L_920)


	//   ....[0]....
.L_920:
        /*1a34*/ 	.word	0x00018860


	//   ....[1]....
        /*1a38*/ 	.word	0x000189b0


	//   ....[2]....
        /*1a3c*/ 	.word	0x00018c60


	//----- nvinfo : EIATTR_MAX_THREADS
	.align		4
.L_921:
        /*1a40*/ 	.byte	0x04, 0x05
        /*1a42*/ 	.short	(.L_923 - .L_922)
.L_922:
        /*1a44*/ 	.word	0x000001c0
        /*1a48*/ 	.word	0x00000001
        /*1a4c*/ 	.word	0x00000001


	//----- nvinfo : EIATTR_CRS_STACK_SIZE
	.align		4
.L_923:
        /*1a50*/ 	.byte	0x04, 0x1e
        /*1a52*/ 	.short	(.L_925 - .L_924)
.L_924:
        /*1a54*/ 	.word	0x00000000
.L_925:


//--------------------- .nv.info._Z35group_norm_nhwc_bwd_one_pass_kernelI11Fp32IOFp32WLi64ELi112ELi448EEv26Group_norm_nhwc_bwd_params --------------------------
	.section	.nv.info._Z35group_norm_nhwc_bwd_one_pass_kernelI11Fp32IOFp32WLi64ELi112ELi448EEv26Group_norm_nhwc_bwd_params,"",@"SHT_CUDA_INFO"
	.sectionflags	@""
	.align	4


	//----- nvinfo : EIATTR_CUDA_API_VERSION
	.align		4
        /*0000*/ 	.byte	0x04, 0x37
        /*0002*/ 	.short	(.L_927 - .L_926)
.L_926:
        /*0004*/ 	.word	0x00000082


	//----- nvinfo : EIATTR_SW2861232_WAR
	.align		4
.L_927:
        /*0008*/ 	.byte	0x01, 0x35
	.zero		2


	//----- nvinfo : EIATTR_PARAM_CBANK
	.align		4
        /*000c*/ 	.byte	0x04, 0x0a
        /*000e*/ 	.short	(.L_929 - .L_928)
	.align		4
.L_928:
        /*0010*/ 	.word	index@(.nv.constant0._Z35group_norm_nhwc_bwd_one_pass_kernelI11Fp32IOFp32WLi64ELi112ELi448EEv26Group_norm_nhwc_bwd_params)
        /*0014*/ 	.short	0x0160
        /*0016*/ 	.short	0x00b8


	//----- nvinfo : EIATTR_CBANK_PARAM_SIZE
	.align		4
.L_929:
        /*0018*/ 	.byte	0x03, 0x19
        /*001a*/ 	.short	0x00b8


	//----- nvinfo : EIATTR_KPARAM_INFO
	.align		4
        /*001c*/ 	.byte	0x04, 0x17
        /*001e*/ 	.short	(.L_931 - .L_930)
.L_930:
        /*0020*/ 	.word	0x00000000
        /*0024*/ 	.short	0x0000
        /*0026*/ 	.short	0x0000
        /*0028*/ 	.byte	0x00, 0xf0, 0xe1, 0x02


	//----- nvinfo : EIATTR_MAXREG_COUNT
	.align		4
.L_931:
        /*002c*/ 	.byte	0x03, 0x1b
        /*002e*/ 	.short	0x0080


	//----- nvinfo : EIATTR_NUM_BARRIERS
	.align		4
        /*0030*/ 	.byte	0x02, 0x4c
        /*0032*/ 	.byte	0x01
	.zero		1


	//----- nvinfo : EIATTR_ANNOTATIONS
	.align		4
        /*0034*/ 	.byte	0x04, 0x55
        /*0036*/ 	.short	(.L_933 - .L_932)


	//   ....[0]....
.L_932:
        /*0038*/ 	.word	0x00000001
        /*003c*/ 	.byte	0x80, 0x02, 0x00, 0x00, 0x01, 0x00, 0x00, 0x00, 0x10, 0x24, 0x00, 0x00


	//----- nvinfo : EIATTR_MERCURY_ISA_VERSION
	.align		4
.L_933:
        /*0048*/ 	.byte	0x03, 0x5f
        /*004a*/ 	.short	0x0000


	//----- nvinfo : EIATTR_INT_WARP_WIDE_INSTR_OFFSETS
	.align		4
        /*004c*/ 	.byte	0x04, 0x31
        /*004e*/ 	.short	(.L_935 - .L_934)


	//   ....[0]....
.L_934:
        /*0050*/ 	.word	0x00002c20


	//   ....[1]....
        /*0054*/ 	.word	0x00005300


	//----- nvinfo : EIATTR_COOP_GROUP_MASK_REGIDS
	.align		4
.L_935:
        /*0058*/ 	.byte	0x04, 0x29
        /*005a*/ 	.short	(.L_937 - .L_936)


	//   ....[0]....
.L_936:
        /*005c*/ 	.word	0xffffffff


	//   ....[1]....
        /*0060*/ 	.word	0xffffffff


	//   ....[2]....
        /*0064*/ 	.word	0xffffffff


	//   ....[3]....
        /*0068*/ 	.word	0xffffffff


	//   ....[4]....
        /*006c*/ 	.word	0xffffffff


	//   ....[5]....
        /*0070*/ 	.word	0xffffffff


	//   ....[6]....
        /*0074*/ 	.word	0xffffffff


	//   ....[7]....
        /*0078*/ 	.word	0xffffffff


	//   ....[8]....
        /*007c*/ 	.word	0xffffffff


	//   ....[9]....
        /*0080*/ 	.word	0xffffffff


	//----- nvinfo : EIATTR_COOP_GROUP_INSTR_OFFSETS
	.align		4
.L_937:
        /*0084*/ 	.byte	0x04, 0x28
        /*0086*/ 	.short	(.L_939 - .L_938)


	//   ....[0]....
.L_938:
        /*0088*/ 	.word	0x00002290


	//   ....[1]....
        /*008c*/ 	.word	0x000022a0


	//   ....[2]....
        /*0090*/ 	.word	0x000022f0


	//   ....[3]....
        /*0094*/ 	.word	0x00002300


	//   ....[4]....
        /*0098*/ 	.word	0x00002330


	//   ....[5]....
        /*009c*/ 	.word	0x00002350


	//   ....[6]....
        /*00a0*/ 	.word	0x00002380


	//   ....[7]....
        /*00a4*/ 	.word	0x000023a0


	//   ....[8]....
        /*00a8*/ 	.word	0x000023f0


	//   ....[9]....
        /*00ac*/ 	.word	0x00002440


	//----- nvinfo : EIATTR_EXIT_INSTR_OFFSETS
	.align		4
.L_939:
        /*00b0*/ 	.byte	0x04, 0x1c
        /*00b2*/ 	.short	(.L_941 - .L_940)


	//   ....[0]....
.L_940:
        /*00b4*/ 	.word	0x000053d0


	//   ....[1]....
        /*00b8*/ 	.word	0x00005510


	//   ....[2]....
        /*00bc*/ 	.word	0x00005760


	//----- nvinfo : EIATTR_MAX_THREADS
	.align		4
.L_941:
        /*00c0*/ 	.byte	0x04, 0x05
        /*00c2*/ 	.short	(.L_943 - .L_942)
.L_942:
        /*00c4*/ 	.word	0x000001c0
        /*00c8*/ 	.word	0x00000001
        /*00cc*/ 	.word	0x00000001


	//----- nvinfo : EIATTR_CRS_STACK_SIZE
	.align		4
.L_943:
        /*00d0*/ 	.byte	0x04, 0x1e
        /*00d2*/ 	.short	(.L_945 - .L_944)
.L_944:
        /*00d4*/ 	.word	0x00000000
.L_945:


//--------------------- .nv.info._Z35group_norm_nhwc_bwd_one_pass_kernelI11Fp32IOFp32WLi128ELi112ELi448EEv26Group_norm_nhwc_bwd_params --------------------------
	.section	.nv.info._Z35group_norm_nhwc_bwd_one_pass_kernelI11Fp32IOFp32WLi128ELi112ELi448EEv26Group_norm_nhwc_bwd_params,"",@"SHT_CUDA_INFO"
	.sectionflags	@""
	.align	4


	//----- nvinfo : EIATTR_CUDA_API_VERSION
	.align		4
        /*0000*/ 	.byte	0x04, 0x37
        /*0002*/ 	.short	(.L_947 - .L_946)
.L_946:
        /*0004*/ 	.word	0x00000082


	//----- nvinfo : EIATTR_SW2861232_WAR
	.align		4
.L_947:
        /*0008*/ 	.byte	0x01, 0x35
	.zero		2


	//----- nvinfo : EIATTR_PARAM_CBANK
	.align		4
        /*000c*/ 	.byte	0x04, 0x0a
        /*000e*/ 	.short	(.L_949 - .L_948)
	.align		4
.L_948:
        /*0010*/ 	.word	index@(.nv.constant0._Z35group_norm_nhwc_bwd_one_pass_kernelI11Fp32IOFp32WLi128ELi112ELi448EEv26Group_norm_nhwc_bwd_params)
        /*0014*/ 	.short	0x0160
        /*0016*/ 	.short	0x00b8


	//----- nvinfo : EIATTR_CBANK_PARAM_SIZE
	.align		4
.L_949:
        /*0018*/ 	.byte	0x03, 0x19
        /*001a*/ 	.short	0x00b8


	//----- nvinfo : EIATTR_KPARAM_INFO
	.align		4
        /*001c*/ 	.byte	0x04, 0x17
        /*001e*/ 	.short	(.L_951 - .L_950)
.L_950:
        /*0020*/ 	.word	0x00000000
        /*0024*/ 	.short	0x0000
        /*0026*/ 	.short	0x0000
        /*0028*/ 	.byte	0x00, 0xf0, 0xe1, 0x02


	//----- nvinfo : EIATTR_MAXREG_COUNT
	.align		4
.L_951:
        /*002c*/ 	.byte	0x03, 0x1b
        /*002e*/ 	.short	0x0080


	//----- nvinfo : EIATTR_NUM_BARRIERS
	.align		4
        /*0030*/ 	.byte	0x02, 0x4c
        /*0032*/ 	.byte	0x01
	.zero		1


	//----- nvinfo : EIATTR_MERCURY_ISA_VERSION
	.align		4
        /*0034*/ 	.byte	0x03, 0x5f
        /*0036*/ 	.short	0x0000


	//----- nvinfo : EIATTR_INT_WARP_WIDE_INSTR_OFFSETS
	.align		4
        /*0038*/ 	.byte	0x04, 0x31
        /*003a*/ 	.short	(.L_953 - .L_952)


	//   ....[0]....
.L_952:
        /*003c*/ 	.word	0x00004ae0


	//   ....[1]....
        /*0040*/ 	.word	0x00008550


	//----- nvinfo : EIATTR_COOP_GROUP_MASK_REGIDS
	.align		4
.L_953:
        /*0044*/ 	.byte	0x04, 0x29
        /*0046*/ 	.short	(.L_955 - .L_954)


	//   ....[0]....
.L_954:
        /*0048*/ 	.word	0xffffffff


	//   ....[1]....
        /*004c*/ 	.word	0xffffffff


	//   ....[2]....
        /*0050*/ 	.word	0xffffffff


	//   ....[3]....
        /*0054*/ 	.word	0xffffffff


	//   ....[4]....
        /*0058*/ 	.word	0xffffffff


	//   ....[5]....
        /*005c*/ 	.word	0xffffffff


	//   ....[6]....
        /*0060*/ 	.word	0xffffffff


	//   ....[7]....
        /*0064*/ 	.word	0xffffffff


	//   ....[8]....
        /*0068*/ 	.word	0xffffffff


	//   ....[9]....
        /*006c*/ 	.word	0xffffffff


	//----- nvinfo : EIATTR_COOP_GROUP_INSTR_OFFSETS
	.align		4
.L_955:
        /*0070*/ 	.byte	0x04, 0x28
        /*0072*/ 	.short	(.L_957 - .L_956)


	//   ....[0]....
.L_956:
        /*0074*/ 	.word	0x000041a0


	//   ....[1]....
        /*0078*/ 	.word	0x000041b0


	//   ....[2]....
        /*007c*/ 	.word	0x000041e0


	//   ....[3]....
        /*0080*/ 	.word	0x00004200


	//   ....[4]....
        /*0084*/ 	.word	0x00004230


	//   ....[5]....
        /*0088*/ 	.word	0x00004250


	//   ....[6]....
        /*008c*/ 	.word	0x00004280


	//   ....[7]....
        /*0090*/ 	.word	0x000042a0


	//   ....[8]....
        /*0094*/ 	.word	0x000042d0


	//   ....[9]....
        /*0098*/ 	.word	0x000042f0


	//----- nvinfo : EIATTR_EXIT_INSTR_OFFSETS
	.align		4
.L_957:
        /*009c*/ 	.byte	0x04, 0x1c
        /*009e*/ 	.short	(.L_959 - .L_958)


	//   ....[0]....
.L_958:
        /*00a0*/ 	.word	0x000085c0


	//   ....[1]....
        /*00a4*/ 	.word	0x00008700


	//   ....[2]....
        /*00a8*/ 	.word	0x00008950


	//----- nvinfo : EIATTR_MAX_THREADS
	.align		4
.L_959:
        /*00ac*/ 	.byte	0x04, 0x05
        /*00ae*/ 	.short	(.L_961 - .L_960)
.L_960:
        /*00b0*/ 	.word	0x000001c0
        /*00b4*/ 	.word	0x00000001
        /*00b8*/ 	.word	0x00000001


	//----- nvinfo : EIATTR_CRS_STACK_SIZE
	.align		4
.L_961:
        /*00bc*/ 	.byte	0x04, 0x1e
        /*00be*/ 	.short	(.L_963 - .L_962)
.L_962:
        /*00c0*/ 	.word	0x00000000
.L_963:


//--------------------- .nv.info._Z35group_norm_nhwc_bwd_one_pass_kernelI11Fp32IOFp32WLi256ELi112ELi448EEv26Group_norm_nhwc_bwd_params --------------------------
	.section	.nv.info._Z35group_norm_nhwc_bwd_one_pass_kernelI11Fp32IOFp32WLi256ELi112ELi448EEv26Group_norm_nhwc_bwd_params,"",@"SHT_CUDA_INFO"
	.sectionflags	@""
	.align	4


	//----- nvinfo : EIATTR_CUDA_API_VERSION
	.align		4
        /*0000*/ 	.byte	0x04, 0x37
        /*0002*/ 	.short	(.L_965 - .L_964)
.L_964:
        /*0004*/ 	.word	0x00000082


	//----- nvinfo : EIATTR_SW2861232_WAR
	.align		4
.L_965:
        /*0008*/ 	.byte	0x01, 0x35
	.zero		2


	//----- nvinfo : EIATTR_PARAM_CBANK
	.align		4
        /*000c*/ 	.byte	0x04, 0x0a
        /*000e*/ 	.short	(.L_967 - .L_966)
	.align		4
.L_966:
        /*0010*/ 	.word	index@(.nv.constant0._Z35group_norm_nhwc_bwd_one_pass_kernelI11Fp32IOFp32WLi256ELi112ELi448EEv26Group_norm_nhwc_bwd_params)
        /*0014*/ 	.short	0x0160
        /*0016*/ 	.short	0x00b8


	//----- nvinfo : EIATTR_CBANK_PARAM_SIZE
	.align		4
.L_967:
        /*0018*/ 	.byte	0x03, 0x19
        /*001a*/ 	.short	0x00b8


	//----- nvinfo : EIATTR_KPARAM_INFO
	.align		4
        /*001c*/ 	.byte	0x04, 0x17
        /*001e*/ 	.short	(.L_969 - .L_968)
.L_968:
        /*0020*/ 	.word	0x00000000
        /*0024*/ 	.short	0x0000
        /*0026*/ 	.short	0x0000
        /*0028*/ 	.byte	0x00, 0xf0, 0xe1, 0x02


	//----- nvinfo : EIATTR_MAXREG_COUNT
	.align		4
.L_969:
        /*002c*/ 	.byte	0x03, 0x1b
        /*002e*/ 	.short	0x0080


	//----- nvinfo : EIATTR_NUM_BARRIERS
	.align		4
        /*0030*/ 	.byte	0x02, 0x4c
        /*0032*/ 	.byte	0x01
	.zero		1


	//----- nvinfo : EIATTR_ANNOTATIONS
	.align		4
        /*0034*/ 	.byte	0x04, 0x55
        /*0036*/ 	.short	(.L_971 - .L_970)


	//   ....[0]....
.L_970:
        /* <DEDUP_REMOVED lines=193> */


	//----- nvinfo : EIATTR_MERCURY_ISA_VERSION
	.align		4
.L_971:
        /*0c30*/ 	.byte	0x03, 0x5f
        /*0c32*/ 	.short	0x0000


	//----- nvinfo : EIATTR_INT_WARP_WIDE_INSTR_OFFSETS
	.align		4
        /*0c34*/ 	.byte	0x04, 0x31
        /*0c36*/ 	.short	(.L_973 - .L_972)


	//   ....[0]....
.L_972:
        /*0c38*/ 	.word	0x00009720


	//   ....[1]....
        /*0c3c*/ 	.word	0x0000ad80


	//   ....[2]....
        /*0c40*/ 	.word	0x00010cf0


	//----- nvinfo : EIATTR_COOP_GROUP_MASK_REGIDS
	.align		4
.L_973:
        /*0c44*/ 	.byte	0x04, 0x29
        /*0c46*/ 	.short	(.L_975 - .L_974)


	//   ....[0]....
.L_974:
        /*0c48*/ 	.word	0xffffffff


	//   ....[1]....
        /*0c4c*/ 	.word	0xffffffff


	//   ....[2]....
        /*0c50*/ 	.word	0xffffffff


	//   ....[3]....
        /*0c54*/ 	.word	0xffffffff


	//   ....[4]....
        /*0c58*/ 	.word	0xffffffff


	//   ....[5]....
        /*0c5c*/ 	.word	0xffffffff


	//   ....[6]....
        /*0c60*/ 	.word	0xffffffff


	//   ....[7]....
        /*0c64*/ 	.word	0xffffffff


	//   ....[8]....
        /*0c68*/ 	.word	0xffffffff


	//   ....[9]....
        /*0c6c*/ 	.word	0xffffffff


	//----- nvinfo : EIATTR_COOP_GROUP_INSTR_OFFSETS
	.align		4
.L_975:
        /*0c70*/ 	.byte	0x04, 0x28
        /*0c72*/ 	.short	(.L_977 - .L_976)


	//   ....[0]....
.L_976:
        /*0c74*/ 	.word	0x00008cb0


	//   ....[1]....
        /*0c78*/ 	.word	0x00008ce0


	//   ....[2]....
        /*0c7c*/ 	.word	0x00008e00


	//   ....[3]....
        /*0c80*/ 	.word	0x00008e20


	//   ....[4]....
        /*0c84*/ 	.word	0x00008e60


	//   ....[5]....
        /*0c88*/ 	.word	0x00008e80


	//   ....[6]....
        /*0c8c*/ 	.word	0x00008eb0


	//   ....[7]....
        /*0c90*/ 	.word	0x00008ed0


	//   ....[8]....
        /*0c94*/ 	.word	0x00008f00


	//   ....[9]....
        /*0c98*/ 	.word	0x00008f20


	//----- nvinfo : EIATTR_EXIT_INSTR_OFFSETS
	.align		4
.L_977:
        /*0c9c*/ 	.byte	0x04, 0x1c
        /*0c9e*/ 	.short	(.L_979 - .L_978)


	//   ....[0]....
.L_978:
        /*0ca0*/ 	.word	0x00010dc0


	//   ....[1]....
        /*0ca4*/ 	.word	0x00010f00


	//   ....[2]....
        /*0ca8*/ 	.word	0x00011150


	//----- nvinfo : EIATTR_MAX_THREADS
	.align		4
.L_979:
        /*0cac*/ 	.byte	0x04, 0x05
        /*0cae*/ 	.short	(.L_981 - .L_980)
.L_980:
        /*0cb0*/ 	.word	0x000001c0
        /*0cb4*/ 	.word	0x00000001
        /*0cb8*/ 	.word	0x00000001


	//----- nvinfo : EIATTR_CRS_STACK_SIZE
	.align		4
.L_981:
        /*0cbc*/ 	.byte	0x04, 0x1e
        /*0cbe*/ 	.short	(.L_983 - .L_982)
.L_982:
        /*0cc0*/ 	.word	0x00000000
.L_983:


//--------------------- .nv.info._Z35group_norm_nhwc_bwd_one_pass_kernelI11Fp32IOFp32WLi512ELi112ELi448EEv26Group_norm_nhwc_bwd_params --------------------------
	.section	.nv.info._Z35group_norm_nhwc_bwd_one_pass_kernelI11Fp32IOFp32WLi512ELi112ELi448EEv26Group_norm_nhwc_bwd_params,"",@"SHT_CUDA_INFO"
	.sectionflags	@""
	.align	4


	//----- nvinfo : EIATTR_CUDA_API_VERSION
	.align		4
        /*0000*/ 	.byte	0x04, 0x37
        /*0002*/ 	.short	(.L_985 - .L_984)
.L_984:
        /*0004*/ 	.word	0x00000082


	//----- nvinfo : EIATTR_SW2861232_WAR
	.align		4
.L_985:
        /*0008*/ 	.byte	0x01, 0x35
	.zero		2


	//----- nvinfo : EIATTR_PARAM_CBANK
	.align		4
        /*000c*/ 	.byte	0x04, 0x0a
        /*000e*/ 	.short	(.L_987 - .L_986)
	.align		4
.L_986:
        /*0010*/ 	.word	index@(.nv.constant0._Z35group_norm_nhwc_bwd_one_pass_kernelI11Fp32IOFp32WLi512ELi112ELi448EEv26Group_norm_nhwc_bwd_params)
        /*0014*/ 	.short	0x0160
        /*0016*/ 	.short	0x00b8


	//----- nvinfo : EIATTR_CBANK_PARAM_SIZE
	.align		4
.L_987:
        /*0018*/ 	.byte	0x03, 0x19
        /*001a*/ 	.short	0x00b8


	//----- nvinfo : EIATTR_KPARAM_INFO
	.align		4
        /*001c*/ 	.byte	0x04, 0x17
        /*001e*/ 	.short	(.L_989 - .L_988)
.L_988:
        /*0020*/ 	.word	0x00000000
        /*0024*/ 	.short	0x0000
        /*0026*/ 	.short	0x0000
        /*0028*/ 	.byte	0x00, 0xf0, 0xe1, 0x02


	//----- nvinfo : EIATTR_MAXREG_COUNT
	.align		4
.L_989:
        /*002c*/ 	.byte	0x03, 0x1b
        /*002e*/ 	.short	0x0080


	//----- nvinfo : EIATTR_NUM_BARRIERS
	.align		4
        /*0030*/ 	.byte	0x02, 0x4c
        /*0032*/ 	.byte	0x01
	.zero		1


	//----- nvinfo : EIATTR_ANNOTATIONS
	.align		4
        /*0034*/ 	.byte	0x04, 0x55
        /*0036*/ 	.short	(.L_991 - .L_990)


	//   ....[0]....
.L_990:
        /* <DEDUP_REMOVED lines=672> */


	//----- nvinfo : EIATTR_MERCURY_ISA_VERSION
	.align		4
.L_991:
        /*2a20*/ 	.byte	0x03, 0x5f
        /*2a22*/ 	.short	0x0000


	//----- nvinfo : EIATTR_INT_WARP_WIDE_INSTR_OFFSETS
	.align		4
        /*2a24*/ 	.byte	0x04, 0x31
        /*2a26*/ 	.short	(.L_993 - .L_992)


	//   ....[0]....
.L_992:
        /*2a28*/ 	.word	0x00018530


	//   ....[1]....
        /*2a2c*/ 	.word	0x00019ea0


	//----- nvinfo : EIATTR_COOP_GROUP_MASK_REGIDS
	.align		4
.L_993:
        /*2a30*/ 	.byte	0x04, 0x29
        /*2a32*/ 	.short	(.L_995 - .L_994)


	//   ....[0]....
.L_994:
        /*2a34*/ 	.word	0xffffffff


	//   ....[1]....
        /*2a38*/ 	.word	0xffffffff


	//   ....[2]....
        /*2a3c*/ 	.word	0xffffffff


	//   ....[3]....
        /*2a40*/ 	.word	0xffffffff


	//   ....[4]....
        /*2a44*/ 	.word	0xffffffff


	//   ....[5]....
        /*2a48*/ 	.word	0xffffffff


	//   ....[6]....
        /*2a4c*/ 	.word	0xffffffff


	//   ....[7]....
        /*2a50*/ 	.word	0xffffffff


	//   ....[8]....
        /*2a54*/ 	.word	0xffffffff


	//   ....[9]....
        /*2a58*/ 	.word	0xffffffff


	//----- nvinfo : EIATTR_COOP_GROUP_INSTR_OFFSETS
	.align		4
.L_995:
        /*2a5c*/ 	.byte	0x04, 0x28
        /*2a5e*/ 	.short	(.L_997 - .L_996)


	//   ....[0]....
.L_996:
        /*2a60*/ 	.word	0x00017070


	//   ....[1]....
        /*2a64*/ 	.word	0x000170b0


	//   ....[2]....
        /*2a68*/ 	.word	0x00017880


	//   ....[3]....
        /*2a6c*/ 	.word	0x00017890


	//   ....[4]....
        /*2a70*/ 	.word	0x00017ac0


	//   ....[5]....
        /*2a74*/ 	.word	0x00017ad0


	//   ....[6]....
        /*2a78*/ 	.word	0x00017b10


	//   ....[7]....
        /*2a7c*/ 	.word	0x00017b20


	//   ....[8]....
        /*2a80*/ 	.word	0x00017bb0


	//   ....[9]....
        /*2a84*/ 	.word	0x00017bd0


	//----- nvinfo : EIATTR_EXIT_INSTR_OFFSETS
	.align		4
.L_997:
        /*2a88*/ 	.byte	0x04, 0x1c
        /*2a8a*/ 	.short	(.L_999 - .L_998)


	//   ....[0]....
.L_998:
        /*2a8c*/ 	.word	0x00019f70


	//   ....[1]....
        /*2a90*/ 	.word	0x0001a0c0


	//   ....[2]....
        /*2a94*/ 	.word	0x0001a340


	//----- nvinfo : EIATTR_MAX_THREADS
	.align		4
.L_999:
        /*2a98*/ 	.byte	0x04, 0x05
        /*2a9a*/ 	.short	(.L_1001 - .L_1000)
.L_1000:
        /*2a9c*/ 	.word	0x000001c0
        /*2aa0*/ 	.word	0x00000001
        /*2aa4*/ 	.word	0x00000001


	//----- nvinfo : EIATTR_CRS_STACK_SIZE
	.align		4
.L_1001:
        /*2aa8*/ 	.byte	0x04, 0x1e
        /*2aaa*/ 	.short	(.L_1003 - .L_1002)
.L_1002:
        /*2aac*/ 	.word	0x00000000
.L_1003:


//--------------------- .nv.info._Z35group_norm_nhwc_bwd_one_pass_kernelI11Fp32IOBf16WLi64ELi112ELi448EEv26Group_norm_nhwc_bwd_params --------------------------
	.section	.nv.info._Z35group_norm_nhwc_bwd_one_pass_kernelI11Fp32IOBf16WLi64ELi112ELi448EEv26Group_norm_nhwc_bwd_params,"",@"SHT_CUDA_INFO"
	.sectionflags	@""
	.align	4


	//----- nvinfo : EIATTR_CUDA_API_VERSION
	.align		4
        /*0000*/ 	.byte	0x04, 0x37
        /*0002*/ 	.short	(.L_1005 - .L_1004)
.L_1004:
        /*0004*/ 	.word	0x00000082


	//----- nvinfo : EIATTR_SW2861232_WAR
	.align		4
.L_1005:
        /*0008*/ 	.byte	0x01, 0x35
	.zero		2


	//----- nvinfo : EIATTR_PARAM_CBANK
	.align		4
        /*000c*/ 	.byte	0x04, 0x0a
        /*000e*/ 	.short	(.L_1007 - .L_1006)
	.align		4
.L_1006:
        /*0010*/ 	.word	index@(.nv.constant0._Z35group_norm_nhwc_bwd_one_pass_kernelI11Fp32IOBf16WLi64ELi112ELi448EEv26Group_norm_nhwc_bwd_params)
        /*0014*/ 	.short	0x0160
        /*0016*/ 	.short	0x00b8


	//----- nvinfo : EIATTR_CBANK_PARAM_SIZE
	.align		4
.L_1007:
        /*0018*/ 	.byte	0x03, 0x19
        /*001a*/ 	.short	0x00b8


	//----- nvinfo : EIATTR_KPARAM_INFO
	.align		4
        /*001c*/ 	.byte	0x04, 0x17
        /*001e*/ 	.short	(.L_1009 - .L_1008)
.L_1008:
        /*0020*/ 	.word	0x00000000
        /*0024*/ 	.short	0x0000
        /*0026*/ 	.short	0x0000
        /*0028*/ 	.byte	0x00, 0xf0, 0xe1, 0x02


	//----- nvinfo : EIATTR_MAXREG_COUNT
	.align		4
.L_1009:
        /*002c*/ 	.byte	0x03, 0x1b
        /*002e*/ 	.short	0x0080


	//----- nvinfo : EIATTR_NUM_BARRIERS
	.align		4
        /*0030*/ 	.byte	0x02, 0x4c
        /*0032*/ 	.byte	0x01
	.zero		1


	//----- nvinfo : EIATTR_ANNOTATIONS
	.align		4
        /*0034*/ 	.byte	0x04, 0x55
        /*0036*/ 	.short	(.L_1011 - .L_1010)


	//   ....[0]....
.L_1010:
        /*0038*/ 	.word	0x00000001
        /*003c*/ 	.byte	0x80, 0x02, 0x00, 0x00, 0x01, 0x00, 0x00, 0x00, 0x80, 0x24, 0x00, 0x00


	//----- nvinfo : EIATTR_MERCURY_ISA_VERSION
	.align		4
.L_1011:
        /*0048*/ 	.byte	0x03, 0x5f
        /*004a*/ 	.short	0x0000


	//----- nvinfo : EIATTR_INT_WARP_WIDE_INSTR_OFFSETS
	.align		4
        /*004c*/ 	.byte	0x04, 0x31
        /*004e*/ 	.short	(.L_1013 - .L_1012)


	//   ....[0]....
.L_1012:
        /*0050*/ 	.word	0x00002c70


	//   ....[1]....
        /*0054*/ 	.word	0x00005350


	//----- nvinfo : EIATTR_COOP_GROUP_MASK_REGIDS
	.align		4
.L_1013:
        /*0058*/ 	.byte	0x04, 0x29
        /*005a*/ 	.short	(.L_1015 - .L_1014)


	//   ....[0]....
.L_1014:
        /*005c*/ 	.word	0xffffffff


	//   ....[1]....
        /*0060*/ 	.word	0xffffffff


	//   ....[2]....
        /*0064*/ 	.word	0xffffffff


	//   ....[3]....
        /*0068*/ 	.word	0xffffffff


	//   ....[4]....
        /*006c*/ 	.word	0xffffffff


	//   ....[5]....
        /*0070*/ 	.word	0xffffffff


	//   ....[6]....
        /*0074*/ 	.word	0xffffffff


	//   ....[7]....
        /*0078*/ 	.word	0xffffffff


	//   ....[8]....
        /*007c*/ 	.word	0xffffffff


	//   ....[9]....
        /*0080*/ 	.word	0xffffffff


	//----- nvinfo : EIATTR_COOP_GROUP_INSTR_OFFSETS
	.align		4
.L_1015:
        /*0084*/ 	.byte	0x04, 0x28
        /*0086*/ 	.short	(.L_1017 - .L_1016)


	//   ....[0]....
.L_1016:
        /*0088*/ 	.word	0x000022f0


	//   ....[1]....
        /*008c*/ 	.word	0x00002300


	//   ....[2]....
        /*0090*/ 	.word	0x00002350


	//   ....[3]....
        /*0094*/ 	.word	0x00002360


	//   ....[4]....
        /*0098*/ 	.word	0x00002390


	//   ....[5]....
        /*009c*/ 	.word	0x000023b0


	//   ....[6]....
        /*00a0*/ 	.word	0x000023e0


	//   ....[7]....
        /*00a4*/ 	.word	0x00002400


	//   ....[8]....
        /*00a8*/ 	.word	0x00002450


	//   ....[9]....
        /*00ac*/ 	.word	0x000024c0


	//----- nvinfo : EIATTR_EXIT_INSTR_OFFSETS
	.align		4
.L_1017:
        /*00b0*/ 	.byte	0x04, 0x1c
        /*00b2*/ 	.short	(.L_1019 - .L_1018)


	//   ....[0]....
.L_1018:
        /*00b4*/ 	.word	0x00005420


	//   ....[1]....
        /*00b8*/ 	.word	0x00005560


	//   ....[2]....
        /*00bc*/ 	.word	0x000057e0


	//----- nvinfo : EIATTR_MAX_THREADS
	.align		4
.L_1019:
        /*00c0*/ 	.byte	0x04, 0x05
        /*00c2*/ 	.short	(.L_1021 - .L_1020)
.L_1020:
        /*00c4*/ 	.word	0x000001c0
        /*00c8*/ 	.word	0x00000001
        /*00cc*/ 	.word	0x00000001


	//----- nvinfo : EIATTR_CRS_STACK_SIZE
	.align		4
.L_1021:
        /*00d0*/ 	.byte	0x04, 0x1e
        /*00d2*/ 	.short	(.L_1023 - .L_1022)
.L_1022:
        /*00d4*/ 	.word	0x00000000
.L_1023:


//--------------------- .nv.info._Z35group_norm_nhwc_bwd_one_pass_kernelI11Fp32IOBf16WLi128ELi112ELi448EEv26Group_norm_nhwc_bwd_params --------------------------
	.section	.nv.info._Z35group_norm_nhwc_bwd_one_pass_kernelI11Fp32IOBf16WLi128ELi112ELi448EEv26Group_norm_nhwc_bwd_params,"",@"SHT_CUDA_INFO"
	.sectionflags	@""
	.align	4


	//----- nvinfo : EIATTR_CUDA_API_VERSION
	.align		4
        /*0000*/ 	.byte	0x04, 0x37
        /*0002*/ 	.short	(.L_1025 - .L_1024)
.L_1024:
        /*0004*/ 	.word	0x00000082


	//----- nvinfo : EIATTR_SW2861232_WAR
	.align		4
.L_1025:
        /*0008*/ 	.byte	0x01, 0x35
	.zero		2


	//----- nvinfo : EIATTR_PARAM_CBANK
	.align		4
        /*000c*/ 	.byte	0x04, 0x0a
        /*000e*/ 	.short	(.L_1027 - .L_1026)
	.align		4
.L_1026:
        /*0010*/ 	.word	index@(.nv.constant0._Z35group_norm_nhwc_bwd_one_pass_kernelI11Fp32IOBf16WLi128ELi112ELi448EEv26Group_norm_nhwc_bwd_params)
        /*0014*/ 	.short	0x0160
        /*0016*/ 	.short	0x00b8


	//----- nvinfo : EIATTR_CBANK_PARAM_SIZE
	.align		4
.L_1027:
        /*0018*/ 	.byte	0x03, 0x19
        /*001a*/ 	.short	0x00b8


	//----- nvinfo : EIATTR_KPARAM_INFO
	.align		4
        /*001c*/ 	.byte	0x04, 0x17
        /*001e*/ 	.short	(.L_1029 - .L_1028)
.L_1028:
        /*0020*/ 	.word	0x00000000
        /*0024*/ 	.short	0x0000
        /*0026*/ 	.short	0x0000
        /*0028*/ 	.byte	0x00, 0xf0, 0xe1, 0x02


	//----- nvinfo : EIATTR_MAXREG_COUNT
	.align		4
.L_1029:
        /*002c*/ 	.byte	0x03, 0x1b
        /*002e*/ 	.short	0x0080


	//----- nvinfo : EIATTR_NUM_BARRIERS
	.align		4
        /*0030*/ 	.byte	0x02, 0x4c
        /*0032*/ 	.byte	0x01
	.zero		1


	//----- nvinfo : EIATTR_MERCURY_ISA_VERSION
	.align		4
        /*0034*/ 	.byte	0x03, 0x5f
        /*0036*/ 	.short	0x0000


	//----- nvinfo : EIATTR_INT_WARP_WIDE_INSTR_OFFSETS
	.align		4
        /*0038*/ 	.byte	0x04, 0x31
        /*003a*/ 	.short	(.L_1031 - .L_1030)


	//   ....[0]....
.L_1030:
        /*003c*/ 	.word	0x00004b80


	//   ....[1]....
        /*0040*/ 	.word	0x000085b0


	//----- nvinfo : EIATTR_COOP_GROUP_MASK_REGIDS
	.align		4
.L_1031:
        /*0044*/ 	.byte	0x04, 0x29
        /*0046*/ 	.short	(.L_1033 - .L_1032)


	//   ....[0]....
.L_1032:
        /*0048*/ 	.word	0xffffffff


	//   ....[1]....
        /*004c*/ 	.word	0xffffffff


	//   ....[2]....
        /*0050*/ 	.word	0xffffffff


	//   ....[3]....
        /*0054*/ 	.word	0xffffffff


	//   ....[4]....
        /*0058*/ 	.word	0xffffffff


	//   ....[5]....
        /*005c*/ 	.word	0xffffffff


	//   ....[6]....
        /*0060*/ 	.word	0xffffffff


	//   ....[7]....
        /*0064*/ 	.word	0xffffffff


	//   ....[8]....
        /*0068*/ 	.word	0xffffffff


	//   ....[9]....
        /*006c*/ 	.word	0xffffffff


	//----- nvinfo : EIATTR_COOP_GROUP_INSTR_OFFSETS
	.align		4
.L_1033:
        /*0070*/ 	.byte	0x04, 0x28
        /*0072*/ 	.short	(.L_1035 - .L_1034)


	//   ....[0]....
.L_1034:
        /*0074*/ 	.word	0x00004210


	//   ....[1]....
        /*0078*/ 	.word	0x00004220


	//   ....[2]....
        /*007c*/ 	.word	0x00004250


	//   ....[3]....
        /*0080*/ 	.word	0x00004270


	//   ....[4]....
        /*0084*/ 	.word	0x000042a0


	//   ....[5]....
        /*0088*/ 	.word	0x000042c0


	//   ....[6]....
        /*008c*/ 	.word	0x000042f0


	//   ....[7]....
        /*0090*/ 	.word	0x00004310


	//   ....[8]....
        /*0094*/ 	.word	0x00004340


	//   ....[9]....
        /*0098*/ 	.word	0x00004360


	//----- nvinfo : EIATTR_EXIT_INSTR_OFFSETS
	.align		4
.L_1035:
        /*009c*/ 	.byte	0x04, 0x1c
        /*009e*/ 	.short	(.L_1037 - .L_1036)


	//   ....[0]....
.L_1036:
        /*00a0*/ 	.word	0x00008680


	//   ....[1]....
        /*00a4*/ 	.word	0x000087c0


	//   ....[2]....
        /*00a8*/ 	.word	0x00008a40


	//----- nvinfo : EIATTR_MAX_THREADS
	.align		4
.L_1037:
        /*00ac*/ 	.byte	0x04, 0x05
        /*00ae*/ 	.short	(.L_1039 - .L_1038)
.L_1038:
        /*00b0*/ 	.word	0x000001c0
        /*00b4*/ 	.word	0x00000001
        /*00b8*/ 	.word	0x00000001


	//----- nvinfo : EIATTR_CRS_STACK_SIZE
	.align		4
.L_1039:
        /*00bc*/ 	.byte	0x04, 0x1e
        /*00be*/ 	.short	(.L_1041 - .L_1040)
.L_1040:
        /*00c0*/ 	.word	0x00000000
.L_1041:


//--------------------- .nv.info._Z35group_norm_nhwc_bwd_one_pass_kernelI11Fp32IOBf16WLi256ELi112ELi448EEv26Group_norm_nhwc_bwd_params --------------------------
	.section	.nv.info._Z35group_norm_nhwc_bwd_one_pass_kernelI11Fp32IOBf16WLi256ELi112ELi448EEv26Group_norm_nhwc_bwd_params,"",@"SHT_CUDA_INFO"
	.sectionflags	@""
	.align	4


	//----- nvinfo : EIATTR_CUDA_API_VERSION
	.align		4
        /*0000*/ 	.byte	0x04, 0x37
        /*0002*/ 	.short	(.L_1043 - .L_1042)
.L_1042:
        /*0004*/ 	.word	0x00000082


	//----- nvinfo : EIATTR_SW2861232_WAR
	.align		4
.L_1043:
        /*0008*/ 	.byte	0x01, 0x35
	.zero		2


	//----- nvinfo : EIATTR_PARAM_CBANK
	.align		4
        /*000c*/ 	.byte	0x04, 0x0a
        /*000e*/ 	.short	(.L_1045 - .L_1044)
	.align		4
.L_1044:
        /*0010*/ 	.word	index@(.nv.constant0._Z35group_norm_nhwc_bwd_one_pass_kernelI11Fp32IOBf16WLi256ELi112ELi448EEv26Group_norm_nhwc_bwd_params)
        /*0014*/ 	.short	0x0160
        /*0016*/ 	.short	0x00b8


	//----- nvinfo : EIATTR_CBANK_PARAM_SIZE
	.align		4
.L_1045:
        /*0018*/ 	.byte	0x03, 0x19
        /*001a*/ 	.short	0x00b8


	//----- nvinfo : EIATTR_KPARAM_INFO
	.align		4
        /*001c*/ 	.byte	0x04, 0x17
        /*001e*/ 	.short	(.L_1047 - .L_1046)
.L_1046:
        /*0020*/ 	.word	0x00000000
        /*0024*/ 	.short	0x0000
        /*0026*/ 	.short	0x0000
        /*0028*/ 	.byte	0x00, 0xf0, 0xe1, 0x02


	//----- nvinfo : EIATTR_MAXREG_COUNT
	.align		4
.L_1047:
        /*002c*/ 	.byte	0x03, 0x1b
        /*002e*/ 	.short	0x0080


	//----- nvinfo : EIATTR_NUM_BARRIERS
	.align		4
        /*0030*/ 	.byte	0x02, 0x4c
        /*0032*/ 	.byte	0x01
	.zero		1


	//----- nvinfo : EIATTR_ANNOTATIONS
	.align		4
        /*0034*/ 	.byte	0x04, 0x55
        /*0036*/ 	.short	(.L_1049 - .L_1048)


	//   ....[0]....
.L_1048:
        /* <DEDUP_REMOVED lines=193> */


	//----- nvinfo : EIATTR_MERCURY_ISA_VERSION
	.align		4
.L_1049:
        /*0c30*/ 	.byte	0x03, 0x5f
        /*0c32*/ 	.short	0x0000


	//----- nvinfo : EIATTR_INT_WARP_WIDE_INSTR_OFFSETS
	.align		4
        /*0c34*/ 	.byte	0x04, 0x31
        /*0c36*/ 	.short	(.L_1051 - .L_1050)


	//   ....[0]....
.L_1050:
        /*0c38*/ 	.word	0x000097b0


	//   ....[1]....
        /*0c3c*/ 	.word	0x0000ae10


	//   ....[2]....
        /*0c40*/ 	.word	0x00010d60


	//----- nvinfo : EIATTR_COOP_GROUP_MASK_REGIDS
	.align		4
.L_1051:
        /*0c44*/ 	.byte	0x04, 0x29
        /*0c46*/ 	.short	(.L_1053 - .L_1052)


	//   ....[0]....
.L_1052:
        /*0c48*/ 	.word	0xffffffff


	//   ....[1]....
        /*0c4c*/ 	.word	0xffffffff


	//   ....[2]....
        /*0c50*/ 	.word	0xffffffff


	//   ....[3]....
        /*0c54*/ 	.word	0xffffffff


	//   ....[4]....
        /*0c58*/ 	.word	0xffffffff


	//   ....[5]....
        /*0c5c*/ 	.word	0xffffffff


	//   ....[6]....
        /*0c60*/ 	.word	0xffffffff


	//   ....[7]....
        /*0c64*/ 	.word	0xffffffff


	//   ....[8]....
        /*0c68*/ 	.word	0xffffffff


	//   ....[9]....
        /*0c6c*/ 	.word	0xffffffff


	//----- nvinfo : EIATTR_COOP_GROUP_INSTR_OFFSETS
	.align		4
.L_1053:
        /*0c70*/ 	.byte	0x04, 0x28
        /*0c72*/ 	.short	(.L_1055 - .L_1054)


	//   ....[0]....
.L_1054:
        /*0c74*/ 	.word	0x00008d50


	//   ....[1]....
        /*0c78*/ 	.word	0x00008d80


	//   ....[2]....
        /*0c7c*/ 	.word	0x00008ea0


	//   ....[3]....
        /*0c80*/ 	.word	0x00008ec0


	//   ....[4]....
        /*0c84*/ 	.word	0x00008f00


	//   ....[5]....
        /*0c88*/ 	.word	0x00008f20


	//   ....[6]....
        /*0c8c*/ 	.word	0x00008f50


	//   ....[7]....
        /*0c90*/ 	.word	0x00008f70


	//   ....[8]....
        /*0c94*/ 	.word	0x00008fa0


	//   ....[9]....
        /*0c98*/ 	.word	0x00008fc0


	//----- nvinfo : EIATTR_EXIT_INSTR_OFFSETS
	.align		4
.L_1055:
        /*0c9c*/ 	.byte	0x04, 0x1c
        /*0c9e*/ 	.short	(.L_1057 - .L_1056)


	//   ....[0]....
.L_1056:
        /*0ca0*/ 	.word	0x00010e30


	//   ....[1]....
        /*0ca4*/ 	.word	0x00010f70


	//   ....[2]....
        /*0ca8*/ 	.word	0x000111f0


	//----- nvinfo : EIATTR_MAX_THREADS
	.align		4
.L_1057:
        /*0cac*/ 	.byte	0x04, 0x05
        /*0cae*/ 	.short	(.L_1059 - .L_1058)
.L_1058:
        /*0cb0*/ 	.word	0x000001c0
        /*0cb4*/ 	.word	0x00000001
        /*0cb8*/ 	.word	0x00000001


	//----- nvinfo : EIATTR_CRS_STACK_SIZE
	.align		4
.L_1059:
        /*0cbc*/ 	.byte	0x04, 0x1e
        /*0cbe*/ 	.short	(.L_1061 - .L_1060)
.L_1060:
        /*0cc0*/ 	.word	0x00000000
.L_1061:


//--------------------- .nv.info._Z35group_norm_nhwc_bwd_one_pass_kernelI11Fp32IOBf16WLi512ELi112ELi448EEv26Group_norm_nhwc_bwd_params --------------------------
	.section	.nv.info._Z35group_norm_nhwc_bwd_one_pass_kernelI11Fp32IOBf16WLi512ELi112ELi448EEv26Group_norm_nhwc_bwd_params,"",@"SHT_CUDA_INFO"
	.sectionflags	@""
	.align	4


	//----- nvinfo : EIATTR_CUDA_API_VERSION
	.align		4
        /*0000*/ 	.byte	0x04, 0x37
        /*0002*/ 	.short	(.L_1063 - .L_1062)
.L_1062:
        /*0004*/ 	.word	0x00000082


	//----- nvinfo : EIATTR_SW2861232_WAR
	.align		4
.L_1063:
        /*0008*/ 	.byte	0x01, 0x35
	.zero		2


	//----- nvinfo : EIATTR_PARAM_CBANK
	.align		4
        /*000c*/ 	.byte	0x04, 0x0a
        /*000e*/ 	.short	(.L_1065 - .L_1064)
	.align		4
.L_1064:
        /*0010*/ 	.word	index@(.nv.constant0._Z35group_norm_nhwc_bwd_one_pass_kernelI11Fp32IOBf16WLi512ELi112ELi448EEv26Group_norm_nhwc_bwd_params)
        /*0014*/ 	.short	0x0160
        /*0016*/ 	.short	0x00b8


	//----- nvinfo : EIATTR_CBANK_PARAM_SIZE
	.align		4
.L_1065:
        /*0018*/ 	.byte	0x03, 0x19
        /*001a*/ 	.short	0x00b8


	//----- nvinfo : EIATTR_KPARAM_INFO
	.align		4
        /*001c*/ 	.byte	0x04, 0x17
        /*001e*/ 	.short	(.L_1067 - .L_1066)
.L_1066:
        /*0020*/ 	.word	0x00000000
        /*0024*/ 	.short	0x0000
        /*0026*/ 	.short	0x0000
        /*0028*/ 	.byte	0x00, 0xf0, 0xe1, 0x02


	//----- nvinfo : EIATTR_MAXREG_COUNT
	.align		4
.L_1067:
        /*002c*/ 	.byte	0x03, 0x1b
        /*002e*/ 	.short	0x0080


	//----- nvinfo : EIATTR_NUM_BARRIERS
	.align		4
        /*0030*/ 	.byte	0x02, 0x4c
        /*0032*/ 	.byte	0x01
	.zero		1


	//----- nvinfo : EIATTR_ANNOTATIONS
	.align		4
        /*0034*/ 	.byte	0x04, 0x55
        /*0036*/ 	.short	(.L_1069 - .L_1068)


	//   ....[0]....
.L_1068:
        /* <DEDUP_REMOVED lines=672> */


	//----- nvinfo : EIATTR_MERCURY_ISA_VERSION
	.align		4
.L_1069:
        /*2a20*/ 	.byte	0x03, 0x5f
        /*2a22*/ 	.short	0x0000


	//----- nvinfo : EIATTR_INT_WARP_WIDE_INSTR_OFFSETS
	.align		4
        /*2a24*/ 	.byte	0x04, 0x31
        /*2a26*/ 	.short	(.L_1071 - .L_1070)


	//   ....[0]....
.L_1070:
        /*2a28*/ 	.word	0x00018590


	//   ....[1]....
        /*2a2c*/ 	.word	0x00019ee0


	//----- nvinfo : EIATTR_COOP_GROUP_MASK_REGIDS
	.align		4
.L_1071:
        /*2a30*/ 	.byte	0x04, 0x29
        /*2a32*/ 	.short	(.L_1073 - .L_1072)


	//   ....[0]....
.L_1072:
        /*2a34*/ 	.word	0xffffffff


	//   ....[1]....
        /*2a38*/ 	.word	0xffffffff


	//   ....[2]....
        /*2a3c*/ 	.word	0xffffffff


	//   ....[3]....
        /*2a40*/ 	.word	0xffffffff


	//   ....[4]....
        /*2a44*/ 	.word	0xffffffff


	//   ....[5]....
        /*2a48*/ 	.word	0xffffffff


	//   ....[6]....
        /*2a4c*/ 	.word	0xffffffff


	//   ....[7]....
        /*2a50*/ 	.word	0xffffffff


	//   ....[8]....
        /*2a54*/ 	.word	0xffffffff


	//   ....[9]....
        /*2a58*/ 	.word	0xffffffff


	//----- nvinfo : EIATTR_COOP_GROUP_INSTR_OFFSETS
	.align		4
.L_1073:
        /*2a5c*/ 	.byte	0x04, 0x28
        /*2a5e*/ 	.short	(.L_1075 - .L_1074)


	//   ....[0]....
.L_1074:
        /*2a60*/ 	.word	0x000170d0


	//   ....[1]....
        /*2a64*/ 	.word	0x00017110


	//   ....[2]....
        /*2a68*/ 	.word	0x000178e0


	//   ....[3]....
        /*2a6c*/ 	.word	0x000178f0


	//   ....[4]....
        /*2a70*/ 	.word	0x00017b20


	//   ....[5]....
        /*2a74*/ 	.word	0x00017b30


	//   ....[6]....
        /*2a78*/ 	.word	0x00017b70


	//   ....[7]....
        /*2a7c*/ 	.word	0x00017b80


	//   ....[8]....
        /*2a80*/ 	.word	0x00017c10


	//   ....[9]....
        /*2a84*/ 	.word	0x00017c30


	//----- nvinfo : EIATTR_EXIT_INSTR_OFFSETS
	.align		4
.L_1075:
        /*2a88*/ 	.byte	0x04, 0x1c
        /*2a8a*/ 	.short	(.L_1077 - .L_1076)


	//   ....[0]....
.L_1076:
        /*2a8c*/ 	.word	0x00019fb0


	//   ....[1]....
        /*2a90*/ 	.word	0x0001a100


	//   ....[2]....
        /*2a94*/ 	.word	0x0001a3b0


	//----- nvinfo : EIATTR_MAX_THREADS
	.align		4
.L_1077:
        /*2a98*/ 	.byte	0x04, 0x05
        /*2a9a*/ 	.short	(.L_1079 - .L_1078)
.L_1078:
        /*2a9c*/ 	.word	0x000001c0
        /*2aa0*/ 	.word	0x00000001
        /*2aa4*/ 	.word	0x00000001


	//----- nvinfo : EIATTR_CRS_STACK_SIZE
	.align		4
.L_1079:
        /*2aa8*/ 	.byte	0x04, 0x1e
        /*2aaa*/ 	.short	(.L_1081 - .L_1080)
.L_1080:
        /*2aac*/ 	.word	0x00000000
.L_1081:


//--------------------- .nv.info._Z35group_norm_nhwc_bwd_one_pass_kernelI11Fp32IOFp16WLi64ELi112ELi448EEv26Group_norm_nhwc_bwd_params --------------------------
	.section	.nv.info._Z35group_norm_nhwc_bwd_one_pass_kernelI11Fp32IOFp16WLi64ELi112ELi448EEv26Group_norm_nhwc_bwd_params,"",@"SHT_CUDA_INFO"
	.sectionflags	@""
	.align	4


	//----- nvinfo : EIATTR_CUDA_API_VERSION
	.align		4
        /*0000*/ 	.byte	0x04, 0x37
        /*0002*/ 	.short	(.L_1083 - .L_1082)
.L_1082:
        /*0004*/ 	.word	0x00000082


	//----- nvinfo : EIATTR_SW2861232_WAR
	.align		4
.L_1083:
        /*0008*/ 	.byte	0x01, 0x35
	.zero		2


	//----- nvinfo : EIATTR_PARAM_CBANK
	.align		4
        /*000c*/ 	.byte	0x04, 0x0a
        /*000e*/ 	.short	(.L_1085 - .L_1084)
	.align		4
.L_1084:
        /*0010*/ 	.word	index@(.nv.constant0._Z35group_norm_nhwc_bwd_one_pass_kernelI11Fp32IOFp16WLi64ELi112ELi448EEv26Group_norm_nhwc_bwd_params)
        /*0014*/ 	.short	0x0160
        /*0016*/ 	.short	0x00b8


	//----- nvinfo : EIATTR_CBANK_PARAM_SIZE
	.align		4
.L_1085:
        /*0018*/ 	.byte	0x03, 0x19
        /*001a*/ 	.short	0x00b8


	//----- nvinfo : EIATTR_KPARAM_INFO
	.align		4
        /*001c*/ 	.byte	0x04, 0x17
        /*001e*/ 	.short	(.L_1087 - .L_1086)
.L_1086:
        /*0020*/ 	.word	0x00000000
        /*0024*/ 	.short	0x0000
        /*0026*/ 	.short	0x0000
        /*0028*/ 	.byte	0x00, 0xf0, 0xe1, 0x02


	//----- nvinfo : EIATTR_MAXREG_COUNT
	.align		4
.L_1087:
        /*002c*/ 	.byte	0x03, 0x1b
        /*002e*/ 	.short	0x0080


	//----- nvinfo : EIATTR_NUM_BARRIERS
	.align		4
        /*0030*/ 	.byte	0x02, 0x4c
        /*0032*/ 	.byte	0x01
	.zero		1


	//----- nvinfo : EIATTR_ANNOTATIONS
	.align		4
        /*0034*/ 	.byte	0x04, 0x55
        /*0036*/ 	.short	(.L_1089 - .L_1088)


	//   ....[0]....
.L_1088:
        /*0038*/ 	.word	0x00000001
        /*003c*/ 	.byte	0x80, 0x02, 0x00, 0x00, 0x01, 0x00, 0x00, 0x00, 0x80, 0x24, 0x00, 0x00


	//----- nvinfo : EIATTR_MERCURY_ISA_VERSION
	.align		4
.L_1089:
        /*0048*/ 	.byte	0x03, 0x5f
        /*004a*/ 	.short	0x0000


	//----- nvinfo : EIATTR_INT_WARP_WIDE_INSTR_OFFSETS
	.align		4
        /*004c*/ 	.byte	0x04, 0x31
        /*004e*/ 	.short	(.L_1091 - .L_1090)


	//   ....[0]....
.L_1090:
        /*0050*/ 	.word	0x00002c70


	//   ....[1]....
        /*0054*/ 	.word	0x00005350


	//----- nvinfo : EIATTR_COOP_GROUP_MASK_REGIDS
	.align		4
.L_1091:
        /*0058*/ 	.byte	0x04, 0x29
        /*005a*/ 	.short	(.L_1093 - .L_1092)


	//   ....[0]....
.L_1092:
        /*005c*/ 	.word	0xffffffff


	//   ....[1]....
        /*0060*/ 	.word	0xffffffff


	//   ....[2]....
        /*0064*/ 	.word	0xffffffff


	//   ....[3]....
        /*0068*/ 	.word	0xffffffff


	//   ....[4]....
        /*006c*/ 	.word	0xffffffff


	//   ....[5]....
        /*0070*/ 	.word	0xffffffff


	//   ....[6]....
        /*0074*/ 	.word	0xffffffff


	//   ....[7]....
        /*0078*/ 	.word	0xffffffff


	//   ....[8]....
        /*007c*/ 	.word	0xffffffff


	//   ....[9]....
        /*0080*/ 	.word	0xffffffff


	//----- nvinfo : EIATTR_COOP_GROUP_INSTR_OFFSETS
	.align		4
.L_1093:
        /*0084*/ 	.byte	0x04, 0x28
        /*0086*/ 	.short	(.L_1095 - .L_1094)


	//   ....[0]....
.L_1094:
        /*0088*/ 	.word	0x000022f0


	//   ....[1]....
        /*008c*/ 	.word	0x00002300


	//   ....[2]....
        /*0090*/ 	.word	0x00002350


	//   ....[3]....
        /*0094*/ 	.word	0x00002360


	//   ....[4]....
        /*0098*/ 	.word	0x00002390


	//   ....[5]....
        /*009c*/ 	.word	0x000023b0


	//   ....[6]....
        /*00a0*/ 	.word	0x000023e0


	//   ....[7]....
        /*00a4*/ 	.word	0x00002400


	//   ....[8]....
        /*00a8*/ 	.word	0x00002450


	//   ....[9]....
        /*00ac*/ 	.word	0x000024c0


	//----- nvinfo : EIATTR_EXIT_INSTR_OFFSETS
	.align		4
.L_1095:
        /*00b0*/ 	.byte	0x04, 0x1c
        /*00b2*/ 	.short	(.L_1097 - .L_1096)


	//   ....[0]....
.L_1096:
        /*00b4*/ 	.word	0x00005420


	//   ....[1]....
        /*00b8*/ 	.word	0x00005560


	//   ....[2]....
        /*00bc*/ 	.word	0x000057e0


	//----- nvinfo : EIATTR_MAX_THREADS
	.align		4
.L_1097:
        /*00c0*/ 	.byte	0x04, 0x05
        /*00c2*/ 	.short	(.L_1099 - .L_1098)
.L_1098:
        /*00c4*/ 	.word	0x000001c0
        /*00c8*/ 	.word	0x00000001
        /*00cc*/ 	.word	0x00000001


	//----- nvinfo : EIATTR_CRS_STACK_SIZE
	.align		4
.L_1099:
        /*00d0*/ 	.byte	0x04, 0x1e
        /*00d2*/ 	.short	(.L_1101 - .L_1100)
.L_1100:
        /*00d4*/ 	.word	0x00000000
.L_1101:


//--------------------- .nv.info._Z35group_norm_nhwc_bwd_one_pass_kernelI11Fp32IOFp16WLi128ELi112ELi448EEv26Group_norm_nhwc_bwd_params --------------------------
	.section	.nv.info._Z35group_norm_nhwc_bwd_one_pass_kernelI11Fp32IOFp16WLi128ELi112ELi448EEv26Group_norm_nhwc_bwd_params,"",@"SHT_CUDA_INFO"
	.sectionflags	@""
	.align	4


	//----- nvinfo : EIATTR_CUDA_API_VERSION
	.align		4
        /*0000*/ 	.byte	0x04, 0x37
        /*0002*/ 	.short	(.L_1103 - .L_1102)
.L_1102:
        /*0004*/ 	.word	0x00000082


	//----- nvinfo : EIATTR_SW2861232_WAR
	.align		4
.L_1103:
        /*0008*/ 	.byte	0x01, 0x35
	.zero		2


	//----- nvinfo : EIATTR_PARAM_CBANK
	.align		4
        /*000c*/ 	.byte	0x04, 0x0a
        /*000e*/ 	.short	(.L_1105 - .L_1104)
	.align		4
.L_1104:
        /*0010*/ 	.word	index@(.nv.constant0._Z35group_norm_nhwc_bwd_one_pass_kernelI11Fp32IOFp16WLi128ELi112ELi448EEv26Group_norm_nhwc_bwd_params)
        /*0014*/ 	.short	0x0160
        /*0016*/ 	.short	0x00b8


	//----- nvinfo : EIATTR_CBANK_PARAM_SIZE
	.align		4
.L_1105:
        /*0018*/ 	.byte	0x03, 0x19
        /*001a*/ 	.short	0x00b8


	//----- nvinfo : EIATTR_KPARAM_INFO
	.align		4
        /*001c*/ 	.byte	0x04, 0x17
        /*001e*/ 	.short	(.L_1107 - .L_1106)
.L_1106:
        /*0020*/ 	.word	0x00000000
        /*0024*/ 	.short	0x0000
        /*0026*/ 	.short	0x0000
        /*0028*/ 	.byte	0x00, 0xf0, 0xe1, 0x02


	//----- nvinfo : EIATTR_MAXREG_COUNT
	.align		4
.L_1107:
        /*002c*/ 	.byte	0x03, 0x1b
        /*002e*/ 	.short	0x0080


	//----- nvinfo : EIATTR_NUM_BARRIERS
	.align		4
        /*0030*/ 	.byte	0x02, 0x4c
        /*0032*/ 	.byte	0x01
	.zero		1


	//----- nvinfo : EIATTR_MERCURY_ISA_VERSION
	.align		4
        /*0034*/ 	.byte	0x03, 0x5f
        /*0036*/ 	.short	0x0000


	//----- nvinfo : EIATTR_INT_WARP_WIDE_INSTR_OFFSETS
	.align		4
        /*0038*/ 	.byte	0x04, 0x31
        /*003a*/ 	.short	(.L_1109 - .L_1108)


	//   ....[0]....
.L_1108:
        /*003c*/ 	.word	0x00004b80


	//   ....[1]....
        /*0040*/ 	.word	0x000085b0


	//----- nvinfo : EIATTR_COOP_GROUP_MASK_REGIDS
	.align		4
.L_1109:
        /*0044*/ 	.byte	0x04, 0x29
        /*0046*/ 	.short	(.L_1111 - .L_1110)


	//   ....[0]....
.L_1110:
        /*0048*/ 	.word	0xffffffff


	//   ....[1]....
        /*004c*/ 	.word	0xffffffff


	//   ....[2]....
        /*0050*/ 	.word	0xffffffff


	//   ....[3]....
        /*0054*/ 	.word	0xffffffff


	//   ....[4]....
        /*0058*/ 	.word	0xffffffff


	//   ....[5]....
        /*005c*/ 	.word	0xffffffff


	//   ....[6]....
        /*0060*/ 	.word	0xffffffff


	//   ....[7]....
        /*0064*/ 	.word	0xffffffff


	//   ....[8]....
        /*0068*/ 	.word	0xffffffff


	//   ....[9]....
        /*006c*/ 	.word	0xffffffff


	//----- nvinfo : EIATTR_COOP_GROUP_INSTR_OFFSETS
	.align		4
.L_1111:
        /*0070*/ 	.byte	0x04, 0x28
        /*0072*/ 	.short	(.L_1113 - .L_1112)


	//   ....[0]....
.L_1112:
        /*0074*/ 	.word	0x00004210


	//   ....[1]....
        /*0078*/ 	.word	0x00004220


	//   ....[2]....
        /*007c*/ 	.word	0x00004250


	//   ....[3]....
        /*0080*/ 	.word	0x00004270


	//   ....[4]....
        /*0084*/ 	.word	0x000042a0


	//   ....[5]....
        /*0088*/ 	.word	0x000042c0


	//   ....[6]....
        /*008c*/ 	.word	0x000042f0


	//   ....[7]....
        /*0090*/ 	.word	0x00004310


	//   ....[8]....
        /*0094*/ 	.word	0x00004340


	//   ....[9]....
        /*0098*/ 	.word	0x00004360


	//----- nvinfo : EIATTR_EXIT_INSTR_OFFSETS
	.align		4
.L_1113:
        /*009c*/ 	.byte	0x04, 0x1c
        /*009e*/ 	.short	(.L_1115 - .L_1114)


	//   ....[0]....
.L_1114:
        /*00a0*/ 	.word	0x00008680


	//   ....[1]....
        /*00a4*/ 	.word	0x000087c0


	//   ....[2]....
        /*00a8*/ 	.word	0x00008a40


	//----- nvinfo : EIATTR_MAX_THREADS
	.align		4
.L_1115:
        /*00ac*/ 	.byte	0x04, 0x05
        /*00ae*/ 	.short	(.L_1117 - .L_1116)
.L_1116:
        /*00b0*/ 	.word	0x000001c0
        /*00b4*/ 	.word	0x00000001
        /*00b8*/ 	.word	0x00000001


	//----- nvinfo : EIATTR_CRS_STACK_SIZE
	.align		4
.L_1117:
        /*00bc*/ 	.byte	0x04, 0x1e
        /*00be*/ 	.short	(.L_1119 - .L_1118)
.L_1118:
        /*00c0*/ 	.word	0x00000000
.L_1119:


//--------------------- .nv.info._Z35group_norm_nhwc_bwd_one_pass_kernelI11Fp32IOFp16WLi256ELi112ELi448EEv26Group_norm_nhwc_bwd_params --------------------------
	.section	.nv.info._Z35group_norm_nhwc_bwd_one_pass_kernelI11Fp32IOFp16WLi256ELi112ELi448EEv26Group_norm_nhwc_bwd_params,"",@"SHT_CUDA_INFO"
	.sectionflags	@""
	.align	4


	//----- nvinfo : EIATTR_CUDA_API_VERSION
	.align		4
        /*0000*/ 	.byte	0x04, 0x37
        /*0002*/ 	.short	(.L_1121 - .L_1120)
.L_1120:
        /*0004*/ 	.word	0x00000082


	//----- nvinfo : EIATTR_SW2861232_WAR
	.align		4
.L_1121:
        /*0008*/ 	.byte	0x01, 0x35
	.zero		2


	//----- nvinfo : EIATTR_PARAM_CBANK
	.align		4
        /*000c*/ 	.byte	0x04, 0x0a
        /*000e*/ 	.short	(.L_1123 - .L_1122)
	.align		4
.L_1122:
        /*0010*/ 	.word	index@(.nv.constant0._Z35group_norm_nhwc_bwd_one_pass_kernelI11Fp32IOFp16WLi256ELi112ELi448EEv26Group_norm_nhwc_bwd_params)
        /*0014*/ 	.short	0x0160
        /*0016*/ 	.short	0x00b8


	//----- nvinfo : EIATTR_CBANK_PARAM_SIZE
	.align		4
.L_1123:
        /*0018*/ 	.byte	0x03, 0x19
        /*001a*/ 	.short	0x00b8


	//----- nvinfo : EIATTR_KPARAM_INFO
	.align		4
        /*001c*/ 	.byte	0x04, 0x17
        /*001e*/ 	.short	(.L_1125 - .L_1124)
.L_1124:
        /*0020*/ 	.word	0x00000000
        /*0024*/ 	.short	0x0000
        /*0026*/ 	.short	0x0000
        /*0028*/ 	.byte	0x00, 0xf0, 0xe1, 0x02


	//----- nvinfo : EIATTR_MAXREG_COUNT
	.align		4
.L_1125:
        /*002c*/ 	.byte	0x03, 0x1b
        /*002e*/ 	.short	0x0080


	//----- nvinfo : EIATTR_NUM_BARRIERS
	.align		4
        /*0030*/ 	.byte	0x02, 0x4c
        /*0032*/ 	.byte	0x01
	.zero		1


	//----- nvinfo : EIATTR_ANNOTATIONS
	.align		4
        /*0034*/ 	.byte	0x04, 0x55
        /*0036*/ 	.short	(.L_1127 - .L_1126)


	//   ....[0]....
.L_1126:
        /* <DEDUP_REMOVED lines=193> */


	//----- nvinfo : EIATTR_MERCURY_ISA_VERSION
	.align		4
.L_1127:
        /*0c30*/ 	.byte	0x03, 0x5f
        /*0c32*/ 	.short	0x0000


	//----- nvinfo : EIATTR_INT_WARP_WIDE_INSTR_OFFSETS
	.align		4
        /*0c34*/ 	.byte	0x04, 0x31
        /*0c36*/ 	.short	(.L_1129 - .L_1128)


	//   ....[0]....
.L_1128:
        /*0c38*/ 	.word	0x000097b0


	//   ....[1]....
        /*0c3c*/ 	.word	0x0000ae10


	//   ....[2]....
        /*0c40*/ 	.word	0x00010d60


	//----- nvinfo : EIATTR_COOP_GROUP_MASK_REGIDS
	.align		4
.L_1129:
        /*0c44*/ 	.byte	0x04, 0x29
        /*0c46*/ 	.short	(.L_1131 - .L_1130)


	//   ....[0]....
.L_1130:
        /*0c48*/ 	.word	0xffffffff


	//   ....[1]....
        /*0c4c*/ 	.word	0xffffffff


	//   ....[2]....
        /*0c50*/ 	.word	0xffffffff


	//   ....[3]....
        /*0c54*/ 	.word	0xffffffff


	//   ....[4]....
        /*0c58*/ 	.word	0xffffffff


	//   ....[5]....
        /*0c5c*/ 	.word	0xffffffff


	//   ....[6]....
        /*0c60*/ 	.word	0xffffffff


	//   ....[7]....
        /*0c64*/ 	.word	0xffffffff


	//   ....[8]....
        /*0c68*/ 	.word	0xffffffff


	//   ....[9]....
        /*0c6c*/ 	.word	0xffffffff


	//----- nvinfo : EIATTR_COOP_GROUP_INSTR_OFFSETS
	.align		4
.L_1131:
        /*0c70*/ 	.byte	0x04, 0x28
        /*0c72*/ 	.short	(.L_1133 - .L_1132)


	//   ....[0]....
.L_1132:
        /*0c74*/ 	.word	0x00008d50


	//   ....[1]....
        /*0c78*/ 	.word	0x00008d80


	//   ....[2]....
        /*0c7c*/ 	.word	0x00008ea0


	//   ....[3]....
        /*0c80*/ 	.word	0x00008ec0


	//   ....[4]....
        /*0c84*/ 	.word	0x00008f00


	//   ....[5]....
        /*0c88*/ 	.word	0x00008f20


	//   ....[6]....
        /*0c8c*/ 	.word	0x00008f50


	//   ....[7]....
        /*0c90*/ 	.word	0x00008f70


	//   ....[8]....
        /*0c94*/ 	.word	0x00008fa0


	//   ....[9]....
        /*0c98*/ 	.word	0x00008fc0


	//----- nvinfo : EIATTR_EXIT_INSTR_OFFSETS
	.align		4
.L_1133:
        /*0c9c*/ 	.byte	0x04, 0x1c
        /*0c9e*/ 	.short	(.L_1135 - .L_1134)


	//   ....[0]....
.L_1134:
        /*0ca0*/ 	.word	0x00010e30


	//   ....[1]....
        /*0ca4*/ 	.word	0x00010f70


	//   ....[2]....
        /*0ca8*/ 	.word	0x000111f0


	//----- nvinfo : EIATTR_MAX_THREADS
	.align		4
.L_1135:
        /*0cac*/ 	.byte	0x04, 0x05
        /*0cae*/ 	.short	(.L_1137 - .L_1136)
.L_1136:
        /*0cb0*/ 	.word	0x000001c0
        /*0cb4*/ 	.word	0x00000001
        /*0cb8*/ 	.word	0x00000001


	//----- nvinfo : EIATTR_CRS_STACK_SIZE
	.align		4
.L_1137:
        /*0cbc*/ 	.byte	0x04, 0x1e
        /*0cbe*/ 	.short	(.L_1139 - .L_1138)
.L_1138:
        /*0cc0*/ 	.word	0x00000000
.L_1139:


//--------------------- .nv.info._Z35group_norm_nhwc_bwd_one_pass_kernelI11Fp32IOFp16WLi512ELi112ELi448EEv26Group_norm_nhwc_bwd_params --------------------------
	.section	.nv.info._Z35group_norm_nhwc_bwd_one_pass_kernelI11Fp32IOFp16WLi512ELi112ELi448EEv26Group_norm_nhwc_bwd_params,"",@"SHT_CUDA_INFO"
	.sectionflags	@""
	.align	4


	//----- nvinfo : EIATTR_CUDA_API_VERSION
	.align		4
        /*0000*/ 	.byte	0x04, 0x37
        /*0002*/ 	.short	(.L_1141 - .L_1140)
.L_1140:
        /*0004*/ 	.word	0x00000082


	//----- nvinfo : EIATTR_SW2861232_WAR
	.align		4
.L_1141:
        /*0008*/ 	.byte	0x01, 0x35
	.zero		2


	//----- nvinfo : EIATTR_PARAM_CBANK
	.align		4
        /*000c*/ 	.byte	0x04, 0x0a
        /*000e*/ 	.short	(.L_1143 - .L_1142)
	.align		4
.L_1142:
        /*0010*/ 	.word	index@(.nv.constant0._Z35group_norm_nhwc_bwd_one_pass_kernelI11Fp32IOFp16WLi512ELi112ELi448EEv26Group_norm_nhwc_bwd_params)
        /*0014*/ 	.short	0x0160
        /*0016*/ 	.short	0x00b8


	//----- nvinfo : EIATTR_CBANK_PARAM_SIZE
	.align		4
.L_1143:
        /*0018*/ 	.byte	0x03, 0x19
        /*001a*/ 	.short	0x00b8


	//----- nvinfo : EIATTR_KPARAM_INFO
	.align		4
        /*001c*/ 	.byte	0x04, 0x17
        /*001e*/ 	.short	(.L_1145 - .L_1144)
.L_1144:
        /*0020*/ 	.word	0x00000000
        /*0024*/ 	.short	0x0000
        /*0026*/ 	.short	0x0000
        /*0028*/ 	.byte	0x00, 0xf0, 0xe1, 0x02


	//----- nvinfo : EIATTR_MAXREG_COUNT
	.align		4
.L_1145:
        /*002c*/ 	.byte	0x03, 0x1b
        /*002e*/ 	.short	0x0080


	//----- nvinfo : EIATTR_NUM_BARRIERS
	.align		4
        /*0030*/ 	.byte	0x02, 0x4c
        /*0032*/ 	.byte	0x01
	.zero		1


	//----- nvinfo : EIATTR_ANNOTATIONS
	.align		4
        /*0034*/ 	.byte	0x04, 0x55
        /*0036*/ 	.short	(.L_1147 - .L_1146)


	//   ....[0]....
.L_1146:
        /* <DEDUP_REMOVED lines=672> */


	//----- nvinfo : EIATTR_MERCURY_ISA_VERSION
	.align		4
.L_1147:
        /*2a20*/ 	.byte	0x03, 0x5f
        /*2a22*/ 	.short	0x0000


	//----- nvinfo : EIATTR_INT_WARP_WIDE_INSTR_OFFSETS
	.align		4
        /*2a24*/ 	.byte	0x04, 0x31
        /*2a26*/ 	.short	(.L_1149 - .L_1148)


	//   ....[0]....
.L_1148:
        /*2a28*/ 	.word	0x00018590


	//   ....[1]....
        /*2a2c*/ 	.word	0x00019ee0


	//----- nvinfo : EIATTR_COOP_GROUP_MASK_REGIDS
	.align		4
.L_1149:
        /*2a30*/ 	.byte	0x04, 0x29
        /*2a32*/ 	.short	(.L_1151 - .L_1150)


	//   ....[0]....
.L_1150:
        /*2a34*/ 	.word	0xffffffff


	//   ....[1]....
        /*2a38*/ 	.word	0xffffffff


	//   ....[2]....
        /*2a3c*/ 	.word	0xffffffff


	//   ....[3]....
        /*2a40*/ 	.word	0xffffffff


	//   ....[4]....
        /*2a44*/ 	.word	0xffffffff


	//   ....[5]....
        /*2a48*/ 	.word	0xffffffff


	//   ....[6]....
        /*2a4c*/ 	.word	0xffffffff


	//   ....[7]....
        /*2a50*/ 	.word	0xffffffff


	//   ....[8]....
        /*2a54*/ 	.word	0xffffffff


	//   ....[9]....
        /*2a58*/ 	.word	0xffffffff


	//----- nvinfo : EIATTR_COOP_GROUP_INSTR_OFFSETS
	.align		4
.L_1151:
        /*2a5c*/ 	.byte	0x04, 0x28
        /*2a5e*/ 	.short	(.L_1153 - .L_1152)


	//   ....[0]....
.L_1152:
        /*2a60*/ 	.word	0x000170d0


	//   ....[1]....
        /*2a64*/ 	.word	0x00017110


	//   ....[2]....
        /*2a68*/ 	.word	0x000178e0


	//   ....[3]....
        /*2a6c*/ 	.word	0x000178f0


	//   ....[4]....
        /*2a70*/ 	.word	0x00017b20


	//   ....[5]....
        /*2a74*/ 	.word	0x00017b30


	//   ....[6]....
        /*2a78*/ 	.word	0x00017b70


	//   ....[7]....
        /*2a7c*/ 	.word	0x00017b80


	//   ....[8]....
        /*2a80*/ 	.word	0x00017c10


	//   ....[9]....
        /*2a84*/ 	.word	0x00017c30


	//----- nvinfo : EIATTR_EXIT_INSTR_OFFSETS
	.align		4
.L_1153:
        /*2a88*/ 	.byte	0x04, 0x1c
        /*2a8a*/ 	.short	(.L_1155 - .L_1154)


	//   ....[0]....
.L_1154:
        /*2a8c*/ 	.word	0x00019fb0


	//   ....[1]....
        /*2a90*/ 	.word	0x0001a100


	//   ....[2]....
        /*2a94*/ 	.word	0x0001a3b0


	//----- nvinfo : EIATTR_MAX_THREADS
	.align		4
.L_1155:
        /*2a98*/ 	.byte	0x04, 0x05
        /*2a9a*/ 	.short	(.L_1157 - .L_1156)
.L_1156:
        /*2a9c*/ 	.word	0x000001c0
        /*2aa0*/ 	.word	0x00000001
        /*2aa4*/ 	.word	0x00000001


	//----- nvinfo : EIATTR_CRS_STACK_SIZE
	.align		4
.L_1157:
        /*2aa8*/ 	.byte	0x04, 0x1e
        /*2aaa*/ 	.short	(.L_1159 - .L_1158)
.L_1158:
        /*2aac*/ 	.word	0x00000000
.L_1159:


//--------------------- .nv.info._Z35group_norm_nhwc_fwd_one_pass_kernelI11Bf16IOFp32WLi64ELi112ELi448EEv26Group_norm_nhwc_fwd_params --------------------------
	.section	.nv.info._Z35group_norm_nhwc_fwd_one_pass_kernelI11Bf16IOFp32WLi64ELi112ELi448EEv26Group_norm_nhwc_fwd_params,"",@"SHT_CUDA_INFO"
	.sectionflags	@""
	.align	4


	//----- nvinfo : EIATTR_CUDA_API_VERSION
	.align		4
        /*0000*/ 	.byte	0x04, 0x37
        /*0002*/ 	.short	(.L_1161 - .L_1160)
.L_1160:
        /*0004*/ 	.word	0x00000082


	//----- nvinfo : EIATTR_SW2861232_WAR
	.align		4
.L_1161:
        /*0008*/ 	.byte	0x01, 0x35
	.zero		2


	//----- nvinfo : EIATTR_PARAM_CBANK
	.align		4
        /*000c*/ 	.byte	0x04, 0x0a
        /*000e*/ 	.short	(.L_1163 - .L_1162)
	.align		4
.L_1162:
        /*0010*/ 	.word	index@(.nv.constant0._Z35group_norm_nhwc_fwd_one_pass_kernelI11Bf16IOFp32WLi64ELi112ELi448EEv26Group_norm_nhwc_fwd_params)
        /*0014*/ 	.short	0x0160
        /*0016*/ 	.short	0x00a0


	//----- nvinfo : EIATTR_CBANK_PARAM_SIZE
	.align		4
.L_1163:
        /*0018*/ 	.byte	0x03, 0x19
        /*001a*/ 	.short	0x00a0


	//----- nvinfo : EIATTR_KPARAM_INFO
	.align		4
        /*001c*/ 	.byte	0x04, 0x17
        /*001e*/ 	.short	(.L_1165 - .L_1164)
.L_1164:
        /*0020*/ 	.word	0x00000000
        /*0024*/ 	.short	0x0000
        /*0026*/ 	.short	0x0000
        /*0028*/ 	.byte	0x00, 0xf0, 0x81, 0x02


	//----- nvinfo : EIATTR_MAXREG_COUNT
	.align		4
.L_1165:
        /*002c*/ 	.byte	0x03, 0x1b
        /*002e*/ 	.short	0x0080


	//----- nvinfo : EIATTR_NUM_BARRIERS
	.align		4
        /*0030*/ 	.byte	0x02, 0x4c
        /*0032*/ 	.byte	0x01
	.zero		1


	//----- nvinfo : EIATTR_MERCURY_ISA_VERSION
	.align		4
        /*0034*/ 	.byte	0x03, 0x5f
        /*0036*/ 	.short	0x0000


	//----- nvinfo : EIATTR_COOP_GROUP_MASK_REGIDS
	.align		4
        /*0038*/ 	.byte	0x04, 0x29
        /*003a*/ 	.short	(.L_1167 - .L_1166)


	//   ....[0]....
.L_1166:
        /*003c*/ 	.word	0xffffffff


	//   ....[1]....
        /*0040*/ 	.word	0xffffffff


	//   ....[2]....
        /*0044*/ 	.word	0xffffffff


	//   ....[3]....
        /*0048*/ 	.word	0xffffffff


	//   ....[4]....
        /*004c*/ 	.word	0xffffffff


	//   ....[5]....
        /*0050*/ 	.word	0xffffffff


	//   ....[6]....
        /*0054*/ 	.word	0xffffffff


	//   ....[7]....
        /*0058*/ 	.word	0xffffffff


	//   ....[8]....
        /*005c*/ 	.word	0xffffffff


	//   ....[9]....
        /*0060*/ 	.word	0xffffffff


	//----- nvinfo : EIATTR_COOP_GROUP_INSTR_OFFSETS
	.align		4
.L_1167:
        /*0064*/ 	.byte	0x04, 0x28
        /*0066*/ 	.short	(.L_1169 - .L_1168)


	//   ....[0]....
.L_1168:
        /*0068*/ 	.word	0x00000e90


	//   ....[1]....
        /*006c*/ 	.word	0x00000ea0


	//   ....[2]....
        /*0070*/ 	.word	0x00000ed0


	//   ....[3]....
        /*0074*/ 	.word	0x00000ee0


	//   ....[4]....
        /*0078*/ 	.word	0x00000f20


	//   ....[5]....
        /*007c*/ 	.word	0x00000f30


	//   ....[6]....
        /*0080*/ 	.word	0x00000f70


	//   ....[7]....
        /*0084*/ 	.word	0x00000f80


	//   ....[8]....
        /*0088*/ 	.word	0x00000fc0


	//   ....[9]....
        /*008c*/ 	.word	0x00000fd0


	//----- nvinfo : EIATTR_EXIT_INSTR_OFFSETS
	.align		4
.L_1169:
        /*0090*/ 	.byte	0x04, 0x1c
        /*0092*/ 	.short	(.L_1171 - .L_1170)


	//   ....[0]....
.L_1170:
        /*0094*/ 	.word	0x00000070


	//   ....[1]....
        /*0098*/ 	.word	0x000037e0


	//----- nvinfo : EIATTR_MAX_THREADS
	.align		4
.L_1171:
        /*009c*/ 	.byte	0x04, 0x05
        /*009e*/ 	.short	(.L_1173 - .L_1172)
.L_1172:
        /*00a0*/ 	.word	0x000001c0
        /*00a4*/ 	.word	0x00000001
        /*00a8*/ 	.word	0x00000001


	//----- nvinfo : EIATTR_CRS_STACK_SIZE
	.align		4
.L_1173:
        /*00ac*/ 	.byte	0x04, 0x1e
        /*00ae*/ 	.short	(.L_1175 - .L_1174)
.L_1174:
        /*00b0*/ 	.word	0x00000000
.L_1175:


//--------------------- .nv.info._Z35group_norm_nhwc_fwd_one_pass_kernelI11Bf16IOFp32WLi128ELi112ELi448EEv26Group_norm_nhwc_fwd_params --------------------------
	.section	.nv.info._Z35group_norm_nhwc_fwd_one_pass_kernelI11Bf16IOFp32WLi128ELi112ELi448EEv26Group_norm_nhwc_fwd_params,"",@"SHT_CUDA_INFO"
	.sectionflags	@""
	.align	4


	//----- nvinfo : EIATTR_CUDA_API_VERSION
	.align		4
        /*0000*/ 	.byte	0x04, 0x37
        /*0002*/ 	.short	(.L_1177 - .L_1176)
.L_1176:
        /*0004*/ 	.word	0x00000082


	//----- nvinfo : EIATTR_SW2861232_WAR
	.align		4
.L_1177:
        /*0008*/ 	.byte	0x01, 0x35
	.zero		2


	//----- nvinfo : EIATTR_PARAM_CBANK
	.align		4
        /*000c*/ 	.byte	0x04, 0x0a
        /*000e*/ 	.short	(.L_1179 - .L_1178)
	.align		4
.L_1178:
        /*0010*/ 	.word	index@(.nv.constant0._Z35group_norm_nhwc_fwd_one_pass_kernelI11Bf16IOFp32WLi128ELi112ELi448EEv26Group_norm_nhwc_fwd_params)
        /*0014*/ 	.short	0x0160
        /*0016*/ 	.short	0x00a0


	//----- nvinfo : EIATTR_CBANK_PARAM_SIZE
	.align		4
.L_1179:
        /*0018*/ 	.byte	0x03, 0x19
        /*001a*/ 	.short	0x00a0


	//----- nvinfo : EIATTR_KPARAM_INFO
	.align		4
        /*001c*/ 	.byte	0x04, 0x17
        /*001e*/ 	.short	(.L_1181 - .L_1180)
.L_1180:
        /*0020*/ 	.word	0x00000000
        /*0024*/ 	.short	0x0000
        /*0026*/ 	.short	0x0000
        /*0028*/ 	.byte	0x00, 0xf0, 0x81, 0x02


	//----- nvinfo : EIATTR_MAXREG_COUNT
	.align		4
.L_1181:
        /*002c*/ 	.byte	0x03, 0x1b
        /*002e*/ 	.short	0x0080


	//----- nvinfo : EIATTR_NUM_BARRIERS
	.align		4
        /*0030*/ 	.byte	0x02, 0x4c
        /*0032*/ 	.byte	0x01
	.zero		1


	//----- nvinfo : EIATTR_MERCURY_ISA_VERSION
	.align		4
        /*0034*/ 	.byte	0x03, 0x5f
        /*0036*/ 	.short	0x0000


	//----- nvinfo : EIATTR_COOP_GROUP_MASK_REGIDS
	.align		4
        /*0038*/ 	.byte	0x04, 0x29
        /*003a*/ 	.short	(.L_1183 - .L_1182)


	//   ....[0]....
.L_1182:
        /*003c*/ 	.word	0xffffffff


	//   ....[1]....
        /*0040*/ 	.word	0xffffffff


	//   ....[2]....
        /*0044*/ 	.word	0xffffffff


	//   ....[3]....
        /*0048*/ 	.word	0xffffffff


	//   ....[4]....
        /*004c*/ 	.word	0xffffffff


	//   ....[5]....
        /*0050*/ 	.word	0xffffffff


	//   ....[6]....
        /*0054*/ 	.word	0xffffffff


	//   ....[7]....
        /*0058*/ 	.word	0xffffffff


	//   ....[8]....
        /*005c*/ 	.word	0xffffffff


	//   ....[9]....
        /*0060*/ 	.word	0xffffffff


	//----- nvinfo : EIATTR_COOP_GROUP_INSTR_OFFSETS
	.align		4
.L_1183:
        /*0064*/ 	.byte	0x04, 0x28
        /*0066*/ 	.short	(.L_1185 - .L_1184)


	//   ....[0]....
.L_1184:
        /*0068*/ 	.word	0x00001940


	//   ....[1]....
        /*006c*/ 	.word	0x00001950


	//   ....[2]....
        /*0070*/ 	.word	0x00001980


	//   ....[3]....
        /*0074*/ 	.word	0x00001990


	//   ....[4]....
        /*0078*/ 	.word	0x000019d0


	//   ....[5]....
        /*007c*/ 	.word	0x000019e0


	//   ....[6]....
        /*0080*/ 	.word	0x00001a20


	//   ....[7]....
        /*0084*/ 	.word	0x00001a30


	//   ....[8]....
        /*0088*/ 	.word	0x00001a70


	//   ....[9]....
        /*008c*/ 	.word	0x00001a80


	//----- nvinfo : EIATTR_EXIT_INSTR_OFFSETS
	.align		4
.L_1185:
        /*0090*/ 	.byte	0x04, 0x1c
        /*0092*/ 	.short	(.L_1187 - .L_1186)


	//   ....[0]....
.L_1186:
        /*0094*/ 	.word	0x00000060


	//   ....[1]....
        /*0098*/ 	.word	0x00004b30


	//----- nvinfo : EIATTR_MAX_THREADS
	.align		4
.L_1187:
        /*009c*/ 	.byte	0x04, 0x05
        /*009e*/ 	.short	(.L_1189 - .L_1188)
.L_1188:
        /*00a0*/ 	.word	0x000001c0
        /*00a4*/ 	.word	0x00000001
        /*00a8*/ 	.word	0x00000001


	//----- nvinfo : EIATTR_CRS_STACK_SIZE
	.align		4
.L_1189:
        /*00ac*/ 	.byte	0x04, 0x1e
        /*00ae*/ 	.short	(.L_1191 - .L_1190)
.L_1190:
        /*00b0*/ 	.word	0x00000000
.L_1191:


//--------------------- .nv.info._Z35group_norm_nhwc_fwd_one_pass_kernelI11Bf16IOFp32WLi256ELi112ELi448EEv26Group_norm_nhwc_fwd_params --------------------------
	.section	.nv.info._Z35group_norm_nhwc_fwd_one_pass_kernelI11Bf16IOFp32WLi256ELi112ELi448EEv26Group_norm_nhwc_fwd_params,"",@"SHT_CUDA_INFO"
	.sectionflags	@""
	.align	4


	//----- nvinfo : EIATTR_CUDA_API_VERSION
	.align		4
        /*0000*/ 	.byte	0x04, 0x37
        /*0002*/ 	.short	(.L_1193 - .L_1192)
.L_1192:
        /*0004*/ 	.word	0x00000082


	//----- nvinfo : EIATTR_SW2861232_WAR
	.align		4
.L_1193:
        /*0008*/ 	.byte	0x01, 0x35
	.zero		2


	//----- nvinfo : EIATTR_PARAM_CBANK
	.align		4
        /*000c*/ 	.byte	0x04, 0x0a
        /*000e*/ 	.short	(.L_1195 - .L_1194)
	.align		4
.L_1194:
        /*0010*/ 	.word	index@(.nv.constant0._Z35group_norm_nhwc_fwd_one_pass_kernelI11Bf16IOFp32WLi256ELi112ELi448EEv26Group_norm_nhwc_fwd_params)
        /*0014*/ 	.short	0x0160
        /*0016*/ 	.short	0x00a0


	//----- nvinfo : EIATTR_CBANK_PARAM_SIZE
	.align		4
.L_1195:
        /*0018*/ 	.byte	0x03, 0x19
        /*001a*/ 	.short	0x00a0


	//----- nvinfo : EIATTR_KPARAM_INFO
	.align		4
        /*001c*/ 	.byte	0x04, 0x17
        /*001e*/ 	.short	(.L_1197 - .L_1196)
.L_1196:
        /*0020*/ 	.word	0x00000000
        /*0024*/ 	.short	0x0000
        /*0026*/ 	.short	0x0000
        /*0028*/ 	.byte	0x00, 0xf0, 0x81, 0x02


	//----- nvinfo : EIATTR_MAXREG_COUNT
	.align		4
.L_1197:
        /*002c*/ 	.byte	0x03, 0x1b
        /*002e*/ 	.short	0x0080


	//----- nvinfo : EIATTR_NUM_BARRIERS
	.align		4
        /*0030*/ 	.byte	0x02, 0x4c
        /*0032*/ 	.byte	0x01
	.zero		1


	//----- nvinfo : EIATTR_MERCURY_ISA_VERSION
	.align		4
        /*0034*/ 	.byte	0x03, 0x5f
        /*0036*/ 	.short	0x0000


	//----- nvinfo : EIATTR_COOP_GROUP_MASK_REGIDS
	.align		4
        /*0038*/ 	.byte	0x04, 0x29
        /*003a*/ 	.short	(.L_1199 - .L_1198)


	//   ....[0]....
.L_1198:
        /*003c*/ 	.word	0xffffffff


	//   ....[1]....
        /*0040*/ 	.word	0xffffffff


	//   ....[2]....
        /*0044*/ 	.word	0xffffffff


	//   ....[3]....
        /*0048*/ 	.word	0xffffffff


	//   ....[4]....
        /*004c*/ 	.word	0xffffffff


	//   ....[5]....
        /*0050*/ 	.word	0xffffffff


	//   ....[6]....
        /*0054*/ 	.word	0xffffffff


	//   ....[7]....
        /*0058*/ 	.word	0xffffffff


	//   ....[8]....
        /*005c*/ 	.word	0xffffffff


	//   ....[9]....
        /*0060*/ 	.word	0xffffffff


	//----- nvinfo : EIATTR_COOP_GROUP_INSTR_OFFSETS
	.align		4
.L_1199:
        /*0064*/ 	.byte	0x04, 0x28
        /*0066*/ 	.short	(.L_1201 - .L_1200)


	//   ....[0]....
.L_1200:
        /*0068*/ 	.word	0x00003660


	//   ....[1]....
        /*006c*/ 	.word	0x00003670


	//   ....[2]....
        /*0070*/ 	.word	0x000036b0


	//   ....[3]....
        /*0074*/ 	.word	0x000036c0


	//   ....[4]....
        /*0078*/ 	.word	0x00003700


	//   ....[5]....
        /*007c*/ 	.word	0x00003710


	//   ....[6]....
        /*0080*/ 	.word	0x00003750


	//   ....[7]....
        /*0084*/ 	.word	0x00003760


	//   ....[8]....
        /*0088*/ 	.word	0x000037a0


	//   ....[9]....
        /*008c*/ 	.word	0x000037b0


	//----- nvinfo : EIATTR_EXIT_INSTR_OFFSETS
	.align		4
.L_1201:
        /*0090*/ 	.byte	0x04, 0x1c
        /*0092*/ 	.short	(.L_1203 - .L_1202)


	//   ....[0]....
.L_1202:
        /*0094*/ 	.word	0x00000060


	//   ....[1]....
        /*0098*/ 	.word	0x00008820


	//----- nvinfo : EIATTR_MAX_THREADS
	.align		4
.L_1203:
        /*009c*/ 	.byte	0x04, 0x05
        /*009e*/ 	.short	(.L_1205 - .L_1204)
.L_1204:
        /*00a0*/ 	.word	0x000001c0
        /*00a4*/ 	.word	0x00000001
        /*00a8*/ 	.word	0x00000001


	//----- nvinfo : EIATTR_CRS_STACK_SIZE
	.align		4
.L_1205:
        /*00ac*/ 	.byte	0x04, 0x1e
        /*00ae*/ 	.short	(.L_1207 - .L_1206)
.L_1206:
        /*00b0*/ 	.word	0x00000000
.L_1207:


//--------------------- .nv.info._Z35group_norm_nhwc_fwd_one_pass_kernelI11Bf16IOFp32WLi512ELi112ELi448EEv26Group_norm_nhwc_fwd_params --------------------------
	.section	.nv.info._Z35group_norm_nhwc_fwd_one_pass_kernelI11Bf16IOFp32WLi512ELi112ELi448EEv26Group_norm_nhwc_fwd_params,"",@"SHT_CUDA_INFO"
	.sectionflags	@""
	.align	4


	//----- nvinfo : EIATTR_CUDA_API_VERSION
	.align		4
        /*0000*/ 	.byte	0x04, 0x37
        /*0002*/ 	.short	(.L_1209 - .L_1208)
.L_1208:
        /*0004*/ 	.word	0x00000082


	//----- nvinfo : EIATTR_SW2861232_WAR
	.align		4
.L_1209:
        /*0008*/ 	.byte	0x01, 0x35
	.zero		2


	//----- nvinfo : EIATTR_PARAM_CBANK
	.align		4
        /*000c*/ 	.byte	0x04, 0x0a
        /*000e*/ 	.short	(.L_1211 - .L_1210)
	.align		4
.L_1210:
        /*0010*/ 	.word	index@(.nv.constant0._Z35group_norm_nhwc_fwd_one_pass_kernelI11Bf16IOFp32WLi512ELi112ELi448EEv26Group_norm_nhwc_fwd_params)
        /*0014*/ 	.short	0x0160
        /*0016*/ 	.short	0x00a0


	//----- nvinfo : EIATTR_CBANK_PARAM_SIZE
	.align		4
.L_1211:
        /*0018*/ 	.byte	0x03, 0x19
        /*001a*/ 	.short	0x00a0


	//----- nvinfo : EIATTR_KPARAM_INFO
	.align		4
        /*001c*/ 	.byte	0x04, 0x17
        /*001e*/ 	.short	(.L_1213 - .L_1212)
.L_1212:
        /*0020*/ 	.word	0x00000000
        /*0024*/ 	.short	0x0000
        /*0026*/ 	.short	0x0000
        /*0028*/ 	.byte	0x00, 0xf0, 0x81, 0x02


	//----- nvinfo : EIATTR_MAXREG_COUNT
	.align		4
.L_1213:
        /*002c*/ 	.byte	0x03, 0x1b
        /*002e*/ 	.short	0x0080


	//----- nvinfo : EIATTR_NUM_BARRIERS
	.align		4
        /*0030*/ 	.byte	0x02, 0x4c
        /*0032*/ 	.byte	0x01
	.zero		1


	//----- nvinfo : EIATTR_ANNOTATIONS
	.align		4
        /*0034*/ 	.byte	0x04, 0x55
        /*0036*/ 	.short	(.L_1215 - .L_1214)


	//   ....[0]....
.L_1214:
        /*0038*/ 	.word	0x00000001
        /*003c*/ 	.byte	0xc0, 0x00, 0x00, 0x00, 0x01, 0x00, 0x00, 0x00, 0x50, 0x01, 0x00, 0x00, 0x01, 0x00, 0x00, 0x00
        /*004c*/ 	.byte	0x60, 0x01, 0x00, 0x00, 0x01, 0x00, 0x00, 0x00, 0x60, 0x84, 0x00, 0x00, 0x01, 0x00, 0x00, 0x00
        /*005c*/ 	.byte	0x50, 0x96, 0x00, 0x00, 0x01, 0x00, 0x00, 0x00, 0x00, 0xa1, 0x00, 0x00, 0x01, 0x00, 0x00, 0x00
        /*006c*/ 	.byte	0x40, 0xa1, 0x00, 0x00


	//----- nvinfo : EIATTR_MERCURY_ISA_VERSION
	.align		4
.L_1215:
        /*0070*/ 	.byte	0x03, 0x5f
        /*0072*/ 	.short	0x0000


	//----- nvinfo : EIATTR_COOP_GROUP_MASK_REGIDS
	.align		4
        /*0074*/ 	.byte	0x04, 0x29
        /*0076*/ 	.short	(.L_1217 - .L_1216)


	//   ....[0]....
.L_1216:
        /*0078*/ 	.word	0xffffffff


	//   ....[1]....
        /*007c*/ 	.word	0xffffffff


	//   ....[2]....
        /*0080*/ 	.word	0xffffffff


	//   ....[3]....
        /*0084*/ 	.word	0xffffffff


	//   ....[4]....
        /*0088*/ 	.word	0xffffffff


	//   ....[5]....
        /*008c*/ 	.word	0xffffffff


	//   ....[6]....
        /*0090*/ 	.word	0xffffffff


	//   ....[7]....
        /*0094*/ 	.word	0xffffffff


	//   ....[8]....
        /*0098*/ 	.word	0xffffffff


	//   ....[9]....
        /*009c*/ 	.word	0xffffffff


	//----- nvinfo : EIATTR_COOP_GROUP_INSTR_OFFSETS
	.align		4
.L_1217:
        /*00a0*/ 	.byte	0x04, 0x28
        /*00a2*/ 	.short	(.L_1219 - .L_1218)


	//   ....[0]....
.L_1218:
        /*00a4*/ 	.word	0x00007e00


	//   ....[1]....
        /*00a8*/ 	.word	0x00007e10


	//   ....[2]....
        /*00ac*/ 	.word	0x00007e50


	//   ....[3]....
        /*00b0*/ 	.word	0x00007e60


	//   ....[4]....
        /*00b4*/ 	.word	0x00007ea0


	//   ....[5]....
        /*00b8*/ 	.word	0x00007eb0


	//   ....[6]....
        /*00bc*/ 	.word	0x00007ef0


	//   ....[7]....
        /*00c0*/ 	.word	0x00007f00


	//   ....[8]....
        /*00c4*/ 	.word	0x00007f70


	//   ....[9]....
        /*00c8*/ 	.word	0x00007f80


	//----- nvinfo : EIATTR_EXIT_INSTR_OFFSETS
	.align		4
.L_1219:
        /*00cc*/ 	.byte	0x04, 0x1c
        /*00ce*/ 	.short	(.L_1221 - .L_1220)


	//   ....[0]....
.L_1220:
        /*00d0*/ 	.word	0x00000070


	//   ....[1]....
        /*00d4*/ 	.word	0x0000a170


	//----- nvinfo : EIATTR_MAX_THREADS
	.align		4
.L_1221:
        /*00d8*/ 	.byte	0x04, 0x05
        /*00da*/ 	.short	(.L_1223 - .L_1222)
.L_1222:
        /*00dc*/ 	.word	0x000001c0
        /*00e0*/ 	.word	0x00000001
        /*00e4*/ 	.word	0x00000001


	//----- nvinfo : EIATTR_CRS_STACK_SIZE
	.align		4
.L_1223:
        /*00e8*/ 	.byte	0x04, 0x1e
        /*00ea*/ 	.short	(.L_1225 - .L_1224)
.L_1224:
        /*00ec*/ 	.word	0x00000000
.L_1225:


//--------------------- .nv.info._Z35group_norm_nhwc_fwd_one_pass_kernelI11Bf16IOBf16WLi64ELi112ELi448EEv26Group_norm_nhwc_fwd_params --------------------------
	.section	.nv.info._Z35group_norm_nhwc_fwd_one_pass_kernelI11Bf16IOBf16WLi64ELi112ELi448EEv26Group_norm_nhwc_fwd_params,"",@"SHT_CUDA_INFO"
	.sectionflags	@""
	.align	4


	//----- nvinfo : EIATTR_CUDA_API_VERSION
	.align		4
        /*0000*/ 	.byte	0x04, 0x37
        /*0002*/ 	.short	(.L_1227 - .L_1226)
.L_1226:
        /*0004*/ 	.word	0x00000082


	//----- nvinfo : EIATTR_SW2861232_WAR
	.align		4
.L_1227:
        /*0008*/ 	.byte	0x01, 0x35
	.zero		2


	//----- nvinfo : EIATTR_PARAM_CBANK
	.align		4
        /*000c*/ 	.byte	0x04, 0x0a
        /*000e*/ 	.short	(.L_1229 - .L_1228)
	.align		4
.L_1228:
        /*0010*/ 	.word	index@(.nv.constant0._Z35group_norm_nhwc_fwd_one_pass_kernelI11Bf16IOBf16WLi64ELi112ELi448EEv26Group_norm_nhwc_fwd_params)
        /*0014*/ 	.short	0x0160
        /*0016*/ 	.short	0x00a0


	//----- nvinfo : EIATTR_CBANK_PARAM_SIZE
	.align		4
.L_1229:
        /*0018*/ 	.byte	0x03, 0x19
        /*001a*/ 	.short	0x00a0


	//----- nvinfo : EIATTR_KPARAM_INFO
	.align		4
        /*001c*/ 	.byte	0x04, 0x17
        /*001e*/ 	.short	(.L_1231 - .L_1230)
.L_1230:
        /*0020*/ 	.word	0x00000000
        /*0024*/ 	.short	0x0000
        /*0026*/ 	.short	0x0000
        /*0028*/ 	.byte	0x00, 0xf0, 0x81, 0x02


	//----- nvinfo : EIATTR_MAXREG_COUNT
	.align		4
.L_1231:
        /*002c*/ 	.byte	0x03, 0x1b
        /*002e*/ 	.short	0x0080


	//----- nvinfo : EIATTR_NUM_BARRIERS
	.align		4
        /*0030*/ 	.byte	0x02, 0x4c
        /*0032*/ 	.byte	0x01
	.zero		1


	//----- nvinfo : EIATTR_MERCURY_ISA_VERSION
	.align		4
        /*0034*/ 	.byte	0x03, 0x5f
        /*0036*/ 	.short	0x0000


	//----- nvinfo : EIATTR_COOP_GROUP_MASK_REGIDS
	.align		4
        /*0038*/ 	.byte	0x04, 0x29
        /*003a*/ 	.short	(.L_1233 - .L_1232)


	//   ....[0]....
.L_1232:
        /*003c*/ 	.word	0xffffffff


	//   ....[1]....
        /*0040*/ 	.word	0xffffffff


	//   ....[2]....
        /*0044*/ 	.word	0xffffffff


	//   ....[3]....
        /*0048*/ 	.word	0xffffffff


	//   ....[4]....
        /*004c*/ 	.word	0xffffffff


	//   ....[5]....
        /*0050*/ 	.word	0xffffffff


	//   ....[6]....
        /*0054*/ 	.word	0xffffffff


	//   ....[7]....
        /*0058*/ 	.word	0xffffffff


	//   ....[8]....
        /*005c*/ 	.word	0xffffffff


	//   ....[9]....
        /*0060*/ 	.word	0xffffffff


	//----- nvinfo : EIATTR_COOP_GROUP_INSTR_OFFSETS
	.align		4
.L_1233:
        /*0064*/ 	.byte	0x04, 0x28
        /*0066*/ 	.short	(.L_1235 - .L_1234)


	//   ....[0]....
.L_1234:
        /*0068*/ 	.word	0x00000e50


	//   ....[1]....
        /*006c*/ 	.word	0x00000e60


	//   ....[2]....
        /*0070*/ 	.word	0x00000e90


	//   ....[3]....
        /*0074*/ 	.word	0x00000ea0


	//   ....[4]....
        /*0078*/ 	.word	0x00000ee0


	//   ....[5]....
        /*007c*/ 	.word	0x00000ef0


	//   ....[6]....
        /*0080*/ 	.word	0x00000f30


	//   ....[7]....
        /*0084*/ 	.word	0x00000f40


	//   ....[8]....
        /*0088*/ 	.word	0x00000f80


	//   ....[9]....
        /*008c*/ 	.word	0x00000f90


	//----- nvinfo : EIATTR_EXIT_INSTR_OFFSETS
	.align		4
.L_1235:
        /*0090*/ 	.byte	0x04, 0x1c
        /*0092*/ 	.short	(.L_1237 - .L_1236)


	//   ....[0]....
.L_1236:
        /*0094*/ 	.word	0x00000070


	//   ....[1]....
        /*0098*/ 	.word	0x00003830


	//----- nvinfo : EIATTR_MAX_THREADS
	.align		4
.L_1237:
        /*009c*/ 	.byte	0x04, 0x05
        /*009e*/ 	.short	(.L_1239 - .L_1238)
.L_1238:
        /*00a0*/ 	.word	0x000001c0
        /*00a4*/ 	.word	0x00000001
        /*00a8*/ 	.word	0x00000001


	//----- nvinfo : EIATTR_CRS_STACK_SIZE
	.align		4
.L_1239:
        /*00ac*/ 	.byte	0x04, 0x1e
        /*00ae*/ 	.short	(.L_1241 - .L_1240)
.L_1240:
        /*00b0*/ 	.word	0x00000000
.L_1241:


//--------------------- .nv.info._Z35group_norm_nhwc_fwd_one_pass_kernelI11Bf16IOBf16WLi128ELi112ELi448EEv26Group_norm_nhwc_fwd_params --------------------------
	.section	.nv.info._Z35group_norm_nhwc_fwd_one_pass_kernelI11Bf16IOBf16WLi128ELi112ELi448EEv26Group_norm_nhwc_fwd_params,"",@"SHT_CUDA_INFO"
	.sectionflags	@""
	.align	4


	//----- nvinfo : EIATTR_CUDA_API_VERSION
	.align		4
        /*0000*/ 	.byte	0x04, 0x37
        /*0002*/ 	.short	(.L_1243 - .L_1242)
.L_1242:
        /*0004*/ 	.word	0x00000082


	//----- nvinfo : EIATTR_SW2861232_WAR
	.align		4
.L_1243:
        /*0008*/ 	.byte	0x01, 0x35
	.zero		2


	//----- nvinfo : EIATTR_PARAM_CBANK
	.align		4
        /*000c*/ 	.byte	0x04, 0x0a
        /*000e*/ 	.short	(.L_1245 - .L_1244)
	.align		4
.L_1244:
        /*0010*/ 	.word	index@(.nv.constant0._Z35group_norm_nhwc_fwd_one_pass_kernelI11Bf16IOBf16WLi128ELi112ELi448EEv26Group_norm_nhwc_fwd_params)
        /*0014*/ 	.short	0x0160
        /*0016*/ 	.short	0x00a0


	//----- nvinfo : EIATTR_CBANK_PARAM_SIZE
	.align		4
.L_1245:
        /*0018*/ 	.byte	0x03, 0x19
        /*001a*/ 	.short	0x00a0


	//----- nvinfo : EIATTR_KPARAM_INFO
	.align		4
        /*001c*/ 	.byte	0x04, 0x17
        /*001e*/ 	.short	(.L_1247 - .L_1246)
.L_1246:
        /*0020*/ 	.word	0x00000000
        /*0024*/ 	.short	0x0000
        /*0026*/ 	.short	0x0000
        /*0028*/ 	.byte	0x00, 0xf0, 0x81, 0x02


	//----- nvinfo : EIATTR_MAXREG_COUNT
	.align		4
.L_1247:
        /*002c*/ 	.byte	0x03, 0x1b
        /*002e*/ 	.short	0x0080


	//----- nvinfo : EIATTR_NUM_BARRIERS
	.align		4
        /*0030*/ 	.byte	0x02, 0x4c
        /*0032*/ 	.byte	0x01
	.zero		1


	//----- nvinfo : EIATTR_MERCURY_ISA_VERSION
	.align		4
        /*0034*/ 	.byte	0x03, 0x5f
        /*0036*/ 	.short	0x0000


	//----- nvinfo : EIATTR_COOP_GROUP_MASK_REGIDS
	.align		4
        /*0038*/ 	.byte	0x04, 0x29
        /*003a*/ 	.short	(.L_1249 - .L_1248)


	//   ....[0]....
.L_1248:
        /*003c*/ 	.word	0xffffffff


	//   ....[1]....
        /*0040*/ 	.word	0xffffffff


	//   ....[2]....
        /*0044*/ 	.word	0xffffffff


	//   ....[3]....
        /*0048*/ 	.word	0xffffffff


	//   ....[4]....
        /*004c*/ 	.word	0xffffffff


	//   ....[5]....
        /*0050*/ 	.word	0xffffffff


	//   ....[6]....
        /*0054*/ 	.word	0xffffffff


	//   ....[7]....
        /*0058*/ 	.word	0xffffffff


	//   ....[8]....
        /*005c*/ 	.word	0xffffffff


	//   ....[9]....
        /*0060*/ 	.word	0xffffffff


	//----- nvinfo : EIATTR_COOP_GROUP_INSTR_OFFSETS
	.align		4
.L_1249:
        /*0064*/ 	.byte	0x04, 0x28
        /*0066*/ 	.short	(.L_1251 - .L_1250)


	//   ....[0]....
.L_1250:
        /*0068*/ 	.word	0x00001940


	//   ....[1]....
        /*006c*/ 	.word	0x00001950


	//   ....[2]....
        /*0070*/ 	.word	0x00001980


	//   ....[3]....
        /*0074*/ 	.word	0x00001990


	//   ....[4]....
        /*0078*/ 	.word	0x000019d0


	//   ....[5]....
        /*007c*/ 	.word	0x000019e0


	//   ....[6]....
        /*0080*/ 	.word	0x00001a20


	//   ....[7]....
        /*0084*/ 	.word	0x00001a30


	//   ....[8]....
        /*0088*/ 	.word	0x00001a70


	//   ....[9]....
        /*008c*/ 	.word	0x00001a80


	//----- nvinfo : EIATTR_EXIT_INSTR_OFFSETS
	.align		4
.L_1251:
        /*0090*/ 	.byte	0x04, 0x1c
        /*0092*/ 	.short	(.L_1253 - .L_1252)


	//   ....[0]....
.L_1252:
        /*0094*/ 	.word	0x00000060


	//   ....[1]....
        /*0098*/ 	.word	0x00004b90


	//----- nvinfo : EIATTR_MAX_THREADS
	.align		4
.L_1253:
        /*009c*/ 	.byte	0x04, 0x05
        /*009e*/ 	.short	(.L_1255 - .L_1254)
.L_1254:
        /*00a0*/ 	.word	0x000001c0
        /*00a4*/ 	.word	0x00000001
        /*00a8*/ 	.word	0x00000001


	//----- nvinfo : EIATTR_CRS_STACK_SIZE
	.align		4
.L_1255:
        /*00ac*/ 	.byte	0x04, 0x1e
        /*00ae*/ 	.short	(.L_1257 - .L_1256)
.L_1256:
        /*00b0*/ 	.word	0x00000000
.L_1257:


//--------------------- .nv.info._Z35group_norm_nhwc_fwd_one_pass_kernelI11Bf16IOBf16WLi256ELi112ELi448EEv26Group_norm_nhwc_fwd_params --------------------------
	.section	.nv.info._Z35group_norm_nhwc_fwd_one_pass_kernelI11Bf16IOBf16WLi256ELi112ELi448EEv26Group_norm_nhwc_fwd_params,"",@"SHT_CUDA_INFO"
	.sectionflags	@""
	.align	4


	//----- nvinfo : EIATTR_CUDA_API_VERSION
	.align		4
        /*0000*/ 	.byte	0x04, 0x37
        /*0002*/ 	.short	(.L_1259 - .L_1258)
.L_1258:
        /*0004*/ 	.word	0x00000082


	//----- nvinfo : EIATTR_SW2861232_WAR
	.align		4
.L_1259:
        /*0008*/ 	.byte	0x01, 0x35
	.zero		2


	//----- nvinfo : EIATTR_PARAM_CBANK
	.align		4
        /*000c*/ 	.byte	0x04, 0x0a
        /*000e*/ 	.short	(.L_1261 - .L_1260)
	.align		4
.L_1260:
        /*0010*/ 	.word	index@(.nv.constant0._Z35group_norm_nhwc_fwd_one_pass_kernelI11Bf16IOBf16WLi256ELi112ELi448EEv26Group_norm_nhwc_fwd_params)
        /*0014*/ 	.short	0x0160
        /*0016*/ 	.short	0x00a0


	//----- nvinfo : EIATTR_CBANK_PARAM_SIZE
	.align		4
.L_1261:
        /*0018*/ 	.byte	0x03, 0x19
        /*001a*/ 	.short	0x00a0


	//----- nvinfo : EIATTR_KPARAM_INFO
	.align		4
        /*001c*/ 	.byte	0x04, 0x17
        /*001e*/ 	.short	(.L_1263 - .L_1262)
.L_1262:
        /*0020*/ 	.word	0x00000000
        /*0024*/ 	.short	0x0000
        /*0026*/ 	.short	0x0000
        /*0028*/ 	.byte	0x00, 0xf0, 0x81, 0x02


	//----- nvinfo : EIATTR_MAXREG_COUNT
	.align		4
.L_1263:
        /*002c*/ 	.byte	0x03, 0x1b
        /*002e*/ 	.short	0x0080


	//----- nvinfo : EIATTR_NUM_BARRIERS
	.align		4
        /*0030*/ 	.byte	0x02, 0x4c
        /*0032*/ 	.byte	0x01
	.zero		1


	//----- nvinfo : EIATTR_MERCURY_ISA_VERSION
	.align		4
        /*0034*/ 	.byte	0x03, 0x5f
        /*0036*/ 	.short	0x0000


	//----- nvinfo : EIATTR_COOP_GROUP_MASK_REGIDS
	.align		4
        /*0038*/ 	.byte	0x04, 0x29
        /*003a*/ 	.short	(.L_1265 - .L_1264)


	//   ....[0]....
.L_1264:
        /*003c*/ 	.word	0xffffffff


	//   ....[1]....
        /*0040*/ 	.word	0xffffffff


	//   ....[2]....
        /*0044*/ 	.word	0xffffffff


	//   ....[3]....
        /*0048*/ 	.word	0xffffffff


	//   ....[4]....
        /*004c*/ 	.word	0xffffffff


	//   ....[5]....
        /*0050*/ 	.word	0xffffffff


	//   ....[6]....
        /*0054*/ 	.word	0xffffffff


	//   ....[7]....
        /*0058*/ 	.word	0xffffffff


	//   ....[8]....
        /*005c*/ 	.word	0xffffffff


	//   ....[9]....
        /*0060*/ 	.word	0xffffffff


	//----- nvinfo : EIATTR_COOP_GROUP_INSTR_OFFSETS
	.align		4
.L_1265:
        /*0064*/ 	.byte	0x04, 0x28
        /*0066*/ 	.short	(.L_1267 - .L_1266)


	//   ....[0]....
.L_1266:
        /*0068*/ 	.word	0x00003660


	//   ....[1]....
        /*006c*/ 	.word	0x00003670


	//   ....[2]....
        /*0070*/ 	.word	0x000036b0


	//   ....[3]....
        /*0074*/ 	.word	0x000036c0


	//   ....[4]....
        /*0078*/ 	.word	0x00003700


	//   ....[5]....
        /*007c*/ 	.word	0x00003710


	//   ....[6]....
        /*0080*/ 	.word	0x00003750


	//   ....[7]....
        /*0084*/ 	.word	0x00003760


	//   ....[8]....
        /*0088*/ 	.word	0x000037a0


	//   ....[9]....
        /*008c*/ 	.word	0x000037b0


	//----- nvinfo : EIATTR_EXIT_INSTR_OFFSETS
	.align		4
.L_1267:
        /*0090*/ 	.byte	0x04, 0x1c
        /*0092*/ 	.short	(.L_1269 - .L_1268)


	//   ....[0]....
.L_1268:
        /*0094*/ 	.word	0x00000060


	//   ....[1]....
        /*0098*/ 	.word	0x00008880


	//----- nvinfo : EIATTR_MAX_THREADS
	.align		4
.L_1269:
        /*009c*/ 	.byte	0x04, 0x05
        /*009e*/ 	.short	(.L_1271 - .L_1270)
.L_1270:
        /*00a0*/ 	.word	0x000001c0
        /*00a4*/ 	.word	0x00000001
        /*00a8*/ 	.word	0x00000001


	//----- nvinfo : EIATTR_CRS_STACK_SIZE
	.align		4
.L_1271:
        /*00ac*/ 	.byte	0x04, 0x1e
        /*00ae*/ 	.short	(.L_1273 - .L_1272)
.L_1272:
        /*00b0*/ 	.word	0x00000000
.L_1273:


//--------------------- .nv.info._Z35group_norm_nhwc_fwd_one_pass_kernelI11Bf16IOBf16WLi512ELi112ELi448EEv26Group_norm_nhwc_fwd_params --------------------------
	.section	.nv.info._Z35group_norm_nhwc_fwd_one_pass_kernelI11Bf16IOBf16WLi512ELi112ELi448EEv26Group_norm_nhwc_fwd_params,"",@"SHT_CUDA_INFO"
	.sectionflags	@""
	.align	4


	//----- nvinfo : EIATTR_CUDA_API_VERSION
	.align		4
        /*0000*/ 	.byte	0x04, 0x37
        /*0002*/ 	.short	(.L_1275 - .L_1274)
.L_1274:
        /*0004*/ 	.word	0x00000082


	//----- nvinfo : EIATTR_SW2861232_WAR
	.align		4
.L_1275:
        /*0008*/ 	.byte	0x01, 0x35
	.zero		2


	//----- nvinfo : EIATTR_PARAM_CBANK
	.align		4
        /*000c*/ 	.byte	0x04, 0x0a
        /*000e*/ 	.short	(.L_1277 - .L_1276)
	.align		4
.L_1276:
        /*0010*/ 	.word	index@(.nv.constant0._Z35group_norm_nhwc_fwd_one_pass_kernelI11Bf16IOBf16WLi512ELi112ELi448EEv26Group_norm_nhwc_fwd_params)
        /*0014*/ 	.short	0x0160
        /*0016*/ 	.short	0x00a0


	//----- nvinfo : EIATTR_CBANK_PARAM_SIZE
	.align		4
.L_1277:
        /*0018*/ 	.byte	0x03, 0x19
        /*001a*/ 	.short	0x00a0


	//----- nvinfo : EIATTR_KPARAM_INFO
	.align		4
        /*001c*/ 	.byte	0x04, 0x17
        /*001e*/ 	.short	(.L_1279 - .L_1278)
.L_1278:
        /*0020*/ 	.word	0x00000000
        /*0024*/ 	.short	0x0000
        /*0026*/ 	.short	0x0000
        /*0028*/ 	.byte	0x00, 0xf0, 0x81, 0x02


	//----- nvinfo : EIATTR_MAXREG_COUNT
	.align		4
.L_1279:
        /*002c*/ 	.byte	0x03, 0x1b
        /*002e*/ 	.short	0x0080


	//----- nvinfo : EIATTR_NUM_BARRIERS
	.align		4
        /*0030*/ 	.byte	0x02, 0x4c
        /*0032*/ 	.byte	0x01
	.zero		1


	//----- nvinfo : EIATTR_ANNOTATIONS
	.align		4
        /*0034*/ 	.byte	0x04, 0x55
        /*0036*/ 	.short	(.L_1281 - .L_1280)


	//   ....[0]....
.L_1280:
        /*0038*/ 	.word	0x00000001
        /*003c*/ 	.byte	0xc0, 0x00, 0x00, 0x00, 0x01, 0x00, 0x00, 0x00, 0x50, 0x01, 0x00, 0x00, 0x01, 0x00, 0x00, 0x00
        /*004c*/ 	.byte	0x60, 0x01, 0x00, 0x00, 0x01, 0x00, 0x00, 0x00, 0x60, 0x84, 0x00, 0x00, 0x01, 0x00, 0x00, 0x00
        /*005c*/ 	.byte	0x50, 0x96, 0x00, 0x00, 0x01, 0x00, 0x00, 0x00, 0x60, 0xa1, 0x00, 0x00, 0x01, 0x00, 0x00, 0x00
        /*006c*/ 	.byte	0xa0, 0xa1, 0x00, 0x00


	//----- nvinfo : EIATTR_MERCURY_ISA_VERSION
	.align		4
.L_1281:
        /*0070*/ 	.byte	0x03, 0x5f
        /*0072*/ 	.short	0x0000


	//----- nvinfo : EIATTR_COOP_GROUP_MASK_REGIDS
	.align		4
        /*0074*/ 	.byte	0x04, 0x29
        /*0076*/ 	.short	(.L_1283 - .L_1282)


	//   ....[0]....
.L_1282:
        /*0078*/ 	.word	0xffffffff


	//   ....[1]....
        /*007c*/ 	.word	0xffffffff


	//   ....[2]....
        /*0080*/ 	.word	0xffffffff


	//   ....[3]....
        /*0084*/ 	.word	0xffffffff


	//   ....[4]....
        /*0088*/ 	.word	0xffffffff


	//   ....[5]....
        /*008c*/ 	.word	0xffffffff


	//   ....[6]....
        /*0090*/ 	.word	0xffffffff


	//   ....[7]....
        /*0094*/ 	.word	0xffffffff


	//   ....[8]....
        /*0098*/ 	.word	0xffffffff


	//   ....[9]....
        /*009c*/ 	.word	0xffffffff


	//----- nvinfo : EIATTR_COOP_GROUP_INSTR_OFFSETS
	.align		4
.L_1283:
        /*00a0*/ 	.byte	0x04, 0x28
        /*00a2*/ 	.short	(.L_1285 - .L_1284)


	//   ....[0]....
.L_1284:
        /*00a4*/ 	.word	0x00007e00


	//   ....[1]....
        /*00a8*/ 	.word	0x00007e10


	//   ....[2]....
        /*00ac*/ 	.word	0x00007e50


	//   ....[3]....
        /*00b0*/ 	.word	0x00007e60


	//   ....[4]....
        /*00b4*/ 	.word	0x00007ea0


	//   ....[5]....
        /*00b8*/ 	.word	0x00007eb0


	//   ....[6]....
        /*00bc*/ 	.word	0x00007ef0


	//   ....[7]....
        /*00c0*/ 	.word	0x00007f00


	//   ....[8]....
        /*00c4*/ 	.word	0x00007f70


	//   ....[9]....
        /*00c8*/ 	.word	0x00007f80


	//----- nvinfo : EIATTR_EXIT_INSTR_OFFSETS
	.align		4
.L_1285:
        /*00cc*/ 	.byte	0x04, 0x1c
        /*00ce*/ 	.short	(.L_1287 - .L_1286)


	//   ....[0]....
.L_1286:
        /*00d0*/ 	.word	0x00000070


	//   ....[1]....
        /*00d4*/ 	.word	0x0000a1d0


	//----- nvinfo : EIATTR_MAX_THREADS
	.align		4
.L_1287:
        /*00d8*/ 	.byte	0x04, 0x05
        /*00da*/ 	.short	(.L_1289 - .L_1288)
.L_1288:
        /*00dc*/ 	.word	0x000001c0
        /*00e0*/ 	.word	0x00000001
        /*00e4*/ 	.word	0x00000001


	//----- nvinfo : EIATTR_CRS_STACK_SIZE
	.align		4
.L_1289:
        /*00e8*/ 	.byte	0x04, 0x1e
        /*00ea*/ 	.short	(.L_1291 - .L_1290)
.L_1290:
        /*00ec*/ 	.word	0x00000000
.L_1291:


//--------------------- .nv.info._Z35group_norm_nhwc_fwd_one_pass_kernelI11Bf16IOFp16WLi64ELi112ELi448EEv26Group_norm_nhwc_fwd_params --------------------------
	.section	.nv.info._Z35group_norm_nhwc_fwd_one_pass_kernelI11Bf16IOFp16WLi64ELi112ELi448EEv26Group_norm_nhwc_fwd_params,"",@"SHT_CUDA_INFO"
	.sectionflags	@""
	.align	4


	//----- nvinfo : EIATTR_CUDA_API_VERSION
	.align		4
        /*0000*/ 	.byte	0x04, 0x37
        /*0002*/ 	.short	(.L_1293 - .L_1292)
.L_1292:
        /*0004*/ 	.word	0x00000082


	//----- nvinfo : EIATTR_SW2861232_WAR
	.align		4
.L_1293:
        /*0008*/ 	.byte	0x01, 0x35
	.zero		2


	//----- nvinfo : EIATTR_PARAM_CBANK
	.align		4
        /*000c*/ 	.byte	0x04, 0x0a
        /*000e*/ 	.short	(.L_1295 - .L_1294)
	.align		4
.L_1294:
        /*0010*/ 	.word	index@(.nv.constant0._Z35group_norm_nhwc_fwd_one_pass_kernelI11Bf16IOFp16WLi64ELi112ELi448EEv26Group_norm_nhwc_fwd_params)
        /*0014*/ 	.short	0x0160
        /*0016*/ 	.short	0x00a0


	//----- nvinfo : EIATTR_CBANK_PARAM_SIZE
	.align		4
.L_1295:
        /*0018*/ 	.byte	0x03, 0x19
        /*001a*/ 	.short	0x00a0


	//----- nvinfo : EIATTR_KPARAM_INFO
	.align		4
        /*001c*/ 	.byte	0x04, 0x17
        /*001e*/ 	.short	(.L_1297 - .L_1296)
.L_1296:
        /*0020*/ 	.word	0x00000000
        /*0024*/ 	.short	0x0000
        /*0026*/ 	.short	0x0000
        /*0028*/ 	.byte	0x00, 0xf0, 0x81, 0x02


	//----- nvinfo : EIATTR_MAXREG_COUNT
	.align		4
.L_1297:
        /*002c*/ 	.byte	0x03, 0x1b
        /*002e*/ 	.short	0x0080


	//----- nvinfo : EIATTR_NUM_BARRIERS
	.align		4
        /*0030*/ 	.byte	0x02, 0x4c
        /*0032*/ 	.byte	0x01
	.zero		1


	//----- nvinfo : EIATTR_MERCURY_ISA_VERSION
	.align		4
        /*0034*/ 	.byte	0x03, 0x5f
        /*0036*/ 	.short	0x0000


	//----- nvinfo : EIATTR_COOP_GROUP_MASK_REGIDS
	.align		4
        /*0038*/ 	.byte	0x04, 0x29
        /*003a*/ 	.short	(.L_1299 - .L_1298)


	//   ....[0]....
.L_1298:
        /*003c*/ 	.word	0xffffffff


	//   ....[1]....
        /*0040*/ 	.word	0xffffffff


	//   ....[2]....
        /*0044*/ 	.word	0xffffffff


	//   ....[3]....
        /*0048*/ 	.word	0xffffffff


	//   ....[4]....
        /*004c*/ 	.word	0xffffffff


	//   ....[5]....
        /*0050*/ 	.word	0xffffffff


	//   ....[6]....
        /*0054*/ 	.word	0xffffffff


	//   ....[7]....
        /*0058*/ 	.word	0xffffffff


	//   ....[8]....
        /*005c*/ 	.word	0xffffffff


	//   ....[9]....
        /*0060*/ 	.word	0xffffffff


	//----- nvinfo : EIATTR_COOP_GROUP_INSTR_OFFSETS
	.align		4
.L_1299:
        /*0064*/ 	.byte	0x04, 0x28
        /*0066*/ 	.short	(.L_1301 - .L_1300)


	//   ....[0]....
.L_1300:
        /*0068*/ 	.word	0x00000e50


	//   ....[1]....
        /*006c*/ 	.word	0x00000e60


	//   ....[2]....
        /*0070*/ 	.word	0x00000e90


	//   ....[3]....
        /*0074*/ 	.word	0x00000ea0


	//   ....[4]....
        /*0078*/ 	.word	0x00000ee0


	//   ....[5]....
        /*007c*/ 	.word	0x00000ef0


	//   ....[6]....
        /*0080*/ 	.word	0x00000f30


	//   ....[7]....
        /*0084*/ 	.word	0x00000f40


	//   ....[8]....
        /*0088*/ 	.word	0x00000f80


	//   ....[9]....
        /*008c*/ 	.word	0x00000f90


	//----- nvinfo : EIATTR_EXIT_INSTR_OFFSETS
	.align		4
.L_1301:
        /*0090*/ 	.byte	0x04, 0x1c
        /*0092*/ 	.short	(.L_1303 - .L_1302)


	//   ....[0]....
.L_1302:
        /*0094*/ 	.word	0x00000070


	//   ....[1]....
        /*0098*/ 	.word	0x00003830


	//----- nvinfo : EIATTR_MAX_THREADS
	.align		4
.L_1303:
        /*009c*/ 	.byte	0x04, 0x05
        /*009e*/ 	.short	(.L_1305 - .L_1304)
.L_1304:
        /*00a0*/ 	.word	0x000001c0
        /*00a4*/ 	.word	0x00000001
        /*00a8*/ 	.word	0x00000001


	//----- nvinfo : EIATTR_CRS_STACK_SIZE
	.align		4
.L_1305:
        /*00ac*/ 	.byte	0x04, 0x1e
        /*00ae*/ 	.short	(.L_1307 - .L_1306)
.L_1306:
        /*00b0*/ 	.word	0x00000000
.L_1307:


//--------------------- .nv.info._Z35group_norm_nhwc_fwd_one_pass_kernelI11Bf16IOFp16WLi128ELi112ELi448EEv26Group_norm_nhwc_fwd_params --------------------------
	.section	.nv.info._Z35group_norm_nhwc_fwd_one_pass_kernelI11Bf16IOFp16WLi128ELi112ELi448EEv26Group_norm_nhwc_fwd_params,"",@"SHT_CUDA_INFO"
	.sectionflags	@""
	.align	4


	//----- nvinfo : EIATTR_CUDA_API_VERSION
	.align		4
        /*0000*/ 	.byte	0x04, 0x37
        /*0002*/ 	.short	(.L_1309 - .L_1308)
.L_1308:
        /*0004*/ 	.word	0x00000082


	//----- nvinfo : EIATTR_SW2861232_WAR
	.align		4
.L_1309:
        /*0008*/ 	.byte	0x01, 0x35
	.zero		2


	//----- nvinfo : EIATTR_PARAM_CBANK
	.align		4
        /*000c*/ 	.byte	0x04, 0x0a
        /*000e*/ 	.short	(.L_1311 - .L_1310)
	.align		4
.L_1310:
        /*0010*/ 	.word	index@(.nv.constant0._Z35group_norm_nhwc_fwd_one_pass_kernelI11Bf16IOFp16WLi128ELi112ELi448EEv26Group_norm_nhwc_fwd_params)
        /*0014*/ 	.short	0x0160
        /*0016*/ 	.short	0x00a0


	//----- nvinfo : EIATTR_CBANK_PARAM_SIZE
	.align		4
.L_1311:
        /*0018*/ 	.byte	0x03, 0x19
        /*001a*/ 	.short	0x00a0


	//----- nvinfo : EIATTR_KPARAM_INFO
	.align		4
        /*001c*/ 	.byte	0x04, 0x17
        /*001e*/ 	.short	(.L_1313 - .L_1312)
.L_1312:
        /*0020*/ 	.word	0x00000000
        /*0024*/ 	.short	0x0000
        /*0026*/ 	.short	0x0000
        /*0028*/ 	.byte	0x00, 0xf0, 0x81, 0x02


	//----- nvinfo : EIATTR_MAXREG_COUNT
	.align		4
.L_1313:
        /*002c*/ 	.byte	0x03, 0x1b
        /*002e*/ 	.short	0x0080


	//----- nvinfo : EIATTR_NUM_BARRIERS
	.align		4
        /*0030*/ 	.byte	0x02, 0x4c
        /*0032*/ 	.byte	0x01
	.zero		1


	//----- nvinfo : EIATTR_MERCURY_ISA_VERSION
	.align		4
        /*0034*/ 	.byte	0x03, 0x5f
        /*0036*/ 	.short	0x0000


	//----- nvinfo : EIATTR_COOP_GROUP_MASK_REGIDS
	.align		4
        /*0038*/ 	.byte	0x04, 0x29
        /*003a*/ 	.short	(.L_1315 - .L_1314)


	//   ....[0]....
.L_1314:
        /*003c*/ 	.word	0xffffffff


	//   ....[1]....
        /*0040*/ 	.word	0xffffffff


	//   ....[2]....
        /*0044*/ 	.word	0xffffffff


	//   ....[3]....
        /*0048*/ 	.word	0xffffffff


	//   ....[4]....
        /*004c*/ 	.word	0xffffffff


	//   ....[5]....
        /*0050*/ 	.word	0xffffffff


	//   ....[6]....
        /*0054*/ 	.word	0xffffffff


	//   ....[7]....
        /*0058*/ 	.word	0xffffffff


	//   ....[8]....
        /*005c*/ 	.word	0xffffffff


	//   ....[9]....
        /*0060*/ 	.word	0xffffffff


	//----- nvinfo : EIATTR_COOP_GROUP_INSTR_OFFSETS
	.align		4
.L_1315:
        /*0064*/ 	.byte	0x04, 0x28
        /*0066*/ 	.short	(.L_1317 - .L_1316)


	//   ....[0]....
.L_1316:
        /*0068*/ 	.word	0x00001940


	//   ....[1]....
        /*006c*/ 	.word	0x00001950


	//   ....[2]....
        /*0070*/ 	.word	0x00001980


	//   ....[3]....
        /*0074*/ 	.word	0x00001990


	//   ....[4]....
        /*0078*/ 	.word	0x000019d0


	//   ....[5]....
        /*007c*/ 	.word	0x000019e0


	//   ....[6]....
        /*0080*/ 	.word	0x00001a20


	//   ....[7]....
        /*0084*/ 	.word	0x00001a30


	//   ....[8]....
        /*0088*/ 	.word	0x00001a70


	//   ....[9]....
        /*008c*/ 	.word	0x00001a80


	//----- nvinfo : EIATTR_EXIT_INSTR_OFFSETS
	.align		4
.L_1317:
        /*0090*/ 	.byte	0x04, 0x1c
        /*0092*/ 	.short	(.L_1319 - .L_1318)


	//   ....[0]....
.L_1318:
        /*0094*/ 	.word	0x00000060


	//   ....[1]....
        /*0098*/ 	.word	0x00004b90


	//----- nvinfo : EIATTR_MAX_THREADS
	.align		4
.L_1319:
        /*009c*/ 	.byte	0x04, 0x05
        /*009e*/ 	.short	(.L_1321 - .L_1320)
.L_1320:
        /*00a0*/ 	.word	0x000001c0
        /*00a4*/ 	.word	0x00000001
        /*00a8*/ 	.word	0x00000001


	//----- nvinfo : EIATTR_CRS_STACK_SIZE
	.align		4
.L_1321:
        /*00ac*/ 	.byte	0x04, 0x1e
        /*00ae*/ 	.short	(.L_1323 - .L_1322)
.L_1322:
        /*00b0*/ 	.word	0x00000000
.L_1323:


//--------------------- .nv.info._Z35group_norm_nhwc_fwd_one_pass_kernelI11Bf16IOFp16WLi256ELi112ELi448EEv26Group_norm_nhwc_fwd_params --------------------------
	.section	.nv.info._Z35group_norm_nhwc_fwd_one_pass_kernelI11Bf16IOFp16WLi256ELi112ELi448EEv26Group_norm_nhwc_fwd_params,"",@"SHT_CUDA_INFO"
	.sectionflags	@""
	.align	4


	//----- nvinfo : EIATTR_CUDA_API_VERSION
	.align		4
        /*0000*/ 	.byte	0x04, 0x37
        /*0002*/ 	.short	(.L_1325 - .L_1324)
.L_1324:
        /*0004*/ 	.word	0x00000082


	//----- nvinfo : EIATTR_SW2861232_WAR
	.align		4
.L_1325:
        /*0008*/ 	.byte	0x01, 0x35
	.zero		2


	//----- nvinfo : EIATTR_PARAM_CBANK
	.align		4
        /*000c*/ 	.byte	0x04, 0x0a
        /*000e*/ 	.short	(.L_1327 - .L_1326)
	.align		4
.L_1326:
        /*0010*/ 	.word	index@(.nv.constant0._Z35group_norm_nhwc_fwd_one_pass_kernelI11Bf16IOFp16WLi256ELi112ELi448EEv26Group_norm_nhwc_fwd_params)
        /*0014*/ 	.short	0x0160
        /*0016*/ 	.short	0x00a0


	//----- nvinfo : EIATTR_CBANK_PARAM_SIZE
	.align		4
.L_1327:
        /*0018*/ 	.byte	0x03, 0x19
        /*001a*/ 	.short	0x00a0


	//----- nvinfo : EIATTR_KPARAM_INFO
	.align		4
        /*001c*/ 	.byte	0x04, 0x17
        /*001e*/ 	.short	(.L_1329 - .L_1328)
.L_1328:
        /*0020*/ 	.word	0x00000000
        /*0024*/ 	.short	0x0000
        /*0026*/ 	.short	0x0000
        /*0028*/ 	.byte	0x00, 0xf0, 0x81, 0x02


	//----- nvinfo : EIATTR_MAXREG_COUNT
	.align		4
.L_1329:
        /*002c*/ 	.byte	0x03, 0x1b
        /*002e*/ 	.short	0x0080


	//----- nvinfo : EIATTR_NUM_BARRIERS
	.align		4
        /*0030*/ 	.byte	0x02, 0x4c
        /*0032*/ 	.byte	0x01
	.zero		1


	//----- nvinfo : EIATTR_MERCURY_ISA_VERSION
	.align		4
        /*0034*/ 	.byte	0x03, 0x5f
        /*0036*/ 	.short	0x0000


	//----- nvinfo : EIATTR_COOP_GROUP_MASK_REGIDS
	.align		4
        /*0038*/ 	.byte	0x04, 0x29
        /*003a*/ 	.short	(.L_1331 - .L_1330)


	//   ....[0]....
.L_1330:
        /*003c*/ 	.word	0xffffffff


	//   ....[1]....
        /*0040*/ 	.word	0xffffffff


	//   ....[2]....
        /*0044*/ 	.word	0xffffffff


	//   ....[3]....
        /*0048*/ 	.word	0xffffffff


	//   ....[4]....
        /*004c*/ 	.word	0xffffffff


	//   ....[5]....
        /*0050*/ 	.word	0xffffffff


	//   ....[6]....
        /*0054*/ 	.word	0xffffffff


	//   ....[7]....
        /*0058*/ 	.word	0xffffffff


	//   ....[8]....
        /*005c*/ 	.word	0xffffffff


	//   ....[9]....
        /*0060*/ 	.word	0xffffffff


	//----- nvinfo : EIATTR_COOP_GROUP_INSTR_OFFSETS
	.align		4
.L_1331:
        /*0064*/ 	.byte	0x04, 0x28
        /*0066*/ 	.short	(.L_1333 - .L_1332)


	//   ....[0]....
.L_1332:
        /*0068*/ 	.word	0x00003660


	//   ....[1]....
        /*006c*/ 	.word	0x00003670


	//   ....[2]....
        /*0070*/ 	.word	0x000036b0


	//   ....[3]....
        /*0074*/ 	.word	0x000036c0


	//   ....[4]....
        /*0078*/ 	.word	0x00003700


	//   ....[5]....
        /*007c*/ 	.word	0x00003710


	//   ....[6]....
        /*0080*/ 	.word	0x00003750


	//   ....[7]....
        /*0084*/ 	.word	0x00003760


	//   ....[8]....
        /*0088*/ 	.word	0x000037a0


	//   ....[9]....
        /*008c*/ 	.word	0x000037b0


	//----- nvinfo : EIATTR_EXIT_INSTR_OFFSETS
	.align		4
.L_1333:
        /*0090*/ 	.byte	0x04, 0x1c
        /*0092*/ 	.short	(.L_1335 - .L_1334)


	//   ....[0]....
.L_1334:
        /*0094*/ 	.word	0x00000060


	//   ....[1]....
        /*0098*/ 	.word	0x00008880


	//----- nvinfo : EIATTR_MAX_THREADS
	.align		4
.L_1335:
        /*009c*/ 	.byte	0x04, 0x05
        /*009e*/ 	.short	(.L_1337 - .L_1336)
.L_1336:
        /*00a0*/ 	.word	0x000001c0
        /*00a4*/ 	.word	0x00000001
        /*00a8*/ 	.word	0x00000001


	//----- nvinfo : EIATTR_CRS_STACK_SIZE
	.align		4
.L_1337:
        /*00ac*/ 	.byte	0x04, 0x1e
        /*00ae*/ 	.short	(.L_1339 - .L_1338)
.L_1338:
        /*00b0*/ 	.word	0x00000000
.L_1339:


//--------------------- .nv.info._Z35group_norm_nhwc_fwd_one_pass_kernelI11Bf16IOFp16WLi512ELi112ELi448EEv26Group_norm_nhwc_fwd_params --------------------------
	.section	.nv.info._Z35group_norm_nhwc_fwd_one_pass_kernelI11Bf16IOFp16WLi512ELi112ELi448EEv26Group_norm_nhwc_fwd_params,"",@"SHT_CUDA_INFO"
	.sectionflags	@""
	.align	4


	//----- nvinfo : EIATTR_CUDA_API_VERSION
	.align		4
        /*0000*/ 	.byte	0x04, 0x37
        /*0002*/ 	.short	(.L_1341 - .L_1340)
.L_1340:
        /*0004*/ 	.word	0x00000082


	//----- nvinfo : EIATTR_SW2861232_WAR
	.align		4
.L_1341:
        /*0008*/ 	.byte	0x01, 0x35
	.zero		2


	//----- nvinfo : EIATTR_PARAM_CBANK
	.align		4
        /*000c*/ 	.byte	0x04, 0x0a
        /*000e*/ 	.short	(.L_1343 - .L_1342)
	.align		4
.L_1342:
        /*0010*/ 	.word	index@(.nv.constant0._Z35group_norm_nhwc_fwd_one_pass_kernelI11Bf16IOFp16WLi512ELi112ELi448EEv26Group_norm_nhwc_fwd_params)
        /*0014*/ 	.short	0x0160
        /*0016*/ 	.short	0x00a0


	//----- nvinfo : EIATTR_CBANK_PARAM_SIZE
	.align		4
.L_1343:
        /*0018*/ 	.byte	0x03, 0x19
        /*001a*/ 	.short	0x00a0


	//----- nvinfo : EIATTR_KPARAM_INFO
	.align		4
        /*001c*/ 	.byte	0x04, 0x17
        /*001e*/ 	.short	(.L_1345 - .L_1344)
.L_1344:
        /*0020*/ 	.word	0x00000000
        /*0024*/ 	.short	0x0000
        /*0026*/ 	.short	0x0000
        /*0028*/ 	.byte	0x00, 0xf0, 0x81, 0x02


	//----- nvinfo : EIATTR_MAXREG_COUNT
	.align		4
.L_1345:
        /*002c*/ 	.byte	0x03, 0x1b
        /*002e*/ 	.short	0x0080


	//----- nvinfo : EIATTR_NUM_BARRIERS
	.align		4
        /*0030*/ 	.byte	0x02, 0x4c
        /*0032*/ 	.byte	0x01
	.zero		1


	//----- nvinfo : EIATTR_ANNOTATIONS
	.align		4
        /*0034*/ 	.byte	0x04, 0x55
        /*0036*/ 	.short	(.L_1347 - .L_1346)


	//   ....[0]....
.L_1346:
        /*0038*/ 	.word	0x00000001
        /*003c*/ 	.byte	0xc0, 0x00, 0x00, 0x00, 0x01, 0x00, 0x00, 0x00, 0x50, 0x01, 0x00, 0x00, 0x01, 0x00, 0x00, 0x00
        /*004c*/ 	.byte	0x60, 0x01, 0x00, 0x00, 0x01, 0x00, 0x00, 0x00, 0x60, 0x84, 0x00, 0x00, 0x01, 0x00, 0x00, 0x00
        /*005c*/ 	.byte	0x50, 0x96, 0x00, 0x00, 0x01, 0x00, 0x00, 0x00, 0x60, 0xa1, 0x00, 0x00, 0x01, 0x00, 0x00, 0x00
        /*006c*/ 	.byte	0xa0, 0xa1, 0x00, 0x00


	//----- nvinfo : EIATTR_MERCURY_ISA_VERSION
	.align		4
.L_1347:
        /*0070*/ 	.byte	0x03, 0x5f
        /*0072*/ 	.short	0x0000


	//----- nvinfo : EIATTR_COOP_GROUP_MASK_REGIDS
	.align		4
        /*0074*/ 	.byte	0x04, 0x29
        /*0076*/ 	.short	(.L_1349 - .L_1348)


	//   ....[0]....
.L_1348:
        /*0078*/ 	.word	0xffffffff


	//   ....[1]....
        /*007c*/ 	.word	0xffffffff


	//   ....[2]....
        /*0080*/ 	.word	0xffffffff


	//   ....[3]....
        /*0084*/ 	.word	0xffffffff


	//   ....[4]....
        /*0088*/ 	.word	0xffffffff


	//   ....[5]....
        /*008c*/ 	.word	0xffffffff


	//   ....[6]....
        /*0090*/ 	.word	0xffffffff


	//   ....[7]....
        /*0094*/ 	.word	0xffffffff


	//   ....[8]....
        /*0098*/ 	.word	0xffffffff


	//   ....[9]....
        /*009c*/ 	.word	0xffffffff


	//----- nvinfo : EIATTR_COOP_GROUP_INSTR_OFFSETS
	.align		4
.L_1349:
        /*00a0*/ 	.byte	0x04, 0x28
        /*00a2*/ 	.short	(.L_1351 - .L_1350)


	//   ....[0]....
.L_1350:
        /*00a4*/ 	.word	0x00007e00


	//   ....[1]....
        /*00a8*/ 	.word	0x00007e10


	//   ....[2]....
        /*00ac*/ 	.word	0x00007e50


	//   ....[3]....
        /*00b0*/ 	.word	0x00007e60


	//   ....[4]....
        /*00b4*/ 	.word	0x00007ea0


	//   ....[5]....
        /*00b8*/ 	.word	0x00007eb0


	//   ....[6]....
        /*00bc*/ 	.word	0x00007ef0


	//   ....[7]....
        /*00c0*/ 	.word	0x00007f00


	//   ....[8]....
        /*00c4*/ 	.word	0x00007f70


	//   ....[9]....
        /*00c8*/ 	.word	0x00007f80


	//----- nvinfo : EIATTR_EXIT_INSTR_OFFSETS
	.align		4
.L_1351:
        /*00cc*/ 	.byte	0x04, 0x1c
        /*00ce*/ 	.short	(.L_1353 - .L_1352)


	//   ....[0]....
.L_1352:
        /*00d0*/ 	.word	0x00000070


	//   ....[1]....
        /*00d4*/ 	.word	0x0000a1d0


	//----- nvinfo : EIATTR_MAX_THREADS
	.align		4
.L_1353:
        /*00d8*/ 	.byte	0x04, 0x05
        /*00da*/ 	.short	(.L_1355 - .L_1354)
.L_1354:
        /*00dc*/ 	.word	0x000001c0
        /*00e0*/ 	.word	0x00000001
        /*00e4*/ 	.word	0x00000001


	//----- nvinfo : EIATTR_CRS_STACK_SIZE
	.align		4
.L_1355:
        /*00e8*/ 	.byte	0x04, 0x1e
        /*00ea*/ 	.short	(.L_1357 - .L_1356)
.L_1356:
        /*00ec*/ 	.word	0x00000000
.L_1357:


//--------------------- .nv.info._Z35group_norm_nhwc_fwd_one_pass_kernelI11Fp16IOFp32WLi64ELi112ELi448EEv26Group_norm_nhwc_fwd_params --------------------------
	.section	.nv.info._Z35group_norm_nhwc_fwd_one_pass_kernelI11Fp16IOFp32WLi64ELi112ELi448EEv26Group_norm_nhwc_fwd_params,"",@"SHT_CUDA_INFO"
	.sectionflags	@""
	.align	4


	//----- nvinfo : EIATTR_CUDA_API_VERSION
	.align		4
        /*0000*/ 	.byte	0x04, 0x37
        /*0002*/ 	.short	(.L_1359 - .L_1358)
.L_1358:
        /*0004*/ 	.word	0x00000082


	//----- nvinfo : EIATTR_SW2861232_WAR
	.align		4
.L_1359:
        /*0008*/ 	.byte	0x01, 0x35
	.zero		2


	//----- nvinfo : EIATTR_PARAM_CBANK
	.align		4
        /*000c*/ 	.byte	0x04, 0x0a
        /*000e*/ 	.short	(.L_1361 - .L_1360)
	.align		4
.L_1360:
        /*0010*/ 	.word	index@(.nv.constant0._Z35group_norm_nhwc_fwd_one_pass_kernelI11Fp16IOFp32WLi64ELi112ELi448EEv26Group_norm_nhwc_fwd_params)
        /*0014*/ 	.short	0x0160
        /*0016*/ 	.short	0x00a0


	//----- nvinfo : EIATTR_CBANK_PARAM_SIZE
	.align		4
.L_1361:
        /*0018*/ 	.byte	0x03, 0x19
        /*001a*/ 	.short	0x00a0


	//----- nvinfo : EIATTR_KPARAM_INFO
	.align		4
        /*001c*/ 	.byte	0x04, 0x17
        /*001e*/ 	.short	(.L_1363 - .L_1362)
.L_1362:
        /*0020*/ 	.word	0x00000000
        /*0024*/ 	.short	0x0000
        /*0026*/ 	.short	0x0000
        /*0028*/ 	.byte	0x00, 0xf0, 0x81, 0x02


	//----- nvinfo : EIATTR_MAXREG_COUNT
	.align		4
.L_1363:
        /*002c*/ 	.byte	0x03, 0x1b
        /*002e*/ 	.short	0x0080


	//----- nvinfo : EIATTR_NUM_BARRIERS
	.align		4
        /*0030*/ 	.byte	0x02, 0x4c
        /*0032*/ 	.byte	0x01
	.zero		1


	//----- nvinfo : EIATTR_MERCURY_ISA_VERSION
	.align		4
        /*0034*/ 	.byte	0x03, 0x5f
        /*0036*/ 	.short	0x0000


	//----- nvinfo : EIATTR_COOP_GROUP_MASK_REGIDS
	.align		4
        /*0038*/ 	.byte	0x04, 0x29
        /*003a*/ 	.short	(.L_1365 - .L_1364)


	//   ....[0]....
.L_1364:
        /*003c*/ 	.word	0xffffffff


	//   ....[1]....
        /*0040*/ 	.word	0xffffffff


	//   ....[2]....
        /*0044*/ 	.word	0xffffffff


	//   ....[3]....
        /*0048*/ 	.word	0xffffffff


	//   ....[4]....
        /*004c*/ 	.word	0xffffffff


	//   ....[5]....
        /*0050*/ 	.word	0xffffffff


	//   ....[6]....
        /*0054*/ 	.word	0xffffffff


	//   ....[7]....
        /*0058*/ 	.word	0xffffffff


	//   ....[8]....
        /*005c*/ 	.word	0xffffffff


	//   ....[9]....
        /*0060*/ 	.word	0xffffffff


	//----- nvinfo : EIATTR_COOP_GROUP_INSTR_OFFSETS
	.align		4
.L_1365:
        /*0064*/ 	.byte	0x04, 0x28
        /*0066*/ 	.short	(.L_1367 - .L_1366)


	//   ....[0]....
.L_1366:
        /*0068*/ 	.word	0x00000ea0


	//   ....[1]....
        /*006c*/ 	.word	0x00000eb0


	//   ....[2]....
        /*0070*/ 	.word	0x00000ee0


	//   ....[3]....
        /*0074*/ 	.word	0x00000ef0


	//   ....[4]....
        /*0078*/ 	.word	0x00000f30


	//   ....[5]....
        /*007c*/ 	.word	0x00000f40


	//   ....[6]....
        /*0080*/ 	.word	0x00000f80


	//   ....[7]....
        /*0084*/ 	.word	0x00000f90


	//   ....[8]....
        /*0088*/ 	.word	0x00000fd0


	//   ....[9]....
        /*008c*/ 	.word	0x00000fe0


	//----- nvinfo : EIATTR_EXIT_INSTR_OFFSETS
	.align		4
.L_1367:
        /*0090*/ 	.byte	0x04, 0x1c
        /*0092*/ 	.short	(.L_1369 - .L_1368)


	//   ....[0]....
.L_1368:
        /*0094*/ 	.word	0x00000070


	//   ....[1]....
        /*0098*/ 	.word	0x000037e0


	//----- nvinfo : EIATTR_MAX_THREADS
	.align		4
.L_1369:
        /*009c*/ 	.byte	0x04, 0x05
        /*009e*/ 	.short	(.L_1371 - .L_1370)
.L_1370:
        /*00a0*/ 	.word	0x000001c0
        /*00a4*/ 	.word	0x00000001
        /*00a8*/ 	.word	0x00000001


	//----- nvinfo : EIATTR_CRS_STACK_SIZE
	.align		4
.L_1371:
        /*00ac*/ 	.byte	0x04, 0x1e
        /*00ae*/ 	.short	(.L_1373 - .L_1372)
.L_1372:
        /*00b0*/ 	.word	0x00000000
.L_1373:


//--------------------- .nv.info._Z35group_norm_nhwc_fwd_one_pass_kernelI11Fp16IOFp32WLi128ELi112ELi448EEv26Group_norm_nhwc_fwd_params --------------------------
	.section	.nv.info._Z35group_norm_nhwc_fwd_one_pass_kernelI11Fp16IOFp32WLi128ELi112ELi448EEv26Group_norm_nhwc_fwd_params,"",@"SHT_CUDA_INFO"
	.sectionflags	@""
	.align	4


	//----- nvinfo : EIATTR_CUDA_API_VERSION
	.align		4
        /*0000*/ 	.byte	0x04, 0x37
        /*0002*/ 	.short	(.L_1375 - .L_1374)
.L_1374:
        /*0004*/ 	.word	0x00000082


	//----- nvinfo : EIATTR_SW2861232_WAR
	.align		4
.L_1375:
        /*0008*/ 	.byte	0x01, 0x35
	.zero		2


	//----- nvinfo : EIATTR_PARAM_CBANK
	.align		4
        /*000c*/ 	.byte	0x04, 0x0a
        /*000e*/ 	.short	(.L_1377 - .L_1376)
	.align		4
.L_1376:
        /*0010*/ 	.word	index@(.nv.constant0._Z35group_norm_nhwc_fwd_one_pass_kernelI11Fp16IOFp32WLi128ELi112ELi448EEv26Group_norm_nhwc_fwd_params)
        /*0014*/ 	.short	0x0160
        /*0016*/ 	.short	0x00a0


	//----- nvinfo : EIATTR_CBANK_PARAM_SIZE
	.align		4
.L_1377:
        /*0018*/ 	.byte	0x03, 0x19
        /*001a*/ 	.short	0x00a0


	//----- nvinfo : EIATTR_KPARAM_INFO
	.align		4
        /*001c*/ 	.byte	0x04, 0x17
        /*001e*/ 	.short	(.L_1379 - .L_1378)
.L_1378:
        /*0020*/ 	.word	0x00000000
        /*0024*/ 	.short	0x0000
        /*0026*/ 	.short	0x0000
        /*0028*/ 	.byte	0x00, 0xf0, 0x81, 0x02


	//----- nvinfo : EIATTR_MAXREG_COUNT
	.align		4
.L_1379:
        /*002c*/ 	.byte	0x03, 0x1b
        /*002e*/ 	.short	0x0080


	//----- nvinfo : EIATTR_NUM_BARRIERS
	.align		4
        /*0030*/ 	.byte	0x02, 0x4c
        /*0032*/ 	.byte	0x01
	.zero		1


	//----- nvinfo : EIATTR_MERCURY_ISA_VERSION
	.align		4
        /*0034*/ 	.byte	0x03, 0x5f
        /*0036*/ 	.short	0x0000


	//----- nvinfo : EIATTR_COOP_GROUP_MASK_REGIDS
	.align		4
        /*0038*/ 	.byte	0x04, 0x29
        /*003a*/ 	.short	(.L_1381 - .L_1380)


	//   ....[0]....
.L_1380:
        /*003c*/ 	.word	0xffffffff


	//   ....[1]....
        /*0040*/ 	.word	0xffffffff


	//   ....[2]....
        /*0044*/ 	.word	0xffffffff


	//   ....[3]....
        /*0048*/ 	.word	0xffffffff


	//   ....[4]....
        /*004c*/ 	.word	0xffffffff


	//   ....[5]....
        /*0050*/ 	.word	0xffffffff


	//   ....[6]....
        /*0054*/ 	.word	0xffffffff


	//   ....[7]....
        /*0058*/ 	.word	0xffffffff


	//   ....[8]....
        /*005c*/ 	.word	0xffffffff


	//   ....[9]....
        /*0060*/ 	.word	0xffffffff


	//----- nvinfo : EIATTR_COOP_GROUP_INSTR_OFFSETS
	.align		4
.L_1381:
        /*0064*/ 	.byte	0x04, 0x28
        /*0066*/ 	.short	(.L_1383 - .L_1382)


	//   ....[0]....
.L_1382:
        /*0068*/ 	.word	0x00001940


	//   ....[1]....
        /*006c*/ 	.word	0x00001950


	//   ....[2]....
        /*0070*/ 	.word	0x00001980


	//   ....[3]....
        /*0074*/ 	.word	0x00001990


	//   ....[4]....
        /*0078*/ 	.word	0x000019d0


	//   ....[5]....
        /*007c*/ 	.word	0x000019e0


	//   ....[6]....
        /*0080*/ 	.word	0x00001a20


	//   ....[7]....
        /*0084*/ 	.word	0x00001a30


	//   ....[8]....
        /*0088*/ 	.word	0x00001a70


	//   ....[9]....
        /*008c*/ 	.word	0x00001a80


	//----- nvinfo : EIATTR_EXIT_INSTR_OFFSETS
	.align		4
.L_1383:
        /*0090*/ 	.byte	0x04, 0x1c
        /*0092*/ 	.short	(.L_1385 - .L_1384)


	//   ....[0]....
.L_1384:
        /*0094*/ 	.word	0x00000060


	//   ....[1]....
        /*0098*/ 	.word	0x00004b30


	//----- nvinfo : EIATTR_MAX_THREADS
	.align		4
.L_1385:
        /*009c*/ 	.byte	0x04, 0x05
        /*009e*/ 	.short	(.L_1387 - .L_1386)
.L_1386:
        /*00a0*/ 	.word	0x000001c0
        /*00a4*/ 	.word	0x00000001
        /*00a8*/ 	.word	0x00000001


	//----- nvinfo : EIATTR_CRS_STACK_SIZE
	.align		4
.L_1387:
        /*00ac*/ 	.byte	0x04, 0x1e
        /*00ae*/ 	.short	(.L_1389 - .L_1388)
.L_1388:
        /*00b0*/ 	.word	0x00000000
.L_1389:


//--------------------- .nv.info._Z35group_norm_nhwc_fwd_one_pass_kernelI11Fp16IOFp32WLi256ELi112ELi448EEv26Group_norm_nhwc_fwd_params --------------------------
	.section	.nv.info._Z35group_norm_nhwc_fwd_one_pass_kernelI11Fp16IOFp32WLi256ELi112ELi448EEv26Group_norm_nhwc_fwd_params,"",@"SHT_CUDA_INFO"
	.sectionflags	@""
	.align	4


	//----- nvinfo : EIATTR_CUDA_API_VERSION
	.align		4
        /*0000*/ 	.byte	0x04, 0x37
        /*0002*/ 	.short	(.L_1391 - .L_1390)
.L_1390:
        /*0004*/ 	.word	0x00000082


	//----- nvinfo : EIATTR_SW2861232_WAR
	.align		4
.L_1391:
        /*0008*/ 	.byte	0x01, 0x35
	.zero		2


	//----- nvinfo : EIATTR_PARAM_CBANK
	.align		4
        /*000c*/ 	.byte	0x04, 0x0a
        /*000e*/ 	.short	(.L_1393 - .L_1392)
	.align		4
.L_1392:
        /*0010*/ 	.word	index@(.nv.constant0._Z35group_norm_nhwc_fwd_one_pass_kernelI11Fp16IOFp32WLi256ELi112ELi448EEv26Group_norm_nhwc_fwd_params)
        /*0014*/ 	.short	0x0160
        /*0016*/ 	.short	0x00a0


	//----- nvinfo : EIATTR_CBANK_PARAM_SIZE
	.align		4
.L_1393:
        /*0018*/ 	.byte	0x03, 0x19
        /*001a*/ 	.short	0x00a0


	//----- nvinfo : EIATTR_KPARAM_INFO
	.align		4
        /*001c*/ 	.byte	0x04, 0x17
        /*001e*/ 	.short	(.L_1395 - .L_1394)
.L_1394:
        /*0020*/ 	.word	0x00000000
        /*0024*/ 	.short	0x0000
        /*0026*/ 	.short	0x0000
        /*0028*/ 	.byte	0x00, 0xf0, 0x81, 0x02


	//----- nvinfo : EIATTR_MAXREG_COUNT
	.align		4
.L_1395:
        /*002c*/ 	.byte	0x03, 0x1b
        /*002e*/ 	.short	0x0080


	//----- nvinfo : EIATTR_NUM_BARRIERS
	.align		4
        /*0030*/ 	.byte	0x02, 0x4c
        /*0032*/ 	.byte	0x01
	.zero		1


	//----- nvinfo : EIATTR_MERCURY_ISA_VERSION
	.align		4
        /*0034*/ 	.byte	0x03, 0x5f
        /*0036*/ 	.short	0x0000


	//----- nvinfo : EIATTR_COOP_GROUP_MASK_REGIDS
	.align		4
        /*0038*/ 	.byte	0x04, 0x29
        /*003a*/ 	.short	(.L_1397 - .L_1396)


	//   ....[0]....
.L_1396:
        /*003c*/ 	.word	0xffffffff


	//   ....[1]....
        /*0040*/ 	.word	0xffffffff


	//   ....[2]....
        /*0044*/ 	.word	0xffffffff


	//   ....[3]....
        /*0048*/ 	.word	0xffffffff


	//   ....[4]....
        /*004c*/ 	.word	0xffffffff


	//   ....[5]....
        /*0050*/ 	.word	0xffffffff


	//   ....[6]....
        /*0054*/ 	.word	0xffffffff


	//   ....[7]....
        /*0058*/ 	.word	0xffffffff


	//   ....[8]....
        /*005c*/ 	.word	0xffffffff


	//   ....[9]....
        /*0060*/ 	.word	0xffffffff


	//----- nvinfo : EIATTR_COOP_GROUP_INSTR_OFFSETS
	.align		4
.L_1397:
        /*0064*/ 	.byte	0x04, 0x28
        /*0066*/ 	.short	(.L_1399 - .L_1398)


	//   ....[0]....
.L_1398:
        /*0068*/ 	.word	0x00003660


	//   ....[1]....
        /*006c*/ 	.word	0x00003670


	//   ....[2]....
        /*0070*/ 	.word	0x000036b0


	//   ....[3]....
        /*0074*/ 	.word	0x000036c0


	//   ....[4]....
        /*0078*/ 	.word	0x00003700


	//   ....[5]....
        /*007c*/ 	.word	0x00003710


	//   ....[6]....
        /*0080*/ 	.word	0x00003750


	//   ....[7]....
        /*0084*/ 	.word	0x00003760


	//   ....[8]....
        /*0088*/ 	.word	0x000037a0


	//   ....[9]....
        /*008c*/ 	.word	0x000037b0


	//----- nvinfo : EIATTR_EXIT_INSTR_OFFSETS
	.align		4
.L_1399:
        /*0090*/ 	.byte	0x04, 0x1c
        /*0092*/ 	.short	(.L_1401 - .L_1400)


	//   ....[0]....
.L_1400:
        /*0094*/ 	.word	0x00000060


	//   ....[1]....
        /*0098*/ 	.word	0x00008820


	//----- nvinfo : EIATTR_MAX_THREADS
	.align		4
.L_1401:
        /*009c*/ 	.byte	0x04, 0x05
        /*009e*/ 	.short	(.L_1403 - .L_1402)
.L_1402:
        /*00a0*/ 	.word	0x000001c0
        /*00a4*/ 	.word	0x00000001
        /*00a8*/ 	.word	0x00000001


	//----- nvinfo : EIATTR_CRS_STACK_SIZE
	.align		4
.L_1403:
        /*00ac*/ 	.byte	0x04, 0x1e
        /*00ae*/ 	.short	(.L_1405 - .L_1404)
.L_1404:
        /*00b0*/ 	.word	0x00000000
.L_1405:


//--------------------- .nv.info._Z35group_norm_nhwc_fwd_one_pass_kernelI11Fp16IOFp32WLi512ELi112ELi448EEv26Group_norm_nhwc_fwd_params --------------------------
	.section	.nv.info._Z35group_norm_nhwc_fwd_one_pass_kernelI11Fp16IOFp32WLi512ELi112ELi448EEv26Group_norm_nhwc_fwd_params,"",@"SHT_CUDA_INFO"
	.sectionflags	@""
	.align	4


	//----- nvinfo : EIATTR_CUDA_API_VERSION
	.align		4
        /*0000*/ 	.byte	0x04, 0x37
        /*0002*/ 	.short	(.L_1407 - .L_1406)
.L_1406:
        /*0004*/ 	.word	0x00000082


	//----- nvinfo : EIATTR_SW2861232_WAR
	.align		4
.L_1407:
        /*0008*/ 	.byte	0x01, 0x35
	.zero		2


	//----- nvinfo : EIATTR_PARAM_CBANK
	.align		4
        /*000c*/ 	.byte	0x04, 0x0a
        /*000e*/ 	.short	(.L_1409 - .L_1408)
	.align		4
.L_1408:
        /*0010*/ 	.word	index@(.nv.constant0._Z35group_norm_nhwc_fwd_one_pass_kernelI11Fp16IOFp32WLi512ELi112ELi448EEv26Group_norm_nhwc_fwd_params)
        /*0014*/ 	.short	0x0160
        /*0016*/ 	.short	0x00a0


	//----- nvinfo : EIATTR_CBANK_PARAM_SIZE
	.align		4
.L_1409:
        /*0018*/ 	.byte	0x03, 0x19
        /*001a*/ 	.short	0x00a0


	//----- nvinfo : EIATTR_KPARAM_INFO
	.align		4
        /*001c*/ 	.byte	0x04, 0x17
        /*001e*/ 	.short	(.L_1411 - .L_1410)
.L_1410:
        /*0020*/ 	.word	0x00000000
        /*0024*/ 	.short	0x0000
        /*0026*/ 	.short	0x0000
        /*0028*/ 	.byte	0x00, 0xf0, 0x81, 0x02


	//----- nvinfo : EIATTR_MAXREG_COUNT
	.align		4
.L_1411:
        /*002c*/ 	.byte	0x03, 0x1b
        /*002e*/ 	.short	0x0080


	//----- nvinfo : EIATTR_NUM_BARRIERS
	.align		4
        /*0030*/ 	.byte	0x02, 0x4c
        /*0032*/ 	.byte	0x01
	.zero		1


	//----- nvinfo : EIATTR_ANNOTATIONS
	.align		4
        /*0034*/ 	.byte	0x04, 0x55
        /*0036*/ 	.short	(.L_1413 - .L_1412)


	//   ....[0]....
.L_1412:
        /*0038*/ 	.word	0x00000001
        /*003c*/ 	.byte	0xc0, 0x00, 0x00, 0x00, 0x01, 0x00, 0x00, 0x00, 0x50, 0x01, 0x00, 0x00, 0x01, 0x00, 0x00, 0x00
        /*004c*/ 	.byte	0x60, 0x01, 0x00, 0x00, 0x01, 0x00, 0x00, 0x00, 0x60, 0x84, 0x00, 0x00, 0x01, 0x00, 0x00, 0x00
        /*005c*/ 	.byte	0x50, 0x96, 0x00, 0x00, 0x01, 0x00, 0x00, 0x00, 0x00, 0xa1, 0x00, 0x00, 0x01, 0x00, 0x00, 0x00
        /*006c*/ 	.byte	0x40, 0xa1, 0x00, 0x00


	//----- nvinfo : EIATTR_MERCURY_ISA_VERSION
	.align		4
.L_1413:
        /*0070*/ 	.byte	0x03, 0x5f
        /*0072*/ 	.short	0x0000


	//----- nvinfo : EIATTR_COOP_GROUP_MASK_REGIDS
	.align		4
        /*0074*/ 	.byte	0x04, 0x29
        /*0076*/ 	.short	(.L_1415 - .L_1414)


	//   ....[0]....
.L_1414:
        /*0078*/ 	.word	0xffffffff


	//   ....[1]....
        /*007c*/ 	.word	0xffffffff


	//   ....[2]....
        /*0080*/ 	.word	0xffffffff


	//   ....[3]....
        /*0084*/ 	.word	0xffffffff


	//   ....[4]....
        /*0088*/ 	.word	0xffffffff


	//   ....[5]....
        /*008c*/ 	.word	0xffffffff


	//   ....[6]....
        /*0090*/ 	.word	0xffffffff


	//   ....[7]....
        /*0094*/ 	.word	0xffffffff


	//   ....[8]....
        /*0098*/ 	.word	0xffffffff


	//   ....[9]....
        /*009c*/ 	.word	0xffffffff


	//----- nvinfo : EIATTR_COOP_GROUP_INSTR_OFFSETS
	.align		4
.L_1415:
        /*00a0*/ 	.byte	0x04, 0x28
        /*00a2*/ 	.short	(.L_1417 - .L_1416)


	//   ....[0]....
.L_1416:
        /*00a4*/ 	.word	0x00007e00


	//   ....[1]....
        /*00a8*/ 	.word	0x00007e10


	//   ....[2]....
        /*00ac*/ 	.word	0x00007e50


	//   ....[3]....
        /*00b0*/ 	.word	0x00007e60


	//   ....[4]....
        /*00b4*/ 	.word	0x00007ea0


	//   ....[5]....
        /*00b8*/ 	.word	0x00007eb0


	//   ....[6]....
        /*00bc*/ 	.word	0x00007ef0


	//   ....[7]....
        /*00c0*/ 	.word	0x00007f00


	//   ....[8]....
        /*00c4*/ 	.word	0x00007f70


	//   ....[9]....
        /*00c8*/ 	.word	0x00007f80


	//----- nvinfo : EIATTR_EXIT_INSTR_OFFSETS
	.align		4
.L_1417:
        /*00cc*/ 	.byte	0x04, 0x1c
        /*00ce*/ 	.short	(.L_1419 - .L_1418)


	//   ....[0]....
.L_1418:
        /*00d0*/ 	.word	0x00000070


	//   ....[1]....
        /*00d4*/ 	.word	0x0000a170


	//----- nvinfo : EIATTR_MAX_THREADS
	.align		4
.L_1419:
        /*00d8*/ 	.byte	0x04, 0x05
        /*00da*/ 	.short	(.L_1421 - .L_1420)
.L_1420:
        /*00dc*/ 	.word	0x000001c0
        /*00e0*/ 	.word	0x00000001
        /*00e4*/ 	.word	0x00000001


	//----- nvinfo : EIATTR_CRS_STACK_SIZE
	.align		4
.L_1421:
        /*00e8*/ 	.byte	0x04, 0x1e
        /*00ea*/ 	.short	(.L_1423 - .L_1422)
.L_1422:
        /*00ec*/ 	.word	0x00000000
.L_1423:


//--------------------- .nv.info._Z35group_norm_nhwc_fwd_one_pass_kernelI11Fp16IOBf16WLi64ELi112ELi448EEv26Group_norm_nhwc_fwd_params --------------------------
	.section	.nv.info._Z35group_norm_nhwc_fwd_one_pass_kernelI11Fp16IOBf16WLi64ELi112ELi448EEv26Group_norm_nhwc_fwd_params,"",@"SHT_CUDA_INFO"
	.sectionflags	@""
	.align	4


	//----- nvinfo : EIATTR_CUDA_API_VERSION
	.align		4
        /*0000*/ 	.byte	0x04, 0x37
        /*0002*/ 	.short	(.L_1425 - .L_1424)
.L_1424:
        /*0004*/ 	.word	0x00000082


	//----- nvinfo : EIATTR_SW2861232_WAR
	.align		4
.L_1425:
        /*0008*/ 	.byte	0x01, 0x35
	.zero		2


	//----- nvinfo : EIATTR_PARAM_CBANK
	.align		4
        /*000c*/ 	.byte	0x04, 0x0a
        /*000e*/ 	.short	(.L_1427 - .L_1426)
	.align		4
.L_1426:
        /*0010*/ 	.word	index@(.nv.constant0._Z35group_norm_nhwc_fwd_one_pass_kernelI11Fp16IOBf16WLi64ELi112ELi448EEv26Group_norm_nhwc_fwd_params)
        /*0014*/ 	.short	0x0160
        /*0016*/ 	.short	0x00a0


	//----- nvinfo : EIATTR_CBANK_PARAM_SIZE
	.align		4
.L_1427:
        /*0018*/ 	.byte	0x03, 0x19
        /*001a*/ 	.short	0x00a0


	//----- nvinfo : EIATTR_KPARAM_INFO
	.align		4
        /*001c*/ 	.byte	0x04, 0x17
        /*001e*/ 	.short	(.L_1429 - .L_1428)
.L_1428:
        /*0020*/ 	.word	0x00000000
        /*0024*/ 	.short	0x0000
        /*0026*/ 	.short	0x0000
        /*0028*/ 	.byte	0x00, 0xf0, 0x81, 0x02


	//----- nvinfo : EIATTR_MAXREG_COUNT
	.align		4
.L_1429:
        /*002c*/ 	.byte	0x03, 0x1b
        /*002e*/ 	.short	0x0080


	//----- nvinfo : EIATTR_NUM_BARRIERS
	.align		4
        /*0030*/ 	.byte	0x02, 0x4c
        /*0032*/ 	.byte	0x01
	.zero		1


	//----- nvinfo : EIATTR_MERCURY_ISA_VERSION
	.align		4
        /*0034*/ 	.byte	0x03, 0x5f
        /*0036*/ 	.short	0x0000


	//----- nvinfo : EIATTR_COOP_GROUP_MASK_REGIDS
	.align		4
        /*0038*/ 	.byte	0x04, 0x29
        /*003a*/ 	.short	(.L_1431 - .L_1430)


	//   ....[0]....
.L_1430:
        /*003c*/ 	.word	0xffffffff


	//   ....[1]....
        /*0040*/ 	.word	0xffffffff


	//   ....[2]....
        /*0044*/ 	.word	0xffffffff


	//   ....[3]....
        /*0048*/ 	.word	0xffffffff


	//   ....[4]....
        /*004c*/ 	.word	0xffffffff


	//   ....[5]....
        /*0050*/ 	.word	0xffffffff


	//   ....[6]....
        /*0054*/ 	.word	0xffffffff


	//   ....[7]....
        /*0058*/ 	.word	0xffffffff


	//   ....[8]....
        /*005c*/ 	.word	0xffffffff


	//   ....[9]....
        /*0060*/ 	.word	0xffffffff


	//----- nvinfo : EIATTR_COOP_GROUP_INSTR_OFFSETS
	.align		4
.L_1431:
        /*0064*/ 	.byte	0x04, 0x28
        /*0066*/ 	.short	(.L_1433 - .L_1432)


	//   ....[0]....
.L_1432:
        /*0068*/ 	.word	0x00000eb0


	//   ....[1]....
        /*006c*/ 	.word	0x00000ec0


	//   ....[2]....
        /*0070*/ 	.word	0x00000ef0


	//   ....[3]....
        /*0074*/ 	.word	0x00000f00


	//   ....[4]....
        /*0078*/ 	.word	0x00000f40


	//   ....[5]....
        /*007c*/ 	.word	0x00000f50


	//   ....[6]....
        /*0080*/ 	.word	0x00000f90


	//   ....[7]....
        /*0084*/ 	.word	0x00000fa0


	//   ....[8]....
        /*0088*/ 	.word	0x00000fe0


	//   ....[9]....
        /*008c*/ 	.word	0x00000ff0


	//----- nvinfo : EIATTR_EXIT_INSTR_OFFSETS
	.align		4
.L_1433:
        /*0090*/ 	.byte	0x04, 0x1c
        /*0092*/ 	.short	(.L_1435 - .L_1434)


	//   ....[0]....
.L_1434:
        /*0094*/ 	.word	0x00000070


	//   ....[1]....
        /*0098*/ 	.word	0x00003850


	//----- nvinfo : EIATTR_MAX_THREADS
	.align		4
.L_1435:
        /*009c*/ 	.byte	0x04, 0x05
        /*009e*/ 	.short	(.L_1437 - .L_1436)
.L_1436:
        /*00a0*/ 	.word	0x000001c0
        /*00a4*/ 	.word	0x00000001
        /*00a8*/ 	.word	0x00000001


	//----- nvinfo : EIATTR_CRS_STACK_SIZE
	.align		4
.L_1437:
        /*00ac*/ 	.byte	0x04, 0x1e
        /*00ae*/ 	.short	(.L_1439 - .L_1438)
.L_1438:
        /*00b0*/ 	.word	0x00000000
.L_1439:


//--------------------- .nv.info._Z35group_norm_nhwc_fwd_one_pass_kernelI11Fp16IOBf16WLi128ELi112ELi448EEv26Group_norm_nhwc_fwd_params --------------------------
	.section	.nv.info._Z35group_norm_nhwc_fwd_one_pass_kernelI11Fp16IOBf16WLi128ELi112ELi448EEv26Group_norm_nhwc_fwd_params,"",@"SHT_CUDA_INFO"
	.sectionflags	@""
	.align	4


	//----- nvinfo : EIATTR_CUDA_API_VERSION
	.align		4
        /*0000*/ 	.byte	0x04, 0x37
        /*0002*/ 	.short	(.L_1441 - .L_1440)
.L_1440:
        /*0004*/ 	.word	0x00000082


	//----- nvinfo : EIATTR_SW2861232_WAR
	.align		4
.L_1441:
        /*0008*/ 	.byte	0x01, 0x35
	.zero		2


	//----- nvinfo : EIATTR_PARAM_CBANK
	.align		4
        /*000c*/ 	.byte	0x04, 0x0a
        /*000e*/ 	.short	(.L_1443 - .L_1442)
	.align		4
.L_1442:
        /*0010*/ 	.word	index@(.nv.constant0._Z35group_norm_nhwc_fwd_one_pass_kernelI11Fp16IOBf16WLi128ELi112ELi448EEv26Group_norm_nhwc_fwd_params)
        /*0014*/ 	.short	0x0160
        /*0016*/ 	.short	0x00a0


	//----- nvinfo : EIATTR_CBANK_PARAM_SIZE
	.align		4
.L_1443:
        /*0018*/ 	.byte	0x03, 0x19
        /*001a*/ 	.short	0x00a0


	//----- nvinfo : EIATTR_KPARAM_INFO
	.align		4
        /*001c*/ 	.byte	0x04, 0x17
        /*001e*/ 	.short	(.L_1445 - .L_1444)
.L_1444:
        /*0020*/ 	.word	0x00000000
        /*0024*/ 	.short	0x0000
        /*0026*/ 	.short	0x0000
        /*0028*/ 	.byte	0x00, 0xf0, 0x81, 0x02


	//----- nvinfo : EIATTR_MAXREG_COUNT
	.align		4
.L_1445:
        /*002c*/ 	.byte	0x03, 0x1b
        /*002e*/ 	.short	0x0080


	//----- nvinfo : EIATTR_NUM_BARRIERS
	.align		4
        /*0030*/ 	.byte	0x02, 0x4c
        /*0032*/ 	.byte	0x01
	.zero		1


	//----- nvinfo : EIATTR_MERCURY_ISA_VERSION
	.align		4
        /*0034*/ 	.byte	0x03, 0x5f
        /*0036*/ 	.short	0x0000


	//----- nvinfo : EIATTR_COOP_GROUP_MASK_REGIDS
	.align		4
        /*0038*/ 	.byte	0x04, 0x29
        /*003a*/ 	.short	(.L_1447 - .L_1446)


	//   ....[0]....
.L_1446:
        /*003c*/ 	.word	0xffffffff


	//   ....[1]....
        /*0040*/ 	.word	0xffffffff


	//   ....[2]....
        /*0044*/ 	.word	0xffffffff


	//   ....[3]....
        /*0048*/ 	.word	0xffffffff


	//   ....[4]....
        /*004c*/ 	.word	0xffffffff


	//   ....[5]....
        /*0050*/ 	.word	0xffffffff


	//   ....[6]....
        /*0054*/ 	.word	0xffffffff


	//   ....[7]....
        /*0058*/ 	.word	0xffffffff


	//   ....[8]....
        /*005c*/ 	.word	0xffffffff


	//   ....[9]....
        /*0060*/ 	.word	0xffffffff


	//----- nvinfo : EIATTR_COOP_GROUP_INSTR_OFFSETS
	.align		4
.L_1447:
        /*0064*/ 	.byte	0x04, 0x28
        /*0066*/ 	.short	(.L_1449 - .L_1448)


	//   ....[0]....
.L_1448:
        /*0068*/ 	.word	0x00001940


	//   ....[1]....
        /*006c*/ 	.word	0x00001950


	//   ....[2]....
        /*0070*/ 	.word	0x00001980


	//   ....[3]....
        /*0074*/ 	.word	0x00001990


	//   ....[4]....
        /*0078*/ 	.word	0x000019d0


	//   ....[5]....
        /*007c*/ 	.word	0x000019e0


	//   ....[6]....
        /*0080*/ 	.word	0x00001a20


	//   ....[7]....
        /*0084*/ 	.word	0x00001a30


	//   ....[8]....
        /*0088*/ 	.word	0x00001a70


	//   ....[9]....
        /*008c*/ 	.word	0x00001a80


	//----- nvinfo : EIATTR_EXIT_INSTR_OFFSETS
	.align		4
.L_1449:
        /*0090*/ 	.byte	0x04, 0x1c
        /*0092*/ 	.short	(.L_1451 - .L_1450)


	//   ....[0]....
.L_1450:
        /*0094*/ 	.word	0x00000060


	//   ....[1]....
        /*0098*/ 	.word	0x00004b90


	//----- nvinfo : EIATTR_MAX_THREADS
	.align		4
.L_1451:
        /*009c*/ 	.byte	0x04, 0x05
        /*009e*/ 	.short	(.L_1453 - .L_1452)
.L_1452:
        /*00a0*/ 	.word	0x000001c0
        /*00a4*/ 	.word	0x00000001
        /*00a8*/ 	.word	0x00000001


	//----- nvinfo : EIATTR_CRS_STACK_SIZE
	.align		4
.L_1453:
        /*00ac*/ 	.byte	0x04, 0x1e
        /*00ae*/ 	.short	(.L_1455 - .L_1454)
.L_1454:
        /*00b0*/ 	.word	0x00000000
.L_1455:


//--------------------- .nv.info._Z35group_norm_nhwc_fwd_one_pass_kernelI11Fp16IOBf16WLi256ELi112ELi448EEv26Group_norm_nhwc_fwd_params --------------------------
	.section	.nv.info._Z35group_norm_nhwc_fwd_one_pass_kernelI11Fp16IOBf16WLi256ELi112ELi448EEv26Group_norm_nhwc_fwd_params,"",@"SHT_CUDA_INFO"
	.sectionflags	@""
	.align	4


	//----- nvinfo : EIATTR_CUDA_API_VERSION
	.align		4
        /*0000*/ 	.byte	0x04, 0x37
        /*0002*/ 	.short	(.L_1457 - .L_1456)
.L_1456:
        /*0004*/ 	.word	0x00000082


	//----- nvinfo : EIATTR_SW2861232_WAR
	.align		4
.L_1457:
        /*0008*/ 	.byte	0x01, 0x35
	.zero		2


	//----- nvinfo : EIATTR_PARAM_CBANK
	.align		4
        /*000c*/ 	.byte	0x04, 0x0a
        /*000e*/ 	.short	(.L_1459 - .L_1458)
	.align		4
.L_1458:
        /*0010*/ 	.word	index@(.nv.constant0._Z35group_norm_nhwc_fwd_one_pass_kernelI11Fp16IOBf16WLi256ELi112ELi448EEv26Group_norm_nhwc_fwd_params)
        /*0014*/ 	.short	0x0160
        /*0016*/ 	.short	0x00a0


	//----- nvinfo : EIATTR_CBANK_PARAM_SIZE
	.align		4
.L_1459:
        /*0018*/ 	.byte	0x03, 0x19
        /*001a*/ 	.short	0x00a0


	//----- nvinfo : EIATTR_KPARAM_INFO
	.align		4
        /*001c*/ 	.byte	0x04, 0x17
        /*001e*/ 	.short	(.L_1461 - .L_1460)
.L_1460:
        /*0020*/ 	.word	0x00000000
        /*0024*/ 	.short	0x0000
        /*0026*/ 	.short	0x0000
        /*0028*/ 	.byte	0x00, 0xf0, 0x81, 0x02


	//----- nvinfo : EIATTR_MAXREG_COUNT
	.align		4
.L_1461:
        /*002c*/ 	.byte	0x03, 0x1b
        /*002e*/ 	.short	0x0080


	//----- nvinfo : EIATTR_NUM_BARRIERS
	.align		4
        /*0030*/ 	.byte	0x02, 0x4c
        /*0032*/ 	.byte	0x01
	.zero		1


	//----- nvinfo : EIATTR_MERCURY_ISA_VERSION
	.align		4
        /*0034*/ 	.byte	0x03, 0x5f
        /*0036*/ 	.short	0x0000


	//----- nvinfo : EIATTR_COOP_GROUP_MASK_REGIDS
	.align		4
        /*0038*/ 	.byte	0x04, 0x29
        /*003a*/ 	.short	(.L_1463 - .L_1462)


	//   ....[0]....
.L_1462:
        /*003c*/ 	.word	0xffffffff


	//   ....[1]....
        /*0040*/ 	.word	0xffffffff


	//   ....[2]....
        /*0044*/ 	.word	0xffffffff


	//   ....[3]....
        /*0048*/ 	.word	0xffffffff


	//   ....[4]....
        /*004c*/ 	.word	0xffffffff


	//   ....[5]....
        /*0050*/ 	.word	0xffffffff


	//   ....[6]....
        /*0054*/ 	.word	0xffffffff


	//   ....[7]....
        /*0058*/ 	.word	0xffffffff


	//   ....[8]....
        /*005c*/ 	.word	0xffffffff


	//   ....[9]....
        /*0060*/ 	.word	0xffffffff


	//----- nvinfo : EIATTR_COOP_GROUP_INSTR_OFFSETS
	.align		4
.L_1463:
        /*0064*/ 	.byte	0x04, 0x28
        /*0066*/ 	.short	(.L_1465 - .L_1464)


	//   ....[0]....
.L_1464:
        /*0068*/ 	.word	0x00003660


	//   ....[1]....
        /*006c*/ 	.word	0x00003670


	//   ....[2]....
        /*0070*/ 	.word	0x000036b0


	//   ....[3]....
        /*0074*/ 	.word	0x000036c0


	//   ....[4]....
        /*0078*/ 	.word	0x00003700


	//   ....[5]....
        /*007c*/ 	.word	0x00003710


	//   ....[6]....
        /*0080*/ 	.word	0x00003750


	//   ....[7]....
        /*0084*/ 	.word	0x00003760


	//   ....[8]....
        /*0088*/ 	.word	0x000037a0


	//   ....[9]....
        /*008c*/ 	.word	0x000037b0


	//----- nvinfo : EIATTR_EXIT_INSTR_OFFSETS
	.align		4
.L_1465:
        /*0090*/ 	.byte	0x04, 0x1c
        /*0092*/ 	.short	(.L_1467 - .L_1466)


	//   ....[0]....
.L_1466:
        /*0094*/ 	.word	0x00000060


	//   ....[1]....
        /*0098*/ 	.word	0x00008880


	//----- nvinfo : EIATTR_MAX_THREADS
	.align		4
.L_1467:
        /*009c*/ 	.byte	0x04, 0x05
        /*009e*/ 	.short	(.L_1469 - .L_1468)
.L_1468:
        /*00a0*/ 	.word	0x000001c0
        /*00a4*/ 	.word	0x00000001
        /*00a8*/ 	.word	0x00000001


	//----- nvinfo : EIATTR_CRS_STACK_SIZE
	.align		4
.L_1469:
        /*00ac*/ 	.byte	0x04, 0x1e
        /*00ae*/ 	.short	(.L_1471 - .L_1470)
.L_1470:
        /*00b0*/ 	.word	0x00000000
.L_1471:


//--------------------- .nv.info._Z35group_norm_nhwc_fwd_one_pass_kernelI11Fp16IOBf16WLi512ELi112ELi448EEv26Group_norm_nhwc_fwd_params --------------------------
	.section	.nv.info._Z35group_norm_nhwc_fwd_one_pass_kernelI11Fp16IOBf16WLi512ELi112ELi448EEv26Group_norm_nhwc_fwd_params,"",@"SHT_CUDA_INFO"
	.sectionflags	@""
	.align	4


	//----- nvinfo : EIATTR_CUDA_API_VERSION
	.align		4
        /*0000*/ 	.byte	0x04, 0x37
        /*0002*/ 	.short	(.L_1473 - .L_1472)
.L_1472:
        /*0004*/ 	.word	0x00000082


	//----- nvinfo : EIATTR_SW2861232_WAR
	.align		4
.L_1473:
        /*0008*/ 	.byte	0x01, 0x35
	.zero		2


	//----- nvinfo : EIATTR_PARAM_CBANK
	.align		4
        /*000c*/ 	.byte	0x04, 0x0a
        /*000e*/ 	.short	(.L_1475 - .L_1474)
	.align		4
.L_1474:
        /*0010*/ 	.word	index@(.nv.constant0._Z35group_norm_nhwc_fwd_one_pass_kernelI11Fp16IOBf16WLi512ELi112ELi448EEv26Group_norm_nhwc_fwd_params)
        /*0014*/ 	.short	0x0160
        /*0016*/ 	.short	0x00a0


	//----- nvinfo : EIATTR_CBANK_PARAM_SIZE
	.align		4
.L_1475:
        /*0018*/ 	.byte	0x03, 0x19
        /*001a*/ 	.short	0x00a0


	//----- nvinfo : EIATTR_KPARAM_INFO
	.align		4
        /*001c*/ 	.byte	0x04, 0x17
        /*001e*/ 	.short	(.L_1477 - .L_1476)
.L_1476:
        /*0020*/ 	.word	0x00000000
        /*0024*/ 	.short	0x0000
        /*0026*/ 	.short	0x0000
        /*0028*/ 	.byte	0x00, 0xf0, 0x81, 0x02


	//----- nvinfo : EIATTR_MAXREG_COUNT
	.align		4
.L_1477:
        /*002c*/ 	.byte	0x03, 0x1b
        /*002e*/ 	.short	0x0080


	//----- nvinfo : EIATTR_NUM_BARRIERS
	.align		4
        /*0030*/ 	.byte	0x02, 0x4c
        /*0032*/ 	.byte	0x01
	.zero		1


	//----- nvinfo : EIATTR_ANNOTATIONS
	.align		4
        /*0034*/ 	.byte	0x04, 0x55
        /*0036*/ 	.short	(.L_1479 - .L_1478)


	//   ....[0]....
.L_1478:
        /*0038*/ 	.word	0x00000001
        /*003c*/ 	.byte	0xc0, 0x00, 0x00, 0x00, 0x01, 0x00, 0x00, 0x00, 0x50, 0x01, 0x00, 0x00, 0x01, 0x00, 0x00, 0x00
        /*004c*/ 	.byte	0x60, 0x01, 0x00, 0x00, 0x01, 0x00, 0x00, 0x00, 0x60, 0x84, 0x00, 0x00, 0x01, 0x00, 0x00, 0x00
        /*005c*/ 	.byte	0x50, 0x96, 0x00, 0x00, 0x01, 0x00, 0x00, 0x00, 0x60, 0xa1, 0x00, 0x00, 0x01, 0x00, 0x00, 0x00
        /*006c*/ 	.byte	0xa0, 0xa1, 0x00, 0x00


	//----- nvinfo : EIATTR_MERCURY_ISA_VERSION
	.align		4
.L_1479:
        /*0070*/ 	.byte	0x03, 0x5f
        /*0072*/ 	.short	0x0000


	//----- nvinfo : EIATTR_COOP_GROUP_MASK_REGIDS
	.align		4
        /*0074*/ 	.byte	0x04, 0x29
        /*0076*/ 	.short	(.L_1481 - .L_1480)


	//   ....[0]....
.L_1480:
        /*0078*/ 	.word	0xffffffff


	//   ....[1]....
        /*007c*/ 	.word	0xffffffff


	//   ....[2]....
        /*0080*/ 	.word	0xffffffff


	//   ....[3]....
        /*0084*/ 	.word	0xffffffff


	//   ....[4]....
        /*0088*/ 	.word	0xffffffff


	//   ....[5]....
        /*008c*/ 	.word	0xffffffff


	//   ....[6]....
        /*0090*/ 	.word	0xffffffff


	//   ....[7]....
        /*0094*/ 	.word	0xffffffff


	//   ....[8]....
        /*0098*/ 	.word	0xffffffff


	//   ....[9]....
        /*009c*/ 	.word	0xffffffff


	//----- nvinfo : EIATTR_COOP_GROUP_INSTR_OFFSETS
	.align		4
.L_1481:
        /*00a0*/ 	.byte	0x04, 0x28
        /*00a2*/ 	.short	(.L_1483 - .L_1482)


	//   ....[0]....
.L_1482:
        /*00a4*/ 	.word	0x00007e00


	//   ....[1]....
        /*00a8*/ 	.word	0x00007e10


	//   ....[2]....
        /*00ac*/ 	.word	0x00007e50


	//   ....[3]....
        /*00b0*/ 	.word	0x00007e60


	//   ....[4]....
        /*00b4*/ 	.word	0x00007ea0


	//   ....[5]....
        /*00b8*/ 	.word	0x00007eb0


	//   ....[6]....
        /*00bc*/ 	.word	0x00007ef0


	//   ....[7]....
        /*00c0*/ 	.word	0x00007f00


	//   ....[8]....
        /*00c4*/ 	.word	0x00007f70


	//   ....[9]....
        /*00c8*/ 	.word	0x00007f80


	//----- nvinfo : EIATTR_EXIT_INSTR_OFFSETS
	.align		4
.L_1483:
        /*00cc*/ 	.byte	0x04, 0x1c
        /*00ce*/ 	.short	(.L_1485 - .L_1484)


	//   ....[0]....
.L_1484:
        /*00d0*/ 	.word	0x00000070


	//   ....[1]....
        /*00d4*/ 	.word	0x0000a1d0


	//----- nvinfo : EIATTR_MAX_THREADS
	.align		4
.L_1485:
        /*00d8*/ 	.byte	0x04, 0x05
        /*00da*/ 	.short	(.L_1487 - .L_1486)
.L_1486:
        /*00dc*/ 	.word	0x000001c0
        /*00e0*/ 	.word	0x00000001
        /*00e4*/ 	.word	0x00000001


	//----- nvinfo : EIATTR_CRS_STACK_SIZE
	.align		4
.L_1487:
        /*00e8*/ 	.byte	0x04, 0x1e
        /*00ea*/ 	.short	(.L_1489 - .L_1488)
.L_1488:
        /*00ec*/ 	.word	0x00000000
.L_1489:


//--------------------- .nv.info._Z35group_norm_nhwc_fwd_one_pass_kernelI11Fp16IOFp16WLi64ELi112ELi448EEv26Group_norm_nhwc_fwd_params --------------------------
	.section	.nv.info._Z35group_norm_nhwc_fwd_one_pass_kernelI11Fp16IOFp16WLi64ELi112ELi448EEv26Group_norm_nhwc_fwd_params,"",@"SHT_CUDA_INFO"
	.sectionflags	@""
	.align	4


	//----- nvinfo : EIATTR_CUDA_API_VERSION
	.align		4
        /*0000*/ 	.byte	0x04, 0x37
        /*0002*/ 	.short	(.L_1491 - .L_1490)
.L_1490:
        /*0004*/ 	.word	0x00000082


	//----- nvinfo : EIATTR_SW2861232_WAR
	.align		4
.L_1491:
        /*0008*/ 	.byte	0x01, 0x35
	.zero		2


	//----- nvinfo : EIATTR_PARAM_CBANK
	.align		4
        /*000c*/ 	.byte	0x04, 0x0a
        /*000e*/ 	.short	(.L_1493 - .L_1492)
	.align		4
.L_1492:
        /*0010*/ 	.word	index@(.nv.constant0._Z35group_norm_nhwc_fwd_one_pass_kernelI11Fp16IOFp16WLi64ELi112ELi448EEv26Group_norm_nhwc_fwd_params)
        /*0014*/ 	.short	0x0160
        /*0016*/ 	.short	0x00a0


	//----- nvinfo : EIATTR_CBANK_PARAM_SIZE
	.align		4
.L_1493:
        /*0018*/ 	.byte	0x03, 0x19
        /*001a*/ 	.short	0x00a0


	//----- nvinfo : EIATTR_KPARAM_INFO
	.align		4
        /*001c*/ 	.byte	0x04, 0x17
        /*001e*/ 	.short	(.L_1495 - .L_1494)
.L_1494:
        /*0020*/ 	.word	0x00000000
        /*0024*/ 	.short	0x0000
        /*0026*/ 	.short	0x0000
        /*0028*/ 	.byte	0x00, 0xf0, 0x81, 0x02


	//----- nvinfo : EIATTR_MAXREG_COUNT
	.align		4
.L_1495:
        /*002c*/ 	.byte	0x03, 0x1b
        /*002e*/ 	.short	0x0080


	//----- nvinfo : EIATTR_NUM_BARRIERS
	.align		4
        /*0030*/ 	.byte	0x02, 0x4c
        /*0032*/ 	.byte	0x01
	.zero		1


	//----- nvinfo : EIATTR_MERCURY_ISA_VERSION
	.align		4
        /*0034*/ 	.byte	0x03, 0x5f
        /*0036*/ 	.short	0x0000


	//----- nvinfo : EIATTR_COOP_GROUP_MASK_REGIDS
	.align		4
        /*0038*/ 	.byte	0x04, 0x29
        /*003a*/ 	.short	(.L_1497 - .L_1496)


	//   ....[0]....
.L_1496:
        /*003c*/ 	.word	0xffffffff


	//   ....[1]....
        /*0040*/ 	.word	0xffffffff


	//   ....[2]....
        /*0044*/ 	.word	0xffffffff


	//   ....[3]....
        /*0048*/ 	.word	0xffffffff


	//   ....[4]....
        /*004c*/ 	.word	0xffffffff


	//   ....[5]....
        /*0050*/ 	.word	0xffffffff


	//   ....[6]....
        /*0054*/ 	.word	0xffffffff


	//   ....[7]....
        /*0058*/ 	.word	0xffffffff


	//   ....[8]....
        /*005c*/ 	.word	0xffffffff


	//   ....[9]....
        /*0060*/ 	.word	0xffffffff


	//----- nvinfo : EIATTR_COOP_GROUP_INSTR_OFFSETS
	.align		4
.L_1497:
        /*0064*/ 	.byte	0x04, 0x28
        /*0066*/ 	.short	(.L_1499 - .L_1498)


	//   ....[0]....
.L_1498:
        /*0068*/ 	.word	0x00000eb0


	//   ....[1]....
        /*006c*/ 	.word	0x00000ec0


	//   ....[2]....
        /*0070*/ 	.word	0x00000ef0


	//   ....[3]....
        /*0074*/ 	.word	0x00000f00


	//   ....[4]....
        /*0078*/ 	.word	0x00000f40


	//   ....[5]....
        /*007c*/ 	.word	0x00000f50


	//   ....[6]....
        /*0080*/ 	.word	0x00000f90


	//   ....[7]....
        /*0084*/ 	.word	0x00000fa0


	//   ....[8]....
        /*0088*/ 	.word	0x00000fe0


	//   ....[9]....
        /*008c*/ 	.word	0x00000ff0


	//----- nvinfo : EIATTR_EXIT_INSTR_OFFSETS
	.align		4
.L_1499:
        /*0090*/ 	.byte	0x04, 0x1c
        /*0092*/ 	.short	(.L_1501 - .L_1500)


	//   ....[0]....
.L_1500:
        /*0094*/ 	.word	0x00000070


	//   ....[1]....
        /*0098*/ 	.word	0x00003850


	//----- nvinfo : EIATTR_MAX_THREADS
	.align		4
.L_1501:
        /*009c*/ 	.byte	0x04, 0x05
        /*009e*/ 	.short	(.L_1503 - .L_1502)
.L_1502:
        /*00a0*/ 	.word	0x000001c0
        /*00a4*/ 	.word	0x00000001
        /*00a8*/ 	.word	0x00000001


	//----- nvinfo : EIATTR_CRS_STACK_SIZE
	.align		4
.L_1503:
        /*00ac*/ 	.byte	0x04, 0x1e
        /*00ae*/ 	.short	(.L_1505 - .L_1504)
.L_1504:
        /*00b0*/ 	.word	0x00000000
.L_1505:


//--------------------- .nv.info._Z35group_norm_nhwc_fwd_one_pass_kernelI11Fp16IOFp16WLi128ELi112ELi448EEv26Group_norm_nhwc_fwd_params --------------------------
	.section	.nv.info._Z35group_norm_nhwc_fwd_one_pass_kernelI11Fp16IOFp16WLi128ELi112ELi448EEv26Group_norm_nhwc_fwd_params,"",@"SHT_CUDA_INFO"
	.sectionflags	@""
	.align	4


	//----- nvinfo : EIATTR_CUDA_API_VERSION
	.align		4
        /*0000*/ 	.byte	0x04, 0x37
        /*0002*/ 	.short	(.L_1507 - .L_1506)
.L_1506:
        /*0004*/ 	.word	0x00000082


	//----- nvinfo : EIATTR_SW2861232_WAR
	.align		4
.L_1507:
        /*0008*/ 	.byte	0x01, 0x35
	.zero		2


	//----- nvinfo : EIATTR_PARAM_CBANK
	.align		4
        /*000c*/ 	.byte	0x04, 0x0a
        /*000e*/ 	.short	(.L_1509 - .L_1508)
	.align		4
.L_1508:
        /*0010*/ 	.word	index@(.nv.constant0._Z35group_norm_nhwc_fwd_one_pass_kernelI11Fp16IOFp16WLi128ELi112ELi448EEv26Group_norm_nhwc_fwd_params)
        /*0014*/ 	.short	0x0160
        /*0016*/ 	.short	0x00a0


	//----- nvinfo : EIATTR_CBANK_PARAM_SIZE
	.align		4
.L_1509:
        /*0018*/ 	.byte	0x03, 0x19
        /*001a*/ 	.short	0x00a0


	//----- nvinfo : EIATTR_KPARAM_INFO
	.align		4
        /*001c*/ 	.byte	0x04, 0x17
        /*001e*/ 	.short	(.L_1511 - .L_1510)
.L_1510:
        /*0020*/ 	.word	0x00000000
        /*0024*/ 	.short	0x0000
        /*0026*/ 	.short	0x0000
        /*0028*/ 	.byte	0x00, 0xf0, 0x81, 0x02


	//----- nvinfo : EIATTR_MAXREG_COUNT
	.align		4
.L_1511:
        /*002c*/ 	.byte	0x03, 0x1b
        /*002e*/ 	.short	0x0080


	//----- nvinfo : EIATTR_NUM_BARRIERS
	.align		4
        /*0030*/ 	.byte	0x02, 0x4c
        /*0032*/ 	.byte	0x01
	.zero		1


	//----- nvinfo : EIATTR_MERCURY_ISA_VERSION
	.align		4
        /*0034*/ 	.byte	0x03, 0x5f
        /*0036*/ 	.short	0x0000


	//----- nvinfo : EIATTR_COOP_GROUP_MASK_REGIDS
	.align		4
        /*0038*/ 	.byte	0x04, 0x29
        /*003a*/ 	.short	(.L_1513 - .L_1512)


	//   ....[0]....
.L_1512:
        /*003c*/ 	.word	0xffffffff


	//   ....[1]....
        /*0040*/ 	.word	0xffffffff


	//   ....[2]....
        /*0044*/ 	.word	0xffffffff


	//   ....[3]....
        /*0048*/ 	.word	0xffffffff


	//   ....[4]....
        /*004c*/ 	.word	0xffffffff


	//   ....[5]....
        /*0050*/ 	.word	0xffffffff


	//   ....[6]....
        /*0054*/ 	.word	0xffffffff


	//   ....[7]....
        /*0058*/ 	.word	0xffffffff


	//   ....[8]....
        /*005c*/ 	.word	0xffffffff


	//   ....[9]....
        /*0060*/ 	.word	0xffffffff


	//----- nvinfo : EIATTR_COOP_GROUP_INSTR_OFFSETS
	.align		4
.L_1513:
        /*0064*/ 	.byte	0x04, 0x28
        /*0066*/ 	.short	(.L_1515 - .L_1514)


	//   ....[0]....
.L_1514:
        /*0068*/ 	.word	0x00001940


	//   ....[1]....
        /*006c*/ 	.word	0x00001950


	//   ....[2]....
        /*0070*/ 	.word	0x00001980


	//   ....[3]....
        /*0074*/ 	.word	0x00001990


	//   ....[4]....
        /*0078*/ 	.word	0x000019d0


	//   ....[5]....
        /*007c*/ 	.word	0x000019e0


	//   ....[6]....
        /*0080*/ 	.word	0x00001a20


	//   ....[7]....
        /*0084*/ 	.word	0x00001a30


	//   ....[8]....
        /*0088*/ 	.word	0x00001a70


	//   ....[9]....
        /*008c*/ 	.word	0x00001a80


	//----- nvinfo : EIATTR_EXIT_INSTR_OFFSETS
	.align		4
.L_1515:
        /*0090*/ 	.byte	0x04, 0x1c
        /*0092*/ 	.short	(.L_1517 - .L_1516)


	//   ....[0]....
.L_1516:
        /*0094*/ 	.word	0x00000060


	//   ....[1]....
        /*0098*/ 	.word	0x00004b90


	//----- nvinfo : EIATTR_MAX_THREADS
	.align		4
.L_1517:
        /*009c*/ 	.byte	0x04, 0x05
        /*009e*/ 	.short	(.L_1519 - .L_1518)
.L_1518:
        /*00a0*/ 	.word	0x000001c0
        /*00a4*/ 	.word	0x00000001
        /*00a8*/ 	.word	0x00000001


	//----- nvinfo : EIATTR_CRS_STACK_SIZE
	.align		4
.L_1519:
        /*00ac*/ 	.byte	0x04, 0x1e
        /*00ae*/ 	.short	(.L_1521 - .L_1520)
.L_1520:
        /*00b0*/ 	.word	0x00000000
.L_1521:


//--------------------- .nv.info._Z35group_norm_nhwc_fwd_one_pass_kernelI11Fp16IOFp16WLi256ELi112ELi448EEv26Group_norm_nhwc_fwd_params --------------------------
	.section	.nv.info._Z35group_norm_nhwc_fwd_one_pass_kernelI11Fp16IOFp16WLi256ELi112ELi448EEv26Group_norm_nhwc_fwd_params,"",@"SHT_CUDA_INFO"
	.sectionflags	@""
	.align	4


	//----- nvinfo : EIATTR_CUDA_API_VERSION
	.align		4
        /*0000*/ 	.byte	0x04, 0x37
        /*0002*/ 	.short	(.L_1523 - .L_1522)
.L_1522:
        /*0004*/ 	.word	0x00000082


	//----- nvinfo : EIATTR_SW2861232_WAR
	.align		4
.L_1523:
        /*0008*/ 	.byte	0x01, 0x35
	.zero		2


	//----- nvinfo : EIATTR_PARAM_CBANK
	.align		4
        /*000c*/ 	.byte	0x04, 0x0a
        /*000e*/ 	.short	(.L_1525 - .L_1524)
	.align		4
.L_1524:
        /*0010*/ 	.word	index@(.nv.constant0._Z35group_norm_nhwc_fwd_one_pass_kernelI11Fp16IOFp16WLi256ELi112ELi448EEv26Group_norm_nhwc_fwd_params)
        /*0014*/ 	.short	0x0160
        /*0016*/ 	.short	0x00a0


	//----- nvinfo : EIATTR_CBANK_PARAM_SIZE
	.align		4
.L_1525:
        /*0018*/ 	.byte	0x03, 0x19
        /*001a*/ 	.short	0x00a0


	//----- nvinfo : EIATTR_KPARAM_INFO
	.align		4
        /*001c*/ 	.byte	0x04, 0x17
        /*001e*/ 	.short	(.L_1527 - .L_1526)
.L_1526:
        /*0020*/ 	.word	0x00000000
        /*0024*/ 	.short	0x0000
        /*0026*/ 	.short	0x0000
        /*0028*/ 	.byte	0x00, 0xf0, 0x81, 0x02


	//----- nvinfo : EIATTR_MAXREG_COUNT
	.align		4
.L_1527:
        /*002c*/ 	.byte	0x03, 0x1b
        /*002e*/ 	.short	0x0080


	//----- nvinfo : EIATTR_NUM_BARRIERS
	.align		4
        /*0030*/ 	.byte	0x02, 0x4c
        /*0032*/ 	.byte	0x01
	.zero		1


	//----- nvinfo : EIATTR_MERCURY_ISA_VERSION
	.align		4
        /*0034*/ 	.byte	0x03, 0x5f
        /*0036*/ 	.short	0x0000


	//----- nvinfo : EIATTR_COOP_GROUP_MASK_REGIDS
	.align		4
        /*0038*/ 	.byte	0x04, 0x29
        /*003a*/ 	.short	(.L_1529 - .L_1528)


	//   ....[0]....
.L_1528:
        /*003c*/ 	.word	0xffffffff


	//   ....[1]....
        /*0040*/ 	.word	0xffffffff


	//   ....[2]....
        /*0044*/ 	.word	0xffffffff


	//   ....[3]....
        /*0048*/ 	.word	0xffffffff


	//   ....[4]....
        /*004c*/ 	.word	0xffffffff


	//   ....[5]....
        /*0050*/ 	.word	0xffffffff


	//   ....[6]....
        /*0054*/ 	.word	0xffffffff


	//   ....[7]....
        /*0058*/ 	.word	0xffffffff


	//   ....[8]....
        /*005c*/ 	.word	0xffffffff


	//   ....[9]....
        /*0060*/ 	.word	0xffffffff


	//----- nvinfo : EIATTR_COOP_GROUP_INSTR_OFFSETS
	.align		4
.L_1529:
        /*0064*/ 	.byte	0x04, 0x28
        /*0066*/ 	.short	(.L_1531 - .L_1530)


	//   ....[0]....
.L_1530:
        /*0068*/ 	.word	0x00003660


	//   ....[1]....
        /*006c*/ 	.word	0x00003670


	//   ....[2]....
        /*0070*/ 	.word	0x000036b0


	//   ....[3]....
        /*0074*/ 	.word	0x000036c0


	//   ....[4]....
        /*0078*/ 	.word	0x00003700


	//   ....[5]....
        /*007c*/ 	.word	0x00003710


	//   ....[6]....
        /*0080*/ 	.word	0x00003750


	//   ....[7]....
        /*0084*/ 	.word	0x00003760


	//   ....[8]....
        /*0088*/ 	.word	0x000037a0


	//   ....[9]....
        /*008c*/ 	.word	0x000037b0


	//----- nvinfo : EIATTR_EXIT_INSTR_OFFSETS
	.align		4
.L_1531:
        /*0090*/ 	.byte	0x04, 0x1c
        /*0092*/ 	.short	(.L_1533 - .L_1532)


	//   ....[0]....
.L_1532:
        /*0094*/ 	.word	0x00000060


	//   ....[1]....
        /*0098*/ 	.word	0x00008880


	//----- nvinfo : EIATTR_MAX_THREADS
	.align		4
.L_1533:
        /*009c*/ 	.byte	0x04, 0x05
        /*009e*/ 	.short	(.L_1535 - .L_1534)
.L_1534:
        /*00a0*/ 	.word	0x000001c0
        /*00a4*/ 	.word	0x00000001
        /*00a8*/ 	.word	0x00000001


	//----- nvinfo : EIATTR_CRS_STACK_SIZE
	.align		4
.L_1535:
        /*00ac*/ 	.byte	0x04, 0x1e
        /*00ae*/ 	.short	(.L_1537 - .L_1536)
.L_1536:
        /*00b0*/ 	.word	0x00000000
.L_1537:


//--------------------- .nv.info._Z35group_norm_nhwc_fwd_one_pass_kernelI11Fp16IOFp16WLi512ELi112ELi448EEv26Group_norm_nhwc_fwd_params --------------------------
	.section	.nv.info._Z35group_norm_nhwc_fwd_one_pass_kernelI11Fp16IOFp16WLi512ELi112ELi448EEv26Group_norm_nhwc_fwd_params,"",@"SHT_CUDA_INFO"
	.sectionflags	@""
	.align	4


	//----- nvinfo : EIATTR_CUDA_API_VERSION
	.align		4
        /*0000*/ 	.byte	0x04, 0x37
        /*0002*/ 	.short	(.L_1539 - .L_1538)
.L_1538:
        /*0004*/ 	.word	0x00000082


	//----- nvinfo : EIATTR_SW2861232_WAR
	.align		4
.L_1539:
        /*0008*/ 	.byte	0x01, 0x35
	.zero		2


	//----- nvinfo : EIATTR_PARAM_CBANK
	.align		4
        /*000c*/ 	.byte	0x04, 0x0a
        /*000e*/ 	.short	(.L_1541 - .L_1540)
	.align		4
.L_1540:
        /*0010*/ 	.word	index@(.nv.constant0._Z35group_norm_nhwc_fwd_one_pass_kernelI11Fp16IOFp16WLi512ELi112ELi448EEv26Group_norm_nhwc_fwd_params)
        /*0014*/ 	.short	0x0160
        /*0016*/ 	.short	0x00a0


	//----- nvinfo : EIATTR_CBANK_PARAM_SIZE
	.align		4
.L_1541:
        /*0018*/ 	.byte	0x03, 0x19
        /*001a*/ 	.short	0x00a0


	//----- nvinfo : EIATTR_KPARAM_INFO
	.align		4
        /*001c*/ 	.byte	0x04, 0x17
        /*001e*/ 	.short	(.L_1543 - .L_1542)
.L_1542:
        /*0020*/ 	.word	0x00000000
        /*0024*/ 	.short	0x0000
        /*0026*/ 	.short	0x0000
        /*0028*/ 	.byte	0x00, 0xf0, 0x81, 0x02


	//----- nvinfo : EIATTR_MAXREG_COUNT
	.align		4
.L_1543:
        /*002c*/ 	.byte	0x03, 0x1b
        /*002e*/ 	.short	0x0080


	//----- nvinfo : EIATTR_NUM_BARRIERS
	.align		4
        /*0030*/ 	.byte	0x02, 0x4c
        /*0032*/ 	.byte	0x01
	.zero		1


	//----- nvinfo : EIATTR_ANNOTATIONS
	.align		4
        /*0034*/ 	.byte	0x04, 0x55
        /*0036*/ 	.short	(.L_1545 - .L_1544)


	//   ....[0]....
.L_1544:
        /*0038*/ 	.word	0x00000001
        /*003c*/ 	.byte	0xc0, 0x00, 0x00, 0x00, 0x01, 0x00, 0x00, 0x00, 0x50, 0x01, 0x00, 0x00, 0x01, 0x00, 0x00, 0x00
        /*004c*/ 	.byte	0x60, 0x01, 0x00, 0x00, 0x01, 0x00, 0x00, 0x00, 0x60, 0x84, 0x00, 0x00, 0x01, 0x00, 0x00, 0x00
        /*005c*/ 	.byte	0x50, 0x96, 0x00, 0x00, 0x01, 0x00, 0x00, 0x00, 0x60, 0xa1, 0x00, 0x00, 0x01, 0x00, 0x00, 0x00
        /*006c*/ 	.byte	0xa0, 0xa1, 0x00, 0x00


	//----- nvinfo : EIATTR_MERCURY_ISA_VERSION
	.align		4
.L_1545:
        /*0070*/ 	.byte	0x03, 0x5f
        /*0072*/ 	.short	0x0000


	//----- nvinfo : EIATTR_COOP_GROUP_MASK_REGIDS
	.align		4
        /*0074*/ 	.byte	0x04, 0x29
        /*0076*/ 	.short	(.L_1547 - .L_1546)


	//   ....[0]....
.L_1546:
        /*0078*/ 	.word	0xffffffff


	//   ....[1]....
        /*007c*/ 	.word	0xffffffff


	//   ....[2]....
        /*0080*/ 	.word	0xffffffff


	//   ....[3]....
        /*0084*/ 	.word	0xffffffff


	//   ....[4]....
        /*0088*/ 	.word	0xffffffff


	//   ....[5]....
        /*008c*/ 	.word	0xffffffff


	//   ....[6]....
        /*0090*/ 	.word	0xffffffff


	//   ....[7]....
        /*0094*/ 	.word	0xffffffff


	//   ....[8]....
        /*0098*/ 	.word	0xffffffff


	//   ....[9]....
        /*009c*/ 	.word	0xffffffff


	//----- nvinfo : EIATTR_COOP_GROUP_INSTR_OFFSETS
	.align		4
.L_1547:
        /*00a0*/ 	.byte	0x04, 0x28
        /*00a2*/ 	.short	(.L_1549 - .L_1548)


	//   ....[0]....
.L_1548:
        /*00a4*/ 	.word	0x00007e00


	//   ....[1]....
        /*00a8*/ 	.word	0x00007e10


	//   ....[2]....
        /*00ac*/ 	.word	0x00007e50


	//   ....[3]....
        /*00b0*/ 	.word	0x00007e60


	//   ....[4]....
        /*00b4*/ 	.word	0x00007ea0


	//   ....[5]....
        /*00b8*/ 	.word	0x00007eb0


	//   ....[6]....
        /*00bc*/ 	.word	0x00007ef0


	//   ....[7]....
        /*00c0*/ 	.word	0x00007f00


	//   ....[8]....
        /*00c4*/ 	.word	0x00007f70


	//   ....[9]....
        /*00c8*/ 	.word	0x00007f80


	//----- nvinfo : EIATTR_EXIT_INSTR_OFFSETS
	.align		4
.L_1549:
        /*00cc*/ 	.byte	0x04, 0x1c
        /*00ce*/ 	.short	(.L_1551 - .L_1550)


	//   ....[0]....
.L_1550:
        /*00d0*/ 	.word	0x00000070


	//   ....[1]....
        /*00d4*/ 	.word	0x0000a1d0


	//----- nvinfo : EIATTR_MAX_THREADS
	.align		4
.L_1551:
        /*00d8*/ 	.byte	0x04, 0x05
        /*00da*/ 	.short	(.L_1553 - .L_1552)
.L_1552:
        /*00dc*/ 	.word	0x000001c0
        /*00e0*/ 	.word	0x00000001
        /*00e4*/ 	.word	0x00000001


	//----- nvinfo : EIATTR_CRS_STACK_SIZE
	.align		4
.L_1553:
        /*00e8*/ 	.byte	0x04, 0x1e
        /*00ea*/ 	.short	(.L_1555 - .L_1554)
.L_1554:
        /*00ec*/ 	.word	0x00000000
.L_1555:


//--------------------- .nv.info._Z35group_norm_nhwc_fwd_one_pass_kernelI11Fp32IOFp32WLi64ELi112ELi448EEv26Group_norm_nhwc_fwd_params --------------------------
	.section	.nv.info._Z35group_norm_nhwc_fwd_one_pass_kernelI11Fp32IOFp32WLi64ELi112ELi448EEv26Group_norm_nhwc_fwd_params,"",@"SHT_CUDA_INFO"
	.sectionflags	@""
	.align	4


	//----- nvinfo : EIATTR_CUDA_API_VERSION
	.align		4
        /*0000*/ 	.byte	0x04, 0x37
        /*0002*/ 	.short	(.L_1557 - .L_1556)
.L_1556:
        /*0004*/ 	.word	0x00000082


	//----- nvinfo : EIATTR_SW2861232_WAR
	.align		4
.L_1557:
        /*0008*/ 	.byte	0x01, 0x35
	.zero		2


	//----- nvinfo : EIATTR_PARAM_CBANK
	.align		4
        /*000c*/ 	.byte	0x04, 0x0a
        /*000e*/ 	.short	(.L_1559 - .L_1558)
	.align		4
.L_1558:
        /*0010*/ 	.word	index@(.nv.constant0._Z35group_norm_nhwc_fwd_one_pass_kernelI11Fp32IOFp32WLi64ELi112ELi448EEv26Group_norm_nhwc_fwd_params)
        /*0014*/ 	.short	0x0160
        /*0016*/ 	.short	0x00a0


	//----- nvinfo : EIATTR_CBANK_PARAM_SIZE
	.align		4
.L_1559:
        /*0018*/ 	.byte	0x03, 0x19
        /*001a*/ 	.short	0x00a0


	//----- nvinfo : EIATTR_KPARAM_INFO
	.align		4
        /*001c*/ 	.byte	0x04, 0x17
        /*001e*/ 	.short	(.L_1561 - .L_1560)
.L_1560:
        /*0020*/ 	.word	0x00000000
        /*0024*/ 	.short	0x0000
        /*0026*/ 	.short	0x0000
        /*0028*/ 	.byte	0x00, 0xf0, 0x81, 0x02


	//----- nvinfo : EIATTR_MAXREG_COUNT
	.align		4
.L_1561:
        /*002c*/ 	.byte	0x03, 0x1b
        /*002e*/ 	.short	0x0080


	//----- nvinfo : EIATTR_NUM_BARRIERS
	.align		4
        /*0030*/ 	.byte	0x02, 0x4c
        /*0032*/ 	.byte	0x01
	.zero		1


	//----- nvinfo : EIATTR_MERCURY_ISA_VERSION
	.align		4
        /*0034*/ 	.byte	0x03, 0x5f
        /*0036*/ 	.short	0x0000


	//----- nvinfo : EIATTR_COOP_GROUP_MASK_REGIDS
	.align		4
        /*0038*/ 	.byte	0x04, 0x29
        /*003a*/ 	.short	(.L_1563 - .L_1562)


	//   ....[0]....
.L_1562:
        /*003c*/ 	.word	0xffffffff


	//   ....[1]....
        /*0040*/ 	.word	0xffffffff


	//   ....[2]....
        /*0044*/ 	.word	0xffffffff


	//   ....[3]....
        /*0048*/ 	.word	0xffffffff


	//   ....[4]....
        /*004c*/ 	.word	0xffffffff


	//   ....[5]....
        /*0050*/ 	.word	0xffffffff


	//   ....[6]....
        /*0054*/ 	.word	0xffffffff


	//   ....[7]....
        /*0058*/ 	.word	0xffffffff


	//   ....[8]....
        /*005c*/ 	.word	0xffffffff


	//   ....[9]....
        /*0060*/ 	.word	0xffffffff


	//----- nvinfo : EIATTR_COOP_GROUP_INSTR_OFFSETS
	.align		4
.L_1563:
        /*0064*/ 	.byte	0x04, 0x28
        /*0066*/ 	.short	(.L_1565 - .L_1564)


	//   ....[0]....
.L_1564:
        /*0068*/ 	.word	0x00000e00


	//   ....[1]....
        /*006c*/ 	.word	0x00000e10


	//   ....[2]....
        /*0070*/ 	.word	0x00000e40


	//   ....[3]....
        /*0074*/ 	.word	0x00000e50


	//   ....[4]....
        /*0078*/ 	.word	0x00000e90


	//   ....[5]....
        /*007c*/ 	.word	0x00000ea0


	//   ....[6]....
        /*0080*/ 	.word	0x00000ee0


	//   ....[7]....
        /*0084*/ 	.word	0x00000ef0


	//   ....[8]....
        /*0088*/ 	.word	0x00000f30


	//   ....[9]....
        /*008c*/ 	.word	0x00000f40


	//----- nvinfo : EIATTR_EXIT_INSTR_OFFSETS
	.align		4
.L_1565:
        /*0090*/ 	.byte	0x04, 0x1c
        /*0092*/ 	.short	(.L_1567 - .L_1566)


	//   ....[0]....
.L_1566:
        /*0094*/ 	.word	0x00000070


	//   ....[1]....
        /*0098*/ 	.word	0x00003600


	//----- nvinfo : EIATTR_MAX_THREADS
	.align		4
.L_1567:
        /*009c*/ 	.byte	0x04, 0x05
        /*009e*/ 	.short	(.L_1569 - .L_1568)
.L_1568:
        /*00a0*/ 	.word	0x000001c0
        /*00a4*/ 	.word	0x00000001
        /*00a8*/ 	.word	0x00000001


	//----- nvinfo : EIATTR_CRS_STACK_SIZE
	.align		4
.L_1569:
        /*00ac*/ 	.byte	0x04, 0x1e
        /*00ae*/ 	.short	(.L_1571 - .L_1570)
.L_1570:
        /*00b0*/ 	.word	0x00000000
.L_1571:


//--------------------- .nv.info._Z35group_norm_nhwc_fwd_one_pass_kernelI11Fp32IOFp32WLi128ELi112ELi448EEv26Group_norm_nhwc_fwd_params --------------------------
	.section	.nv.info._Z35group_norm_nhwc_fwd_one_pass_kernelI11Fp32IOFp32WLi128ELi112ELi448EEv26Group_norm_nhwc_fwd_params,"",@"SHT_CUDA_INFO"
	.sectionflags	@""
	.align	4


	//----- nvinfo : EIATTR_CUDA_API_VERSION
	.align		4
        /*0000*/ 	.byte	0x04, 0x37
        /*0002*/ 	.short	(.L_1573 - .L_1572)
.L_1572:
        /*0004*/ 	.word	0x00000082


	//----- nvinfo : EIATTR_SW2861232_WAR
	.align		4
.L_1573:
        /*0008*/ 	.byte	0x01, 0x35
	.zero		2


	//----- nvinfo : EIATTR_PARAM_CBANK
	.align		4
        /*000c*/ 	.byte	0x04, 0x0a
        /*000e*/ 	.short	(.L_1575 - .L_1574)
	.align		4
.L_1574:
        /*0010*/ 	.word	index@(.nv.constant0._Z35group_norm_nhwc_fwd_one_pass_kernelI11Fp32IOFp32WLi128ELi112ELi448EEv26Group_norm_nhwc_fwd_params)
        /*0014*/ 	.short	0x0160
        /*0016*/ 	.short	0x00a0


	//----- nvinfo : EIATTR_CBANK_PARAM_SIZE
	.align		4
.L_1575:
        /*0018*/ 	.byte	0x03, 0x19
        /*001a*/ 	.short	0x00a0


	//----- nvinfo : EIATTR_KPARAM_INFO
	.align		4
        /*001c*/ 	.byte	0x04, 0x17
        /*001e*/ 	.short	(.L_1577 - .L_1576)
.L_1576:
        /*0020*/ 	.word	0x00000000
        /*0024*/ 	.short	0x0000
        /*0026*/ 	.short	0x0000
        /*0028*/ 	.byte	0x00, 0xf0, 0x81, 0x02


	//----- nvinfo : EIATTR_MAXREG_COUNT
	.align		4
.L_1577:
        /*002c*/ 	.byte	0x03, 0x1b
        /*002e*/ 	.short	0x0080


	//----- nvinfo : EIATTR_NUM_BARRIERS
	.align		4
        /*0030*/ 	.byte	0x02, 0x4c
        /*0032*/ 	.byte	0x01
	.zero		1


	//----- nvinfo : EIATTR_MERCURY_ISA_VERSION
	.align		4
        /*0034*/ 	.byte	0x03, 0x5f
        /*0036*/ 	.short	0x0000


	//----- nvinfo : EIATTR_COOP_GROUP_MASK_REGIDS
	.align		4
        /*0038*/ 	.byte	0x04, 0x29
        /*003a*/ 	.short	(.L_1579 - .L_1578)


	//   ....[0]....
.L_1578:
        /*003c*/ 	.word	0xffffffff


	//   ....[1]....
        /*0040*/ 	.word	0xffffffff


	//   ....[2]....
        /*0044*/ 	.word	0xffffffff


	//   ....[3]....
        /*0048*/ 	.word	0xffffffff


	//   ....[4]....
        /*004c*/ 	.word	0xffffffff


	//   ....[5]....
        /*0050*/ 	.word	0xffffffff


	//   ....[6]....
        /*0054*/ 	.word	0xffffffff


	//   ....[7]....
        /*0058*/ 	.word	0xffffffff


	//   ....[8]....
        /*005c*/ 	.word	0xffffffff


	//   ....[9]....
        /*0060*/ 	.word	0xffffffff


	//----- nvinfo : EIATTR_COOP_GROUP_INSTR_OFFSETS
	.align		4
.L_1579:
        /*0064*/ 	.byte	0x04, 0x28
        /*0066*/ 	.short	(.L_1581 - .L_1580)


	//   ....[0]....
.L_1580:
        /*0068*/ 	.word	0x00001750


	//   ....[1]....
        /*006c*/ 	.word	0x00001760


	//   ....[2]....
        /*0070*/ 	.word	0x00001790


	//   ....[3]....
        /*0074*/ 	.word	0x000017a0


	//   ....[4]....
        /*0078*/ 	.word	0x000017e0


	//   ....[5]....
        /*007c*/ 	.word	0x000017f0


	//   ....[6]....
        /*0080*/ 	.word	0x00001830


	//   ....[7]....
        /*0084*/ 	.word	0x00001840


	//   ....[8]....
        /*0088*/ 	.word	0x00001880


	//   ....[9]....
        /*008c*/ 	.word	0x00001890


	//----- nvinfo : EIATTR_EXIT_INSTR_OFFSETS
	.align		4
.L_1581:
        /*0090*/ 	.byte	0x04, 0x1c
        /*0092*/ 	.short	(.L_1583 - .L_1582)


	//   ....[0]....
.L_1582:
        /*0094*/ 	.word	0x00000060


	//   ....[1]....
        /*0098*/ 	.word	0x00004610


	//----- nvinfo : EIATTR_MAX_THREADS
	.align		4
.L_1583:
        /*009c*/ 	.byte	0x04, 0x05
        /*009e*/ 	.short	(.L_1585 - .L_1584)
.L_1584:
        /*00a0*/ 	.word	0x000001c0
        /*00a4*/ 	.word	0x00000001
        /*00a8*/ 	.word	0x00000001


	//----- nvinfo : EIATTR_CRS_STACK_SIZE
	.align		4
.L_1585:
        /*00ac*/ 	.byte	0x04, 0x1e
        /*00ae*/ 	.short	(.L_1587 - .L_1586)
.L_1586:
        /*00b0*/ 	.word	0x00000000
.L_1587:


//--------------------- .nv.info._Z35group_norm_nhwc_fwd_one_pass_kernelI11Fp32IOFp32WLi256ELi112ELi448EEv26Group_norm_nhwc_fwd_params --------------------------
	.section	.nv.info._Z35group_norm_nhwc_fwd_one_pass_kernelI11Fp32IOFp32WLi256ELi112ELi448EEv26Group_norm_nhwc_fwd_params,"",@"SHT_CUDA_INFO"
	.sectionflags	@""
	.align	4


	//----- nvinfo : EIATTR_CUDA_API_VERSION
	.align		4
        /*0000*/ 	.byte	0x04, 0x37
        /*0002*/ 	.short	(.L_1589 - .L_1588)
.L_1588:
        /*0004*/ 	.word	0x00000082


	//----- nvinfo : EIATTR_SW2861232_WAR
	.align		4
.L_1589:
        /*0008*/ 	.byte	0x01, 0x35
	.zero		2


	//----- nvinfo : EIATTR_PARAM_CBANK
	.align		4
        /*000c*/ 	.byte	0x04, 0x0a
        /*000e*/ 	.short	(.L_1591 - .L_1590)
	.align		4
.L_1590:
        /*0010*/ 	.word	index@(.nv.constant0._Z35group_norm_nhwc_fwd_one_pass_kernelI11Fp32IOFp32WLi256ELi112ELi448EEv26Group_norm_nhwc_fwd_params)
        /*0014*/ 	.short	0x0160
        /*0016*/ 	.short	0x00a0


	//----- nvinfo : EIATTR_CBANK_PARAM_SIZE
	.align		4
.L_1591:
        /*0018*/ 	.byte	0x03, 0x19
        /*001a*/ 	.short	0x00a0


	//----- nvinfo : EIATTR_KPARAM_INFO
	.align		4
        /*001c*/ 	.byte	0x04, 0x17
        /*001e*/ 	.short	(.L_1593 - .L_1592)
.L_1592:
        /*0020*/ 	.word	0x00000000
        /*0024*/ 	.short	0x0000
        /*0026*/ 	.short	0x0000
        /*0028*/ 	.byte	0x00, 0xf0, 0x81, 0x02


	//----- nvinfo : EIATTR_MAXREG_COUNT
	.align		4
.L_1593:
        /*002c*/ 	.byte	0x03, 0x1b
        /*002e*/ 	.short	0x0080


	//----- nvinfo : EIATTR_NUM_BARRIERS
	.align		4
        /*0030*/ 	.byte	0x02, 0x4c
        /*0032*/ 	.byte	0x01
	.zero		1


	//----- nvinfo : EIATTR_MERCURY_ISA_VERSION
	.align		4
        /*0034*/ 	.byte	0x03, 0x5f
        /*0036*/ 	.short	0x0000


	//----- nvinfo : EIATTR_COOP_GROUP_MASK_REGIDS
	.align		4
        /*0038*/ 	.byte	0x04, 0x29
        /*003a*/ 	.short	(.L_1595 - .L_1594)


	//   ....[0]....
.L_1594:
        /*003c*/ 	.word	0xffffffff


	//   ....[1]....
        /*0040*/ 	.word	0xffffffff


	//   ....[2]....
        /*0044*/ 	.word	0xffffffff


	//   ....[3]....
        /*0048*/ 	.word	0xffffffff


	//   ....[4]....
        /*004c*/ 	.word	0xffffffff


	//   ....[5]....
        /*0050*/ 	.word	0xffffffff


	//   ....[6]....
        /*0054*/ 	.word	0xffffffff


	//   ....[7]....
        /*0058*/ 	.word	0xffffffff


	//   ....[8]....
        /*005c*/ 	.word	0xffffffff


	//   ....[9]....
        /*0060*/ 	.word	0xffffffff


	//----- nvinfo : EIATTR_COOP_GROUP_INSTR_OFFSETS
	.align		4
.L_1595:
        /*0064*/ 	.byte	0x04, 0x28
        /*0066*/ 	.short	(.L_1597 - .L_1596)


	//   ....[0]....
.L_1596:
        /*0068*/ 	.word	0x00003330


	//   ....[1]....
        /*006c*/ 	.word	0x00003340


	//   ....[2]....
        /*0070*/ 	.word	0x00003380


	//   ....[3]....
        /*0074*/ 	.word	0x00003390


	//   ....[4]....
        /*0078*/ 	.word	0x000033d0


	//   ....[5]....
        /*007c*/ 	.word	0x000033e0


	//   ....[6]....
        /*0080*/ 	.word	0x00003420


	//   ....[7]....
        /*0084*/ 	.word	0x00003430


	//   ....[8]....
        /*0088*/ 	.word	0x00003470


	//   ....[9]....
        /*008c*/ 	.word	0x00003480


	//----- nvinfo : EIATTR_EXIT_INSTR_OFFSETS
	.align		4
.L_1597:
        /*0090*/ 	.byte	0x04, 0x1c
        /*0092*/ 	.short	(.L_1599 - .L_1598)


	//   ....[0]....
.L_1598:
        /*0094*/ 	.word	0x00000070


	//   ....[1]....
        /*0098*/ 	.word	0x00008350


	//----- nvinfo : EIATTR_MAX_THREADS
	.align		4
.L_1599:
        /*009c*/ 	.byte	0x04, 0x05
        /*009e*/ 	.short	(.L_1601 - .L_1600)
.L_1600:
        /*00a0*/ 	.word	0x000001c0
        /*00a4*/ 	.word	0x00000001
        /*00a8*/ 	.word	0x00000001


	//----- nvinfo : EIATTR_CRS_STACK_SIZE
	.align		4
.L_1601:
        /*00ac*/ 	.byte	0x04, 0x1e
        /*00ae*/ 	.short	(.L_1603 - .L_1602)
.L_1602:
        /*00b0*/ 	.word	0x00000000
.L_1603:


//--------------------- .nv.info._Z35group_norm_nhwc_fwd_one_pass_kernelI11Fp32IOFp32WLi512ELi112ELi448EEv26Group_norm_nhwc_fwd_params --------------------------
	.section	.nv.info._Z35group_norm_nhwc_fwd_one_pass_kernelI11Fp32IOFp32WLi512ELi112ELi448EEv26Group_norm_nhwc_fwd_params,"",@"SHT_CUDA_INFO"
	.sectionflags	@""
	.align	4


	//----- nvinfo : EIATTR_CUDA_API_VERSION
	.align		4
        /*0000*/ 	.byte	0x04, 0x37
        /*0002*/ 	.short	(.L_1605 - .L_1604)
.L_1604:
        /*0004*/ 	.word	0x00000082


	//----- nvinfo : EIATTR_SW2861232_WAR
	.align		4
.L_1605:
        /*0008*/ 	.byte	0x01, 0x35
	.zero		2


	//----- nvinfo : EIATTR_PARAM_CBANK
	.align		4
        /*000c*/ 	.byte	0x04, 0x0a
        /*000e*/ 	.short	(.L_1607 - .L_1606)
	.align		4
.L_1606:
        /*0010*/ 	.word	index@(.nv.constant0._Z35group_norm_nhwc_fwd_one_pass_kernelI11Fp32IOFp32WLi512ELi112ELi448EEv26Group_norm_nhwc_fwd_params)
        /*0014*/ 	.short	0x0160
        /*0016*/ 	.short	0x00a0


	//----- nvinfo : EIATTR_CBANK_PARAM_SIZE
	.align		4
.L_1607:
        /*0018*/ 	.byte	0x03, 0x19
        /*001a*/ 	.short	0x00a0


	//----- nvinfo : EIATTR_KPARAM_INFO
	.align		4
        /*001c*/ 	.byte	0x04, 0x17
        /*001e*/ 	.short	(.L_1609 - .L_1608)
.L_1608:
        /*0020*/ 	.word	0x00000000
        /*0024*/ 	.short	0x0000
        /*0026*/ 	.short	0x0000
        /*0028*/ 	.byte	0x00, 0xf0, 0x81, 0x02


	//----- nvinfo : EIATTR_MAXREG_COUNT
	.align		4
.L_1609:
        /*002c*/ 	.byte	0x03, 0x1b
        /*002e*/ 	.short	0x0080


	//----- nvinfo : EIATTR_NUM_BARRIERS
	.align		4
        /*0030*/ 	.byte	0x02, 0x4c
        /*0032*/ 	.byte	0x01
	.zero		1


	//----- nvinfo : EIATTR_ANNOTATIONS
	.align		4
        /*0034*/ 	.byte	0x04, 0x55
        /*0036*/ 	.short	(.L_1611 - .L_1610)


	//   ....[0]....
.L_1610:
        /* <DEDUP_REMOVED lines=278> */


	//----- nvinfo : EIATTR_MERCURY_ISA_VERSION
	.align		4
.L_1611:
        /*1180*/ 	.byte	0x03, 0x5f
        /*1182*/ 	.short	0x0000


	//----- nvinfo : EIATTR_COOP_GROUP_MASK_REGIDS
	.align		4
        /*1184*/ 	.byte	0x04, 0x29
        /*1186*/ 	.short	(.L_1613 - .L_1612)


	//   ....[0]....
.L_1612:
        /*1188*/ 	.word	0xffffffff


	//   ....[1]....
        /*118c*/ 	.word	0xffffffff


	//   ....[2]....
        /*1190*/ 	.word	0xffffffff


	//   ....[3]....
        /*1194*/ 	.word	0xffffffff


	//   ....[4]....
        /*1198*/ 	.word	0xffffffff


	//   ....[5]....
        /*119c*/ 	.word	0xffffffff


	//   ....[6]....
        /*11a0*/ 	.word	0xffffffff


	//   ....[7]....
        /*11a4*/ 	.word	0xffffffff


	//   ....[8]....
        /*11a8*/ 	.word	0xffffffff


	//   ....[9]....
        /*11ac*/ 	.word	0xffffffff


	//----- nvinfo : EIATTR_COOP_GROUP_INSTR_OFFSETS
	.align		4
.L_1613:
        /*11b0*/ 	.byte	0x04, 0x28
        /*11b2*/ 	.short	(.L_1615 - .L_1614)


	//   ....[0]....
.L_1614:
        /*11b4*/ 	.word	0x0000b370


	//   ....[1]....
        /*11b8*/ 	.word	0x0000b380


	//   ....[2]....
        /*11bc*/ 	.word	0x0000b400


	//   ....[3]....
        /*11c0*/ 	.word	0x0000b410


	//   ....[4]....
        /*11c4*/ 	.word	0x0000b4a0


	//   ....[5]....
        /*11c8*/ 	.word	0x0000b4b0


	//   ....[6]....
        /*11cc*/ 	.word	0x0000b540


	//   ....[7]....
        /*11d0*/ 	.word	0x0000b550


	//   ....[8]....
        /*11d4*/ 	.word	0x0000b5e0


	//   ....[9]....
        /*11d8*/ 	.word	0x0000b5f0


	//----- nvinfo : EIATTR_EXIT_INSTR_OFFSETS
	.align		4
.L_1615:
        /*11dc*/ 	.byte	0x04, 0x1c
        /*11de*/ 	.short	(.L_1617 - .L_1616)


	//   ....[0]....
.L_1616:
        /*11e0*/ 	.word	0x00000080


	//   ....[1]....
        /*11e4*/ 	.word	0x0000e2f0


	//----- nvinfo : EIATTR_MAX_THREADS
	.align		4
.L_1617:
        /*11e8*/ 	.byte	0x04, 0x05
        /*11ea*/ 	.short	(.L_1619 - .L_1618)
.L_1618:
        /*11ec*/ 	.word	0x000001c0
        /*11f0*/ 	.word	0x00000001
        /*11f4*/ 	.word	0x00000001


	//----- nvinfo : EIATTR_CRS_STACK_SIZE
	.align		4
.L_1619:
        /*11f8*/ 	.byte	0x04, 0x1e
        /*11fa*/ 	.short	(.L_1621 - .L_1620)
.L_1620:
        /*11fc*/ 	.word	0x00000000
.L_1621:


//--------------------- .nv.info._Z35group_norm_nhwc_fwd_one_pass_kernelI11Fp32IOBf16WLi64ELi112ELi448EEv26Group_norm_nhwc_fwd_params --------------------------
	.section	.nv.info._Z35group_norm_nhwc_fwd_one_pass_kernelI11Fp32IOBf16WLi64ELi112ELi448EEv26Group_norm_nhwc_fwd_params,"",@"SHT_CUDA_INFO"
	.sectionflags	@""
	.align	4


	//----- nvinfo : EIATTR_CUDA_API_VERSION
	.align		4
        /*0000*/ 	.byte	0x04, 0x37
        /*0002*/ 	.short	(.L_1623 - .L_1622)
.L_1622:
        /*0004*/ 	.word	0x00000082


	//----- nvinfo : EIATTR_SW2861232_WAR
	.align		4
.L_1623:
        /*0008*/ 	.byte	0x01, 0x35
	.zero		2


	//----- nvinfo : EIATTR_PARAM_CBANK
	.align		4
        /*000c*/ 	.byte	0x04, 0x0a
        /*000e*/ 	.short	(.L_1625 - .L_1624)
	.align		4
.L_1624:
        /*0010*/ 	.word	index@(.nv.constant0._Z35group_norm_nhwc_fwd_one_pass_kernelI11Fp32IOBf16WLi64ELi112ELi448EEv26Group_norm_nhwc_fwd_params)
        /*0014*/ 	.short	0x0160
        /*0016*/ 	.short	0x00a0


	//----- nvinfo : EIATTR_CBANK_PARAM_SIZE
	.align		4
.L_1625:
        /*0018*/ 	.byte	0x03, 0x19
        /*001a*/ 	.short	0x00a0


	//----- nvinfo : EIATTR_KPARAM_INFO
	.align		4
        /*001c*/ 	.byte	0x04, 0x17
        /*001e*/ 	.short	(.L_1627 - .L_1626)
.L_1626:
        /*0020*/ 	.word	0x00000000
        /*0024*/ 	.short	0x0000
        /*0026*/ 	.short	0x0000
        /*0028*/ 	.byte	0x00, 0xf0, 0x81, 0x02


	//----- nvinfo : EIATTR_MAXREG_COUNT
	.align		4
.L_1627:
        /*002c*/ 	.byte	0x03, 0x1b
        /*002e*/ 	.short	0x0080


	//----- nvinfo : EIATTR_NUM_BARRIERS
	.align		4
        /*0030*/ 	.byte	0x02, 0x4c
        /*0032*/ 	.byte	0x01
	.zero		1


	//----- nvinfo : EIATTR_MERCURY_ISA_VERSION
	.align		4
        /*0034*/ 	.byte	0x03, 0x5f
        /*0036*/ 	.short	0x0000


	//----- nvinfo : EIATTR_COOP_GROUP_MASK_REGIDS
	.align		4
        /*0038*/ 	.byte	0x04, 0x29
        /*003a*/ 	.short	(.L_1629 - .L_1628)


	//   ....[0]....
.L_1628:
        /*003c*/ 	.word	0xffffffff


	//   ....[1]....
        /*0040*/ 	.word	0xffffffff


	//   ....[2]....
        /*0044*/ 	.word	0xffffffff


	//   ....[3]....
        /*0048*/ 	.word	0xffffffff


	//   ....[4]....
        /*004c*/ 	.word	0xffffffff


	//   ....[5]....
        /*0050*/ 	.word	0xffffffff


	//   ....[6]....
        /*0054*/ 	.word	0xffffffff


	//   ....[7]....
        /*0058*/ 	.word	0xffffffff


	//   ....[8]....
        /*005c*/ 	.word	0xffffffff


	//   ....[9]....
        /*0060*/ 	.word	0xffffffff


	//----- nvinfo : EIATTR_COOP_GROUP_INSTR_OFFSETS
	.align		4
.L_1629:
        /*0064*/ 	.byte	0x04, 0x28
        /*0066*/ 	.short	(.L_1631 - .L_1630)


	//   ....[0]....
.L_1630:
        /*0068*/ 	.word	0x00000df0


	//   ....[1]....
        /*006c*/ 	.word	0x00000e00


	//   ....[2]....
        /*0070*/ 	.word	0x00000e30


	//   ....[3]....
        /*0074*/ 	.word	0x00000e40


	//   ....[4]....
        /*0078*/ 	.word	0x00000e80


	//   ....[5]....
        /*007c*/ 	.word	0x00000e90


	//   ....[6]....
        /*0080*/ 	.word	0x00000ed0


	//   ....[7]....
        /*0084*/ 	.word	0x00000ee0


	//   ....[8]....
        /*0088*/ 	.word	0x00000f20


	//   ....[9]....
        /*008c*/ 	.word	0x00000f30


	//----- nvinfo : EIATTR_EXIT_INSTR_OFFSETS
	.align		4
.L_1631:
        /*0090*/ 	.byte	0x04, 0x1c
        /*0092*/ 	.short	(.L_1633 - .L_1632)


	//   ....[0]....
.L_1632:
        /*0094*/ 	.word	0x00000070


	//   ....[1]....
        /*0098*/ 	.word	0x00003640


	//----- nvinfo : EIATTR_MAX_THREADS
	.align		4
.L_1633:
        /*009c*/ 	.byte	0x04, 0x05
        /*009e*/ 	.short	(.L_1635 - .L_1634)
.L_1634:
        /*00a0*/ 	.word	0x000001c0
        /*00a4*/ 	.word	0x00000001
        /*00a8*/ 	.word	0x00000001


	//----- nvinfo : EIATTR_CRS_STACK_SIZE
	.align		4
.L_1635:
        /*00ac*/ 	.byte	0x04, 0x1e
        /*00ae*/ 	.short	(.L_1637 - .L_1636)
.L_1636:
        /*00b0*/ 	.word	0x00000000
.L_1637:


//--------------------- .nv.info._Z35group_norm_nhwc_fwd_one_pass_kernelI11Fp32IOBf16WLi128ELi112ELi448EEv26Group_norm_nhwc_fwd_params --------------------------
	.section	.nv.info._Z35group_norm_nhwc_fwd_one_pass_kernelI11Fp32IOBf16WLi128ELi112ELi448EEv26Group_norm_nhwc_fwd_params,"",@"SHT_CUDA_INFO"
	.sectionflags	@""
	.align	4


	//----- nvinfo : EIATTR_CUDA_API_VERSION
	.align		4
        /*0000*/ 	.byte	0x04, 0x37
        /*0002*/ 	.short	(.L_1639 - .L_1638)
.L_1638:
        /*0004*/ 	.word	0x00000082


	//----- nvinfo : EIATTR_SW2861232_WAR
	.align		4
.L_1639:
        /*0008*/ 	.byte	0x01, 0x35
	.zero		2


	//----- nvinfo : EIATTR_PARAM_CBANK
	.align		4
        /*000c*/ 	.byte	0x04, 0x0a
        /*000e*/ 	.short	(.L_1641 - .L_1640)
	.align		4
.L_1640:
        /*0010*/ 	.word	index@(.nv.constant0._Z35group_norm_nhwc_fwd_one_pass_kernelI11Fp32IOBf16WLi128ELi112ELi448EEv26Group_norm_nhwc_fwd_params)
        /*0014*/ 	.short	0x0160
        /*0016*/ 	.short	0x00a0


	//----- nvinfo : EIATTR_CBANK_PARAM_SIZE
	.align		4
.L_1641:
        /*0018*/ 	.byte	0x03, 0x19
        /*001a*/ 	.short	0x00a0


	//----- nvinfo : EIATTR_KPARAM_INFO
	.align		4
        /*001c*/ 	.byte	0x04, 0x17
        /*001e*/ 	.short	(.L_1643 - .L_1642)
.L_1642:
        /*0020*/ 	.word	0x00000000
        /*0024*/ 	.short	0x0000
        /*0026*/ 	.short	0x0000
        /*0028*/ 	.byte	0x00, 0xf0, 0x81, 0x02


	//----- nvinfo : EIATTR_MAXREG_COUNT
	.align		4
.L_1643:
        /*002c*/ 	.byte	0x03, 0x1b
        /*002e*/ 	.short	0x0080


	//----- nvinfo : EIATTR_NUM_BARRIERS
	.align		4
        /*0030*/ 	.byte	0x02, 0x4c
        /*0032*/ 	.byte	0x01
	.zero		1


	//----- nvinfo : EIATTR_MERCURY_ISA_VERSION
	.align		4
        /*0034*/ 	.byte	0x03, 0x5f
        /*0036*/ 	.short	0x0000


	//----- nvinfo : EIATTR_COOP_GROUP_MASK_REGIDS
	.align		4
        /*0038*/ 	.byte	0x04, 0x29
        /*003a*/ 	.short	(.L_1645 - .L_1644)


	//   ....[0]....
.L_1644:
        /*003c*/ 	.word	0xffffffff


	//   ....[1]....
        /*0040*/ 	.word	0xffffffff


	//   ....[2]....
        /*0044*/ 	.word	0xffffffff


	//   ....[3]....
        /*0048*/ 	.word	0xffffffff


	//   ....[4]....
        /*004c*/ 	.word	0xffffffff


	//   ....[5]....
        /*0050*/ 	.word	0xffffffff


	//   ....[6]....
        /*0054*/ 	.word	0xffffffff


	//   ....[7]....
        /*0058*/ 	.word	0xffffffff


	//   ....[8]....
        /*005c*/ 	.word	0xffffffff


	//   ....[9]....
        /*0060*/ 	.word	0xffffffff


	//----- nvinfo : EIATTR_COOP_GROUP_INSTR_OFFSETS
	.align		4
.L_1645:
        /*0064*/ 	.byte	0x04, 0x28
        /*0066*/ 	.short	(.L_1647 - .L_1646)


	//   ....[0]....
.L_1646:
        /*0068*/ 	.word	0x00001750


	//   ....[1]....
        /*006c*/ 	.word	0x00001760


	//   ....[2]....
        /*0070*/ 	.word	0x00001790


	//   ....[3]....
        /*0074*/ 	.word	0x000017a0


	//   ....[4]....
        /*0078*/ 	.word	0x000017e0


	//   ....[5]....
        /*007c*/ 	.word	0x000017f0


	//   ....[6]....
        /*0080*/ 	.word	0x00001830


	//   ....[7]....
        /*0084*/ 	.word	0x00001840


	//   ....[8]....
        /*0088*/ 	.word	0x00001880


	//   ....[9]....
        /*008c*/ 	.word	0x00001890


	//----- nvinfo : EIATTR_EXIT_INSTR_OFFSETS
	.align		4
.L_1647:
        /*0090*/ 	.byte	0x04, 0x1c
        /*0092*/ 	.short	(.L_1649 - .L_1648)


	//   ....[0]....
.L_1648:
        /*0094*/ 	.word	0x00000060


	//   ....[1]....
        /*0098*/ 	.word	0x00004670


	//----- nvinfo : EIATTR_MAX_THREADS
	.align		4
.L_1649:
        /*009c*/ 	.byte	0x04, 0x05
        /*009e*/ 	.short	(.L_1651 - .L_1650)
.L_1650:
        /*00a0*/ 	.word	0x000001c0
        /*00a4*/ 	.word	0x00000001
        /*00a8*/ 	.word	0x00000001


	//----- nvinfo : EIATTR_CRS_STACK_SIZE
	.align		4
.L_1651:
        /*00ac*/ 	.byte	0x04, 0x1e
        /*00ae*/ 	.short	(.L_1653 - .L_1652)
.L_1652:
        /*00b0*/ 	.word	0x00000000
.L_1653:


//--------------------- .nv.info._Z35group_norm_nhwc_fwd_one_pass_kernelI11Fp32IOBf16WLi256ELi112ELi448EEv26Group_norm_nhwc_fwd_params --------------------------
	.section	.nv.info._Z35group_norm_nhwc_fwd_one_pass_kernelI11Fp32IOBf16WLi256ELi112ELi448EEv26Group_norm_nhwc_fwd_params,"",@"SHT_CUDA_INFO"
	.sectionflags	@""
	.align	4


	//----- nvinfo : EIATTR_CUDA_API_VERSION
	.align		4
        /*0000*/ 	.byte	0x04, 0x37
        /*0002*/ 	.short	(.L_1655 - .L_1654)
.L_1654:
        /*0004*/ 	.word	0x00000082


	//----- nvinfo : EIATTR_SW2861232_WAR
	.align		4
.L_1655:
        /*0008*/ 	.byte	0x01, 0x35
	.zero		2


	//----- nvinfo : EIATTR_PARAM_CBANK
	.align		4
        /*000c*/ 	.byte	0x04, 0x0a
        /*000e*/ 	.short	(.L_1657 - .L_1656)
	.align		4
.L_1656:
        /*0010*/ 	.word	index@(.nv.constant0._Z35group_norm_nhwc_fwd_one_pass_kernelI11Fp32IOBf16WLi256ELi112ELi448EEv26Group_norm_nhwc_fwd_params)
        /*0014*/ 	.short	0x0160
        /*0016*/ 	.short	0x00a0


	//----- nvinfo : EIATTR_CBANK_PARAM_SIZE
	.align		4
.L_1657:
        /*0018*/ 	.byte	0x03, 0x19
        /*001a*/ 	.short	0x00a0


	//----- nvinfo : EIATTR_KPARAM_INFO
	.align		4
        /*001c*/ 	.byte	0x04, 0x17
        /*001e*/ 	.short	(.L_1659 - .L_1658)
.L_1658:
        /*0020*/ 	.word	0x00000000
        /*0024*/ 	.short	0x0000
        /*0026*/ 	.short	0x0000
        /*0028*/ 	.byte	0x00, 0xf0, 0x81, 0x02


	//----- nvinfo : EIATTR_MAXREG_COUNT
	.align		4
.L_1659:
        /*002c*/ 	.byte	0x03, 0x1b
        /*002e*/ 	.short	0x0080


	//----- nvinfo : EIATTR_NUM_BARRIERS
	.align		4
        /*0030*/ 	.byte	0x02, 0x4c
        /*0032*/ 	.byte	0x01
	.zero		1


	//----- nvinfo : EIATTR_MERCURY_ISA_VERSION
	.align		4
        /*0034*/ 	.byte	0x03, 0x5f
        /*0036*/ 	.short	0x0000


	//----- nvinfo : EIATTR_COOP_GROUP_MASK_REGIDS
	.align		4
        /*0038*/ 	.byte	0x04, 0x29
        /*003a*/ 	.short	(.L_1661 - .L_1660)


	//   ....[0]....
.L_1660:
        /*003c*/ 	.word	0xffffffff


	//   ....[1]....
        /*0040*/ 	.word	0xffffffff


	//   ....[2]....
        /*0044*/ 	.word	0xffffffff


	//   ....[3]....
        /*0048*/ 	.word	0xffffffff


	//   ....[4]....
        /*004c*/ 	.word	0xffffffff


	//   ....[5]....
        /*0050*/ 	.word	0xffffffff


	//   ....[6]....
        /*0054*/ 	.word	0xffffffff


	//   ....[7]....
        /*0058*/ 	.word	0xffffffff


	//   ....[8]....
        /*005c*/ 	.word	0xffffffff


	//   ....[9]....
        /*0060*/ 	.word	0xffffffff


	//----- nvinfo : EIATTR_COOP_GROUP_INSTR_OFFSETS
	.align		4
.L_1661:
        /*0064*/ 	.byte	0x04, 0x28
        /*0066*/ 	.short	(.L_1663 - .L_1662)


	//   ....[0]....
.L_1662:
        /*0068*/ 	.word	0x00003330


	//   ....[1]....
        /*006c*/ 	.word	0x00003340


	//   ....[2]....
        /*0070*/ 	.word	0x00003380


	//   ....[3]....
        /*0074*/ 	.word	0x00003390


	//   ....[4]....
        /*0078*/ 	.word	0x000033d0


	//   ....[5]....
        /*007c*/ 	.word	0x000033e0


	//   ....[6]....
        /*0080*/ 	.word	0x00003420


	//   ....[7]....
        /*0084*/ 	.word	0x00003430


	//   ....[8]....
        /*0088*/ 	.word	0x00003470


	//   ....[9]....
        /*008c*/ 	.word	0x00003480


	//----- nvinfo : EIATTR_EXIT_INSTR_OFFSETS
	.align		4
.L_1663:
        /*0090*/ 	.byte	0x04, 0x1c
        /*0092*/ 	.short	(.L_1665 - .L_1664)


	//   ....[0]....
.L_1664:
        /*0094*/ 	.word	0x00000070


	//   ....[1]....
        /*0098*/ 	.word	0x000083b0


	//----- nvinfo : EIATTR_MAX_THREADS
	.align		4
.L_1665:
        /*009c*/ 	.byte	0x04, 0x05
        /*009e*/ 	.short	(.L_1667 - .L_1666)
.L_1666:
        /*00a0*/ 	.word	0x000001c0
        /*00a4*/ 	.word	0x00000001
        /*00a8*/ 	.word	0x00000001


	//----- nvinfo : EIATTR_CRS_STACK_SIZE
	.align		4
.L_1667:
        /*00ac*/ 	.byte	0x04, 0x1e
        /*00ae*/ 	.short	(.L_1669 - .L_1668)
.L_1668:
        /*00b0*/ 	.word	0x00000000
.L_1669:


//--------------------- .nv.info._Z35group_norm_nhwc_fwd_one_pass_kernelI11Fp32IOBf16WLi512ELi112ELi448EEv26Group_norm_nhwc_fwd_params --------------------------
	.section	.nv.info._Z35group_norm_nhwc_fwd_one_pass_kernelI11Fp32IOBf16WLi512ELi112ELi448EEv26Group_norm_nhwc_fwd_params,"",@"SHT_CUDA_INFO"
	.sectionflags	@""
	.align	4


	//----- nvinfo : EIATTR_CUDA_API_VERSION
	.align		4
        /*0000*/ 	.byte	0x04, 0x37
        /*0002*/ 	.short	(.L_1671 - .L_1670)
.L_1670:
        /*0004*/ 	.word	0x00000082


	//----- nvinfo : EIATTR_SW2861232_WAR
	.align		4
.L_1671:
        /*0008*/ 	.byte	0x01, 0x35
	.zero		2


	//----- nvinfo : EIATTR_PARAM_CBANK
	.align		4
        /*000c*/ 	.byte	0x04, 0x0a
        /*000e*/ 	.short	(.L_1673 - .L_1672)
	.align		4
.L_1672:
        /*0010*/ 	.word	index@(.nv.constant0._Z35group_norm_nhwc_fwd_one_pass_kernelI11Fp32IOBf16WLi512ELi112ELi448EEv26Group_norm_nhwc_fwd_params)
        /*0014*/ 	.short	0x0160
        /*0016*/ 	.short	0x00a0


	//----- nvinfo : EIATTR_CBANK_PARAM_SIZE
	.align		4
.L_1673:
        /*0018*/ 	.byte	0x03, 0x19
        /*001a*/ 	.short	0x00a0


	//----- nvinfo : EIATTR_KPARAM_INFO
	.align		4
        /*001c*/ 	.byte	0x04, 0x17
        /*001e*/ 	.short	(.L_1675 - .L_1674)
.L_1674:
        /*0020*/ 	.word	0x00000000
        /*0024*/ 	.short	0x0000
        /*0026*/ 	.short	0x0000
        /*0028*/ 	.byte	0x00, 0xf0, 0x81, 0x02


	//----- nvinfo : EIATTR_MAXREG_COUNT
	.align		4
.L_1675:
        /*002c*/ 	.byte	0x03, 0x1b
        /*002e*/ 	.short	0x0080


	//----- nvinfo : EIATTR_NUM_BARRIERS
	.align		4
        /*0030*/ 	.byte	0x02, 0x4c
        /*0032*/ 	.byte	0x01
	.zero		1


	//----- nvinfo : EIATTR_ANNOTATIONS
	.align		4
        /*0034*/ 	.byte	0x04, 0x55
        /*0036*/ 	.short	(.L_1677 - .L_1676)


	//   ....[0]....
.L_1676:
        /* <DEDUP_REMOVED lines=278> */


	//----- nvinfo : EIATTR_MERCURY_ISA_VERSION
	.align		4
.L_1677:
        /*1180*/ 	.byte	0x03, 0x5f
        /*1182*/ 	.short	0x0000


	//----- nvinfo : EIATTR_COOP_GROUP_MASK_REGIDS
	.align		4
        /*1184*/ 	.byte	0x04, 0x29
        /*1186*/ 	.short	(.L_1679 - .L_1678)


	//   ....[0]....
.L_1678:
        /*1188*/ 	.word	0xffffffff


	//   ....[1]....
        /*118c*/ 	.word	0xffffffff


	//   ....[2]....
        /*1190*/ 	.word	0xffffffff


	//   ....[3]....
        /*1194*/ 	.word	0xffffffff


	//   ....[4]....
        /*1198*/ 	.word	0xffffffff


	//   ....[5]....
        /*119c*/ 	.word	0xffffffff


	//   ....[6]....
        /*11a0*/ 	.word	0xffffffff


	//   ....[7]....
        /*11a4*/ 	.word	0xffffffff


	//   ....[8]....
        /*11a8*/ 	.word	0xffffffff


	//   ....[9]....
        /*11ac*/ 	.word	0xffffffff


	//----- nvinfo : EIATTR_COOP_GROUP_INSTR_OFFSETS
	.align		4
.L_1679:
        /*11b0*/ 	.byte	0x04, 0x28
        /*11b2*/ 	.short	(.L_1681 - .L_1680)


	//   ....[0]....
.L_1680:
        /*11b4*/ 	.word	0x0000b370


	//   ....[1]....
        /*11b8*/ 	.word	0x0000b380


	//   ....[2]....
        /*11bc*/ 	.word	0x0000b400


	//   ....[3]....
        /*11c0*/ 	.word	0x0000b410


	//   ....[4]....
        /*11c4*/ 	.word	0x0000b4a0


	//   ....[5]....
        /*11c8*/ 	.word	0x0000b4b0


	//   ....[6]....
        /*11cc*/ 	.word	0x0000b540


	//   ....[7]....
        /*11d0*/ 	.word	0x0000b550


	//   ....[8]....
        /*11d4*/ 	.word	0x0000b5e0


	//   ....[9]....
        /*11d8*/ 	.word	0x0000b5f0


	//----- nvinfo : EIATTR_EXIT_INSTR_OFFSETS
	.align		4
.L_1681:
        /*11dc*/ 	.byte	0x04, 0x1c
        /*11de*/ 	.short	(.L_1683 - .L_1682)


	//   ....[0]....
.L_1682:
        /*11e0*/ 	.word	0x00000080


	//   ....[1]....
        /*11e4*/ 	.word	0x0000e350


	//----- nvinfo : EIATTR_MAX_THREADS
	.align		4
.L_1683:
        /*11e8*/ 	.byte	0x04, 0x05
        /*11ea*/ 	.short	(.L_1685 - .L_1684)
.L_1684:
        /*11ec*/ 	.word	0x000001c0
        /*11f0*/ 	.word	0x00000001
        /*11f4*/ 	.word	0x00000001


	//----- nvinfo : EIATTR_CRS_STACK_SIZE
	.align		4
.L_1685:
        /*11f8*/ 	.byte	0x04, 0x1e
        /*11fa*/ 	.short	(.L_1687 - .L_1686)
.L_1686:
        /*11fc*/ 	.word	0x00000000
.L_1687:


//--------------------- .nv.info._Z35group_norm_nhwc_fwd_one_pass_kernelI11Fp32IOFp16WLi64ELi112ELi448EEv26Group_norm_nhwc_fwd_params --------------------------
	.section	.nv.info._Z35group_norm_nhwc_fwd_one_pass_kernelI11Fp32IOFp16WLi64ELi112ELi448EEv26Group_norm_nhwc_fwd_params,"",@"SHT_CUDA_INFO"
	.sectionflags	@""
	.align	4


	//----- nvinfo : EIATTR_CUDA_API_VERSION
	.align		4
        /*0000*/ 	.byte	0x04, 0x37
        /*0002*/ 	.short	(.L_1689 - .L_1688)
.L_1688:
        /*0004*/ 	.word	0x00000082


	//----- nvinfo : EIATTR_SW2861232_WAR
	.align		4
.L_1689:
        /*0008*/ 	.byte	0x01, 0x35
	.zero		2


	//----- nvinfo : EIATTR_PARAM_CBANK
	.align		4
        /*000c*/ 	.byte	0x04, 0x0a
        /*000e*/ 	.short	(.L_1691 - .L_1690)
	.align		4
.L_1690:
        /*0010*/ 	.word	index@(.nv.constant0._Z35group_norm_nhwc_fwd_one_pass_kernelI11Fp32IOFp16WLi64ELi112ELi448EEv26Group_norm_nhwc_fwd_params)
        /*0014*/ 	.short	0x0160
        /*0016*/ 	.short	0x00a0


	//----- nvinfo : EIATTR_CBANK_PARAM_SIZE
	.align		4
.L_1691:
        /*0018*/ 	.byte	0x03, 0x19
        /*001a*/ 	.short	0x00a0


	//----- nvinfo : EIATTR_KPARAM_INFO
	.align		4
        /*001c*/ 	.byte	0x04, 0x17
        /*001e*/ 	.short	(.L_1693 - .L_1692)
.L_1692:
        /*0020*/ 	.word	0x00000000
        /*0024*/ 	.short	0x0000
        /*0026*/ 	.short	0x0000
        /*0028*/ 	.byte	0x00, 0xf0, 0x81, 0x02


	//----- nvinfo : EIATTR_MAXREG_COUNT
	.align		4
.L_1693:
        /*002c*/ 	.byte	0x03, 0x1b
        /*002e*/ 	.short	0x0080


	//----- nvinfo : EIATTR_NUM_BARRIERS
	.align		4
        /*0030*/ 	.byte	0x02, 0x4c
        /*0032*/ 	.byte	0x01
	.zero		1


	//----- nvinfo : EIATTR_MERCURY_ISA_VERSION
	.align		4
        /*0034*/ 	.byte	0x03, 0x5f
        /*0036*/ 	.short	0x0000


	//----- nvinfo : EIATTR_COOP_GROUP_MASK_REGIDS
	.align		4
        /*0038*/ 	.byte	0x04, 0x29
        /*003a*/ 	.short	(.L_1695 - .L_1694)


	//   ....[0]....
.L_1694:
        /*003c*/ 	.word	0xffffffff


	//   ....[1]....
        /*0040*/ 	.word	0xffffffff


	//   ....[2]....
        /*0044*/ 	.word	0xffffffff


	//   ....[3]....
        /*0048*/ 	.word	0xffffffff


	//   ....[4]....
        /*004c*/ 	.word	0xffffffff


	//   ....[5]....
        /*0050*/ 	.word	0xffffffff


	//   ....[6]....
        /*0054*/ 	.word	0xffffffff


	//   ....[7]....
        /*0058*/ 	.word	0xffffffff


	//   ....[8]....
        /*005c*/ 	.word	0xffffffff


	//   ....[9]....
        /*0060*/ 	.word	0xffffffff


	//----- nvinfo : EIATTR_COOP_GROUP_INSTR_OFFSETS
	.align		4
.L_1695:
        /*0064*/ 	.byte	0x04, 0x28
        /*0066*/ 	.short	(.L_1697 - .L_1696)


	//   ....[0]....
.L_1696:
        /*0068*/ 	.word	0x00000df0


	//   ....[1]....
        /*006c*/ 	.word	0x00000e00


	//   ....[2]....
        /*0070*/ 	.word	0x00000e30


	//   ....[3]....
        /*0074*/ 	.word	0x00000e40


	//   ....[4]....
        /*0078*/ 	.word	0x00000e80


	//   ....[5]....
        /*007c*/ 	.word	0x00000e90


	//   ....[6]....
        /*0080*/ 	.word	0x00000ed0


	//   ....[7]....
        /*0084*/ 	.word	0x00000ee0


	//   ....[8]....
        /*0088*/ 	.word	0x00000f20


	//   ....[9]....
        /*008c*/ 	.word	0x00000f30


	//----- nvinfo : EIATTR_EXIT_INSTR_OFFSETS
	.align		4
.L_1697:
        /*0090*/ 	.byte	0x04, 0x1c
        /*0092*/ 	.short	(.L_1699 - .L_1698)


	//   ....[0]....
.L_1698:
        /*0094*/ 	.word	0x00000070


	//   ....[1]....
        /*0098*/ 	.word	0x00003640


	//----- nvinfo : EIATTR_MAX_THREADS
	.align		4
.L_1699:
        /*009c*/ 	.byte	0x04, 0x05
        /*009e*/ 	.short	(.L_1701 - .L_1700)
.L_1700:
        /*00a0*/ 	.word	0x000001c0
        /*00a4*/ 	.word	0x00000001
        /*00a8*/ 	.word	0x00000001


	//----- nvinfo : EIATTR_CRS_STACK_SIZE
	.align		4
.L_1701:
        /*00ac*/ 	.byte	0x04, 0x1e
        /*00ae*/ 	.short	(.L_1703 - .L_1702)
.L_1702:
        /*00b0*/ 	.word	0x00000000
.L_1703:


//--------------------- .nv.info._Z35group_norm_nhwc_fwd_one_pass_kernelI11Fp32IOFp16WLi128ELi112ELi448EEv26Group_norm_nhwc_fwd_params --------------------------
	.section	.nv.info._Z35group_norm_nhwc_fwd_one_pass_kernelI11Fp32IOFp16WLi128ELi112ELi448EEv26Group_norm_nhwc_fwd_params,"",@"SHT_CUDA_INFO"
	.sectionflags	@""
	.align	4


	//----- nvinfo : EIATTR_CUDA_API_VERSION
	.align		4
        /*0000*/ 	.byte	0x04, 0x37
        /*0002*/ 	.short	(.L_1705 - .L_1704)
.L_1704:
        /*0004*/ 	.word	0x00000082


	//----- nvinfo : EIATTR_SW2861232_WAR
	.align		4
.L_1705:
        /*0008*/ 	.byte	0x01, 0x35
	.zero		2


	//----- nvinfo : EIATTR_PARAM_CBANK
	.align		4
        /*000c*/ 	.byte	0x04, 0x0a
        /*000e*/ 	.short	(.L_1707 - .L_1706)
	.align		4
.L_1706:
        /*0010*/ 	.word	index@(.nv.constant0._Z35group_norm_nhwc_fwd_one_pass_kernelI11Fp32IOFp16WLi128ELi112ELi448EEv26Group_norm_nhwc_fwd_params)
        /*0014*/ 	.short	0x0160
        /*0016*/ 	.short	0x00a0


	//----- nvinfo : EIATTR_CBANK_PARAM_SIZE
	.align		4
.L_1707:
        /*0018*/ 	.byte	0x03, 0x19
        /*001a*/ 	.short	0x00a0


	//----- nvinfo : EIATTR_KPARAM_INFO
	.align		4
        /*001c*/ 	.byte	0x04, 0x17
        /*001e*/ 	.short	(.L_1709 - .L_1708)
.L_1708:
        /*0020*/ 	.word	0x00000000
        /*0024*/ 	.short	0x0000
        /*0026*/ 	.short	0x0000
        /*0028*/ 	.byte	0x00, 0xf0, 0x81, 0x02


	//----- nvinfo : EIATTR_MAXREG_COUNT
	.align		4
.L_1709:
        /*002c*/ 	.byte	0x03, 0x1b
        /*002e*/ 	.short	0x0080


	//----- nvinfo : EIATTR_NUM_BARRIERS
	.align		4
        /*0030*/ 	.byte	0x02, 0x4c
        /*0032*/ 	.byte	0x01
	.zero		1


	//----- nvinfo : EIATTR_MERCURY_ISA_VERSION
	.align		4
        /*0034*/ 	.byte	0x03, 0x5f
        /*0036*/ 	.short	0x0000


	//----- nvinfo : EIATTR_COOP_GROUP_MASK_REGIDS
	.align		4
        /*0038*/ 	.byte	0x04, 0x29
        /*003a*/ 	.short	(.L_1711 - .L_1710)


	//   ....[0]....
.L_1710:
        /*003c*/ 	.word	0xffffffff


	//   ....[1]....
        /*0040*/ 	.word	0xffffffff


	//   ....[2]....
        /*0044*/ 	.word	0xffffffff


	//   ....[3]....
        /*0048*/ 	.word	0xffffffff


	//   ....[4]....
        /*004c*/ 	.word	0xffffffff


	//   ....[5]....
        /*0050*/ 	.word	0xffffffff


	//   ....[6]....
        /*0054*/ 	.word	0xffffffff


	//   ....[7]....
        /*0058*/ 	.word	0xffffffff


	//   ....[8]....
        /*005c*/ 	.word	0xffffffff


	//   ....[9]....
        /*0060*/ 	.word	0xffffffff


	//----- nvinfo : EIATTR_COOP_GROUP_INSTR_OFFSETS
	.align		4
.L_1711:
        /*0064*/ 	.byte	0x04, 0x28
        /*0066*/ 	.short	(.L_1713 - .L_1712)


	//   ....[0]....
.L_1712:
        /*0068*/ 	.word	0x00001750


	//   ....[1]....
        /*006c*/ 	.word	0x00001760


	//   ....[2]....
        /*0070*/ 	.word	0x00001790


	//   ....[3]....
        /*0074*/ 	.word	0x000017a0


	//   ....[4]....
        /*0078*/ 	.word	0x000017e0


	//   ....[5]....
        /*007c*/ 	.word	0x000017f0


	//   ....[6]....
        /*0080*/ 	.word	0x00001830


	//   ....[7]....
        /*0084*/ 	.word	0x00001840


	//   ....[8]....
        /*0088*/ 	.word	0x00001880


	//   ....[9]....
        /*008c*/ 	.word	0x00001890


	//----- nvinfo : EIATTR_EXIT_INSTR_OFFSETS
	.align		4
.L_1713:
        /*0090*/ 	.byte	0x04, 0x1c
        /*0092*/ 	.short	(.L_1715 - .L_1714)


	//   ....[0]....
.L_1714:
        /*0094*/ 	.word	0x00000060


	//   ....[1]....
        /*0098*/ 	.word	0x00004670


	//----- nvinfo : EIATTR_MAX_THREADS
	.align		4
.L_1715:
        /*009c*/ 	.byte	0x04, 0x05
        /*009e*/ 	.short	(.L_1717 - .L_1716)
.L_1716:
        /*00a0*/ 	.word	0x000001c0
        /*00a4*/ 	.word	0x00000001
        /*00a8*/ 	.word	0x00000001


	//----- nvinfo : EIATTR_CRS_STACK_SIZE
	.align		4
.L_1717:
        /*00ac*/ 	.byte	0x04, 0x1e
        /*00ae*/ 	.short	(.L_1719 - .L_1718)
.L_1718:
        /*00b0*/ 	.word	0x00000000
.L_1719:


//--------------------- .nv.info._Z35group_norm_nhwc_fwd_one_pass_kernelI11Fp32IOFp16WLi256ELi112ELi448EEv26Group_norm_nhwc_fwd_params --------------------------
	.section	.nv.info._Z35group_norm_nhwc_fwd_one_pass_kernelI11Fp32IOFp16WLi256ELi112ELi448EEv26Group_norm_nhwc_fwd_params,"",@"SHT_CUDA_INFO"
	.sectionflags	@""
	.align	4


	//----- nvinfo : EIATTR_CUDA_API_VERSION
	.align		4
        /*0000*/ 	.byte	0x04, 0x37
        /*0002*/ 	.short	(.L_1721 - .L_1720)
.L_1720:
        /*0004*/ 	.word	0x00000082


	//----- nvinfo : EIATTR_SW2861232_WAR
	.align		4
.L_1721:
        /*0008*/ 	.byte	0x01, 0x35
	.zero		2


	//----- nvinfo : EIATTR_PARAM_CBANK
	.align		4
        /*000c*/ 	.byte	0x04, 0x0a
        /*000e*/ 	.short	(.L_1723 - .L_1722)
	.align		4
.L_1722:
        /*0010*/ 	.word	index@(.nv.constant0._Z35group_norm_nhwc_fwd_one_pass_kernelI11Fp32IOFp16WLi256ELi112ELi448EEv26Group_norm_nhwc_fwd_params)
        /*0014*/ 	.short	0x0160
        /*0016*/ 	.short	0x00a0


	//----- nvinfo : EIATTR_CBANK_PARAM_SIZE
	.align		4
.L_1723:
        /*0018*/ 	.byte	0x03, 0x19
        /*001a*/ 	.short	0x00a0


	//----- nvinfo : EIATTR_KPARAM_INFO
	.align		4
        /*001c*/ 	.byte	0x04, 0x17
        /*001e*/ 	.short	(.L_1725 - .L_1724)
.L_1724:
        /*0020*/ 	.word	0x00000000
        /*0024*/ 	.short	0x0000
        /*0026*/ 	.short	0x0000
        /*0028*/ 	.byte	0x00, 0xf0, 0x81, 0x02


	//----- nvinfo : EIATTR_MAXREG_COUNT
	.align		4
.L_1725:
        /*002c*/ 	.byte	0x03, 0x1b
        /*002e*/ 	.short	0x0080


	//----- nvinfo : EIATTR_NUM_BARRIERS
	.align		4
        /*0030*/ 	.byte	0x02, 0x4c
        /*0032*/ 	.byte	0x01
	.zero		1


	//----- nvinfo : EIATTR_MERCURY_ISA_VERSION
	.align		4
        /*0034*/ 	.byte	0x03, 0x5f
        /*0036*/ 	.short	0x0000


	//----- nvinfo : EIATTR_COOP_GROUP_MASK_REGIDS
	.align		4
        /*0038*/ 	.byte	0x04, 0x29
        /*003a*/ 	.short	(.L_1727 - .L_1726)


	//   ....[0]....
.L_1726:
        /*003c*/ 	.word	0xffffffff


	//   ....[1]....
        /*0040*/ 	.word	0xffffffff


	//   ....[2]....
        /*0044*/ 	.word	0xffffffff


	//   ....[3]....
        /*0048*/ 	.word	0xffffffff


	//   ....[4]....
        /*004c*/ 	.word	0xffffffff


	//   ....[5]....
        /*0050*/ 	.word	0xffffffff


	//   ....[6]....
        /*0054*/ 	.word	0xffffffff


	//   ....[7]....
        /*0058*/ 	.word	0xffffffff


	//   ....[8]....
        /*005c*/ 	.word	0xffffffff


	//   ....[9]....
        /*0060*/ 	.word	0xffffffff


	//----- nvinfo : EIATTR_COOP_GROUP_INSTR_OFFSETS
	.align		4
.L_1727:
        /*0064*/ 	.byte	0x04, 0x28
        /*0066*/ 	.short	(.L_1729 - .L_1728)


	//   ....[0]....
.L_1728:
        /*0068*/ 	.word	0x00003330


	//   ....[1]....
        /*006c*/ 	.word	0x00003340


	//   ....[2]....
        /*0070*/ 	.word	0x00003380


	//   ....[3]....
        /*0074*/ 	.word	0x00003390


	//   ....[4]....
        /*0078*/ 	.word	0x000033d0


	//   ....[5]....
        /*007c*/ 	.word	0x000033e0


	//   ....[6]....
        /*0080*/ 	.word	0x00003420


	//   ....[7]....
        /*0084*/ 	.word	0x00003430


	//   ....[8]....
        /*0088*/ 	.word	0x00003470


	//   ....[9]....
        /*008c*/ 	.word	0x00003480


	//----- nvinfo : EIATTR_EXIT_INSTR_OFFSETS
	.align		4
.L_1729:
        /*0090*/ 	.byte	0x04, 0x1c
        /*0092*/ 	.short	(.L_1731 - .L_1730)


	//   ....[0]....
.L_1730:
        /*0094*/ 	.word	0x00000070


	//   ....[1]....
        /*0098*/ 	.word	0x000083b0


	//----- nvinfo : EIATTR_MAX_THREADS
	.align		4
.L_1731:
        /*009c*/ 	.byte	0x04, 0x05
        /*009e*/ 	.short	(.L_1733 - .L_1732)
.L_1732:
        /*00a0*/ 	.word	0x000001c0
        /*00a4*/ 	.word	0x00000001
        /*00a8*/ 	.word	0x00000001


	//----- nvinfo : EIATTR_CRS_STACK_SIZE
	.align		4
.L_1733:
        /*00ac*/ 	.byte	0x04, 0x1e
        /*00ae*/ 	.short	(.L_1735 - .L_1734)
.L_1734:
        /*00b0*/ 	.word	0x00000000
.L_1735:


//--------------------- .nv.info._Z35group_norm_nhwc_fwd_one_pass_kernelI11Fp32IOFp16WLi512ELi112ELi448EEv26Group_norm_nhwc_fwd_params --------------------------
	.section	.nv.info._Z35group_norm_nhwc_fwd_one_pass_kernelI11Fp32IOFp16WLi512ELi112ELi448EEv26Group_norm_nhwc_fwd_params,"",@"SHT_CUDA_INFO"
	.sectionflags	@""
	.align	4


	//----- nvinfo : EIATTR_CUDA_API_VERSION
	.align		4
        /*0000*/ 	.byte	0x04, 0x37
        /*0002*/ 	.short	(.L_1737 - .L_1736)
.L_1736:
        /*0004*/ 	.word	0x00000082


	//----- nvinfo : EIATTR_SW2861232_WAR
	.align		4
.L_1737:
        /*0008*/ 	.byte	0x01, 0x35
	.zero		2


	//----- nvinfo : EIATTR_PARAM_CBANK
	.align		4
        /*000c*/ 	.byte	0x04, 0x0a
        /*000e*/ 	.short	(.L_1739 - .L_1738)
	.align		4
.L_1738:
        /*0010*/ 	.word	index@(.nv.constant0._Z35group_norm_nhwc_fwd_one_pass_kernelI11Fp32IOFp16WLi512ELi112ELi448EEv26Group_norm_nhwc_fwd_params)
        /*0014*/ 	.short	0x0160
        /*0016*/ 	.short	0x00a0


	//----- nvinfo : EIATTR_CBANK_PARAM_SIZE
	.align		4
.L_1739:
        /*0018*/ 	.byte	0x03, 0x19
        /*001a*/ 	.short	0x00a0


	//----- nvinfo : EIATTR_KPARAM_INFO
	.align		4
        /*001c*/ 	.byte	0x04, 0x17
        /*001e*/ 	.short	(.L_1741 - .L_1740)
.L_1740:
        /*0020*/ 	.word	0x00000000
        /*0024*/ 	.short	0x0000
        /*0026*/ 	.short	0x0000
        /*0028*/ 	.byte	0x00, 0xf0, 0x81, 0x02


	//----- nvinfo : EIATTR_MAXREG_COUNT
	.align		4
.L_1741:
        /*002c*/ 	.byte	0x03, 0x1b
        /*002e*/ 	.short	0x0080


	//----- nvinfo : EIATTR_NUM_BARRIERS
	.align		4
        /*0030*/ 	.byte	0x02, 0x4c
        /*0032*/ 	.byte	0x01
	.zero		1


	//----- nvinfo : EIATTR_ANNOTATIONS
	.align		4
        /*0034*/ 	.byte	0x04, 0x55
        /*0036*/ 	.short	(.L_1743 - .L_1742)


	//   ....[0]....
.L_1742:
        /* <DEDUP_REMOVED lines=278> */


	//----- nvinfo : EIATTR_MERCURY_ISA_VERSION
	.align		4
.L_1743:
        /*1180*/ 	.byte	0x03, 0x5f
        /*1182*/ 	.short	0x0000


	//----- nvinfo : EIATTR_COOP_GROUP_MASK_REGIDS
	.align		4
        /*1184*/ 	.byte	0x04, 0x29
        /*1186*/ 	.short	(.L_1745 - .L_1744)


	//   ....[0]....
.L_1744:
        /*1188*/ 	.word	0xffffffff


	//   ....[1]....
        /*118c*/ 	.word	0xffffffff


	//   ....[2]....
        /*1190*/ 	.word	0xffffffff


	//   ....[3]....
        /*1194*/ 	.word	0xffffffff


	//   ....[4]....
        /*1198*/ 	.word	0xffffffff


	//   ....[5]....
        /*119c*/ 	.word	0xffffffff


	//   ....[6]....
        /*11a0*/ 	.word	0xffffffff


	//   ....[7]....
        /*11a4*/ 	.word	0xffffffff


	//   ....[8]....
        /*11a8*/ 	.word	0xffffffff


	//   ....[9]....
        /*11ac*/ 	.word	0xffffffff


	//----- nvinfo : EIATTR_COOP_GROUP_INSTR_OFFSETS
	.align		4
.L_1745:
        /*11b0*/ 	.byte	0x04, 0x28
        /*11b2*/ 	.short	(.L_1747 - .L_1746)


	//   ....[0]....
.L_1746:
        /*11b4*/ 	.word	0x0000b370


	//   ....[1]....
        /*11b8*/ 	.word	0x0000b380


	//   ....[2]....
        /*11bc*/ 	.word	0x0000b400


	//   ....[3]....
        /*11c0*/ 	.word	0x0000b410


	//   ....[4]....
        /*11c4*/ 	.word	0x0000b4a0


	//   ....[5]....
        /*11c8*/ 	.word	0x0000b4b0


	//   ....[6]....
        /*11cc*/ 	.word	0x0000b540


	//   ....[7]....
        /*11d0*/ 	.word	0x0000b550


	//   ....[8]....
        /*11d4*/ 	.word	0x0000b5e0


	//   ....[9]....
        /*11d8*/ 	.word	0x0000b5f0


	//----- nvinfo : EIATTR_EXIT_INSTR_OFFSETS
	.align		4
.L_1747:
        /*11dc*/ 	.byte	0x04, 0x1c
        /*11de*/ 	.short	(.L_1749 - .L_1748)


	//   ....[0]....
.L_1748:
        /*11e0*/ 	.word	0x00000080


	//   ....[1]....
        /*11e4*/ 	.word	0x0000e350


	//----- nvinfo : EIATTR_MAX_THREADS
	.align		4
.L_1749:
        /*11e8*/ 	.byte	0x04, 0x05
        /*11ea*/ 	.short	(.L_1751 - .L_1750)
.L_1750:
        /*11ec*/ 	.word	0x000001c0
        /*11f0*/ 	.word	0x00000001
        /*11f4*/ 	.word	0x00000001


	//----- nvinfo : EIATTR_CRS_STACK_SIZE
	.align		4
.L_1751:
        /*11f8*/ 	.byte	0x04, 0x1e
        /*11fa*/ 	.short	(.L_1753 - .L_1752)
.L_1752:
        /*11fc*/ 	.word	0x00000000
.L_1753:


//--------------------- .nv.callgraph             --------------------------
	.section	.nv.callgraph,"",@"SHT_CUDA_CALLGRAPH"
	.align	4
	.sectionentsize	8
	.align		4
        /*0000*/ 	.word	0x00000000
	.align		4
        /*0004*/ 	.word	0xffffffff
	.align		4
        /*0008*/ 	.word	0x00000000
	.align		4
        /*000c*/ 	.word	0xfffffffe
	.align		4
        /*0010*/ 	.word	0x00000000
	.align		4
        /*0014*/ 	.word	0xfffffffd
	.align		4
        /*0018*/ 	.word	0x00000000
	.align		4
        /*001c*/ 	.word	0xfffffffc


//--------------------- .nv.rel.action            --------------------------
	.section	.nv.rel.action,"",@"SHT_CUDA_RELOCINFO"
	.align	8
	.sectionentsize	8
        /*0000*/ 	.byte	0x73, 0x00, 0x00, 0x00, 0x00, 0x00, 0x00, 0x00, 0x00, 0x00, 0x00, 0x11, 0x25, 0x00, 0x05, 0x36


//--------------------- .nv.constant4             --------------------------
	.section	.nv.constant4,"a",@progbits
	.align	8
	.align		8
.nv.constant4:
        /*0000*/ 	.dword	_ZN62_INTERNAL_e6b187e3_31_group_norm_nhwc_one_pass_112_cu_d920b5314cuda3std3__45__cpo5beginE
	.align		8
        /*0008*/ 	.dword	_ZN62_INTERNAL_e6b187e3_31_group_norm_nhwc_one_pass_112_cu_d920b5314cuda3std3__45__cpo3endE
	.align		8
        /*0010*/ 	.dword	_ZN62_INTERNAL_e6b187e3_31_group_norm_nhwc_one_pass_112_cu_d920b5314cuda3std3__45__cpo6cbeginE
	.align		8
        /*0018*/ 	.dword	_ZN62_INTERNAL_e6b187e3_31_group_norm_nhwc_one_pass_112_cu_d920b5314cuda3std3__45__cpo4cendE
	.align		8
        /*0020*/ 	.dword	_ZN62_INTERNAL_e6b187e3_31_group_norm_nhwc_one_pass_112_cu_d920b5314cuda3std3__45__cpo6rbeginE
	.align		8
        /*0028*/ 	.dword	_ZN62_INTERNAL_e6b187e3_31_group_norm_nhwc_one_pass_112_cu_d920b5314cuda3std3__45__cpo4rendE
	.align		8
        /*0030*/ 	.dword	_ZN62_INTERNAL_e6b187e3_31_group_norm_nhwc_one_pass_112_cu_d920b5314cuda3std3__45__cpo7crbeginE
	.align		8
        /*0038*/ 	.dword	_ZN62_INTERNAL_e6b187e3_31_group_norm_nhwc_one_pass_112_cu_d920b5314cuda3std3__45__cpo5crendE
	.align		8
        /*0040*/ 	.dword	_ZN62_INTERNAL_e6b187e3_31_group_norm_nhwc_one_pass_112_cu_d920b5314cuda3std3__464_GLOBAL__N__e6b187e3_31_group_norm_nhwc_one_pass_112_cu_d920b5316ignoreE
	.align		8
        /*0048*/ 	.dword	_ZN62_INTERNAL_e6b187e3_31_group_norm_nhwc_one_pass_112_cu_d920b5314cuda3std3__419piecewise_constructE
	.align		8
        /*0050*/ 	.dword	_ZN62_INTERNAL_e6b187e3_31_group_norm_nhwc_one_pass_112_cu_d920b5314cuda3std3__48in_placeE
	.align		8
        /*0058*/ 	.dword	_ZN62_INTERNAL_e6b187e3_31_group_norm_nhwc_one_pass_112_cu_d920b5314cuda3std3__420unreachable_sentinelE
	.align		8
        /*0060*/ 	.dword	_ZN62_INTERNAL_e6b187e3_31_group_norm_nhwc_one_pass_112_cu_d920b5314cuda3std3__47nulloptE
	.align		8
        /*0068*/ 	.dword	_ZN62_INTERNAL_e6b187e3_31_group_norm_nhwc_one_pass_112_cu_d920b5314cuda3std3__48unexpectE
	.align		8
        /*0070*/ 	.dword	_ZN62_INTERNAL_e6b187e3_31_group_norm_nhwc_one_pass_112_cu_d920b5314cuda3std6ranges3__45__cpo4swapE
	.align		8
        /*0078*/ 	.dword	_ZN62_INTERNAL_e6b187e3_31_group_norm_nhwc_one_pass_112_cu_d920b5314cuda3std6ranges3__45__cpo9iter_moveE
	.align		8
        /*0080*/ 	.dword	_ZN62_INTERNAL_e6b187e3_31_group_norm_nhwc_one_pass_112_cu_d920b5314cuda3std6ranges3__45__cpo5beginE
	.align		8
        /*0088*/ 	.dword	_ZN62_INTERNAL_e6b187e3_31_group_norm_nhwc_one_pass_112_cu_d920b5314cuda3std6ranges3__45__cpo3endE
	.align		8
        /*0090*/ 	.dword	_ZN62_INTERNAL_e6b187e3_31_group_norm_nhwc_one_pass_112_cu_d920b5314cuda3std6ranges3__45__cpo6cbeginE
	.align		8
        /*0098*/ 	.dword	_ZN62_INTERNAL_e6b187e3_31_group_norm_nhwc_one_pass_112_cu_d920b5314cuda3std6ranges3__45__cpo4cendE
	.align		8
        /*00a0*/ 	.dword	_ZN62_INTERNAL_e6b187e3_31_group_norm_nhwc_one_pass_112_cu_d920b5314cuda3std6ranges3__45__cpo7advanceE
	.align		8
        /*00a8*/ 	.dword	_ZN62_INTERNAL_e6b187e3_31_group_norm_nhwc_one_pass_112_cu_d920b5314cuda3std6ranges3__45__cpo9iter_swapE
	.align		8
        /*00b0*/ 	.dword	_ZN62_INTERNAL_e6b187e3_31_group_norm_nhwc_one_pass_112_cu_d920b5314cuda3std6ranges3__45__cpo4nextE
	.align		8
        /*00b8*/ 	.dword	_ZN62_INTERNAL_e6b187e3_31_group_norm_nhwc_one_pass_112_cu_d920b5314cuda3std6ranges3__45__cpo4prevE
	.align		8
        /*00c0*/ 	.dword	_ZN62_INTERNAL_e6b187e3_31_group_norm_nhwc_one_pass_112_cu_d920b5314cuda3std6ranges3__45__cpo4dataE
	.align		8
        /*00c8*/ 	.dword	_ZN62_INTERNAL_e6b187e3_31_group_norm_nhwc_one_pass_112_cu_d920b5314cuda3std6ranges3__45__cpo5cdataE
	.align		8
        /*00d0*/ 	.dword	_ZN62_INTERNAL_e6b187e3_31_group_norm_nhwc_one_pass_112_cu_d920b5314cuda3std6ranges3__45__cpo4sizeE
	.align		8
        /*00d8*/ 	.dword	_ZN62_INTERNAL_e6b187e3_31_group_norm_nhwc_one_pass_112_cu_d920b5314cuda3std6ranges3__45__cpo5ssizeE
	.align		8
        /*00e0*/ 	.dword	_ZN62_INTERNAL_e6b187e3_31_group_norm_nhwc_one_pass_112_cu_d920b5314cuda3std6ranges3__45__cpo8distanceE
	.align		8
        /*00e8*/ 	.dword	_ZN62_INTERNAL_e6b187e3_31_group_norm_nhwc_one_pass_112_cu_d920b5316thrust23THRUST_300001_SM_800_NS6system6detail10sequential3seqE
	.align		8
        /*00f0*/ 	.dword	_ZN62_INTERNAL_e6b187e3_31_group_norm_nhwc_one_pass_112_cu_d920b5316thrust23THRUST_300001_SM_800_NS12placeholders2_1E
	.align		8
        /*00f8*/ 	.dword	_ZN62_INTERNAL_e6b187e3_31_group_norm_nhwc_one_pass_112_cu_d920b5316thrust23THRUST_300001_SM_800_NS12placeholders2_2E
	.align		8
        /*0100*/ 	.dword	_ZN62_INTERNAL_e6b187e3_31_group_norm_nhwc_one_pass_112_cu_d920b5316thrust23THRUST_300001_SM_800_NS12placeholders2_3E
	.align		8
        /*0108*/ 	.dword	_ZN62_INTERNAL_e6b187e3_31_group_norm_nhwc_one_pass_112_cu_d920b5316thrust23THRUST_300001_SM_800_NS12placeholders2_4E
	.align		8
        /*0110*/ 	.dword	_ZN62_INTERNAL_e6b187e3_31_group_norm_nhwc_one_pass_112_cu_d920b5316thrust23THRUST_300001_SM_800_NS12placeholders2_5E
	.align		8
        /*0118*/ 	.dword	_ZN62_INTERNAL_e6b187e3_31_group_norm_nhwc_one_pass_112_cu_d920b5316thrust23THRUST_300001_SM_800_NS12placeholders2_6E
	.align		8
        /*0120*/ 	.dword	_ZN62_INTERNAL_e6b187e3_31_group_norm_nhwc_one_pass_112_cu_d920b5316thrust23THRUST_300001_SM_800_NS12placeholders2_7E
	.align		8
        /*0128*/ 	.dword	_ZN62_INTERNAL_e6b187e3_31_group_norm_nhwc_one_pass_112_cu_d920b5316thrust23THRUST_300001_SM_800_NS12placeholders2_8E
	.align		8
        /*0130*/ 	.dword	_ZN62_INTERNAL_e6b187e3_31_group_norm_nhwc_one_pass_112_cu_d920b5316thrust23THRUST_300001_SM_800_NS12placeholders2_9E
	.align		8
        /*0138*/ 	.dword	_ZN62_INTERNAL_e6b187e3_31_group_norm_nhwc_one_pass_112_cu_d920b5316thrust23THRUST_300001_SM_800_NS12placeholders3_10E


//--------------------- .nv.constant0._ZN3cub17CUB_300001_SM_8006detail11EmptyKernelIvEEvv --------------------------
	.section	.nv.constant0._ZN3cub17CUB_300001_SM_8006detail11EmptyKernelIvEEvv,"a",@progbits
	.sectionflags	@""
	.align	4
.nv.constant0._ZN3cub17CUB_300001_SM_8006detail11EmptyKernelIvEEvv:
	.zero		352


//--------------------- .nv.constant0._Z35group_norm_nhwc_bwd_one_pass_kernelI11Bf16IOFp32WLi64ELi112ELi448EEv26Group_norm_nhwc_bwd_params --------------------------
	.section	.nv.constant0._Z35group_norm_nhwc_bwd_one_pass_kernelI11Bf16IOFp32WLi64ELi112ELi448EEv26Group_norm_nhwc_bwd_params,"a",@progbits
	.sectionflags	@""
	.align	4
.nv.constant0._Z35group_norm_nhwc_bwd_one_pass_kernelI11Bf16IOFp32WLi64ELi112ELi448EEv26Group_norm_nhwc_bwd_params:
	.zero		536


//--------------------- .nv.constant0._Z35group_norm_nhwc_bwd_one_pass_kernelI11Bf16IOFp32WLi128ELi112ELi448EEv26Group_norm_nhwc_bwd_params --------------------------
	.section	.nv.constant0._Z35group_norm_nhwc_bwd_one_pass_kernelI11Bf16IOFp32WLi128ELi112ELi448EEv26Group_norm_nhwc_bwd_params,"a",@progbits
	.sectionflags	@""
	.align	4
.nv.constant0._Z35group_norm_nhwc_bwd_one_pass_kernelI11Bf16IOFp32WLi128ELi112ELi448EEv26Group_norm_nhwc_bwd_params:
	.zero		536


//--------------------- .nv.constant0._Z35group_norm_nhwc_bwd_one_pass_kernelI11Bf16IOFp32WLi256ELi112ELi448EEv26Group_norm_nhwc_bwd_params --------------------------
	.section	.nv.constant0._Z35group_norm_nhwc_bwd_one_pass_kernelI11Bf16IOFp32WLi256ELi112ELi448EEv26Group_norm_nhwc_bwd_params,"a",@progbits
	.sectionflags	@""
	.align	4
.nv.constant0._Z35group_norm_nhwc_bwd_one_pass_kernelI11Bf16IOFp32WLi256ELi112ELi448EEv26Group_norm_nhwc_bwd_params:
	.zero		536


//--------------------- .nv.constant0._Z35group_norm_nhwc_bwd_one_pass_kernelI11Bf16IOFp32WLi512ELi112ELi448EEv26Group_norm_nhwc_bwd_params --------------------------
	.section	.nv.constant0._Z35group_norm_nhwc_bwd_one_pass_kernelI11Bf16IOFp32WLi512ELi112ELi448EEv26Group_norm_nhwc_bwd_params,"a",@progbits
	.sectionflags	@""
	.align	4
.nv.constant0._Z35group_norm_nhwc_bwd_one_pass_kernelI11Bf16IOFp32WLi512ELi112ELi448EEv26Group_norm_nhwc_bwd_params:
	.zero		536


//--------------------- .nv.constant0._Z35group_norm_nhwc_bwd_one_pass_kernelI11Bf16IOBf16WLi64ELi112ELi448EEv26Group_norm_nhwc_bwd_params --------------------------
	.section	.nv.constant0._Z35group_norm_nhwc_bwd_one_pass_kernelI11Bf16IOBf16WLi64ELi112ELi448EEv26Group_norm_nhwc_bwd_params,"a",@progbits
	.sectionflags	@""
	.align	4
.nv.constant0._Z35group_norm_nhwc_bwd_one_pass_kernelI11Bf16IOBf16WLi64ELi112ELi448EEv26Group_norm_nhwc_bwd_params:
	.zero		536


//--------------------- .nv.constant0._Z35group_norm_nhwc_bwd_one_pass_kernelI11Bf16IOBf16WLi128ELi112ELi448EEv26Group_norm_nhwc_bwd_params --------------------------
	.section	.nv.constant0._Z35group_norm_nhwc_bwd_one_pass_kernelI11Bf16IOBf16WLi128ELi112ELi448EEv26Group_norm_nhwc_bwd_params,"a",@progbits
	.sectionflags	@""
	.align	4
.nv.constant0._Z35group_norm_nhwc_bwd_one_pass_kernelI11Bf16IOBf16WLi128ELi112ELi448EEv26Group_norm_nhwc_bwd_params:
	.zero		536


//--------------------- .nv.constant0._Z35group_norm_nhwc_bwd_one_pass_kernelI11Bf16IOBf16WLi256ELi112ELi448EEv26Group_norm_nhwc_bwd_params --------------------------
	.section	.nv.constant0._Z35group_norm_nhwc_bwd_one_pass_kernelI11Bf16IOBf16WLi256ELi112ELi448EEv26Group_norm_nhwc_bwd_params,"a",@progbits
	.sectionflags	@""
	.align	4
.nv.constant0._Z35group_norm_nhwc_bwd_one_pass_kernelI11Bf16IOBf16WLi256ELi112ELi448EEv26Group_norm_nhwc_bwd_params:
	.zero		536


//--------------------- .nv.constant0._Z35group_norm_nhwc_bwd_one_pass_kernelI11Bf16IOBf16WLi512ELi112ELi448EEv26Group_norm_nhwc_bwd_params --------------------------
	.section	.nv.constant0._Z35group_norm_nhwc_bwd_one_pass_kernelI11Bf16IOBf16WLi512ELi112ELi448EEv26Group_norm_nhwc_bwd_params,"a",@progbits
	.sectionflags	@""
	.align	4
.nv.constant0._Z35group_norm_nhwc_bwd_one_pass_kernelI11Bf16IOBf16WLi512ELi112ELi448EEv26Group_norm_nhwc_bwd_params:
	.zero		536


//--------------------- .nv.constant0._Z35group_norm_nhwc_bwd_one_pass_kernelI11Bf16IOFp16WLi64ELi112ELi448EEv26Group_norm_nhwc_bwd_params --------------------------
	.section	.nv.constant0._Z35group_norm_nhwc_bwd_one_pass_kernelI11Bf16IOFp16WLi64ELi112ELi448EEv26Group_norm_nhwc_bwd_params,"a",@progbits
	.sectionflags	@""
	.align	4
.nv.constant0._Z35group_norm_nhwc_bwd_one_pass_kernelI11Bf16IOFp16WLi64ELi112ELi448EEv26Group_norm_nhwc_bwd_params:
	.zero		536


//--------------------- .nv.constant0._Z35group_norm_nhwc_bwd_one_pass_kernelI11Bf16IOFp16WLi128ELi112ELi448EEv26Group_norm_nhwc_bwd_params --------------------------
	.section	.nv.constant0._Z35group_norm_nhwc_bwd_one_pass_kernelI11Bf16IOFp16WLi128ELi112ELi448EEv26Group_norm_nhwc_bwd_params,"a",@progbits
	.sectionflags	@""
	.align	4
.nv.constant0._Z35group_norm_nhwc_bwd_one_pass_kernelI11Bf16IOFp16WLi128ELi112ELi448EEv26Group_norm_nhwc_bwd_params:
	.zero		536


//--------------------- .nv.constant0._Z35group_norm_nhwc_bwd_one_pass_kernelI11Bf16IOFp16WLi256ELi112ELi448EEv26Group_norm_nhwc_bwd_params --------------------------
	.section	.nv.constant0._Z35group_norm_nhwc_bwd_one_pass_kernelI11Bf16IOFp16WLi256ELi112ELi448EEv26Group_norm_nhwc_bwd_params,"a",@progbits
	.sectionflags	@""
	.align	4
.nv.constant0._Z35group_norm_nhwc_bwd_one_pass_kernelI11Bf16IOFp16WLi256ELi112ELi448EEv26Group_norm_nhwc_bwd_params:
	.zero		536


//--------------------- .nv.constant0._Z35group_norm_nhwc_bwd_one_pass_kernelI11Bf16IOFp16WLi512ELi112ELi448EEv26Group_norm_nhwc_bwd_params --------------------------
	.section	.nv.constant0._Z35group_norm_nhwc_bwd_one_pass_kernelI11Bf16IOFp16WLi512ELi112ELi448EEv26Group_norm_nhwc_bwd_params,"a",@progbits
	.sectionflags	@""
	.align	4
.nv.constant0._Z35group_norm_nhwc_bwd_one_pass_kernelI11Bf16IOFp16WLi512ELi112ELi448EEv26Group_norm_nhwc_bwd_params:
	.zero		536


//--------------------- .nv.constant0._Z35group_norm_nhwc_bwd_one_pass_kernelI11Fp16IOFp32WLi64ELi112ELi448EEv26Group_norm_nhwc_bwd_params --------------------------
	.section	.nv.constant0._Z35group_norm_nhwc_bwd_one_pass_kernelI11Fp16IOFp32WLi64ELi112ELi448EEv26Group_norm_nhwc_bwd_params,"a",@progbits
	.sectionflags	@""
	.align	4
.nv.constant0._Z35group_norm_nhwc_bwd_one_pass_kernelI11Fp16IOFp32WLi64ELi112ELi448EEv26Group_norm_nhwc_bwd_params:
	.zero		536


//--------------------- .nv.constant0._Z35group_norm_nhwc_bwd_one_pass_kernelI11Fp16IOFp32WLi128ELi112ELi448EEv26Group_norm_nhwc_bwd_params --------------------------
	.section	.nv.constant0._Z35group_norm_nhwc_bwd_one_pass_kernelI11Fp16IOFp32WLi128ELi112ELi448EEv26Group_norm_nhwc_bwd_params,"a",@progbits
	.sectionflags	@""
	.align	4
.nv.constant0._Z35group_norm_nhwc_bwd_one_pass_kernelI11Fp16IOFp32WLi128ELi112ELi448EEv26Group_norm_nhwc_bwd_params:
	.zero		536


//--------------------- .nv.constant0._Z35group_norm_nhwc_bwd_one_pass_kernelI11Fp16IOFp32WLi256ELi112ELi448EEv26Group_norm_nhwc_bwd_params --------------------------
	.section	.nv.constant0._Z35group_norm_nhwc_bwd_one_pass_kernelI11Fp16IOFp32WLi256ELi112ELi448EEv26Group_norm_nhwc_bwd_params,"a",@progbits
	.sectionflags	@""
	.align	4
.nv.constant0._Z35group_norm_nhwc_bwd_one_pass_kernelI11Fp16IOFp32WLi256ELi112ELi448EEv26Group_norm_nhwc_bwd_params:
	.zero		536


//--------------------- .nv.constant0._Z35group_norm_nhwc_bwd_one_pass_kernelI11Fp16IOFp32WLi512ELi112ELi448EEv26Group_norm_nhwc_bwd_params --------------------------
	.section	.nv.constant0._Z35group_norm_nhwc_bwd_one_pass_kernelI11Fp16IOFp32WLi512ELi112ELi448EEv26Group_norm_nhwc_bwd_params,"a",@progbits
	.sectionflags	@""
	.align	4
.nv.constant0._Z35group_norm_nhwc_bwd_one_pass_kernelI11Fp16IOFp32WLi512ELi112ELi448EEv26Group_norm_nhwc_bwd_params:
	.zero		536


//--------------------- .nv.constant0._Z35group_norm_nhwc_bwd_one_pass_kernelI11Fp16IOBf16WLi64ELi112ELi448EEv26Group_norm_nhwc_bwd_params --------------------------
	.section	.nv.constant0._Z35group_norm_nhwc_bwd_one_pass_kernelI11Fp16IOBf16WLi64ELi112ELi448EEv26Group_norm_nhwc_bwd_params,"a",@progbits
	.sectionflags	@""
	.align	4
.nv.constant0._Z35group_norm_nhwc_bwd_one_pass_kernelI11Fp16IOBf16WLi64ELi112ELi448EEv26Group_norm_nhwc_bwd_params:
	.zero		536


//--------------------- .nv.constant0._Z35group_norm_nhwc_bwd_one_pass_kernelI11Fp16IOBf16WLi128ELi112ELi448EEv26Group_norm_nhwc_bwd_params --------------------------
	.section	.nv.constant0._Z35group_norm_nhwc_bwd_one_pass_kernelI11Fp16IOBf16WLi128ELi112ELi448EEv26Group_norm_nhwc_bwd_params,"a",@progbits
	.sectionflags	@""
	.align	4
.nv.constant0._Z35group_norm_nhwc_bwd_one_pass_kernelI11Fp16IOBf16WLi128ELi112ELi448EEv26Group_norm_nhwc_bwd_params:
	.zero		536


//--------------------- .nv.constant0._Z35group_norm_nhwc_bwd_one_pass_kernelI11Fp16IOBf16WLi256ELi112ELi448EEv26Group_norm_nhwc_bwd_params --------------------------
	.section	.nv.constant0._Z35group_norm_nhwc_bwd_one_pass_kernelI11Fp16IOBf16WLi256ELi112ELi448EEv26Group_norm_nhwc_bwd_params,"a",@progbits
	.sectionflags	@""
	.align	4
.nv.constant0._Z35group_norm_nhwc_bwd_one_pass_kernelI11Fp16IOBf16WLi256ELi112ELi448EEv26Group_norm_nhwc_bwd_params:
	.zero		536


//--------------------- .nv.constant0._Z35group_norm_nhwc_bwd_one_pass_kernelI11Fp16IOBf16WLi512ELi112ELi448EEv26Group_norm_nhwc_bwd_params --------------------------
	.section	.nv.constant0._Z35group_norm_nhwc_bwd_one_pass_kernelI11Fp16IOBf16WLi512ELi112ELi448EEv26Group_norm_nhwc_bwd_params,"a",@progbits
	.sectionflags	@""
	.align	4
.nv.constant0._Z35group_norm_nhwc_bwd_one_pass_kernelI11Fp16IOBf16WLi512ELi112ELi448EEv26Group_norm_nhwc_bwd_params:
	.zero		536


//--------------------- .nv.constant0._Z35group_norm_nhwc_bwd_one_pass_kernelI11Fp16IOFp16WLi64ELi112ELi448EEv26Group_norm_nhwc_bwd_params --------------------------
	.section	.nv.constant0._Z35group_norm_nhwc_bwd_one_pass_kernelI11Fp16IOFp16WLi64ELi112ELi448EEv26Group_norm_nhwc_bwd_params,"a",@progbits
	.sectionflags	@""
	.align	4
.nv.constant0._Z35group_norm_nhwc_bwd_one_pass_kernelI11Fp16IOFp16WLi64ELi112ELi448EEv26Group_norm_nhwc_bwd_params:
	.zero		536


//--------------------- .nv.constant0._Z35group_norm_nhwc_bwd_one_pass_kernelI11Fp16IOFp16WLi128ELi112ELi448EEv26Group_norm_nhwc_bwd_params --------------------------
	.section	.nv.constant0._Z35group_norm_nhwc_bwd_one_pass_kernelI11Fp16IOFp16WLi128ELi112ELi448EEv26Group_norm_nhwc_bwd_params,"a",@progbits
	.sectionflags	@""
	.align	4
.nv.constant0._Z35group_norm_nhwc_bwd_one_pass_kernelI11Fp16IOFp16WLi128ELi112ELi448EEv26Group_norm_nhwc_bwd_params:
	.zero		536


//--------------------- .nv.constant0._Z35group_norm_nhwc_bwd_one_pass_kernelI11Fp16IOFp16WLi256ELi112ELi448EEv26Group_norm_nhwc_bwd_params --------------------------
	.section	.nv.constant0._Z35group_norm_nhwc_bwd_one_pass_kernelI11Fp16IOFp16WLi256ELi112ELi448EEv26Group_norm_nhwc_bwd_params,"a",@progbits
	.sectionflags	@""
	.align	4
.nv.constant0._Z35group_norm_nhwc_bwd_one_pass_kernelI11Fp16IOFp16WLi256ELi112ELi448EEv26Group_norm_nhwc_bwd_params:
	.zero		536


//--------------------- .nv.constant0._Z35group_norm_nhwc_bwd_one_pass_kernelI11Fp16IOFp16WLi512ELi112ELi448EEv26Group_norm_nhwc_bwd_params --------------------------
	.section	.nv.constant0._Z35group_norm_nhwc_bwd_one_pass_kernelI11Fp16IOFp16WLi512ELi112ELi448EEv26Group_norm_nhwc_bwd_params,"a",@progbits
	.sectionflags	@""
	.align	4
.nv.constant0._Z35group_norm_nhwc_bwd_one_pass_kernelI11Fp16IOFp16WLi512ELi112ELi448EEv26Group_norm_nhwc_bwd_params:
	.zero		536


//--------------------- .nv.constant0._Z35group_norm_nhwc_bwd_one_pass_kernelI11Fp32IOFp32WLi64ELi112ELi448EEv26Group_norm_nhwc_bwd_params --------------------------
	.section	.nv.constant0._Z35group_norm_nhwc_bwd_one_pass_kernelI11Fp32IOFp32WLi64ELi112ELi448EEv26Group_norm_nhwc_bwd_params,"a",@progbits
	.sectionflags	@""
	.align	4
.nv.constant0._Z35group_norm_nhwc_bwd_one_pass_kernelI11Fp32IOFp32WLi64ELi112ELi448EEv26Group_norm_nhwc_bwd_params:
	.zero		536


//--------------------- .nv.constant0._Z35group_norm_nhwc_bwd_one_pass_kernelI11Fp32IOFp32WLi128ELi112ELi448EEv26Group_norm_nhwc_bwd_params --------------------------
	.section	.nv.constant0._Z35group_norm_nhwc_bwd_one_pass_kernelI11Fp32IOFp32WLi128ELi112ELi448EEv26Group_norm_nhwc_bwd_params,"a",@progbits
	.sectionflags	@""
	.align	4
.nv.constant0._Z35group_norm_nhwc_bwd_one_pass_kernelI11Fp32IOFp32WLi128ELi112ELi448EEv26Group_norm_nhwc_bwd_params:
	.zero		536


//--------------------- .nv.constant0._Z35group_norm_nhwc_bwd_one_pass_kernelI11Fp32IOFp32WLi256ELi112ELi448EEv26Group_norm_nhwc_bwd_params --------------------------
	.section	.nv.constant0._Z35group_norm_nhwc_bwd_one_pass_kernelI11Fp32IOFp32WLi256ELi112ELi448EEv26Group_norm_nhwc_bwd_params,"a",@progbits
	.sectionflags	@""
	.align	4
.nv.constant0._Z35group_norm_nhwc_bwd_one_pass_kernelI11Fp32IOFp32WLi256ELi112ELi448EEv26Group_norm_nhwc_bwd_params:
	.zero		536


//--------------------- .nv.constant0._Z35group_norm_nhwc_bwd_one_pass_kernelI11Fp32IOFp32WLi512ELi112ELi448EEv26Group_norm_nhwc_bwd_params --------------------------
	.section	.nv.constant0._Z35group_norm_nhwc_bwd_one_pass_kernelI11Fp32IOFp32WLi512ELi112ELi448EEv26Group_norm_nhwc_bwd_params,"a",@progbits
	.sectionflags	@""
	.align	4
.nv.constant0._Z35group_norm_nhwc_bwd_one_pass_kernelI11Fp32IOFp32WLi512ELi112ELi448EEv26Group_norm_nhwc_bwd_params:
	.zero		536


//--------------------- .nv.constant0._Z35group_norm_nhwc_bwd_one_pass_kernelI11Fp32IOBf16WLi64ELi112ELi448EEv26Group_norm_nhwc_bwd_params --------------------------
	.section	.nv.constant0._Z35group_norm_nhwc_bwd_one_pass_kernelI11Fp32IOBf16WLi64ELi112ELi448EEv26Group_norm_nhwc_bwd_params,"a",@progbits
	.sectionflags	@""
	.align	4
.nv.constant0._Z35group_norm_nhwc_bwd_one_pass_kernelI11Fp32IOBf16WLi64ELi112ELi448EEv26Group_norm_nhwc_bwd_params:
	.zero		536


//--------------------- .nv.constant0._Z35group_norm_nhwc_bwd_one_pass_kernelI11Fp32IOBf16WLi128ELi112ELi448EEv26Group_norm_nhwc_bwd_params --------------------------
	.section	.nv.constant0._Z35group_norm_nhwc_bwd_one_pass_kernelI11Fp32IOBf16WLi128ELi112ELi448EEv26Group_norm_nhwc_bwd_params,"a",@progbits
	.sectionflags	@""
	.align	4
.nv.constant0._Z35group_norm_nhwc_bwd_one_pass_kernelI11Fp32IOBf16WLi128ELi112ELi448EEv26Group_norm_nhwc_bwd_params:
	.zero		536


//--------------------- .nv.constant0._Z35group_norm_nhwc_bwd_one_pass_kernelI11Fp32IOBf16WLi256ELi112ELi448EEv26Group_norm_nhwc_bwd_params --------------------------
	.section	.nv.constant0._Z35group_norm_nhwc_bwd_one_pass_kernelI11Fp32IOBf16WLi256ELi112ELi448EEv26Group_norm_nhwc_bwd_params,"a",@progbits
	.sectionflags	@""
	.align	4
.nv.constant0._Z35group_norm_nhwc_bwd_one_pass_kernelI11Fp32IOBf16WLi256ELi112ELi448EEv26Group_norm_nhwc_bwd_params:
	.zero		536


//--------------------- .nv.constant0._Z35group_norm_nhwc_bwd_one_pass_kernelI11Fp32IOBf16WLi512ELi112ELi448EEv26Group_norm_nhwc_bwd_params --------------------------
	.section	.nv.constant0._Z35group_norm_nhwc_bwd_one_pass_kernelI11Fp32IOBf16WLi512ELi112ELi448EEv26Group_norm_nhwc_bwd_params,"a",@progbits
	.sectionflags	@""
	.align	4
.nv.constant0._Z35group_norm_nhwc_bwd_one_pass_kernelI11Fp32IOBf16WLi512ELi112ELi448EEv26Group_norm_nhwc_bwd_params:
	.zero		536


//--------------------- .nv.constant0._Z35group_norm_nhwc_bwd_one_pass_kernelI11Fp32IOFp16WLi64ELi112ELi448EEv26Group_norm_nhwc_bwd_params --------------------------
	.section	.nv.constant0._Z35group_norm_nhwc_bwd_one_pass_kernelI11Fp32IOFp16WLi64ELi112ELi448EEv26Group_norm_nhwc_bwd_params,"a",@progbits
	.sectionflags	@""
	.align	4
.nv.constant0._Z35group_norm_nhwc_bwd_one_pass_kernelI11Fp32IOFp16WLi64ELi112ELi448EEv26Group_norm_nhwc_bwd_params:
	.zero		536


//--------------------- .nv.constant0._Z35group_norm_nhwc_bwd_one_pass_kernelI11Fp32IOFp16WLi128ELi112ELi448EEv26Group_norm_nhwc_bwd_params --------------------------
	.section	.nv.constant0._Z35group_norm_nhwc_bwd_one_pass_kernelI11Fp32IOFp16WLi128ELi112ELi448EEv26Group_norm_nhwc_bwd_params,"a",@progbits
	.sectionflags	@""
	.align	4
.nv.constant0._Z35group_norm_nhwc_bwd_one_pass_kernelI11Fp32IOFp16WLi128ELi112ELi448EEv26Group_norm_nhwc_bwd_params:
	.zero		536


//--------------------- .nv.constant0._Z35group_norm_nhwc_bwd_one_pass_kernelI11Fp32IOFp16WLi256ELi112ELi448EEv26Group_norm_nhwc_bwd_params --------------------------
	.section	.nv.constant0._Z35group_norm_nhwc_bwd_one_pass_kernelI11Fp32IOFp16WLi256ELi112ELi448EEv26Group_norm_nhwc_bwd_params,"a",@progbits
	.sectionflags	@""
	.align	4
.nv.constant0._Z35group_norm_nhwc_bwd_one_pass_kernelI11Fp32IOFp16WLi256ELi112ELi448EEv26Group_norm_nhwc_bwd_params:
	.zero		536


//--------------------- .nv.constant0._Z35group_norm_nhwc_bwd_one_pass_kernelI11Fp32IOFp16WLi512ELi112ELi448EEv26Group_norm_nhwc_bwd_params --------------------------
	.section	.nv.constant0._Z35group_norm_nhwc_bwd_one_pass_kernelI11Fp32IOFp16WLi512ELi112ELi448EEv26Group_norm_nhwc_bwd_params,"a",@progbits
	.sectionflags	@""
	.align	4
.nv.constant0._Z35group_norm_nhwc_bwd_one_pass_kernelI11Fp32IOFp16WLi512ELi112ELi448EEv26Group_norm_nhwc_bwd_params:
	.zero		536


//--------------------- .nv.constant0._Z35group_norm_nhwc_fwd_one_pass_kernelI11Bf16IOFp32WLi64ELi112ELi448EEv26Group_norm_nhwc_fwd_params --------------------------
	.section	.nv.constant0._Z35group_norm_nhwc_fwd_one_pass_kernelI11Bf16IOFp32WLi64ELi112ELi448EEv26Group_norm_nhwc_fwd_params,"a",@progbits
	.sectionflags	@""
	.align	4
.nv.constant0._Z35group_norm_nhwc_fwd_one_pass_kernelI11Bf16IOFp32WLi64ELi112ELi448EEv26Group_norm_nhwc_fwd_params:
	.zero		512


//--------------------- .nv.constant0._Z35group_norm_nhwc_fwd_one_pass_kernelI11Bf16IOFp32WLi128ELi112ELi448EEv26Group_norm_nhwc_fwd_params --------------------------
	.section	.nv.constant0._Z35group_norm_nhwc_fwd_one_pass_kernelI11Bf16IOFp32WLi128ELi112ELi448EEv26Group_norm_nhwc_fwd_params,"a",@progbits
	.sectionflags	@""
	.align	4
.nv.constant0._Z35group_norm_nhwc_fwd_one_pass_kernelI11Bf16IOFp32WLi128ELi112ELi448EEv26Group_norm_nhwc_fwd_params:
	.zero		512


//--------------------- .nv.constant0._Z35group_norm_nhwc_fwd_one_pass_kernelI11Bf16IOFp32WLi256ELi112ELi448EEv26Group_norm_nhwc_fwd_params --------------------------
	.section	.nv.constant0._Z35group_norm_nhwc_fwd_one_pass_kernelI11Bf16IOFp32WLi256ELi112ELi448EEv26Group_norm_nhwc_fwd_params,"a",@progbits
	.sectionflags	@""
	.align	4
.nv.constant0._Z35group_norm_nhwc_fwd_one_pass_kernelI11Bf16IOFp32WLi256ELi112ELi448EEv26Group_norm_nhwc_fwd_params:
	.zero		512


//--------------------- .nv.constant0._Z35group_norm_nhwc_fwd_one_pass_kernelI11Bf16IOFp32WLi512ELi112ELi448EEv26Group_norm_nhwc_fwd_params --------------------------
	.section	.nv.constant0._Z35group_norm_nhwc_fwd_one_pass_kernelI11Bf16IOFp32WLi512ELi112ELi448EEv26Group_norm_nhwc_fwd_params,"a",@progbits
	.sectionflags	@""
	.align	4
.nv.constant0._Z35group_norm_nhwc_fwd_one_pass_kernelI11Bf16IOFp32WLi512ELi112ELi448EEv26Group_norm_nhwc_fwd_params:
	.zero		512


//--------------------- .nv.constant0._Z35group_norm_nhwc_fwd_one_pass_kernelI11Bf16IOBf16WLi64ELi112ELi448EEv26Group_norm_nhwc_fwd_params --------------------------
	.section	.nv.constant0._Z35group_norm_nhwc_fwd_one_pass_kernelI11Bf16IOBf16WLi64ELi112ELi448EEv26Group_norm_nhwc_fwd_params,"a",@progbits
	.sectionflags	@""
	.align	4
.nv.constant0._Z35group_norm_nhwc_fwd_one_pass_kernelI11Bf16IOBf16WLi64ELi112ELi448EEv26Group_norm_nhwc_fwd_params:
	.zero		512


//--------------------- .nv.constant0._Z35group_norm_nhwc_fwd_one_pass_kernelI11Bf16IOBf16WLi128ELi112ELi448EEv26Group_norm_nhwc_fwd_params --------------------------
	.section	.nv.constant0._Z35group_norm_nhwc_fwd_one_pass_kernelI11Bf16IOBf16WLi128ELi112ELi448EEv26Group_norm_nhwc_fwd_params,"a",@progbits
	.sectionflags	@""
	.align	4
.nv.constant0._Z35group_norm_nhwc_fwd_one_pass_kernelI11Bf16IOBf16WLi128ELi112ELi448EEv26Group_norm_nhwc_fwd_params:
	.zero		512


//--------------------- .nv.constant0._Z35group_norm_nhwc_fwd_one_pass_kernelI11Bf16IOBf16WLi256ELi112ELi448EEv26Group_norm_nhwc_fwd_params --------------------------
	.section	.nv.constant0._Z35group_norm_nhwc_fwd_one_pass_kernelI11Bf16IOBf16WLi256ELi112ELi448EEv26Group_norm_nhwc_fwd_params,"a",@progbits
	.sectionflags	@""
	.align	4
.nv.constant0._Z35group_norm_nhwc_fwd_one_pass_kernelI11Bf16IOBf16WLi256ELi112ELi448EEv26Group_norm_nhwc_fwd_params:
	.zero		512


//--------------------- .nv.constant0._Z35group_norm_nhwc_fwd_one_pass_kernelI11Bf16IOBf16WLi512ELi112ELi448EEv26Group_norm_nhwc_fwd_params --------------------------
	.section	.nv.constant0._Z35group_norm_nhwc_fwd_one_pass_kernelI11Bf16IOBf16WLi512ELi112ELi448EEv26Group_norm_nhwc_fwd_params,"a",@progbits
	.sectionflags	@""
	.align	4
.nv.constant0._Z35group_norm_nhwc_fwd_one_pass_kernelI11Bf16IOBf16WLi512ELi112ELi448EEv26Group_norm_nhwc_fwd_params:
	.zero		512


//--------------------- .nv.constant0._Z35group_norm_nhwc_fwd_one_pass_kernelI11Bf16IOFp16WLi64ELi112ELi448EEv26Group_norm_nhwc_fwd_params --------------------------
	.section	.nv.constant0._Z35group_norm_nhwc_fwd_one_pass_kernelI11Bf16IOFp16WLi64ELi112ELi448EEv26Group_norm_nhwc_fwd_params,"a",@progbits
	.sectionflags	@""
	.align	4
.nv.constant0._Z35group_norm_nhwc_fwd_one_pass_kernelI11Bf16IOFp16WLi64ELi112ELi448EEv26Group_norm_nhwc_fwd_params:
	.zero		512


//--------------------- .nv.constant0._Z35group_norm_nhwc_fwd_one_pass_kernelI11Bf16IOFp16WLi128ELi112ELi448EEv26Group_norm_nhwc_fwd_params --------------------------
	.section	.nv.constant0._Z35group_norm_nhwc_fwd_one_pass_kernelI11Bf16IOFp16WLi128ELi112ELi448EEv26Group_norm_nhwc_fwd_params,"a",@progbits
	.sectionflags	@""
	.align	4
.nv.constant0._Z35group_norm_nhwc_fwd_one_pass_kernelI11Bf16IOFp16WLi128ELi112ELi448EEv26Group_norm_nhwc_fwd_params:
	.zero		512


//--------------------- .nv.constant0._Z35group_norm_nhwc_fwd_one_pass_kernelI11Bf16IOFp16WLi256ELi112ELi448EEv26Group_norm_nhwc_fwd_params --------------------------
	.section	.nv.constant0._Z35group_norm_nhwc_fwd_one_pass_kernelI11Bf16IOFp16WLi256ELi112ELi448EEv26Group_norm_nhwc_fwd_params,"a",@progbits
	.sectionflags	@""
	.align	4
.nv.constant0._Z35group_norm_nhwc_fwd_one_pass_kernelI11Bf16IOFp16WLi256ELi112ELi448EEv26Group_norm_nhwc_fwd_params:
	.zero		512


//--------------------- .nv.constant0._Z35group_norm_nhwc_fwd_one_pass_kernelI11Bf16IOFp16WLi512ELi112ELi448EEv26Group_norm_nhwc_fwd_params --------------------------
	.section	.nv.constant0._Z35group_norm_nhwc_fwd_one_pass_kernelI11Bf16IOFp16WLi512ELi112ELi448EEv26Group_norm_nhwc_fwd_params,"a",@progbits
	.sectionflags	@""
	.align	4
.nv.constant0._Z35group_norm_nhwc_fwd_one_pass_kernelI11Bf16IOFp16WLi512ELi112ELi448EEv26Group_norm_nhwc_fwd_params:
	.zero		512


//--------------------- .nv.constant0._Z35group_norm_nhwc_fwd_one_pass_kernelI11Fp16IOFp32WLi64ELi112ELi448EEv26Group_norm_nhwc_fwd_params --------------------------
	.section	.nv.constant0._Z35group_norm_nhwc_fwd_one_pass_kernelI11Fp16IOFp32WLi64ELi112ELi448EEv26Group_norm_nhwc_fwd_params,"a",@progbits
	.sectionflags	@""
	.align	4
.nv.constant0._Z35group_norm_nhwc_fwd_one_pass_kernelI11Fp16IOFp32WLi64ELi112ELi448EEv26Group_norm_nhwc_fwd_params:
	.zero		512


//--------------------- .nv.constant0._Z35group_norm_nhwc_fwd_one_pass_kernelI11Fp16IOFp32WLi128ELi112ELi448EEv26Group_norm_nhwc_fwd_params --------------------------
	.section	.nv.constant0._Z35group_norm_nhwc_fwd_one_pass_kernelI11Fp16IOFp32WLi128ELi112ELi448EEv26Group_norm_nhwc_fwd_params,"a",@progbits
	.sectionflags	@""
	.align	4
.nv.constant0._Z35group_norm_nhwc_fwd_one_pass_kernelI11Fp16IOFp32WLi128ELi112ELi448EEv26Group_norm_nhwc_fwd_params:
	.zero		512


//--------------------- .nv.constant0._Z35group_norm_nhwc_fwd_one_pass_kernelI11Fp16IOFp32WLi256ELi112ELi448EEv26Group_norm_nhwc_fwd_params --------------------------
	.section	.nv.constant0._Z35group_norm_nhwc_fwd_one_pass_kernelI11Fp16IOFp32WLi256ELi112ELi448EEv26Group_norm_nhwc_fwd_params,"a",@progbits
	.sectionflags	@""
	.align	4
.nv.constant0._Z35group_norm_nhwc_fwd_one_pass_kernelI11Fp16IOFp32WLi256ELi112ELi448EEv26Group_norm_nhwc_fwd_params:
	.zero		512


//--------------------- .nv.constant0._Z35group_norm_nhwc_fwd_one_pass_kernelI11Fp16IOFp32WLi512ELi112ELi448EEv26Group_norm_nhwc_fwd_params --------------------------
	.section	.nv.constant0._Z35group_norm_nhwc_fwd_one_pass_kernelI11Fp16IOFp32WLi512ELi112ELi448EEv26Group_norm_nhwc_fwd_params,"a",@progbits
	.sectionflags	@""
	.align	4
.nv.constant0._Z35group_norm_nhwc_fwd_one_pass_kernelI11Fp16IOFp32WLi512ELi112ELi448EEv26Group_norm_nhwc_fwd_params:
	.zero		512


//--------------------- .nv.constant0._Z35group_norm_nhwc_fwd_one_pass_kernelI11Fp16IOBf16WLi64ELi112ELi448EEv26Group_norm_nhwc_fwd_params --------------------------
	.section	.nv.constant0._Z35group_norm_nhwc_fwd_one_pass_kernelI11Fp16IOBf16WLi64ELi112ELi448EEv26Group_norm_nhwc_fwd_params,"a",@progbits
	.sectionflags	@""
	.align	4
.nv.constant0._Z35group_norm_nhwc_fwd_one_pass_kernelI11Fp16IOBf16WLi64ELi112ELi448EEv26Group_norm_nhwc_fwd_params:
	.zero		512


//--------------------- .nv.constant0._Z35group_norm_nhwc_fwd_one_pass_kernelI11Fp16IOBf16WLi128ELi112ELi448EEv26Group_norm_nhwc_fwd_params --------------------------
	.section	.nv.constant0._Z35group_norm_nhwc_fwd_one_pass_kernelI11Fp16IOBf16WLi128ELi112ELi448EEv26Group_norm_nhwc_fwd_params,"a",@progbits
	.sectionflags	@""
	.align	4
.nv.constant0._Z35group_norm_nhwc_fwd_one_pass_kernelI11Fp16IOBf16WLi128ELi112ELi448EEv26Group_norm_nhwc_fwd_params:
	.zero		512


//--------------------- .nv.constant0._Z35group_norm_nhwc_fwd_one_pass_kernelI11Fp16IOBf16WLi256ELi112ELi448EEv26Group_norm_nhwc_fwd_params --------------------------
	.section	.nv.constant0._Z35group_norm_nhwc_fwd_one_pass_kernelI11Fp16IOBf16WLi256ELi112ELi448EEv26Group_norm_nhwc_fwd_params,"a",@progbits
	.sectionflags	@""
	.align	4
.nv.constant0._Z35group_norm_nhwc_fwd_one_pass_kernelI11Fp16IOBf16WLi256ELi112ELi448EEv26Group_norm_nhwc_fwd_params:
	.zero		512


//--------------------- .nv.constant0._Z35group_norm_nhwc_fwd_one_pass_kernelI11Fp16IOBf16WLi512ELi112ELi448EEv26Group_norm_nhwc_fwd_params --------------------------
	.section	.nv.constant0._Z35group_norm_nhwc_fwd_one_pass_kernelI11Fp16IOBf16WLi512ELi112ELi448EEv26Group_norm_nhwc_fwd_params,"a",@progbits
	.sectionflags	@""
	.align	4
.nv.constant0._Z35group_norm_nhwc_fwd_one_pass_kernelI11Fp16IOBf16WLi512ELi112ELi448EEv26Group_norm_nhwc_fwd_params:
	.zero		512


//--------------------- .nv.constant0._Z35group_norm_nhwc_fwd_one_pass_kernelI11Fp16IOFp16WLi64ELi112ELi448EEv26Group_norm_nhwc_fwd_params --------------------------
	.section	.nv.constant0._Z35group_norm_nhwc_fwd_one_pass_kernelI11Fp16IOFp16WLi64ELi112ELi448EEv26Group_norm_nhwc_fwd_params,"a",@progbits
	.sectionflags	@""
	.align	4
.nv.constant0._Z35group_norm_nhwc_fwd_one_pass_kernelI11Fp16IOFp16WLi64ELi112ELi448EEv26Group_norm_nhwc_fwd_params:
	.zero		512


//--------------------- .nv.constant0._Z35group_norm_nhwc_fwd_one_pass_kernelI11Fp16IOFp16WLi128ELi112ELi448EEv26Group_norm_nhwc_fwd_params --------------------------
	.section	.nv.constant0._Z35group_norm_nhwc_fwd_one_pass_kernelI11Fp16IOFp16WLi128ELi112ELi448EEv26Group_norm_nhwc_fwd_params,"a",@progbits
	.sectionflags	@""
	.align	4
.nv.constant0._Z35group_norm_nhwc_fwd_one_pass_kernelI11Fp16IOFp16WLi128ELi112ELi448EEv26Group_norm_nhwc_fwd_params:
	.zero		512


//--------------------- .nv.constant0._Z35group_norm_nhwc_fwd_one_pass_kernelI11Fp16IOFp16WLi256ELi112ELi448EEv26Group_norm_nhwc_fwd_params --------------------------
	.section	.nv.constant0._Z35group_norm_nhwc_fwd_one_pass_kernelI11Fp16IOFp16WLi256ELi112ELi448EEv26Group_norm_nhwc_fwd_params,"a",@progbits
	.sectionflags	@""
	.align	4
.nv.constant0._Z35group_norm_nhwc_fwd_one_pass_kernelI11Fp16IOFp16WLi256ELi112ELi448EEv26Group_norm_nhwc_fwd_params:
	.zero		512


//--------------------- .nv.constant0._Z35group_norm_nhwc_fwd_one_pass_kernelI11Fp16IOFp16WLi512ELi112ELi448EEv26Group_norm_nhwc_fwd_params --------------------------
	.section	.nv.constant0._Z35group_norm_nhwc_fwd_one_pass_kernelI11Fp16IOFp16WLi512ELi112ELi448EEv26Group_norm_nhwc_fwd_params,"a",@progbits
	.sectionflags	@""
	.align	4
.nv.constant0._Z35group_norm_nhwc_fwd_one_pass_kernelI11Fp16IOFp16WLi512ELi112ELi448EEv26Group_norm_nhwc_fwd_params:
	.zero		512


//--------------------- .nv.constant0._Z35group_norm_nhwc_fwd_one_pass_kernelI11Fp32IOFp32WLi64ELi112ELi448EEv26Group_norm_nhwc_fwd_params --------------------------
	.section	.nv.constant0._Z35group_norm_nhwc_fwd_one_pass_kernelI11Fp32IOFp32WLi64ELi112ELi448EEv26Group_norm_nhwc_fwd_params,"a",@progbits
	.sectionflags	@""
	.align	4
.nv.constant0._Z35group_norm_nhwc_fwd_one_pass_kernelI11Fp32IOFp32WLi64ELi112ELi448EEv26Group_norm_nhwc_fwd_params:
	.zero		512


//--------------------- .nv.constant0._Z35group_norm_nhwc_fwd_one_pass_kernelI11Fp32IOFp32WLi128ELi112ELi448EEv26Group_norm_nhwc_fwd_params --------------------------
	.section	.nv.constant0._Z35group_norm_nhwc_fwd_one_pass_kernelI11Fp32IOFp32WLi128ELi112ELi448EEv26Group_norm_nhwc_fwd_params,"a",@progbits
	.sectionflags	@""
	.align	4
.nv.constant0._Z35group_norm_nhwc_fwd_one_pass_kernelI11Fp32IOFp32WLi128ELi112ELi448EEv26Group_norm_nhwc_fwd_params:
	.zero		512


//--------------------- .nv.constant0._Z35group_norm_nhwc_fwd_one_pass_kernelI11Fp32IOFp32WLi256ELi112ELi448EEv26Group_norm_nhwc_fwd_params --------------------------
	.section	.nv.constant0._Z35group_norm_nhwc_fwd_one_pass_kernelI11Fp32IOFp32WLi256ELi112ELi448EEv26Group_norm_nhwc_fwd_params,"a",@progbits
	.sectionflags	@""
	.align	4
.nv.constant0._Z35group_norm_nhwc_fwd_one_pass_kernelI11Fp32IOFp32WLi256ELi112ELi448EEv26Group_norm_nhwc_fwd_params:
	.zero		512


//--------------------- .nv.constant0._Z35group_norm_nhwc_fwd_one_pass_kernelI11Fp32IOFp32WLi512ELi112ELi448EEv26Group_norm_nhwc_fwd_params --------------------------
	.section	.nv.constant0._Z35group_norm_nhwc_fwd_one_pass_kernelI11Fp32IOFp32WLi512ELi112ELi448EEv26Group_norm_nhwc_fwd_params,"a",@progbits
	.sectionflags	@""
	.align	4
.nv.constant0._Z35group_norm_nhwc_fwd_one_pass_kernelI11Fp32IOFp32WLi512ELi112ELi448EEv26Group_norm_nhwc_fwd_params:
	.zero		512


//--------------------- .nv.constant0._Z35group_norm_nhwc_fwd_one_pass_kernelI11Fp32IOBf16WLi64ELi112ELi448EEv26Group_norm_nhwc_fwd_params --------------------------
	.section	.nv.constant0._Z35group_norm_nhwc_fwd_one_pass_kernelI11Fp32IOBf16WLi64ELi112ELi448EEv26Group_norm_nhwc_fwd_params,"a",@progbits
	.sectionflags	@""
	.align	4
.nv.constant0._Z35group_norm_nhwc_fwd_one_pass_kernelI11Fp32IOBf16WLi64ELi112ELi448EEv26Group_norm_nhwc_fwd_params:
	.zero		512


//--------------------- .nv.constant0._Z35group_norm_nhwc_fwd_one_pass_kernelI11Fp32IOBf16WLi128ELi112ELi448EEv26Group_norm_nhwc_fwd_params --------------------------
	.section	.nv.constant0._Z35group_norm_nhwc_fwd_one_pass_kernelI11Fp32IOBf16WLi128ELi112ELi448EEv26Group_norm_nhwc_fwd_params,"a",@progbits
	.sectionflags	@""
	.align	4
.nv.constant0._Z35group_norm_nhwc_fwd_one_pass_kernelI11Fp32IOBf16WLi128ELi112ELi448EEv26Group_norm_nhwc_fwd_params:
	.zero		512


//--------------------- .nv.constant0._Z35group_norm_nhwc_fwd_one_pass_kernelI11Fp32IOBf16WLi256ELi112ELi448EEv26Group_norm_nhwc_fwd_params --------------------------
	.section	.nv.constant0._Z35group_norm_nhwc_fwd_one_pass_kernelI11Fp32IOBf16WLi256ELi112ELi448EEv26Group_norm_nhwc_fwd_params,"a",@progbits
	.sectionflags	@""
	.align	4
.nv.constant0._Z35group_norm_nhwc_fwd_one_pass_kernelI11Fp32IOBf16WLi256ELi112ELi448EEv26Group_norm_nhwc_fwd_params:
	.zero		512


//--------------------- .nv.constant0._Z35group_norm_nhwc_fwd_one_pass_kernelI11Fp32IOBf16WLi512ELi112ELi448EEv26Group_norm_nhwc_fwd_params --------------------------
	.section	.nv.constant0._Z35group_norm_nhwc_fwd_one_pass_kernelI11Fp32IOBf16WLi512ELi112ELi448EEv26Group_norm_nhwc_fwd_params,"a",@progbits
	.sectionflags	@""
	.align	4
.nv.constant0._Z35group_norm_nhwc_fwd_one_pass_kernelI11Fp32IOBf16WLi512ELi112ELi448EEv26Group_norm_nhwc_fwd_params:
	.zero		512


//--------------------- .nv.constant0._Z35group_norm_nhwc_fwd_one_pass_kernelI11Fp32IOFp16WLi64ELi112ELi448EEv26Group_norm_nhwc_fwd_params --------------------------
	.section	.nv.constant0._Z35group_norm_nhwc_fwd_one_pass_kernelI11Fp32IOFp16WLi64ELi112ELi448EEv26Group_norm_nhwc_fwd_params,"a",@progbits
	.sectionflags	@""
	.align	4
.nv.constant0._Z35group_norm_nhwc_fwd_one_pass_kernelI11Fp32IOFp16WLi64ELi112ELi448EEv26Group_norm_nhwc_fwd_params:
	.zero		512


//--------------------- .nv.constant0._Z35group_norm_nhwc_fwd_one_pass_kernelI11Fp32IOFp16WLi128ELi112ELi448EEv26Group_norm_nhwc_fwd_params --------------------------
	.section	.nv.constant0._Z35group_norm_nhwc_fwd_one_pass_kernelI11Fp32IOFp16WLi128ELi112ELi448EEv26Group_norm_nhwc_fwd_params,"a",@progbits
	.sectionflags	@""
	.align	4
.nv.constant0._Z35group_norm_nhwc_fwd_one_pass_kernelI11Fp32IOFp16WLi128ELi112ELi448EEv26Group_norm_nhwc_fwd_params:
	.zero		512


//--------------------- .nv.constant0._Z35group_norm_nhwc_fwd_one_pass_kernelI11Fp32IOFp16WLi256ELi112ELi448EEv26Group_norm_nhwc_fwd_params --------------------------
	.section	.nv.constant0._Z35group_norm_nhwc_fwd_one_pass_kernelI11Fp32IOFp16WLi256ELi112ELi448EEv26Group_norm_nhwc_fwd_params,"a",@progbits
	.sectionflags	@""
	.align	4
.nv.constant0._Z35group_norm_nhwc_fwd_one_pass_kernelI11Fp32IOFp16WLi256ELi112ELi448EEv26Group_norm_nhwc_fwd_params:
	.zero		512


//--------------------- .nv.constant0._Z35group_norm_nhwc_fwd_one_pass_kernelI11Fp32IOFp16WLi512ELi112ELi448EEv26Group_norm_nhwc_fwd_params --------------------------
	.section	.nv.constant0._Z35group_norm_nhwc_fwd_one_pass_kernelI11Fp32IOFp16WLi512ELi112ELi448EEv26Group_norm_nhwc_fwd_params,"a",@progbits
	.sectionflags	@""
	.align	4
.nv.constant0._Z35group_norm_nhwc_fwd_one_pass_kernelI11Fp32IOFp16WLi512ELi112ELi448EEv26Group_norm_nhwc_fwd_params:
	.zero		512


//--------------------- .text._ZN3cub17CUB_300001_SM_8006detail11EmptyKernelIvEEvv --------------------------
	.section	.text._ZN3cub17CUB_300001_SM_8006detail11EmptyKernelIvEEvv,"ax",@progbits
	.sectioninfo	@"SHI_REGISTERS=4"
	.align	128
        .global         _ZN3cub17CUB_300001_SM_8006detail11EmptyKernelIvEEvv
        .type           _ZN3cub17CUB_300001_SM_8006detail11EmptyKernelIvEEvv,@function
        .size           _ZN3cub17CUB_300001_SM_8006detail11EmptyKernelIvEEvv,(.L_x_5614 - _ZN3cub17CUB_300001_SM_8006detail11EmptyKernelIvEEvv)
        .other          _ZN3cub17CUB_300001_SM_8006detail11EmptyKernelIvEEvv,@"STO_CUDA_ENTRY STV_DEFAULT"
_ZN3cub17CUB_300001_SM_8006detail11EmptyKernelIvEEvv:
.text._ZN3cub17CUB_300001_SM_8006detail11EmptyKernelIvEEvv:
[----:B------:R-:W-:Y:S02]  /*0000*/  MOV R1, c[0x0][0x28] ;  /* 0x00000a0000017a02 */ /* 0x000fe40000000f00 */
[----:B------:R-:W-:Y:S05]  /*0010*/  EXIT ;  /* 0x000000000000794d */ /* 0x000fea0003800000 */
.L_x_0:
[----:B------:R-:W-:-:S00]  /*0020*/  BRA `(.L_x_0) ;  /* 0xfffffff000007947 */ /* 0x000fc0000383ffff */
[----:B------:R-:W-:-:S00]  /*0030*/  NOP ;  /* 0x0000000000007918 */ /* 0x000fc00000000000 */
        /* <DEDUP_REMOVED lines=12> */
.L_x_5614:


//--------------------- .text._Z35group_norm_nhwc_bwd_one_pass_kernelI11Bf16IOFp32WLi64ELi112ELi448EEv26Group_norm_nhwc_bwd_params --------------------------
	.section	.text._Z35group_norm_nhwc_bwd_one_pass_kernelI11Bf16IOFp32WLi64ELi112ELi448EEv26Group_norm_nhwc_bwd_params,"ax",@progbits
	.sectioninfo	@"SHI_REGISTERS=72"
	.align	128
        .global         _Z35group_norm_nhwc_bwd_one_pass_kernelI11Bf16IOFp32WLi64ELi112ELi448EEv26Group_norm_nhwc_bwd_params
        .type           _Z35group_norm_nhwc_bwd_one_pass_kernelI11Bf16IOFp32WLi64ELi112ELi448EEv26Group_norm_nhwc_bwd_params,@function
        .size           _Z35group_norm_nhwc_bwd_one_pass_kernelI11Bf16IOFp32WLi64ELi112ELi448EEv26Group_norm_nhwc_bwd_params,(.L_x_5615 - _Z35group_norm_nhwc_bwd_one_pass_kernelI11Bf16IOFp32WLi64ELi112ELi448EEv26Group_norm_nhwc_bwd_params)
        .other          _Z35group_norm_nhwc_bwd_one_pass_kernelI11Bf16IOFp32WLi64ELi112ELi448EEv26Group_norm_nhwc_bwd_params,@"STO_CUDA_ENTRY STV_DEFAULT"
_Z35group_norm_nhwc_bwd_one_pass_kernelI11Bf16IOFp32WLi64ELi112ELi448EEv26Group_norm_nhwc_bwd_params:
.text._Z35group_norm_nhwc_bwd_one_pass_kernelI11Bf16IOFp32WLi64ELi112ELi448EEv26Group_norm_nhwc_bwd_params:
[----:B------:R-:W-:Y:S02]  /*0000*/  MOV R1, c[0x0][0x28] ;  /* 0x00000a0000017a02 */ /* 0x000fe40000000f00 */
[----:B------:R-:W0:Y:S01]  /*0010*/  S2UR UR7, SR_CTAID.Y ;  /* 0x00000000000779c3 */ /* 0x000e220000002600 */
[----:B------:R-:W-:Y:S01]  /*0020*/  ULDC UR6, c[0x0][0x1f0] ;  /* 0x00007c0000067ab9 */ /* 0x000fe20000000800 */
[----:B------:R-:W1:Y:S01]  /*0030*/  S2R R59, SR_TID.X ;  /* 0x00000000003b7919 */ /* 0x000e620000002100 */
[----:B------:R-:W-:Y:S02]  /*0040*/  ULDC UR4, c[0x0][0x1c0] ;  /* 0x0000700000047ab9 */ /* 0x000fe40000000800 */
[----:B------:R-:W-:Y:S02]  /*0050*/  UIMAD UR6, UR6, UR4, URZ ;  /* 0x00000004060672a4 */ /* 0x000fe4000f8e023f */
[----:B------:R-:W-:Y:S02]  /*0060*/  ULDC.64 UR14, c[0x0][0x118] ;  /* 0x00004600000e7ab9 */ /* 0x000fe40000000a00 */
[----:B0-----:R-:W-:-:S06]  /*0070*/  UISETP.GE.AND UP0, UPT, UR7, UR6, UPT ;  /* 0x000000060700728c */ /* 0x001fcc000bf06270 */
[----:B------:R-:W-:-:S13]  /*0080*/  PLOP3.LUT P0, PT, PT, PT, UP0, 0x80, 0x0 ;  /* 0x000000000000781c */ /* 0x000fda0003f0f008 */
[----:B------:R-:W-:Y:S05]  /*0090*/  @P0 BRA `(.L_x_1) ;  /* 0x0000570000000947 */ /* 0x000fea0003800000 */
[----:B-1----:R-:W0:Y:S01]  /*00a0*/  S2R R11, SR_CTAID.X ;  /* 0x00000000000b7919 */ /* 0x002e220000002500 */
[--C-:B------:R-:W-:Y:S01]  /*00b0*/  SHF.R.U32.HI R2, RZ, 0x3, R59.reuse ;  /* 0x00000003ff027819 */ /* 0x100fe2000001163b */
[----:B------:R-:W-:Y:S01]  /*00c0*/  UMOV UR8, 0x3 ;  /* 0x0000000300087882 */ /* 0x000fe20000000000 */
[----:B------:R-:W-:Y:S01]  /*00d0*/  ISETP.GE.U32.AND P1, PT, R59, 0x1c0, PT ;  /* 0x000001c03b00780c */ /* 0x000fe20003f26070 */
[----:B------:R-:W-:Y:S01]  /*00e0*/  ULDC.64 UR12, c[0x0][0x1d8] ;  /* 0x00007600000c7ab9 */ /* 0x000fe20000000a00 */
[----:B------:R-:W1:Y:S01]  /*00f0*/  S2R R0, SR_LANEID ;  /* 0x0000000000007919 */ /* 0x000e620000000000 */
[----:B------:R-:W-:Y:S01]  /*0100*/  IMAD.WIDE.U32 R2, R2, 0x24924925, RZ ;  /* 0x2492492502027825 */ /* 0x000fe200078e00ff */
[----:B------:R-:W-:Y:S01]  /*0110*/  UIMAD.WIDE.U32 UR4, UR8, UR12, URZ ;  /* 0x0000000c080472a5 */ /* 0x000fe2000f8e003f */
[--C-:B------:R-:W-:Y:S01]  /*0120*/  SHF.R.S32.HI R2, RZ, 0x1f, R59.reuse ;  /* 0x0000001fff027819 */ /* 0x100fe2000001143b */
[----:B------:R-:W-:Y:S01]  /*0130*/  UIMAD UR8, UR8, UR13, URZ ;  /* 0x0000000d080872a4 */ /* 0x000fe2000f8e023f */
[----:B------:R-:W-:Y:S01]  /*0140*/  IMAD R60, R3, -0x38, R59 ;  /* 0xffffffc8033c7824 */ /* 0x000fe200078e023b */
[----:B------:R-:W-:Y:S01]  /*0150*/  ULEA.HI UR11, UP0, UR13, UR12, URZ, 0x1 ;  /* 0x0000000c0d0b7291 */ /* 0x000fe2000f81083f */
[----:B------:R-:W-:Y:S01]  /*0160*/  LEA.HI R8, R2, R59, RZ, 0x5 ;  /* 0x0000003b02087211 */ /* 0x000fe200078f28ff */
[----:B------:R-:W-:Y:S01]  /*0170*/  UIADD3 UR8, UR5, UR8, URZ ;  /* 0x0000000805087290 */ /* 0x000fe2000fffe03f */
[----:B------:R-:W-:Y:S01]  /*0180*/  LOP3.LUT R61, R61, 0xfffffffd, RZ, 0xc0, !PT ;  /* 0xfffffffd3d3d7812 */ /* 0x000fe200078ec0ff */
[----:B------:R-:W-:Y:S01]  /*0190*/  UIADD3.X UR9, URZ, UR13, URZ, UP0, !UPT ;  /* 0x0000000d3f097290 */ /* 0x000fe200087fe43f */
[----:B------:R-:W-:Y:S01]  /*01a0*/  HFMA2.MMA R50, -RZ, RZ, 0, 0 ;  /* 0x00000000ff327435 */ /* 0x000fe200000001ff */
[----:B------:R-:W-:Y:S01]  /*01b0*/  ULEA.HI UR10, UP0, UR8, UR4, URZ, 0x1 ;  /* 0x00000004080a7291 */ /* 0x000fe2000f81083f */
[----:B------:R-:W-:Y:S01]  /*01c0*/  SHF.R.S32.HI R8, RZ, 0x5, R8 ;  /* 0x00000005ff087819 */ /* 0x000fe20000011408 */
[----:B------:R-:W-:Y:S01]  /*01d0*/  USHF.R.S64 UR11, UR11, 0x1, UR9 ;  /* 0x000000010b0b7899 */ /* 0x000fe20008001009 */
[----:B------:R-:W-:Y:S01]  /*01e0*/  SHF.L.U32 R60, R60, 0x1, RZ ;  /* 0x000000013c3c7819 */ /* 0x000fe200000006ff */
[----:B------:R-:W-:-:S02]  /*01f0*/  UIADD3.X UR8, URZ, UR8, URZ, UP0, !UPT ;  /* 0x000000083f087290 */ /* 0x000fc400087fe43f */
[----:B------:R-:W-:Y:S01]  /*0200*/  USHF.R.S32.HI UR9, URZ, 0x1, UR9 ;  /* 0x000000013f097899 */ /* 0x000fe20008011409 */
[----:B0-----:R-:W-:Y:S01]  /*0210*/  IMAD R58, R11, c[0x0][0x1fc], R3 ;  /* 0x00007f000b3a7a24 */ /* 0x001fe200078e0203 */
[----:B------:R-:W-:Y:S02]  /*0220*/  USHF.R.S64 UR10, UR10, 0x1, UR8 ;  /* 0x000000010a0a7899 */ /* 0x000fe40008001008 */
[----:B------:R-:W-:Y:S02]  /*0230*/  USHF.R.S32.HI UR8, URZ, 0x1, UR8 ;  /* 0x000000013f087899 */ /* 0x000fe40008011408 */
[C---:B------:R-:W-:Y:S01]  /*0240*/  IADD3 R57, R58.reuse, 0x8, RZ ;  /* 0x000000083a397810 */ /* 0x040fe20007ffe0ff */
[----:B------:R-:W-:Y:S01]  /*0250*/  USHF.L.U64.HI UR9, UR11, 0x2, UR9 ;  /* 0x000000020b097899 */ /* 0x000fe20008010209 */
[----:B------:R-:W-:Y:S01]  /*0260*/  IADD3 R56, R58, 0x10, RZ ;  /* 0x000000103a387810 */ /* 0x000fe20007ffe0ff */
[----:B------:R-:W-:Y:S01]  /*0270*/  USHF.L.U64.HI UR8, UR10, 0x2, UR8 ;  /* 0x000000020a087899 */ /* 0x000fe20008010208 */
[----:B------:R-:W-:Y:S01]  /*0280*/  ISETP.LT.U32.AND P6, PT, R57, c[0x0][0x1e0], PT ;  /* 0x0000780039007a0c */ /* 0x000fe20003fc1070 */
[----:B------:R-:W-:Y:S01]  /*0290*/  ULDC.U8 UR16, c[0x0][0x1f4] ;  /* 0x00007d0000107ab9 */ /* 0x000fe20000000000 */
[----:B------:R-:W-:-:S02]  /*02a0*/  SHF.R.S32.HI R3, RZ, 0x1f, R57 ;  /* 0x0000001fff037819 */ /* 0x000fc40000011439 */
[C---:B------:R-:W-:Y:S02]  /*02b0*/  IADD3 R55, R58.reuse, 0x18, RZ ;  /* 0x000000183a377810 */ /* 0x040fe40007ffe0ff */
[----:B------:R-:W-:Y:S02]  /*02c0*/  ISETP.LT.AND.EX P6, PT, R3, c[0x0][0x1e4], !P1, P6 ;  /* 0x0000790003007a0c */ /* 0x000fe40004fc1360 */
[C---:B------:R-:W-:Y:S02]  /*02d0*/  IADD3 R54, R58.reuse, 0x20, RZ ;  /* 0x000000203a367810 */ /* 0x040fe40007ffe0ff */
[C---:B------:R-:W-:Y:S02]  /*02e0*/  IADD3 R53, R58.reuse, 0x28, RZ ;  /* 0x000000283a357810 */ /* 0x040fe40007ffe0ff */
[----:B------:R-:W-:Y:S02]  /*02f0*/  ISETP.LT.U32.AND P5, PT, R58, c[0x0][0x1e0], PT ;  /* 0x000078003a007a0c */ /* 0x000fe40003fa1070 */
[----:B------:R-:W-:-:S02]  /*0300*/  SHF.R.S32.HI R2, RZ, 0x1f, R58 ;  /* 0x0000001fff027819 */ /* 0x000fc4000001143a */
[----:B------:R-:W-:Y:S02]  /*0310*/  ISETP.LT.U32.AND P4, PT, R56, c[0x0][0x1e0], PT ;  /* 0x0000780038007a0c */ /* 0x000fe40003f81070 */
[----:B------:R-:W-:Y:S02]  /*0320*/  ISETP.LT.U32.AND P3, PT, R55, c[0x0][0x1e0], PT ;  /* 0x0000780037007a0c */ /* 0x000fe40003f61070 */
[----:B------:R-:W-:Y:S02]  /*0330*/  ISETP.LT.U32.AND P2, PT, R54, c[0x0][0x1e0], PT ;  /* 0x0000780036007a0c */ /* 0x000fe40003f41070 */
[----:B------:R-:W-:Y:S02]  /*0340*/  SHF.R.S32.HI R4, RZ, 0x1f, R56 ;  /* 0x0000001fff047819 */ /* 0x000fe40000011438 */
[----:B------:R-:W-:Y:S02]  /*0350*/  SHF.R.S32.HI R5, RZ, 0x1f, R55 ;  /* 0x0000001fff057819 */ /* 0x000fe40000011437 */
[----:B------:R-:W-:-:S02]  /*0360*/  SHF.R.S32.HI R6, RZ, 0x1f, R54 ;  /* 0x0000001fff067819 */ /* 0x000fc40000011436 */
[----:B------:R-:W-:Y:S02]  /*0370*/  ISETP.LT.U32.AND P0, PT, R53, c[0x0][0x1e0], PT ;  /* 0x0000780035007a0c */ /* 0x000fe40003f01070 */
[----:B------:R-:W-:Y:S02]  /*0380*/  SHF.R.S32.HI R7, RZ, 0x1f, R53 ;  /* 0x0000001fff077819 */ /* 0x000fe40000011435 */
[----:B------:R-:W-:Y:S02]  /*0390*/  IADD3 R52, R58, 0x30, RZ ;  /* 0x000000303a347810 */ /* 0x000fe40007ffe0ff */
[----:B------:R-:W-:Y:S02]  /*03a0*/  ISETP.LT.AND.EX P5, PT, R2, c[0x0][0x1e4], !P1, P5 ;  /* 0x0000790002007a0c */ /* 0x000fe40004fa1350 */
[----:B------:R-:W-:Y:S02]  /*03b0*/  ISETP.LT.AND.EX P4, PT, R4, c[0x0][0x1e4], !P1, P4 ;  /* 0x0000790004007a0c */ /* 0x000fe40004f81340 */
[----:B------:R-:W-:-:S02]  /*03c0*/  ISETP.LT.AND.EX P3, PT, R5, c[0x0][0x1e4], !P1, P3 ;  /* 0x0000790005007a0c */ /* 0x000fc40004f61330 */
[----:B------:R-:W-:Y:S02]  /*03d0*/  ISETP.LT.AND.EX P2, PT, R6, c[0x0][0x1e4], !P1, P2 ;  /* 0x0000790006007a0c */ /* 0x000fe40004f41320 */
[----:B------:R-:W-:Y:S02]  /*03e0*/  @P6 LOP3.LUT R61, R61, 0x2, RZ, 0xfc, !PT ;  /* 0x000000023d3d6812 */ /* 0x000fe400078efcff */
[----:B------:R-:W-:Y:S02]  /*03f0*/  ISETP.LT.AND.EX P1, PT, R7, c[0x0][0x1e4], !P1, P0 ;  /* 0x0000790007007a0c */ /* 0x000fe40004f21300 */
[----:B------:R-:W-:Y:S02]  /*0400*/  IADD3 R51, R58, 0x38, RZ ;  /* 0x000000383a337810 */ /* 0x000fe40007ffe0ff */
[----:B-1----:R-:W-:Y:S02]  /*0410*/  SHF.R.S32.HI R9, RZ, 0x1f, R52 ;  /* 0x0000001fff097819 */ /* 0x002fe40000011434 */
.L_x_52:
[----:B------:R-:W-:Y:S01]  /*0420*/  IABS R17, c[0x0][0x1f0] ;  /* 0x00007c0000117a13 */ /* 0x000fe20000000000 */
[----:B------:R-:W-:Y:S01]  /*0430*/  ULDC UR4, c[0x0][0x1f0] ;  /* 0x00007c0000047ab9 */ /* 0x000fe20000000800 */
[----:B------:R-:W-:Y:S01]  /*0440*/  LOP3.LUT P6, RZ, R61, 0x2, RZ, 0xc0, !PT ;  /* 0x000000023dff7812 */ /* 0x000fe200078cc0ff */
[----:B------:R-:W-:Y:S01]  /*0450*/  ULOP3.LUT UR4, UR7, UR4, URZ, 0x3c, !UPT ;  /* 0x0000000407047292 */ /* 0x000fe2000f8e3c3f */
[----:B0-----:R-:W0:Y:S01]  /*0460*/  I2F.RP R10, R17 ;  /* 0x00000011000a7306 */ /* 0x001e220000209400 */
[----:B------:R-:W-:Y:S01]  /*0470*/  @P4 IMAD R19, R4, c[0x0][0x1d8], RZ ;  /* 0x0000760004134a24 */ /* 0x000fe200078e02ff */
[----:B------:R-:W-:-:S03]  /*0480*/  UMOV UR12, 0x8 ;  /* 0x00000008000c7882 */ /* 0x000fc60000000000 */
[----:B------:R-:W-:-:S03]  /*0490*/  @P4 IMAD R19, R56, c[0x0][0x1dc], R19 ;  /* 0x0000770038134a24 */ /* 0x000fc600078e0213 */
[----:B0-----:R-:W0:Y:S02]  /*04a0*/  MUFU.RCP R10, R10 ;  /* 0x0000000a000a7308 */ /* 0x001e240000001000 */
[----:B0-----:R-:W-:-:S06]  /*04b0*/  IADD3 R12, R10, 0xffffffe, RZ ;  /* 0x0ffffffe0a0c7810 */ /* 0x001fcc0007ffe0ff */
[----:B------:R0:W1:Y:S02]  /*04c0*/  F2I.FTZ.U32.TRUNC.NTZ R13, R12 ;  /* 0x0000000c000d7305 */ /* 0x000064000021f000 */
[----:B0-----:R-:W-:Y:S02]  /*04d0*/  MOV R12, RZ ;  /* 0x000000ff000c7202 */ /* 0x001fe40000000f00 */
[----:B-1----:R-:W-:-:S05]  /*04e0*/  IADD3 R14, RZ, -R13, RZ ;  /* 0x8000000dff0e7210 */ /* 0x002fca0007ffe0ff */
[----:B------:R-:W-:Y:S01]  /*04f0*/  IMAD R15, R14, R17, RZ ;  /* 0x000000110e0f7224 */ /* 0x000fe200078e02ff */
[----:B------:R-:W-:-:S03]  /*0500*/  IABS R14, UR7 ;  /* 0x00000007000e7c13 */ /* 0x000fc60008000000 */
[----:B------:R-:W-:Y:S01]  /*0510*/  IMAD.HI.U32 R13, R13, R15, R12 ;  /* 0x0000000f0d0d7227 */ /* 0x000fe200078e000c */
[----:B------:R-:W-:-:S05]  /*0520*/  SHF.R.S32.HI R12, RZ, 0x1f, R60 ;  /* 0x0000001fff0c7819 */ /* 0x000fca000001143c */
[----:B------:R-:W-:-:S05]  /*0530*/  IMAD.HI.U32 R13, R13, R14, RZ ;  /* 0x0000000e0d0d7227 */ /* 0x000fca00078e00ff */
[----:B------:R-:W-:-:S05]  /*0540*/  IADD3 R10, -R13, RZ, RZ ;  /* 0x000000ff0d0a7210 */ /* 0x000fca0007ffe1ff */
[----:B------:R-:W-:-:S05]  /*0550*/  IMAD R10, R17, R10, R14 ;  /* 0x0000000a110a7224 */ /* 0x000fca00078e020e */
[----:B------:R-:W-:-:S13]  /*0560*/  ISETP.GT.U32.AND P0, PT, R17, R10, PT ;  /* 0x0000000a1100720c */ /* 0x000fda0003f04070 */
[-C--:B------:R-:W-:Y:S02]  /*0570*/  @!P0 IADD3 R10, R10, -R17.reuse, RZ ;  /* 0x800000110a0a8210 */ /* 0x080fe40007ffe0ff */
[----:B------:R-:W-:Y:S02]  /*0580*/  @!P0 IADD3 R13, R13, 0x1, RZ ;  /* 0x000000010d0d8810 */ /* 0x000fe40007ffe0ff */
[----:B------:R-:W-:Y:S02]  /*0590*/  ISETP.GT.U32.AND P0, PT, R17, R10, PT ;  /* 0x0000000a1100720c */ /* 0x000fe40003f04070 */
[----:B------:R-:W-:-:S04]  /*05a0*/  IADD3 R15, R10, -R17, RZ ;  /* 0x800000110a0f7210 */ /* 0x000fc80007ffe0ff */
[----:B------:R-:W-:Y:S02]  /*05b0*/  SEL R15, R15, R10, !P0 ;  /* 0x0000000a0f0f7207 */ /* 0x000fe40004000000 */
[----:B------:R-:W-:Y:S02]  /*05c0*/  ISETP.GE.U32.AND P0, PT, R10, R17, PT ;  /* 0x000000110a00720c */ /* 0x000fe40003f06070 */
[----:B------:R-:W-:-:S11]  /*05d0*/  LOP3.LUT R10, RZ, c[0x0][0x1f0], RZ, 0x33, !PT ;  /* 0x00007c00ff0a7a12 */ /* 0x000fd600078e33ff */
[----:B------:R-:W-:Y:S02]  /*05e0*/  @P0 IADD3 R13, R13, 0x1, RZ ;  /* 0x000000010d0d0810 */ /* 0x000fe40007ffe0ff */
[----:B------:R-:W-:-:S13]  /*05f0*/  ISETP.LE.AND P0, PT, RZ, UR7, PT ;  /* 0x00000007ff007c0c */ /* 0x000fda000bf03270 */
[----:B------:R-:W-:Y:S02]  /*0600*/  @!P0 IADD3 R15, -R15, RZ, RZ ;  /* 0x000000ff0f0f8210 */ /* 0x000fe40007ffe1ff */
[----:B------:R-:W-:Y:S01]  /*0610*/  ISETP.LE.AND P0, PT, RZ, UR4, PT ;  /* 0x00000004ff007c0c */ /* 0x000fe2000bf03270 */
[----:B------:R-:W-:Y:S02]  /*0620*/  ULDC.64 UR4, c[0x0][0x198] ;  /* 0x0000660000047ab9 */ /* 0x000fe40000000a00 */
[----:B------:R-:W-:-:S10]  /*0630*/  UIMAD.WIDE UR4, UR7, UR12, UR4 ;  /* 0x0000000c070472a5 */ /* 0x000fd4000f8e0204 */
[----:B------:R-:W-:Y:S02]  /*0640*/  @!P0 IADD3 R13, -R13, RZ, RZ ;  /* 0x000000ff0d0d8210 */ /* 0x000fe40007ffe1ff */
[----:B------:R-:W-:-:S04]  /*0650*/  ISETP.NE.AND P0, PT, RZ, c[0x0][0x1f0], PT ;  /* 0x00007c00ff007a0c */ /* 0x000fc80003f05270 */
[C---:B------:R-:W-:Y:S02]  /*0660*/  SEL R64, R10.reuse, R15, !P0 ;  /* 0x0000000f0a407207 */ /* 0x040fe40004000000 */
[----:B------:R-:W-:-:S03]  /*0670*/  SEL R13, R10, R13, !P0 ;  /* 0x0000000d0a0d7207 */ /* 0x000fc60004000000 */
[----:B------:R-:W-:Y:S01]  /*0680*/  IMAD R31, R64, 0x70, RZ ;  /* 0x00000070401f7824 */ /* 0x000fe200078e02ff */
[----:B------:R-:W-:-:S04]  /*0690*/  SHF.R.S32.HI R10, RZ, 0x1f, R13 ;  /* 0x0000001fff0a7819 */ /* 0x000fc8000001140d */
[----:B------:R-:W-:Y:S01]  /*06a0*/  IADD3 R62, P0, R60, R31, RZ ;  /* 0x0000001f3c3e7210 */ /* 0x000fe20007f1e0ff */
[----:B------:R-:W-:-:S03]  /*06b0*/  IMAD R10, R10, c[0x0][0x1e8], RZ ;  /* 0x00007a000a0a7a24 */ /* 0x000fc600078e02ff */
[----:B------:R-:W-:Y:S01]  /*06c0*/  LEA.HI.X.SX32 R63, R31, R12, 0x1, P0 ;  /* 0x0000000c1f3f7211 */ /* 0x000fe200000f0eff */
[----:B------:R-:W-:Y:S02]  /*06d0*/  IMAD R67, R13, c[0x0][0x1ec], R10 ;  /* 0x00007b000d437a24 */ /* 0x000fe400078e020a */
[----:B------:R-:W-:Y:S02]  /*06e0*/  @P6 IMAD R10, R3, c[0x0][0x1d8], RZ ;  /* 0x00007600030a6a24 */ /* 0x000fe400078e02ff */
[----:B------:R-:W-:-:S04]  /*06f0*/  IMAD.WIDE.U32 R62, R13, c[0x0][0x1e8], R62 ;  /* 0x00007a000d3e7a25 */ /* 0x000fc800078e003e */
[----:B------:R-:W-:Y:S01]  /*0700*/  @P5 IMAD R13, R2, c[0x0][0x1d8], RZ ;  /* 0x00007600020d5a24 */ /* 0x000fe200078e02ff */
[----:B------:R-:W-:Y:S01]  /*0710*/  IADD3 R67, R63, R67, RZ ;  /* 0x000000433f437210 */ /* 0x000fe20007ffe0ff */
[----:B------:R-:W-:Y:S01]  /*0720*/  @P6 IMAD R17, R57, c[0x0][0x1dc], R10 ;  /* 0x0000770039116a24 */ /* 0x000fe200078e020a */
[-C--:B------:R-:W-:Y:S01]  /*0730*/  @P5 MOV R66, R62.reuse ;  /* 0x0000003e00425202 */ /* 0x080fe20000000f00 */
[----:B------:R-:W-:Y:S01]  /*0740*/  @P5 IMAD R15, R58, c[0x0][0x1dc], R13 ;  /* 0x000077003a0f5a24 */ /* 0x000fe200078e020d */
[----:B------:R-:W-:-:S03]  /*0750*/  @P6 MOV R14, R62 ;  /* 0x0000003e000e6202 */ /* 0x000fc60000000f00 */
[----:B------:R-:W-:-:S05]  /*0760*/  @P5 IMAD.WIDE.U32 R12, R58, c[0x0][0x1d8], R66 ;  /* 0x000076003a0c5a25 */ /* 0x000fca00078e0042 */
[----:B------:R-:W-:Y:S02]  /*0770*/  @P5 IADD3 R13, R13, R15, RZ ;  /* 0x0000000f0d0d5210 */ /* 0x000fe40007ffe0ff */
[-C--:B------:R-:W-:Y:S02]  /*0780*/  @P6 MOV R15, R67.reuse ;  /* 0x00000043000f6202 */ /* 0x080fe40000000f00 */
[C---:B------:R-:W-:Y:S02]  /*0790*/  @P5 SHF.L.U32 R40, R12.reuse, 0x1, RZ ;  /* 0x000000010c285819 */ /* 0x040fe400000006ff */
[----:B------:R-:W-:Y:S01]  /*07a0*/  @P5 SHF.L.U64.HI R10, R12, 0x1, R13 ;  /* 0x000000010c0a5819 */ /* 0x000fe2000001020d */
[----:B------:R-:W-:Y:S01]  /*07b0*/  @P6 IMAD.WIDE.U32 R14, R57, c[0x0][0x1d8], R14 ;  /* 0x00007600390e6a25 */ /* 0x000fe200078e000e */
[----:B------:R-:W-:Y:S02]  /*07c0*/  @P4 MOV R12, R62 ;  /* 0x0000003e000c4202 */ /* 0x000fe40000000f00 */
[----:B------:R-:W-:-:S02]  /*07d0*/  @P4 MOV R13, R67 ;  /* 0x00000043000d4202 */ /* 0x000fc40000000f00 */
[----:B------:R-:W-:Y:S02]  /*07e0*/  @P5 IADD3 R42, P0, R40, c[0x0][0x180], RZ ;  /* 0x00006000282a5a10 */ /* 0x000fe40007f1e0ff */
[----:B------:R-:W-:Y:S01]  /*07f0*/  @P6 IADD3 R15, R15, R17, RZ ;  /* 0x000000110f0f6210 */ /* 0x000fe20007ffe0ff */
[----:B------:R-:W-:Y:S01]  /*0800*/  @P4 IMAD.WIDE.U32 R12, R56, c[0x0][0x1d8], R12 ;  /* 0x00007600380c4a25 */ /* 0x000fe200078e000c */
[----:B------:R-:W-:Y:S02]  /*0810*/  @P5 IADD3.X R43, R10, c[0x0][0x184], RZ, P0, !PT ;  /* 0x000061000a2b5a10 */ /* 0x000fe400007fe4ff */
[----:B------:R-:W-:Y:S02]  /*0820*/  @P5 IADD3 R40, P0, R40, c[0x0][0x178], RZ ;  /* 0x00005e0028285a10 */ /* 0x000fe40007f1e0ff */
[----:B------:R-:W-:Y:S02]  /*0830*/  @P6 SHF.L.U32 R68, R14, 0x1, RZ ;  /* 0x000000010e446819 */ /* 0x000fe400000006ff */
[----:B------:R-:W-:-:S02]  /*0840*/  @P4 IADD3 R13, R13, R19, RZ ;  /* 0x000000130d0d4210 */ /* 0x000fc40007ffe0ff */
[----:B------:R-:W-:Y:S01]  /*0850*/  @P6 SHF.L.U64.HI R16, R14, 0x1, R15 ;  /* 0x000000010e106819 */ /* 0x000fe2000001020f */
[----:B------:R-:W-:Y:S01]  /*0860*/  @P3 IMAD R14, R5, c[0x0][0x1d8], RZ ;  /* 0x00007600050e3a24 */ /* 0x000fe200078e02ff */
[----:B------:R-:W-:Y:S02]  /*0870*/  @P5 IADD3.X R41, R10, c[0x0][0x17c], RZ, P0, !PT ;  /* 0x00005f000a295a10 */ /* 0x000fe400007fe4ff */
[----:B------:R-:W-:Y:S01]  /*0880*/  @P6 IADD3 R38, P0, R68, c[0x0][0x180], RZ ;  /* 0x0000600044266a10 */ /* 0x000fe20007f1e0ff */
[----:B------:R-:W-:Y:S01]  /*0890*/  @P3 IMAD R17, R55, c[0x0][0x1dc], R14 ;  /* 0x0000770037113a24 */ /* 0x000fe200078e020e */
[----:B------:R-:W-:Y:S01]  /*08a0*/  @P4 SHF.L.U64.HI R10, R12, 0x1, R13 ;  /* 0x000000010c0a4819 */ /* 0x000fe2000001020d */
[----:B------:R-:W-:Y:S01]  /*08b0*/  @P2 IMAD R13, R6, c[0x0][0x1d8], RZ ;  /* 0x00007600060d2a24 */ /* 0x000fe200078e02ff */
[----:B------:R-:W-:Y:S02]  /*08c0*/  @P6 IADD3.X R39, R16, c[0x0][0x184], RZ, P0, !PT ;  /* 0x0000610010276a10 */ /* 0x000fe400007fe4ff */
[----:B------:R-:W-:Y:S01]  /*08d0*/  @P6 IADD3 R68, P0, R68, c[0x0][0x178], RZ ;  /* 0x00005e0044446a10 */ /* 0x000fe20007f1e0ff */
[----:B------:R-:W-:Y:S01]  /*08e0*/  @P2 IMAD R19, R54, c[0x0][0x1dc], R13 ;  /* 0x0000770036132a24 */ /* 0x000fe200078e020d */
[----:B------:R-:W-:-:S02]  /*08f0*/  @P3 MOV R14, R62 ;  /* 0x0000003e000e3202 */ /* 0x000fc40000000f00 */
[-C--:B------:R-:W-:Y:S02]  /*0900*/  @P3 MOV R15, R67.reuse ;  /* 0x00000043000f3202 */ /* 0x080fe40000000f00 */
[----:B------:R-:W-:Y:S02]  /*0910*/  @P4 SHF.L.U32 R28, R12, 0x1, RZ ;  /* 0x000000010c1c4819 */ /* 0x000fe400000006ff */
[----:B------:R-:W-:Y:S01]  /*0920*/  @P2 MOV R12, R62 ;  /* 0x0000003e000c2202 */ /* 0x000fe20000000f00 */
[----:B------:R-:W-:Y:S01]  /*0930*/  @P3 IMAD.WIDE.U32 R14, R55, c[0x0][0x1d8], R14 ;  /* 0x00007600370e3a25 */ /* 0x000fe200078e000e */
[----:B------:R-:W-:Y:S02]  /*0940*/  @P2 MOV R13, R67 ;  /* 0x00000043000d2202 */ /* 0x000fe40000000f00 */
[----:B------:R-:W-:Y:S01]  /*0950*/  @P6 IADD3.X R69, R16, c[0x0][0x17c], RZ, P0, !PT ;  /* 0x00005f0010456a10 */ /* 0x000fe200007fe4ff */
[----:B------:R-:W-:Y:S01]  /*0960*/  @P1 IMAD R16, R7, c[0x0][0x1d8], RZ ;  /* 0x0000760007101a24 */ /* 0x000fe200078e02ff */
[----:B------:R-:W-:Y:S01]  /*0970*/  @P4 IADD3 R32, P0, R28, c[0x0][0x180], RZ ;  /* 0x000060001c204a10 */ /* 0x000fe20007f1e0ff */
[----:B------:R-:W-:Y:S01]  /*0980*/  @P2 IMAD.WIDE.U32 R12, R54, c[0x0][0x1d8], R12 ;  /* 0x00007600360c2a25 */ /* 0x000fe200078e000c */
[----:B------:R-:W-:-:S02]  /*0990*/  @P3 IADD3 R17, R15, R17, RZ ;  /* 0x000000110f113210 */ /* 0x000fc40007ffe0ff */
[----:B------:R-:W-:Y:S02]  /*09a0*/  @P4 IADD3.X R33, R10, c[0x0][0x184], RZ, P0, !PT ;  /* 0x000061000a214a10 */ /* 0x000fe400007fe4ff */
[----:B------:R-:W-:Y:S02]  /*09b0*/  @P4 IADD3 R28, P0, R28, c[0x0][0x178], RZ ;  /* 0x00005e001c1c4a10 */ /* 0x000fe40007f1e0ff */
[----:B------:R-:W-:Y:S02]  /*09c0*/  @P3 SHF.L.U32 R15, R14, 0x1, RZ ;  /* 0x000000010e0f3819 */ /* 0x000fe400000006ff */
[----:B------:R-:W-:Y:S02]  /*09d0*/  @P2 IADD3 R13, R13, R19, RZ ;  /* 0x000000130d0d2210 */ /* 0x000fe40007ffe0ff */
[----:B------:R-:W-:Y:S02]  /*09e0*/  @P4 IADD3.X R29, R10, c[0x0][0x17c], RZ, P0, !PT ;  /* 0x00005f000a1d4a10 */ /* 0x000fe400007fe4ff */
[----:B------:R-:W-:-:S02]  /*09f0*/  @P3 SHF.L.U64.HI R18, R14, 0x1, R17 ;  /* 0x000000010e123819 */ /* 0x000fc40000010211 */
[----:B------:R-:W-:Y:S02]  /*0a00*/  @P3 IADD3 R26, P0, R15, c[0x0][0x180], RZ ;  /* 0x000060000f1a3a10 */ /* 0x000fe40007f1e0ff */
[----:B------:R-:W-:Y:S01]  /*0a10*/  @P2 SHF.L.U64.HI R10, R12, 0x1, R13 ;  /* 0x000000010c0a2819 */ /* 0x000fe2000001020d */
[----:B------:R-:W-:Y:S01]  /*0a20*/  @P1 IMAD R13, R53, c[0x0][0x1dc], R16 ;  /* 0x00007700350d1a24 */ /* 0x000fe200078e0210 */
[----:B------:R-:W-:Y:S02]  /*0a30*/  @P1 MOV R16, R62 ;  /* 0x0000003e00101202 */ /* 0x000fe40000000f00 */
[----:B------:R-:W-:Y:S02]  /*0a40*/  @P1 MOV R17, R67 ;  /* 0x0000004300111202 */ /* 0x000fe40000000f00 */
[----:B------:R-:W-:Y:S02]  /*0a50*/  @P3 IADD3.X R27, R18, c[0x0][0x184], RZ, P0, !PT ;  /* 0x00006100121b3a10 */ /* 0x000fe400007fe4ff */
[----:B------:R-:W-:Y:S01]  /*0a60*/  @P3 IADD3 R14, P0, R15, c[0x0][0x178], RZ ;  /* 0x00005e000f0e3a10 */ /* 0x000fe20007f1e0ff */
[----:B------:R-:W-:Y:S01]  /*0a70*/  @P1 IMAD.WIDE.U32 R16, R53, c[0x0][0x1d8], R16 ;  /* 0x0000760035101a25 */ /* 0x000fe200078e0010 */
[----:B------:R-:W-:-:S02]  /*0a80*/  @P2 SHF.L.U32 R24, R12, 0x1, RZ ;  /* 0x000000010c182819 */ /* 0x000fc400000006ff */
[----:B------:R-:W-:Y:S02]  /*0a90*/  @P3 IADD3.X R15, R18, c[0x0][0x17c], RZ, P0, !PT ;  /* 0x00005f00120f3a10 */ /* 0x000fe400007fe4ff */
[----:B------:R-:W-:Y:S02]  /*0aa0*/  @P2 IADD3 R12, P0, R24, c[0x0][0x180], RZ ;  /* 0x00006000180c2a10 */ /* 0x000fe40007f1e0ff */
[----:B------:R-:W-:Y:S02]  /*0ab0*/  SHF.R.U32.HI R18, RZ, 0x3, R59 ;  /* 0x00000003ff127819 */ /* 0x000fe4000001163b */
[----:B------:R-:W-:Y:S02]  /*0ac0*/  @P1 IADD3 R17, R17, R13, RZ ;  /* 0x0000000d11111210 */ /* 0x000fe40007ffe0ff */
[----:B------:R-:W-:Y:S01]  /*0ad0*/  @P2 IADD3.X R13, R10, c[0x0][0x184], RZ, P0, !PT ;  /* 0x000061000a0d2a10 */ /* 0x000fe200007fe4ff */
[----:B------:R-:W-:Y:S01]  /*0ae0*/  IMAD.WIDE.U32 R18, R18, 0x24924925, RZ ;  /* 0x2492492512127825 */ /* 0x000fe200078e00ff */
[----:B------:R-:W-:-:S02]  /*0af0*/  @P2 IADD3 R24, P0, R24, c[0x0][0x178], RZ ;  /* 0x00005e0018182a10 */ /* 0x000fc40007f1e0ff */
[----:B------:R-:W-:Y:S01]  /*0b00*/  @P1 SHF.L.U32 R20, R16, 0x1, RZ ;  /* 0x0000000110141819 */ /* 0x000fe200000006ff */
[----:B------:R-:W-:Y:S01]  /*0b10*/  IMAD R18, R11, c[0x0][0x1fc], R19 ;  /* 0x00007f000b127a24 */ /* 0x000fe200078e0213 */
[----:B------:R-:W-:Y:S02]  /*0b20*/  @P2 IADD3.X R25, R10, c[0x0][0x17c], RZ, P0, !PT ;  /* 0x00005f000a192a10 */ /* 0x000fe400007fe4ff */
[----:B------:R-:W-:Y:S02]  /*0b30*/  @P1 SHF.L.U64.HI R16, R16, 0x1, R17 ;  /* 0x0000000110101819 */ /* 0x000fe40000010211 */
[----:B------:R-:W-:Y:S02]  /*0b40*/  @P1 IADD3 R22, P0, R20, c[0x0][0x180], RZ ;  /* 0x0000600014161a10 */ /* 0x000fe40007f1e0ff */
[----:B------:R-:W-:Y:S02]  /*0b50*/  IADD3 R18, R18, 0x30, RZ ;  /* 0x0000003012127810 */ /* 0x000fe40007ffe0ff */
[----:B------:R-:W-:-:S02]  /*0b60*/  @P1 IADD3.X R23, R16, c[0x0][0x184], RZ, P0, !PT ;  /* 0x0000610010171a10 */ /* 0x000fc400007fe4ff */
[----:B------:R-:W-:-:S04]  /*0b70*/  @P1 IADD3 R20, P0, R20, c[0x0][0x178], RZ ;  /* 0x00005e0014141a10 */ /* 0x000fc80007f1e0ff */
[----:B------:R-:W-:Y:S02]  /*0b80*/  @P1 IADD3.X R21, R16, c[0x0][0x17c], RZ, P0, !PT ;  /* 0x00005f0010151a10 */ /* 0x000fe400007fe4ff */
[----:B------:R-:W-:Y:S02]  /*0b90*/  ISETP.GE.U32.AND P0, PT, R18, c[0x0][0x1e0], PT ;  /* 0x0000780012007a0c */ /* 0x000fe40003f06070 */
[----:B------:R-:W-:-:S04]  /*0ba0*/  SHF.R.S32.HI R18, RZ, 0x1f, R18 ;  /* 0x0000001fff127819 */ /* 0x000fc80000011412 */
[----:B------:R-:W-:-:S04]  /*0bb0*/  ISETP.GE.AND.EX P0, PT, R18, c[0x0][0x1e4], PT, P0 ;  /* 0x0000790012007a0c */ /* 0x000fc80003f06300 */
[----:B------:R-:W-:-:S13]  /*0bc0*/  ISETP.LT.U32.AND P0, PT, R59, 0x1c0, !P0 ;  /* 0x000001c03b00780c */ /* 0x000fda0004701070 */
[----:B------:R-:W-:Y:S01]  /*0bd0*/  @P0 IMAD R17, R9, c[0x0][0x1d8], RZ ;  /* 0x0000760009110a24 */ /* 0x000fe200078e02ff */
[----:B------:R-:W-:-:S03]  /*0be0*/  @P0 MOV R16, R62 ;  /* 0x0000003e00100202 */ /* 0x000fc60000000f00 */
[----:B------:R-:W-:Y:S01]  /*0bf0*/  @P0 IMAD R19, R52, c[0x0][0x1dc], R17 ;  /* 0x0000770034130a24 */ /* 0x000fe200078e0211 */
[----:B------:R-:W-:-:S05]  /*0c00*/  @P0 MOV R17, R67 ;  /* 0x0000004300110202 */ /* 0x000fca0000000f00 */
[----:B------:R-:W-:-:S05]  /*0c10*/  @P0 IMAD.WIDE.U32 R16, R52, c[0x0][0x1d8], R16 ;  /* 0x0000760034100a25 */ /* 0x000fca00078e0010 */
[----:B------:R-:W-:Y:S02]  /*0c20*/  @P0 IADD3 R17, R17, R19, RZ ;  /* 0x0000001311110210 */ /* 0x000fe40007ffe0ff */
[C---:B------:R-:W-:Y:S02]  /*0c30*/  @P0 SHF.L.U32 R18, R16.reuse, 0x1, RZ ;  /* 0x0000000110120819 */ /* 0x040fe400000006ff */
[----:B------:R-:W-:Y:S02]  /*0c40*/  @P0 SHF.L.U64.HI R16, R16, 0x1, R17 ;  /* 0x0000000110100819 */ /* 0x000fe40000010211 */
[----:B------:R-:W-:Y:S02]  /*0c50*/  @P0 IADD3 R44, P6, R18, c[0x0][0x180], RZ ;  /* 0x00006000122c0a10 */ /* 0x000fe40007fde0ff */
[----:B------:R-:W-:Y:S02]  /*0c60*/  MOV R17, UR5 ;  /* 0x0000000500117c02 */ /* 0x000fe40008000f00 */
[----:B------:R-:W-:-:S02]  /*0c70*/  @P0 IADD3.X R45, R16, c[0x0][0x184], RZ, P6, !PT ;  /* 0x00006100102d0a10 */ /* 0x000fc400037fe4ff */
[----:B------:R-:W-:-:S04]  /*0c80*/  @P0 IADD3 R18, P6, R18, c[0x0][0x178], RZ ;  /* 0x00005e0012120a10 */ /* 0x000fc80007fde0ff */
[----:B------:R-:W-:Y:S02]  /*0c90*/  @P0 IADD3.X R19, R16, c[0x0][0x17c], RZ, P6, !PT ;  /* 0x00005f0010130a10 */ /* 0x000fe400037fe4ff */
[----:B------:R-:W-:-:S06]  /*0ca0*/  MOV R16, UR4 ;  /* 0x0000000400107c02 */ /* 0x000fcc0008000f00 */
[----:B------:R-:W2:Y:S01]  /*0cb0*/  LDG.E.64 R16, [R16.64] ;  /* 0x0000000e10107981 */ /* 0x000ea2000c1e1b00 */
[----:B------:R-:W-:Y:S01]  /*0cc0*/  CS2R R36, SRZ ;  /* 0x0000000000247805 */ /* 0x000fe2000001ff00 */
[----:B------:R-:W-:-:S05]  /*0cd0*/  CS2R R34, SRZ ;  /* 0x0000000000227805 */ /* 0x000fca000001ff00 */
[----:B------:R0:W5:Y:S04]  /*0ce0*/  @P0 LDG.E R36, [R44.64] ;  /* 0x0000000e2c240981 */ /* 0x000168000c1e1900 */
[----:B------:R1:W5:Y:S01]  /*0cf0*/  @P0 LDG.E R35, [R18.64] ;  /* 0x0000000e12230981 */ /* 0x000362000c1e1900 */
[----:B------:R-:W-:Y:S01]  /*0d00*/  UMOV UR12, 0x3f800000 ;  /* 0x3f800000000c7882 */ /* 0x000fe20000000000 */
[----:B------:R-:W-:Y:S01]  /*0d10*/  CS2R R48, SRZ ;  /* 0x0000000000307805 */ /* 0x000fe2000001ff00 */
[----:B------:R-:W-:Y:S01]  /*0d20*/  CS2R R46, SRZ ;  /* 0x00000000002e7805 */ /* 0x000fe2000001ff00 */
[----:B0-----:R-:W-:-:S04]  /*0d30*/  CS2R R44, SRZ ;  /* 0x00000000002c7805 */ /* 0x001fc8000001ff00 */
[----:B------:R0:W5:Y:S04]  /*0d40*/  @P5 LDG.E R48, [R42.64] ;  /* 0x0000000e2a305981 */ /* 0x000168000c1e1900 */
[----:B------:R3:W5:Y:S04]  /*0d50*/  @P5 LDG.E R47, [R40.64] ;  /* 0x0000000e282f5981 */ /* 0x000768000c1e1900 */
[----:B------:R4:W5:Y:S01]  /*0d60*/  @P4 LDG.E R44, [R32.64] ;  /* 0x0000000e202c4981 */ /* 0x000962000c1e1900 */
[----:B0-----:R-:W-:-:S03]  /*0d70*/  CS2R R42, SRZ ;  /* 0x00000000002a7805 */ /* 0x001fc6000001ff00 */
[----:B------:R4:W5:Y:S01]  /*0d80*/  @P3 LDG.E R45, [R26.64] ;  /* 0x0000000e1a2d3981 */ /* 0x000962000c1e1900 */
[----:B---3--:R-:W-:-:S03]  /*0d90*/  CS2R R40, SRZ ;  /* 0x0000000000287805 */ /* 0x008fc6000001ff00 */
[----:B------:R4:W5:Y:S04]  /*0da0*/  @P4 LDG.E R43, [R28.64] ;  /* 0x0000000e1c2b4981 */ /* 0x000968000c1e1900 */
[----:B------:R4:W5:Y:S01]  /*0db0*/  @P1 LDG.E R41, [R22.64] ;  /* 0x0000000e16291981 */ /* 0x000962000c1e1900 */
[----:B------:R-:W-:Y:S03]  /*0dc0*/  BSSY B0, `(.L_x_2) ;  /* 0x0000033000007945 */ /* 0x000fe60003800000 */
[----:B------:R0:W5:Y:S04]  /*0dd0*/  @P3 LDG.E R42, [R14.64] ;  /* 0x0000000e0e2a3981 */ /* 0x000168000c1e1900 */
[----:B------:R3:W5:Y:S01]  /*0de0*/  @P2 LDG.E R40, [R12.64] ;  /* 0x0000000e0c282981 */ /* 0x000762000c1e1900 */
[----:B--2---:R-:W2:Y:S02]  /*0df0*/  R2UR UR17, R16 ;  /* 0x00000000101173c2 */ /* 0x004ea400000e0000 */
[----:B--2---:R-:W-:-:S05]  /*0e00*/  MOV R10, UR17 ;  /* 0x00000011000a7c02 */ /* 0x004fca0008000f00 */
[----:B------:R-:W-:-:S05]  /*0e10*/  FFMA.FTZ R10, -R10, UR17, R17 ;  /* 0x000000110a0a7c23 */ /* 0x000fca0008010111 */
[----:B------:R-:W-:-:S13]  /*0e20*/  FSETP.GTU.FTZ.AND P0, PT, R10, RZ, PT ;  /* 0x000000ff0a00720b */ /* 0x000fda0003f1c000 */
[----:B------:R-:W-:Y:S01]  /*0e30*/  VOTEU.ANY UP0, P0 ;  /* 0x00000000003f7886 */ /* 0x000fe20000000100 */
[----:B------:R-:W-:-:S13]  /*0e40*/  PLOP3.LUT P0, PT, PT, PT, UP0, 0x80, 0x0 ;  /* 0x000000000000781c */ /* 0x000fda0003f0f008 */
[----:B------:R-:W-:Y:S01]  /*0e50*/  @P0 FADD.FTZ R17, R10, c[0x0][0x1a0] ;  /* 0x000068000a110621 */ /* 0x000fe20000010000 */
[----:B------:R-:W-:-:S13]  /*0e60*/  PLOP3.LUT P0, PT, PT, PT, UP0, 0x80, 0x0 ;  /* 0x000000000000781c */ /* 0x000fda0003f0f008 */
[----:B------:R-:W2:Y:S01]  /*0e70*/  @P0 MUFU.RSQ R30, R17 ;  /* 0x00000011001e0308 */ /* 0x000ea20000001400 */
[----:B------:R-:W-:Y:S02]  /*0e80*/  PLOP3.LUT P0, PT, PT, PT, UP0, 0x80, 0x0 ;  /* 0x000000000000781c */ /* 0x000fe40003f0f008 */
[----:B------:R-:W-:-:S11]  /*0e90*/  SHF.R.S32.HI R10, RZ, 0x1f, R51 ;  /* 0x0000001fff0a7819 */ /* 0x000fd60000011433 */
[----:B--2---:R2:W0:Y:S01]  /*0ea0*/  @P0 R2UR UR12, R30 ;  /* 0x000000001e0c03c2 */ /* 0x00442200000e0000 */
[----:B------:R-:W-:-:S04]  /*0eb0*/  ISETP.GE.U32.AND P0, PT, R51, c[0x0][0x1e0], PT ;  /* 0x0000780033007a0c */ /* 0x000fc80003f06070 */
[----:B------:R-:W-:-:S04]  /*0ec0*/  ISETP.GE.AND.EX P0, PT, R10, c[0x0][0x1e4], PT, P0 ;  /* 0x000079000a007a0c */ /* 0x000fc80003f06300 */
[----:B------:R-:W-:-:S13]  /*0ed0*/  ISETP.GT.U32.OR P0, PT, R59, 0x1bf, P0 ;  /* 0x000001bf3b00780c */ /* 0x000fda0000704470 */
[----:B------:R-:W-:Y:S01]  /*0ee0*/  @!P0 IMAD R16, R10, c[0x0][0x1d8], RZ ;  /* 0x000076000a108a24 */ /* 0x000fe200078e02ff */
[----:B------:R-:W-:-:S03]  /*0ef0*/  @!P0 MOV R17, R67 ;  /* 0x0000004300118202 */ /* 0x000fc60000000f00 */
[----:B-1----:R-:W-:Y:S01]  /*0f00*/  @!P0 IMAD R19, R51, c[0x0][0x1dc], R16 ;  /* 0x0000770033138a24 */ /* 0x002fe200078e0210 */
[----:B------:R-:W-:-:S05]  /*0f10*/  @!P0 MOV R16, R62 ;  /* 0x0000003e00108202 */ /* 0x000fca0000000f00 */
[----:B------:R-:W-:-:S05]  /*0f20*/  @!P0 IMAD.WIDE.U32 R16, R51, c[0x0][0x1d8], R16 ;  /* 0x0000760033108a25 */ /* 0x000fca00078e0010 */
[----:B------:R-:W-:Y:S02]  /*0f30*/  @!P0 IADD3 R19, R17, R19, RZ ;  /* 0x0000001311138210 */ /* 0x000fe40007ffe0ff */
[C---:B------:R-:W-:Y:S02]  /*0f40*/  @!P0 SHF.L.U32 R17, R16.reuse, 0x1, RZ ;  /* 0x0000000110118819 */ /* 0x040fe400000006ff */
[----:B--2---:R-:W-:Y:S02]  /*0f50*/  @!P0 SHF.L.U64.HI R30, R16, 0x1, R19 ;  /* 0x00000001101e8819 */ /* 0x004fe40000010213 */
[----:B------:R-:W-:-:S04]  /*0f60*/  @!P0 IADD3 R18, P6, R17, c[0x0][0x180], RZ ;  /* 0x0000600011128a10 */ /* 0x000fc80007fde0ff */
[----:B------:R-:W-:Y:S02]  /*0f70*/  @!P0 IADD3.X R19, R30, c[0x0][0x184], RZ, P6, !PT ;  /* 0x000061001e138a10 */ /* 0x000fe400037fe4ff */
[----:B------:R-:W-:-:S03]  /*0f80*/  @!P0 IADD3 R16, P6, R17, c[0x0][0x178], RZ ;  /* 0x00005e0011108a10 */ /* 0x000fc60007fde0ff */
[----:B------:R4:W5:Y:S01]  /*0f90*/  @!P0 LDG.E R37, [R18.64] ;  /* 0x0000000e12258981 */ /* 0x000962000c1e1900 */
[----:B------:R-:W-:Y:S02]  /*0fa0*/  @!P0 IADD3.X R17, R30, c[0x0][0x17c], RZ, P6, !PT ;  /* 0x00005f001e118a10 */ /* 0x000fe400037fe4ff */
[----:B------:R-:W-:-:S03]  /*0fb0*/  LOP3.LUT P6, RZ, R61, 0x2, RZ, 0xc0, !PT ;  /* 0x000000023dff7812 */ /* 0x000fc600078cc0ff */
[----:B------:R4:W5:Y:S10]  /*0fc0*/  @!P0 LDG.E R34, [R16.64] ;  /* 0x0000000e10228981 */ /* 0x000974000c1e1900 */
[----:B------:R1:W5:Y:S04]  /*0fd0*/  @P6 LDG.E R49, [R38.64] ;  /* 0x0000000e26316981 */ /* 0x000368000c1e1900 */
[----:B------:R4:W5:Y:S01]  /*0fe0*/  @P6 LDG.E R46, [R68.64] ;  /* 0x0000000e442e6981 */ /* 0x000962000c1e1900 */
[----:B-1----:R-:W-:-:S06]  /*0ff0*/  CS2R R38, SRZ ;  /* 0x0000000000267805 */ /* 0x002fcc000001ff00 */
[----:B------:R4:W5:Y:S04]  /*1000*/  @P2 LDG.E R39, [R24.64] ;  /* 0x0000000e18272981 */ /* 0x000968000c1e1900 */
[----:B------:R4:W5:Y:S01]  /*1010*/  @P1 LDG.E R38, [R20.64] ;  /* 0x0000000e14261981 */ /* 0x000962000c1e1900 */
[----:B------:R-:W-:Y:S01]  /*1020*/  ISETP.GT.U32.AND P0, PT, R59, 0x1bf, PT ;  /* 0x000001bf3b00780c */ /* 0x000fe20003f04070 */
[----:B---3--:R-:W-:Y:S01]  /*1030*/  CS2R R12, SRZ ;  /* 0x00000000000c7805 */ /* 0x008fe2000001ff00 */
[----:B0-----:R-:W-:-:S11]  /*1040*/  CS2R R14, SRZ ;  /* 0x00000000000e7805 */ /* 0x001fd6000001ff00 */
[----:B------:R-:W-:Y:S05]  /*1050*/  @P0 BRA `(.L_x_3) ;  /* 0x0000009000000947 */ /* 0x000fea0003800000 */
[----:B----4-:R-:W-:Y:S02]  /*1060*/  ISETP.NE.AND P0, PT, RZ, UR16, PT ;  /* 0x00000010ff007c0c */ /* 0x010fe4000bf05270 */
[----:B------:R-:W-:-:S04]  /*1070*/  IADD3 R13, R60, R31, RZ ;  /* 0x0000001f3c0d7210 */ /* 0x000fc80007ffe0ff */
[----:B------:R-:W-:-:S07]  /*1080*/  SHF.R.S32.HI R12, RZ, 0x1f, R13 ;  /* 0x0000001fff0c7819 */ /* 0x000fce000001140d */
[----:B------:R-:W-:-:S04]  /*1090*/  @P0 LEA R16, P6, R13, c[0x0][0x190], 0x2 ;  /* 0x000064000d100a11 */ /* 0x000fc800078c10ff */
[----:B------:R-:W-:Y:S01]  /*10a0*/  @P0 LEA.HI.X R17, R13, c[0x0][0x194], R12, 0x2, P6 ;  /* 0x000065000d110a11 */ /* 0x000fe200030f140c */
[----:B------:R-:W-:-:S04]  /*10b0*/  HFMA2.MMA R12, -RZ, RZ, 0, 2.384185791015625e-07 ;  /* 0x00000004ff0c7435 */ /* 0x000fc800000001ff */
[----:B------:R0:W5:Y:S06]  /*10c0*/  @P0 LDG.E.64 R14, [R16.64] ;  /* 0x0000000e100e0981 */ /* 0x00016c000c1e1b00 */
[----:B------:R-:W-:-:S06]  /*10d0*/  IMAD.WIDE R12, R13, R12, c[0x0][0x188] ;  /* 0x000062000d0c7625 */ /* 0x000fcc00078e020c */
[----:B------:R-:W5:Y:S02]  /*10e0*/  LDG.E.64 R12, [R12.64] ;  /* 0x0000000e0c0c7981 */ /* 0x000f64000c1e1b00 */
.L_x_3:
[----:B0---4-:R-:W-:Y:S05]  /*10f0*/  BSYNC B0 ;  /* 0x0000000000007941 */ /* 0x011fea0003800000 */
.L_x_2:
[----:B------:R-:W-:Y:S02]  /*1100*/  ISETP.NE.AND P0, PT, RZ, UR16, PT ;  /* 0x00000010ff007c0c */ /* 0x000fe4000bf05270 */
[--C-:B-----5:R-:W-:Y:S02]  /*1110*/  PRMT R20, RZ, 0x5410, R48.reuse ;  /* 0x00005410ff147816 */ /* 0x120fe40000000030 */
[----:B------:R-:W-:Y:S02]  /*1120*/  PRMT R21, RZ, 0x7610, R48 ;  /* 0x00007610ff157816 */ /* 0x000fe40000000030 */
[--C-:B------:R-:W-:Y:S01]  /*1130*/  PRMT R23, RZ, 0x7610, R49.reuse ;  /* 0x00007610ff177816 */ /* 0x100fe20000000031 */
[----:B------:R-:W-:Y:S01]  /*1140*/  FADD.FTZ R20, R20, -UR17 ;  /* 0x8000001114147e21 */ /* 0x000fe20008010000 */
[----:B------:R-:W-:Y:S01]  /*1150*/  PRMT R22, RZ, 0x5410, R49 ;  /* 0x00005410ff167816 */ /* 0x000fe20000000031 */
[----:B------:R-:W-:Y:S01]  /*1160*/  FADD.FTZ R24, R21, -UR17 ;  /* 0x8000001115187e21 */ /* 0x000fe20008010000 */
[----:B------:R-:W-:Y:S01]  /*1170*/  LOP3.LUT R61, R61, 0xfffffffb, RZ, 0xc0, !PT ;  /* 0xfffffffb3d3d7812 */ /* 0x000fe200078ec0ff */
[----:B------:R-:W-:Y:S01]  /*1180*/  FADD.FTZ R21, R23, -UR17 ;  /* 0x8000001117157e21 */ /* 0x000fe20008010000 */
[--C-:B------:R-:W-:Y:S01]  /*1190*/  PRMT R19, RZ, 0x5410, R47.reuse ;  /* 0x00005410ff137816 */ /* 0x100fe2000000002f */
[----:B------:R-:W-:Y:S01]  /*11a0*/  FMUL.FTZ R23, R20, UR12 ;  /* 0x0000000c14177c20 */ /* 0x000fe20008410000 */
[----:B------:R-:W-:Y:S01]  /*11b0*/  @P0 LOP3.LUT R61, R61, 0x4, RZ, 0xfc, !PT ;  /* 0x000000043d3d0812 */ /* 0x000fe200078efcff */
[----:B------:R-:W-:Y:S01]  /*11c0*/  FADD.FTZ R22, R22, -UR17 ;  /* 0x8000001116167e21 */ /* 0x000fe20008010000 */
[----:B------:R-:W-:Y:S01]  /*11d0*/  PRMT R18, RZ, 0x7610, R47 ;  /* 0x00007610ff127816 */ /* 0x000fe2000000002f */
[----:B------:R-:W-:Y:S01]  /*11e0*/  FMUL.FTZ R20, R24, UR12 ;  /* 0x0000000c18147c20 */ /* 0x000fe20008410000 */
[----:B------:R-:W-:-:S02]  /*11f0*/  PRMT R17, RZ, 0x5410, R46 ;  /* 0x00005410ff117816 */ /* 0x000fc4000000002e */
[----:B------:R-:W-:Y:S01]  /*1200*/  PRMT R16, RZ, 0x7610, R46 ;  /* 0x00007610ff107816 */ /* 0x000fe2000000002e */
[----:B------:R-:W-:Y:S05]  /*1210*/  @!P0 BRA `(.L_x_4) ;  /* 0x0000012000008947 */ /* 0x000fea0003800000 */
[----:B------:R-:W-:Y:S02]  /*1220*/  FFMA.FTZ R25, R23, R12, R14 ;  /* 0x0000000c17197223 */ /* 0x000fe4000001000e */
[----:B------:R-:W-:Y:S02]  /*1230*/  FFMA.FTZ R24, R20, R13, R15 ;  /* 0x0000000d14187223 */ /* 0x000fe4000001000f */
[----:B------:R-:W-:Y:S02]  /*1240*/  FMUL.FTZ R26, R25, -1.4426950216293334961 ;  /* 0xbfb8aa3b191a7820 */ /* 0x000fe40000410000 */
[----:B------:R-:W-:-:S04]  /*1250*/  FMUL.FTZ R29, R24, -1.4426950216293334961 ;  /* 0xbfb8aa3b181d7820 */ /* 0x000fc80000410000 */
[----:B------:R-:W0:Y:S08]  /*1260*/  MUFU.EX2 R26, R26 ;  /* 0x0000001a001a7308 */ /* 0x000e300000000800 */
[----:B------:R-:W1:Y:S01]  /*1270*/  MUFU.EX2 R29, R29 ;  /* 0x0000001d001d7308 */ /* 0x000e620000000800 */
[----:B0-----:R-:W-:-:S07]  /*1280*/  FADD.FTZ R27, R26, 1 ;  /* 0x3f8000001a1b7421 */ /* 0x001fce0000010000 */
[----:B------:R-:W0:Y:S01]  /*1290*/  MUFU.RCP R28, R27 ;  /* 0x0000001b001c7308 */ /* 0x000e220000001000 */
[----:B-1----:R-:W-:-:S07]  /*12a0*/  FADD.FTZ R30, R29, 1 ;  /* 0x3f8000001d1e7421 */ /* 0x002fce0000010000 */
[----:B------:R-:W1:Y:S01]  /*12b0*/  MUFU.RCP R31, R30 ;  /* 0x0000001e001f7308 */ /* 0x000e620000001000 */
[----:B0-----:R-:W-:Y:S02]  /*12c0*/  FADD.FTZ R32, -R28, 1 ;  /* 0x3f8000001c207421 */ /* 0x001fe40000010100 */
[----:B------:R-:W-:Y:S02]  /*12d0*/  FMUL.FTZ R19, R19, R28 ;  /* 0x0000001c13137220 */ /* 0x000fe40000410000 */
[----:B------:R-:W-:Y:S02]  /*12e0*/  FFMA.FTZ R32, R25, R32, 1 ;  /* 0x3f80000019207423 */ /* 0x000fe40000010020 */
[----:B-1----:R-:W-:Y:S02]  /*12f0*/  FADD.FTZ R33, -R31, 1 ;  /* 0x3f8000001f217421 */ /* 0x002fe40000010100 */
[----:B------:R-:W-:Y:S02]  /*1300*/  FMUL.FTZ R18, R18, R31 ;  /* 0x0000001f12127220 */ /* 0x000fe40000410000 */
[----:B------:R-:W-:-:S02]  /*1310*/  FFMA.FTZ R33, R24, R33, 1 ;  /* 0x3f80000018217423 */ /* 0x000fc40000010021 */
[----:B------:R-:W-:Y:S02]  /*1320*/  FMUL.FTZ R19, R19, R32 ;  /* 0x0000002013137220 */ /* 0x000fe40000410000 */
[----:B------:R-:W-:Y:S02]  /*1330*/  FMUL.FTZ R18, R18, R33 ;  /* 0x0000002112127220 */ /* 0x000fe40000410000 */
.L_x_4:
[----:B------:R-:W-:Y:S02]  /*1340*/  FMUL.FTZ R26, R19, R12 ;  /* 0x0000000c131a7220 */ /* 0x000fe40000410000 */
[C---:B------:R-:W-:Y:S02]  /*1350*/  FFMA.FTZ R24, R23.reuse, R19, RZ ;  /* 0x0000001317187223 */ /* 0x040fe400000100ff */
[----:B------:R-:W-:Y:S02]  /*1360*/  FMUL.FTZ R25, R22, UR12 ;  /* 0x0000000c16197c20 */ /* 0x000fe40008410000 */
[----:B------:R-:W-:Y:S02]  /*1370*/  FFMA.FTZ R23, R23, R26, RZ ;  /* 0x0000001a17177223 */ /* 0x000fe400000100ff */
[----:B------:R-:W-:-:S02]  /*1380*/  FMUL.FTZ R27, R18, R13 ;  /* 0x0000000d121b7220 */ /* 0x000fc40000410000 */
[----:B------:R-:W-:Y:S02]  /*1390*/  FADD.FTZ R26, RZ, R26 ;  /* 0x0000001aff1a7221 */ /* 0x000fe40000010000 */
[----:B------:R-:W-:Y:S01]  /*13a0*/  FMUL.FTZ R22, R21, UR12 ;  /* 0x0000000c15167c20 */ /* 0x000fe20008410000 */
        /* <DEDUP_REMOVED lines=19> */
.L_x_5:
[----:B------:R-:W-:Y:S02]  /*14e0*/  FADD.FTZ R28, RZ, R19 ;  /* 0x00000013ff1c7221 */ /* 0x000fe40000010000 */
[----:B------:R-:W-:Y:S02]  /*14f0*/  FFMA.FTZ R21, R20, R27, R23 ;  /* 0x0000001b14157223 */ /* 0x000fe40000010017 */
[----:B------:R-:W-:Y:S02]  /*1500*/  FADD.FTZ R27, R27, R26 ;  /* 0x0000001a1b1b7221 */ /* 0x000fe40000010000 */
[----:B------:R-:W-:Y:S02]  /*1510*/  FFMA.FTZ R24, R25, R17, R24 ;  /* 0x0000001119187223 */ /* 0x000fe40000010018 */
[----:B------:R-:W-:-:S02]  /*1520*/  FMUL.FTZ R26, R17, R12 ;  /* 0x0000000c111a7220 */ /* 0x000fc40000410000 */
[----:B------:R-:W-:Y:S02]  /*1530*/  FADD.FTZ R19, R28, R17 ;  /* 0x000000111c137221 */ /* 0x000fe40000010000 */
[----:B------:R-:W-:Y:S01]  /*1540*/  FFMA.FTZ R17, R20, R18, RZ ;  /* 0x0000001214117223 */ /* 0x000fe200000100ff */
[----:B------:R-:W-:Y:S01]  /*1550*/  PRMT R20, RZ, 0x5410, R44 ;  /* 0x00005410ff147816 */ /* 0x000fe2000000002c */
[----:B------:R-:W-:Y:S02]  /*1560*/  FADD.FTZ R23, RZ, R18 ;  /* 0x00000012ff177221 */ /* 0x000fe40000010000 */
[----:B------:R-:W-:Y:S02]  /*1570*/  FFMA.FTZ R25, R25, R26, R21 ;  /* 0x0000001a19197223 */ /* 0x000fe40000010015 */
[----:B------:R-:W-:Y:S02]  /*1580*/  FMUL.FTZ R21, R16, R13 ;  /* 0x0000000d10157220 */ /* 0x000fe40000410000 */
[----:B------:R-:W-:-:S02]  /*1590*/  FFMA.FTZ R17, R22, R16, R17 ;  /* 0x0000001016117223 */ /* 0x000fc40000010011 */
[----:B------:R-:W-:Y:S01]  /*15a0*/  FADD.FTZ R16, R23, R16 ;  /* 0x0000001017107221 */ /* 0x000fe20000010000 */
[----:B------:R-:W-:Y:S01]  /*15b0*/  PRMT R23, RZ, 0x7610, R44 ;  /* 0x00007610ff177816 */ /* 0x000fe2000000002c */
[----:B------:R-:W-:Y:S02]  /*15c0*/  FADD.FTZ R18, R27, R26 ;  /* 0x0000001a1b127221 */ /* 0x000fe40000010000 */
[----:B------:R-:W-:Y:S01]  /*15d0*/  FADD.FTZ R26, R20, -UR17 ;  /* 0x80000011141a7e21 */ /* 0x000fe20008010000 */
[----:B------:R-:W-:Y:S01]  /*15e0*/  PRMT R20, RZ, 0x7610, R43 ;  /* 0x00007610ff147816 */ /* 0x000fe2000000002b */
[----:B------:R-:W-:Y:S02]  /*15f0*/  FADD.FTZ R27, R23, -UR17 ;  /* 0x80000011171b7e21 */ /* 0x000fe40008010000 */
[----:B------:R-:W-:Y:S01]  /*1600*/  FFMA.FTZ R22, R22, R21, R25 ;  /* 0x0000001516167223 */ /* 0x000fe20000010019 */
[----:B------:R-:W-:Y:S01]  /*1610*/  PRMT R25, RZ, 0x5410, R43 ;  /* 0x00005410ff197816 */ /* 0x000fe2000000002b */
[----:B------:R-:W-:-:S02]  /*1620*/  FMUL.FTZ R23, R26, UR12 ;  /* 0x0000000c1a177c20 */ /* 0x000fc40008410000 */
        /* <DEDUP_REMOVED lines=20> */
.L_x_6:
[----:B------:R-:W-:Y:S02]  /*1770*/  FMUL.FTZ R27, R25, R12 ;  /* 0x0000000c191b7220 */ /* 0x000fe40000410000 */
[----:B------:R-:W-:Y:S02]  /*1780*/  FADD.FTZ R28, R21, R18 ;  /* 0x00000012151c7221 */ /* 0x000fe40000010000 */
[----:B------:R-:W-:Y:S01]  /*1790*/  FADD.FTZ R18, R19, R25 ;  /* 0x0000001913127221 */ /* 0x000fe20000010000 */
[----:B------:R-:W-:Y:S01]  /*17a0*/  PRMT R19, RZ, 0x5410, R45 ;  /* 0x00005410ff137816 */ /* 0x000fe2000000002d */
[----:B------:R-:W-:Y:S01]  /*17b0*/  FFMA.FTZ R24, R23, R25, R24 ;  /* 0x0000001917187223 */ /* 0x000fe20000010018 */
[----:B------:R-:W-:Y:S01]  /*17c0*/  PRMT R25, RZ, 0x5410, R42 ;  /* 0x00005410ff197816 */ /* 0x000fe2000000002a */
[----:B------:R-:W-:-:S02]  /*17d0*/  FMUL.FTZ R21, R20, R13 ;  /* 0x0000000d14157220 */ /* 0x000fc40000410000 */
[----:B------:R-:W-:Y:S02]  /*17e0*/  FADD.FTZ R16, R16, R20 ;  /* 0x0000001410107221 */ /* 0x000fe40000010000 */
[----:B------:R-:W-:Y:S01]  /*17f0*/  FFMA.FTZ R17, R26, R20, R17 ;  /* 0x000000141a117223 */ /* 0x000fe20000010011 */
[----:B------:R-:W-:Y:S01]  /*1800*/  PRMT R20, RZ, 0x7610, R45 ;  /* 0x00007610ff147816 */ /* 0x000fe2000000002d */
[----:B------:R-:W-:Y:S02]  /*1810*/  FFMA.FTZ R23, R23, R27, R22 ;  /* 0x0000001b17177223 */ /* 0x000fe40000010016 */
[----:B------:R-:W-:Y:S02]  /*1820*/  FADD.FTZ R22, R28, R27 ;  /* 0x0000001b1c167221 */ /* 0x000fe40000010000 */
[----:B------:R-:W-:Y:S02]  /*1830*/  FFMA.FTZ R26, R26, R21, R23 ;  /* 0x000000151a1a7223 */ /* 0x000fe40000010017 */
[----:B------:R-:W-:Y:S01]  /*1840*/  FADD.FTZ R23, R19, -UR17 ;  /* 0x8000001113177e21 */ /* 0x000fe20008010000 */
[----:B------:R-:W-:Y:S01]  /*1850*/  PRMT R19, RZ, 0x7610, R42 ;  /* 0x00007610ff137816 */ /* 0x000fe2000000002a */
[----:B------:R-:W-:-:S02]  /*1860*/  FADD.FTZ R20, R20, -UR17 ;  /* 0x8000001114147e21 */ /* 0x000fc40008010000 */
[----:B------:R-:W-:Y:S02]  /*1870*/  FMUL.FTZ R23, R23, UR12 ;  /* 0x0000000c17177c20 */ /* 0x000fe40008410000 */
        /* <DEDUP_REMOVED lines=20> */
.L_x_7:
[----:B------:R-:W-:Y:S02]  /*19c0*/  FMUL.FTZ R27, R25, R12 ;  /* 0x0000000c191b7220 */ /* 0x000fe40000410000 */
[----:B------:R-:W-:Y:S01]  /*19d0*/  FADD.FTZ R22, R21, R22 ;  /* 0x0000001615167221 */ /* 0x000fe20000010000 */
[----:B------:R-:W-:Y:S01]  /*19e0*/  PRMT R21, RZ, 0x5410, R40 ;  /* 0x00005410ff157816 */ /* 0x000fe20000000028 */
[----:B------:R-:W-:Y:S02]  /*19f0*/  FADD.FTZ R18, R18, R25 ;  /* 0x0000001912127221 */ /* 0x000fe40000010000 */
[C---:B------:R-:W-:Y:S02]  /*1a00*/  FFMA.FTZ R28, R23.reuse, R25, R24 ;  /* 0x00000019171c7223 */ /* 0x040fe40000010018 */
[----:B------:R-:W-:Y:S01]  /*1a10*/  FADD.FTZ R25, R22, R27 ;  /* 0x0000001b16197221 */ /* 0x000fe20000010000 */
[----:B------:R-:W-:Y:S01]  /*1a20*/  PRMT R22, RZ, 0x7610, R40 ;  /* 0x00007610ff167816 */ /* 0x000fe20000000028 */
[----:B------:R-:W-:-:S02]  /*1a30*/  FFMA.FTZ R23, R23, R27, R26 ;  /* 0x0000001b17177223 */ /* 0x000fc4000001001a */
[----:B------:R-:W-:Y:S01]  /*1a40*/  FADD.FTZ R27, R21, -UR17 ;  /* 0x80000011151b7e21 */ /* 0x000fe20008010000 */
[--C-:B------:R-:W-:Y:S01]  /*1a50*/  PRMT R21, RZ, 0x5410, R39.reuse ;  /* 0x00005410ff157816 */ /* 0x100fe20000000027 */
[----:B------:R-:W-:Y:S01]  /*1a60*/  FADD.FTZ R24, R22, -UR17 ;  /* 0x8000001116187e21 */ /* 0x000fe20008010000 */
[----:B------:R-:W-:Y:S01]  /*1a70*/  PRMT R22, RZ, 0x7610, R39 ;  /* 0x00007610ff167816 */ /* 0x000fe20000000027 */
[----:B------:R-:W-:Y:S02]  /*1a80*/  FMUL.FTZ R27, R27, UR12 ;  /* 0x0000000c1b1b7c20 */ /* 0x000fe40008410000 */
[----:B------:R-:W-:Y:S02]  /*1a90*/  FMUL.FTZ R26, R19, R13 ;  /* 0x0000000d131a7220 */ /* 0x000fe40000410000 */
[----:B------:R-:W-:Y:S01]  /*1aa0*/  FMUL.FTZ R24, R24, UR12 ;  /* 0x0000000c18187c20 */ /* 0x000fe20008410000 */
[----:B------:R-:W-:Y:S05]  /*1ab0*/  @!P0 BRA `(.L_x_8) ;  /* 0x0000012000008947 */ /* 0x000fea0003800000 */
[----:B------:R-:W-:Y:S02]  /*1ac0*/  FFMA.FTZ R29, R27, R12, R14 ;  /* 0x0000000c1b1d7223 */ /* 0x000fe4000001000e */
[----:B------:R-:W-:-:S02]  /*1ad0*/  FFMA.FTZ R30, R24, R13, R15 ;  /* 0x0000000d181e7223 */ /* 0x000fc4000001000f */
        /* <DEDUP_REMOVED lines=16> */
.L_x_8:
[----:B------:R-:W-:Y:S02]  /*1be0*/  FFMA.FTZ R29, R20, R26, R23 ;  /* 0x0000001a141d7223 */ /* 0x000fe40000010017 */
[----:B------:R-:W-:Y:S02]  /*1bf0*/  FMUL.FTZ R30, R21, R12 ;  /* 0x0000000c151e7220 */ /* 0x000fe40000410000 */
[----:B------:R-:W-:Y:S02]  /*1c00*/  FADD.FTZ R25, R26, R25 ;  /* 0x000000191a197221 */ /* 0x000fe40000010000 */
[----:B------:R-:W-:Y:S02]  /*1c10*/  FFMA.FTZ R23, R20, R19, R17 ;  /* 0x0000001314177223 */ /* 0x000fe40000010011 */
[----:B------:R-:W-:-:S02]  /*1c20*/  FMUL.FTZ R20, R22, R13 ;  /* 0x0000000d16147220 */ /* 0x000fc40000410000 */
[----:B------:R-:W-:Y:S02]  /*1c30*/  FFMA.FTZ R17, R27, R30, R29 ;  /* 0x0000001e1b117223 */ /* 0x000fe4000001001d */
[----:B------:R-:W-:Y:S02]  /*1c40*/  FADD.FTZ R29, R25, R30 ;  /* 0x0000001e191d7221 */ /* 0x000fe40000010000 */
[----:B------:R-:W-:Y:S02]  /*1c50*/  FFMA.FTZ R26, R27, R21, R28 ;  /* 0x000000151b1a7223 */ /* 0x000fe4000001001c */
[----:B------:R-:W-:Y:S01]  /*1c60*/  FADD.FTZ R25, R16, R19 ;  /* 0x0000001310197221 */ /* 0x000fe20000010000 */
[----:B------:R-:W-:Y:S01]  /*1c70*/  PRMT R16, RZ, 0x5410, R41 ;  /* 0x00005410ff107816 */ /* 0x000fe20000000029 */
[----:B------:R-:W-:Y:S01]  /*1c80*/  FFMA.FTZ R28, R24, R20, R17 ;  /* 0x00000014181c7223 */ /* 0x000fe20000010011 */
[----:B------:R-:W-:Y:S01]  /*1c90*/  PRMT R17, RZ, 0x7610, R41 ;  /* 0x00007610ff117816 */ /* 0x000fe20000000029 */
[----:B------:R-:W-:-:S02]  /*1ca0*/  FADD.FTZ R27, R20, R29 ;  /* 0x0000001d141b7221 */ /* 0x000fc40000010000 */
[----:B------:R-:W-:Y:S01]  /*1cb0*/  FADD.FTZ R19, R16, -UR17 ;  /* 0x8000001110137e21 */ /* 0x000fe20008010000 */
[--C-:B------:R-:W-:Y:S01]  /*1cc0*/  PRMT R16, RZ, 0x7610, R38.reuse ;  /* 0x00007610ff107816 */ /* 0x100fe20000000026 */
[----:B------:R-:W-:Y:S01]  /*1cd0*/  FADD.FTZ R20, R17, -UR17 ;  /* 0x8000001111147e21 */ /* 0x000fe20008010000 */
[----:B------:R-:W-:Y:S01]  /*1ce0*/  PRMT R17, RZ, 0x5410, R38 ;  /* 0x00005410ff117816 */ /* 0x000fe20000000026 */
[----:B------:R-:W-:Y:S02]  /*1cf0*/  FMUL.FTZ R19, R19, UR12 ;  /* 0x0000000c13137c20 */ /* 0x000fe40008410000 */
[----:B------:R-:W-:Y:S01]  /*1d00*/  FMUL.FTZ R20, R20, UR12 ;  /* 0x0000000c14147c20 */ /* 0x000fe20008410000 */
[----:B------:R-:W-:Y:S05]  /*1d10*/  @!P0 BRA `(.L_x_9) ;  /* 0x0000012000008947 */ /* 0x000fea0003800000 */
[----:B------:R-:W-:Y:S02]  /*1d20*/  FFMA.FTZ R29, R19, R12, R14 ;  /* 0x0000000c131d7223 */ /* 0x000fe4000001000e */
[----:B------:R-:W-:Y:S02]  /*1d30*/  FFMA.FTZ R30, R20, R13, R15 ;  /* 0x0000000d141e7223 */ /* 0x000fe4000001000f */
[----:B------:R-:W-:-:S02]  /*1d40*/  FMUL.FTZ R31, R29, -1.4426950216293334961 ;  /* 0xbfb8aa3b1d1f7820 */ /* 0x000fc40000410000 */
        /* <DEDUP_REMOVED lines=15> */
.L_x_9:
[----:B------:R-:W-:Y:S02]  /*1e40*/  FMUL.FTZ R30, R17, R12 ;  /* 0x0000000c111e7220 */ /* 0x000fe40000410000 */
[----:B------:R-:W-:Y:S02]  /*1e50*/  FADD.FTZ R18, R18, R21 ;  /* 0x0000001512127221 */ /* 0x000fe40000010000 */
[----:B------:R-:W-:Y:S01]  /*1e60*/  FFMA.FTZ R21, R24, R22, R23 ;  /* 0x0000001618157223 */ /* 0x000fe20000010017 */
[----:B------:R-:W-:Y:S01]  /*1e70*/  PRMT R24, RZ, 0x7610, R36 ;  /* 0x00007610ff187816 */ /* 0x000fe20000000024 */
[----:B------:R-:W-:Y:S01]  /*1e80*/  FADD.FTZ R23, R25, R22 ;  /* 0x0000001619177221 */ /* 0x000fe20000010000 */
[----:B------:R-:W-:Y:S01]  /*1e90*/  PRMT R22, RZ, 0x5410, R36 ;  /* 0x00005410ff167816 */ /* 0x000fe20000000024 */
[----:B------:R-:W-:-:S02]  /*1ea0*/  FMUL.FTZ R31, R16, R13 ;  /* 0x0000000d101f7220 */ /* 0x000fc40000410000 */
[----:B------:R-:W-:Y:S02]  /*1eb0*/  FFMA.FTZ R29, R19, R30, R28 ;  /* 0x0000001e131d7223 */ /* 0x000fe4000001001c */
[----:B------:R-:W-:Y:S01]  /*1ec0*/  FADD.FTZ R30, R27, R30 ;  /* 0x0000001e1b1e7221 */ /* 0x000fe20000010000 */
[----:B------:R-:W-:Y:S01]  /*1ed0*/  PRMT R27, RZ, 0x5410, R35 ;  /* 0x00005410ff1b7816 */ /* 0x000fe20000000023 */
[----:B------:R-:W-:Y:S02]  /*1ee0*/  FFMA.FTZ R28, R20, R31, R29 ;  /* 0x0000001f141c7223 */ /* 0x000fe4000001001d */
[----:B------:R-:W-:Y:S02]  /*1ef0*/  FADD.FTZ R29, R31, R30 ;  /* 0x0000001e1f1d7221 */ /* 0x000fe40000010000 */
[----:B------:R-:W-:Y:S02]  /*1f00*/  FADD.FTZ R22, R22, -UR17 ;  /* 0x8000001116167e21 */ /* 0x000fe40008010000 */
[----:B------:R-:W-:Y:S01]  /*1f10*/  FADD.FTZ R30, R24, -UR17 ;  /* 0x80000011181e7e21 */ /* 0x000fe20008010000 */
        /* <DEDUP_REMOVED lines=17> */
[----:B-1----:R-:W-:Y:S02]  /*2030*/  FMUL.FTZ R27, R27, R68 ;  /* 0x000000441b1b7220 */ /* 0x002fe40000410000 */
[----:B------:R-:W-:Y:S02]  /*2040*/  FADD.FTZ R68, -R68, 1 ;  /* 0x3f80000044447421 */ /* 0x000fe40000010100 */
[----:B------:R-:W-:-:S02]  /*2050*/  FMUL.FTZ R24, R24, R31 ;  /* 0x0000001f18187220 */ /* 0x000fc40000410000 */
[----:B------:R-:W-:-:S04]  /*2060*/  FFMA.FTZ R68, R30, R68, 1 ;  /* 0x3f8000001e447423 */ /* 0x000fc80000010044 */
[----:B------:R-:W-:-:S04]  /*2070*/  FMUL.FTZ R27, R27, R68 ;  /* 0x000000441b1b7220 */ /* 0x000fc80000410000 */
.L_x_10:
[----:B------:R-:W-:-:S04]  /*2080*/  FMUL.FTZ R30, R27, R12 ;  /* 0x0000000c1b1e7220 */ /* 0x000fc80000410000 */
[----:B------:R-:W-:Y:S02]  /*2090*/  FFMA.FTZ R31, R25, R30, R28 ;  /* 0x0000001e191f7223 */ /* 0x000fe4000001001c */
[----:B------:R-:W-:Y:S02]  /*20a0*/  FADD.FTZ R33, R29, R30 ;  /* 0x0000001e1d217221 */ /* 0x000fe40000010000 */
[----:B------:R-:W-:Y:S01]  /*20b0*/  FFMA.FTZ R30, R19, R17, R26 ;  /* 0x00000011131e7223 */ /* 0x000fe2000001001a */
[----:B------:R-:W-:Y:S01]  /*20c0*/  PRMT R19, RZ, 0x5410, R37 ;  /* 0x00005410ff137816 */ /* 0x000fe20000000025 */
[----:B------:R-:W-:Y:S01]  /*20d0*/  FMUL.FTZ R28, R24, R13 ;  /* 0x0000000d181c7220 */ /* 0x000fe20000410000 */
[----:B------:R-:W-:-:S03]  /*20e0*/  PRMT R26, RZ, 0x7610, R34 ;  /* 0x00007610ff1a7816 */ /* 0x000fc60000000022 */
[----:B------:R-:W-:Y:S01]  /*20f0*/  FADD.FTZ R32, R19, -UR17 ;  /* 0x8000001113207e21 */ /* 0x000fe20008010000 */
[----:B------:R-:W-:Y:S01]  /*2100*/  PRMT R19, RZ, 0x7610, R37 ;  /* 0x00007610ff137816 */ /* 0x000fe20000000025 */
[----:B------:R-:W-:Y:S02]  /*2110*/  FFMA.FTZ R29, R22, R28, R31 ;  /* 0x0000001c161d7223 */ /* 0x000fe4000001001f */
[----:B------:R-:W-:Y:S02]  /*2120*/  FADD.FTZ R31, R28, R33 ;  /* 0x000000211c1f7221 */ /* 0x000fe40000010000 */
[----:B------:R-:W-:Y:S02]  /*2130*/  FADD.FTZ R19, R19, -UR17 ;  /* 0x8000001113137e21 */ /* 0x000fe40008010000 */
[----:B------:R-:W-:Y:S02]  /*2140*/  FMUL.FTZ R32, R32, UR12 ;  /* 0x0000000c20207c20 */ /* 0x000fe40008410000 */
[----:B------:R-:W-:Y:S01]  /*2150*/  FMUL.FTZ R28, R19, UR12 ;  /* 0x0000000c131c7c20 */ /* 0x000fe20008410000 */
[----:B------:R-:W-:Y:S01]  /*2160*/  PRMT R19, RZ, 0x5410, R34 ;  /* 0x00005410ff137816 */ /* 0x000fe20000000022 */
[----:B------:R-:W-:Y:S05]  /*2170*/  @!P0 BRA `(.L_x_11) ;  /* 0x0000012000008947 */ /* 0x000fea0003800000 */
[----:B------:R-:W-:-:S04]  /*2180*/  FFMA.FTZ R33, R32, R12, R14 ;  /* 0x0000000c20217223 */ /* 0x000fc8000001000e */
[----:B------:R-:W-:-:S06]  /*2190*/  FMUL.FTZ R65, R33, -1.4426950216293334961 ;  /* 0xbfb8aa3b21417820 */ /* 0x000fcc0000410000 */
[----:B------:R-:W0:Y:S02]  /*21a0*/  MUFU.EX2 R65, R65 ;  /* 0x0000004100417308 */ /* 0x000e240000000800 */
[----:B0-----:R-:W-:-:S06]  /*21b0*/  FADD.FTZ R68, R65, 1 ;  /* 0x3f80000041447421 */ /* 0x001fcc0000010000 */
[----:B------:R-:W0:Y:S02]  /*21c0*/  MUFU.RCP R68, R68 ;  /* 0x0000004400447308 */ /* 0x000e240000001000 */
[----:B0-----:R-:W-:Y:S02]  /*21d0*/  FADD.FTZ R69, -R68, 1 ;  /* 0x3f80000044457421 */ /* 0x001fe40000010100 */
[----:B------:R-:W-:Y:S02]  /*21e0*/  FMUL.FTZ R19, R19, R68 ;  /* 0x0000004413137220 */ /* 0x000fe40000410000 */
[----:B------:R-:W-:Y:S02]  /*21f0*/  FFMA.FTZ R69, R33, R69, 1 ;  /* 0x3f80000021457423 */ /* 0x000fe40000010045 */
[----:B------:R-:W-:Y:S02]  /*2200*/  FFMA.FTZ R33, R28, R13, R15 ;  /* 0x0000000d1c217223 */ /* 0x000fe4000001000f */
[----:B------:R-:W-:-:S02]  /*2210*/  FMUL.FTZ R19, R19, R69 ;  /* 0x0000004513137220 */ /* 0x000fc40000410000 */
[----:B------:R-:W-:-:S06]  /*2220*/  FMUL.FTZ R69, R33, -1.4426950216293334961 ;  /* 0xbfb8aa3b21457820 */ /* 0x000fcc0000410000 */
[----:B------:R-:W0:Y:S02]  /*2230*/  MUFU.EX2 R69, R69 ;  /* 0x0000004500457308 */ /* 0x000e240000000800 */
[----:B0-----:R-:W-:-:S06]  /*2240*/  FADD.FTZ R69, R69, 1 ;  /* 0x3f80000045457421 */ /* 0x001fcc0000010000 */
[----:B------:R-:W0:Y:S02]  /*2250*/  MUFU.RCP R65, R69 ;  /* 0x0000004500417308 */ /* 0x000e240000001000 */
[----:B0-----:R-:W-:Y:S02]  /*2260*/  FADD.FTZ R68, -R65, 1 ;  /* 0x3f80000041447421 */ /* 0x001fe40000010100 */
[----:B------:R-:W-:Y:S02]  /*2270*/  FMUL.FTZ R26, R26, R65 ;  /* 0x000000411a1a7220 */ /* 0x000fe40000410000 */
[----:B------:R-:W-:-:S04]  /*2280*/  FFMA.FTZ R33, R33, R68, 1 ;  /* 0x3f80000021217423 */ /* 0x000fc80000010044 */
[----:B------:R-:W-:Y:S02]  /*2290*/  FMUL.FTZ R26, R26, R33 ;  /* 0x000000211a1a7220 */ /* 0x000fe40000410000 */
.L_x_11:
[----:B------:R-:W-:Y:S01]  /*22a0*/  FMUL.FTZ R68, R19, R12 ;  /* 0x0000000c13447220 */ /* 0x000fe20000410000 */
[----:B------:R-:W-:Y:S01]  /*22b0*/  ISETP.GT.AND P0, PT, R0, 0x1e, PT ;  /* 0x0000001e0000780c */ /* 0x000fe20003f04270 */
[----:B------:R-:W-:Y:S01]  /*22c0*/  FMUL.FTZ R33, R26, R13 ;  /* 0x0000000d1a217220 */ /* 0x000fe20000410000 */
[----:B------:R-:W-:Y:S01]  /*22d0*/  ULDC UR5, c[0x0][0xc] ;  /* 0x0000030000057ab9 */ /* 0x000fe20000000800 */
[----:B------:R-:W-:Y:S01]  /*22e0*/  FFMA.FTZ R29, R32, R68, R29 ;  /* 0x00000044201d7223 */ /* 0x000fe2000001001d */
[----:B------:R-:W-:Y:S01]  /*22f0*/  BSSY B0, `(.L_x_12) ;  /* 0x0000050000007945 */ /* 0x000fe20003800000 */
[----:B------:R-:W-:Y:S01]  /*2300*/  FADD.FTZ R68, R31, R68 ;  /* 0x000000441f447221 */ /* 0x000fe20000010000 */
[----:B------:R-:W-:Y:S01]  /*2310*/  SHF.L.U32 R65, R59, 0x4, RZ ;  /* 0x000000043b417819 */ /* 0x000fe200000006ff */
[----:B------:R-:W-:Y:S02]  /*2320*/  FFMA.FTZ R29, R28, R33, R29 ;  /* 0x000000211c1d7223 */ /* 0x000fe4000001001d */
[----:B------:R-:W-:-:S02]  /*2330*/  FADD.FTZ R33, R33, R68 ;  /* 0x0000004421217221 */ /* 0x000fc40000010000 */
[----:B------:R-:W-:Y:S01]  /*2340*/  FADD.FTZ R18, R18, R17 ;  /* 0x0000001112127221 */ /* 0x000fe20000010000 */
[----:B------:R-:W0:Y:S01]  /*2350*/  SHFL.DOWN PT, R68, R29, 0x1, 0x1f ;  /* 0x08201f001d447f89 */ /* 0x000e2200000e0000 */
[----:B------:R-:W-:Y:S02]  /*2360*/  FFMA.FTZ R21, R20, R16, R21 ;  /* 0x0000001014157223 */ /* 0x000fe40000010015 */
[----:B------:R-:W-:Y:S01]  /*2370*/  FADD.FTZ R23, R23, R16 ;  /* 0x0000001017177221 */ /* 0x000fe20000010000 */
[----:B------:R-:W1:Y:S01]  /*2380*/  SHFL.DOWN PT, R31, R33, 0x1, 0x1f ;  /* 0x08201f00211f7f89 */ /* 0x000e6200000e0000 */
[----:B------:R-:W-:Y:S02]  /*2390*/  FFMA.FTZ R30, R25, R27, R30 ;  /* 0x0000001b191e7223 */ /* 0x000fe4000001001e */
[----:B------:R-:W-:Y:S02]  /*23a0*/  FADD.FTZ R18, R18, R27 ;  /* 0x0000001b12127221 */ /* 0x000fe40000010000 */
[----:B------:R-:W-:-:S02]  /*23b0*/  FFMA.FTZ R21, R22, R24, R21 ;  /* 0x0000001816157223 */ /* 0x000fc40000010015 */
[----:B------:R-:W-:Y:S02]  /*23c0*/  FADD.FTZ R23, R23, R24 ;  /* 0x0000001817177221 */ /* 0x000fe40000010000 */
[----:B------:R-:W-:Y:S02]  /*23d0*/  FFMA.FTZ R16, R32, R19, R30 ;  /* 0x0000001320107223 */ /* 0x000fe4000001001e */
[----:B------:R-:W-:Y:S02]  /*23e0*/  FADD.FTZ R18, R18, R19 ;  /* 0x0000001312127221 */ /* 0x000fe40000010000 */
[----:B------:R-:W-:Y:S02]  /*23f0*/  FFMA.FTZ R17, R28, R26, R21 ;  /* 0x0000001a1c117223 */ /* 0x000fe40000010015 */
[----:B------:R-:W-:Y:S02]  /*2400*/  FADD.FTZ R19, R23, R26 ;  /* 0x0000001a17137221 */ /* 0x000fe40000010000 */
[----:B0-----:R-:W-:-:S03]  /*2410*/  @!P0 FADD.FTZ R29, R29, R68 ;  /* 0x000000441d1d8221 */ /* 0x001fc60000010000 */
[----:B------:R-:W-:Y:S01]  /*2420*/  STS.128 [R59.X16+0x90], R16 ;  /* 0x000090103b007388 */ /* 0x000fe2000000cc00 */
[----:B-1----:R-:W-:-:S03]  /*2430*/  @!P0 FADD.FTZ R33, R33, R31 ;  /* 0x0000001f21218221 */ /* 0x002fc60000010000 */
[----:B------:R-:W0:Y:S01]  /*2440*/  SHFL.DOWN PT, R68, R29, 0x2, 0x1f ;  /* 0x08401f001d447f89 */ /* 0x000e2200000e0000 */
[----:B------:R-:W-:-:S03]  /*2450*/  ISETP.GT.AND P0, PT, R0, 0x1d, PT ;  /* 0x0000001d0000780c */ /* 0x000fc60003f04270 */
[----:B------:R-:W1:Y:S10]  /*2460*/  SHFL.DOWN PT, R31, R33, 0x2, 0x1f ;  /* 0x08401f00211f7f89 */ /* 0x000e7400000e0000 */
[----:B0-----:R-:W-:-:S02]  /*2470*/  @!P0 FADD.FTZ R29, R29, R68 ;  /* 0x000000441d1d8221 */ /* 0x001fc40000010000 */
        /* <DEDUP_REMOVED lines=15> */
[----:B-1----:R-:W-:Y:S01]  /*2570*/  @!P0 FADD.FTZ R33, R33, R31 ;  /* 0x0000001f21218221 */ /* 0x002fe20000010000 */
[----:B------:R-:W-:Y:S02]  /*2580*/  ISETP.NE.AND P0, PT, R0, RZ, PT ;  /* 0x000000ff0000720c */ /* 0x000fe40003f05270 */
[----:B------:R-:W-:-:S11]  /*2590*/  MOV R32, R29 ;  /* 0x0000001d00207202 */ /* 0x000fd60000000f00 */
[----:B------:R0:W-:Y:S04]  /*25a0*/  @!P0 STS.64 [R8.X8+0x10], R32 ;  /* 0x0000102008008388 */ /* 0x0001e80000008a00 */
[----:B------:R-:W-:Y:S01]  /*25b0*/  BAR.SYNC.DEFER_BLOCKING 0x0 ;  /* 0x0000000000007b1d */ /* 0x000fe20000010000 */
[----:B------:R-:W-:-:S13]  /*25c0*/  ISETP.NE.AND P0, PT, R59, RZ, PT ;  /* 0x000000ff3b00720c */ /* 0x000fda0003f05270 */
[----:B------:R-:W-:Y:S05]  /*25d0*/  @P0 BRA `(.L_x_13) ;  /* 0x0000021000000947 */ /* 0x000fea0003800000 */
[----:B0-----:R-:W0:Y:S04]  /*25e0*/  LDS.64 R20, [0x18] ;  /* 0x00001800ff147984 */ /* 0x001e280000000a00 */
[----:B------:R-:W1:Y:S04]  /*25f0*/  LDS.128 R24, [0x20] ;  /* 0x00002000ff187984 */ /* 0x000e680000000c00 */
[----:B------:R-:W2:Y:S01]  /*2600*/  LDS.128 R28, [0x30] ;  /* 0x00003000ff1c7984 */ /* 0x000ea20000000c00 */
[----:B0-----:R-:W-:Y:S02]  /*2610*/  FADD.FTZ R69, R32, R20 ;  /* 0x0000001420457221 */ /* 0x001fe40000010000 */
[----:B------:R-:W-:-:S02]  /*2620*/  FADD.FTZ R32, R33, R21 ;  /* 0x0000001521207221 */ /* 0x000fc40000010000 */
[----:B------:R-:W0:Y:S01]  /*2630*/  LDS.128 R20, [0x40] ;  /* 0x00004000ff147984 */ /* 0x000e220000000c00 */
[----:B-1----:R-:W-:Y:S02]  /*2640*/  FADD.FTZ R69, R69, R24 ;  /* 0x0000001845457221 */ /* 0x002fe40000010000 */
[----:B------:R-:W-:Y:S02]  /*2650*/  FADD.FTZ R32, R32, R25 ;  /* 0x0000001920207221 */ /* 0x000fe40000010000 */
[----:B------:R-:W-:Y:S02]  /*2660*/  FADD.FTZ R69, R69, R26 ;  /* 0x0000001a45457221 */ /* 0x000fe40000010000 */
[----:B------:R-:W-:Y:S02]  /*2670*/  FADD.FTZ R32, R32, R27 ;  /* 0x0000001b20207221 */ /* 0x000fe40000010000 */
[----:B--2---:R-:W-:Y:S01]  /*2680*/  FADD.FTZ R69, R69, R28 ;  /* 0x0000001c45457221 */ /* 0x004fe20000010000 */
[----:B------:R-:W-:Y:S01]  /*2690*/  LDS.128 R24, [0x60] ;  /* 0x00006000ff187984 */ /* 0x000fe20000000c00 */
[----:B------:R-:W-:-:S02]  /*26a0*/  FADD.FTZ R32, R32, R29 ;  /* 0x0000001d20207221 */ /* 0x000fc40000010000 */
[----:B------:R-:W-:Y:S02]  /*26b0*/  FADD.FTZ R69, R69, R30 ;  /* 0x0000001e45457221 */ /* 0x000fe40000010000 */
[----:B------:R-:W-:Y:S02]  /*26c0*/  FADD.FTZ R32, R32, R31 ;  /* 0x0000001f20207221 */ /* 0x000fe40000010000 */
[----:B------:R-:W1:Y:S01]  /*26d0*/  LDS.128 R28, [0x50] ;  /* 0x00005000ff1c7984 */ /* 0x000e620000000c00 */
[----:B0-----:R-:W-:Y:S02]  /*26e0*/  FADD.FTZ R69, R69, R20 ;  /* 0x0000001445457221 */ /* 0x001fe40000010000 */
[----:B------:R-:W-:Y:S02]  /*26f0*/  FADD.FTZ R32, R32, R21 ;  /* 0x0000001520207221 */ /* 0x000fe40000010000 */
[----:B------:R-:W-:Y:S02]  /*2700*/  FADD.FTZ R69, R69, R22 ;  /* 0x0000001645457221 */ /* 0x000fe40000010000 */
[----:B------:R-:W-:-:S02]  /*2710*/  FADD.FTZ R32, R32, R23 ;  /* 0x0000001720207221 */ /* 0x000fc40000010000 */
[----:B------:R-:W0:Y:S01]  /*2720*/  LDS.128 R20, [0x70] ;  /* 0x00007000ff147984 */ /* 0x000e220000000c00 */
[----:B-1----:R-:W-:Y:S02]  /*2730*/  FADD.FTZ R69, R69, R28 ;  /* 0x0000001c45457221 */ /* 0x002fe40000010000 */
[----:B------:R-:W-:Y:S02]  /*2740*/  FADD.FTZ R32, R32, R29 ;  /* 0x0000001d20207221 */ /* 0x000fe40000010000 */
[----:B------:R-:W-:Y:S02]  /*2750*/  FADD.FTZ R69, R69, R30 ;  /* 0x0000001e45457221 */ /* 0x000fe40000010000 */
[----:B------:R-:W-:Y:S02]  /*2760*/  FADD.FTZ R32, R32, R31 ;  /* 0x0000001f20207221 */ /* 0x000fe40000010000 */
[----:B------:R-:W-:Y:S02]  /*2770*/  FADD.FTZ R69, R69, R24 ;  /* 0x0000001845457221 */ /* 0x000fe40000010000 */
[----:B------:R-:W-:-:S02]  /*2780*/  FADD.FTZ R32, R32, R25 ;  /* 0x0000001920207221 */ /* 0x000fc40000010000 */
[----:B------:R-:W-:Y:S02]  /*2790*/  FADD.FTZ R69, R69, R26 ;  /* 0x0000001a45457221 */ /* 0x000fe40000010000 */
[----:B------:R-:W-:Y:S02]  /*27a0*/  FADD.FTZ R32, R32, R27 ;  /* 0x0000001b20207221 */ /* 0x000fe40000010000 */
[----:B0-----:R-:W-:Y:S02]  /*27b0*/  FADD.FTZ R69, R69, R20 ;  /* 0x0000001445457221 */ /* 0x001fe40000010000 */
[----:B------:R-:W-:Y:S02]  /*27c0*/  FADD.FTZ R20, R32, R21 ;  /* 0x0000001520147221 */ /* 0x000fe40000010000 */
[----:B------:R-:W-:Y:S02]  /*27d0*/  FADD.FTZ R32, R69, R22 ;  /* 0x0000001645207221 */ /* 0x000fe40000010000 */
[----:B------:R-:W-:-:S02]  /*27e0*/  FADD.FTZ R33, R20, R23 ;  /* 0x0000001714217221 */ /* 0x000fc40000010000 */
.L_x_13:
[----:B0-----:R-:W-:Y:S05]  /*27f0*/  BSYNC B0 ;  /* 0x0000000000007941 */ /* 0x001fea0003800000 */
.L_x_12:
[----:B------:R-:W-:Y:S01]  /*2800*/  BAR.SYNC.DEFER_BLOCKING 0x0 ;  /* 0x0000000000007b1d */ /* 0x000fe20000010000 */
[----:B------:R-:W-:-:S02]  /*2810*/  ISETP.GT.U32.AND P6, PT, R59, 0x37, PT ;  /* 0x000000373b00780c */ /* 0x000fc40003fc4070 */
[----:B------:R-:W-:-:S03]  /*2820*/  LOP3.LUT R61, R61, 0xfffffffe, RZ, 0xc0, !PT ;  /* 0xfffffffe3d3d7812 */ /* 0x000fc600078ec0ff */
[----:B------:R-:W-:Y:S08]  /*2830*/  BSSY B0, `(.L_x_14) ;  /* 0x0000026000007945 */ /* 0x000ff00003800000 */
[----:B------:R-:W-:Y:S01]  /*2840*/  @P6 LOP3.LUT R61, R61, 0x1, RZ, 0xfc, !PT ;  /* 0x000000013d3d6812 */ /* 0x000fe200078efcff */
[----:B------:R-:W-:Y:S05]  /*2850*/  @P6 BRA `(.L_x_15) ;  /* 0x0000023000006947 */ /* 0x000fea0003800000 */
[----:B------:R-:W0:Y:S04]  /*2860*/  LDS.128 R28, [R65+0x410] ;  /* 0x00041000411c7984 */ /* 0x000e280000000c00 */
[----:B------:R-:W1:Y:S04]  /*2870*/  LDS.128 R24, [R65+0x790] ;  /* 0x0007900041187984 */ /* 0x000e680000000c00 */
[----:B------:R-:W2:Y:S01]  /*2880*/  LDS.128 R20, [R65+0xb10] ;  /* 0x000b100041147984 */ /* 0x000ea20000000c00 */
[----:B0-----:R-:W-:-:S02]  /*2890*/  FADD.FTZ R69, R16, R28 ;  /* 0x0000001c10457221 */ /* 0x001fc40000010000 */
[----:B------:R-:W-:Y:S02]  /*28a0*/  FADD.FTZ R28, R17, R29 ;  /* 0x0000001d111c7221 */ /* 0x000fe40000010000 */
[----:B------:R-:W-:Y:S02]  /*28b0*/  FADD.FTZ R29, R18, R30 ;  /* 0x0000001e121d7221 */ /* 0x000fe40000010000 */
[----:B------:R-:W-:Y:S02]  /*28c0*/  FADD.FTZ R30, R19, R31 ;  /* 0x0000001f131e7221 */ /* 0x000fe40000010000 */
[----:B------:R-:W0:Y:S01]  /*28d0*/  LDS.128 R16, [R65+0xe90] ;  /* 0x000e900041107984 */ /* 0x000e220000000c00 */
[----:B-1----:R-:W-:Y:S02]  /*28e0*/  FADD.FTZ R69, R69, R24 ;  /* 0x0000001845457221 */ /* 0x002fe40000010000 */
[----:B------:R-:W-:Y:S02]  /*28f0*/  FADD.FTZ R28, R28, R25 ;  /* 0x000000191c1c7221 */ /* 0x000fe40000010000 */
[----:B------:R-:W-:-:S02]  /*2900*/  FADD.FTZ R29, R29, R26 ;  /* 0x0000001a1d1d7221 */ /* 0x000fc40000010000 */
[----:B------:R-:W-:Y:S02]  /*2910*/  FADD.FTZ R30, R30, R27 ;  /* 0x0000001b1e1e7221 */ /* 0x000fe40000010000 */
[----:B--2---:R-:W-:Y:S01]  /*2920*/  FADD.FTZ R69, R69, R20 ;  /* 0x0000001445457221 */ /* 0x004fe20000010000 */
[----:B------:R-:W-:Y:S01]  /*2930*/  LDS.128 R24, [R65+0x1590] ;  /* 0x0015900041187984 */ /* 0x000fe20000000c00 */
[----:B------:R-:W-:Y:S02]  /*2940*/  FADD.FTZ R28, R28, R21 ;  /* 0x000000151c1c7221 */ /* 0x000fe40000010000 */
[----:B------:R-:W-:Y:S02]  /*2950*/  FADD.FTZ R29, R29, R22 ;  /* 0x000000161d1d7221 */ /* 0x000fe40000010000 */
[----:B------:R-:W-:Y:S02]  /*2960*/  FADD.FTZ R68, R30, R23 ;  /* 0x000000171e447221 */ /* 0x000fe40000010000 */
[----:B------:R-:W1:Y:S01]  /*2970*/  LDS.128 R20, [R65+0x1210] ;  /* 0x0012100041147984 */ /* 0x000e620000000c00 */
[----:B0-----:R-:W-:-:S02]  /*2980*/  FADD.FTZ R69, R69, R16 ;  /* 0x0000001045457221 */ /* 0x001fc40000010000 */
[----:B------:R-:W-:Y:S02]  /*2990*/  FADD.FTZ R16, R28, R17 ;  /* 0x000000111c107221 */ /* 0x000fe40000010000 */
[----:B------:R-:W-:Y:S02]  /*29a0*/  FADD.FTZ R17, R29, R18 ;  /* 0x000000121d117221 */ /* 0x000fe40000010000 */
[----:B------:R-:W0:Y:S01]  /*29b0*/  LDS.128 R28, [R65+0x1910] ;  /* 0x00191000411c7984 */ /* 0x000e220000000c00 */
[----:B------:R-:W-:Y:S02]  /*29c0*/  FADD.FTZ R68, R68, R19 ;  /* 0x0000001344447221 */ /* 0x000fe40000010000 */
[----:B-1----:R-:W-:Y:S02]  /*29d0*/  FADD.FTZ R16, R16, R21 ;  /* 0x0000001510107221 */ /* 0x002fe40000010000 */
[----:B------:R-:W-:Y:S02]  /*29e0*/  FADD.FTZ R17, R17, R22 ;  /* 0x0000001611117221 */ /* 0x000fe40000010000 */
[----:B------:R-:W-:-:S02]  /*29f0*/  FADD.FTZ R69, R69, R20 ;  /* 0x0000001445457221 */ /* 0x000fc40000010000 */
[----:B------:R-:W-:Y:S02]  /*2a00*/  FADD.FTZ R68, R68, R23 ;  /* 0x0000001744447221 */ /* 0x000fe40000010000 */
[----:B------:R-:W-:Y:S02]  /*2a10*/  FADD.FTZ R18, R16, R25 ;  /* 0x0000001910127221 */ /* 0x000fe40000010000 */
[----:B------:R-:W-:Y:S02]  /*2a20*/  FADD.FTZ R19, R17, R26 ;  /* 0x0000001a11137221 */ /* 0x000fe40000010000 */
[----:B------:R-:W-:Y:S02]  /*2a30*/  FADD.FTZ R69, R69, R24 ;  /* 0x0000001845457221 */ /* 0x000fe40000010000 */
[----:B------:R-:W-:Y:S02]  /*2a40*/  FADD.FTZ R68, R68, R27 ;  /* 0x0000001b44447221 */ /* 0x000fe40000010000 */
[----:B0-----:R-:W-:-:S02]  /*2a50*/  FADD.FTZ R17, R18, R29 ;  /* 0x0000001d12117221 */ /* 0x001fc40000010000 */
[----:B------:R-:W-:Y:S02]  /*2a60*/  FADD.FTZ R18, R19, R30 ;  /* 0x0000001e13127221 */ /* 0x000fe40000010000 */
[----:B------:R-:W-:Y:S02]  /*2a70*/  FADD.FTZ R16, R69, R28 ;  /* 0x0000001c45107221 */ /* 0x000fe40000010000 */
[----:B------:R-:W-:Y:S02]  /*2a80*/  FADD.FTZ R19, R68, R31 ;  /* 0x0000001f44137221 */ /* 0x000fe40000010000 */
.L_x_15:
[----:B------:R-:W-:Y:S05]  /*2a90*/  BSYNC B0 ;  /* 0x0000000000007941 */ /* 0x000fea0003800000 */
.L_x_14:
[----:B------:R-:W-:Y:S01]  /*2aa0*/  BSSY B0, `(.L_x_16) ;  /* 0x0000013000007945 */ /* 0x000fe20003800000 */
[----:B------:R-:W-:Y:S01]  /*2ab0*/  HFMA2.MMA R28, -RZ, RZ, 0, 2.384185791015625e-07 ;  /* 0x00000004ff1c7435 */ /* 0x000fe200000001ff */
[----:B------:R-:W-:Y:S05]  /*2ac0*/  @P6 BRA `(.L_x_17) ;  /* 0x0000010000006947 */ /* 0x000fea0003800000 */
[----:B------:R-:W-:Y:S01]  /*2ad0*/  IMAD R21, R64, 0x38, R59 ;  /* 0x0000003840157824 */ /* 0x000fe200078e023b */
[----:B------:R-:W-:Y:S02]  /*2ae0*/  MOV R23, c[0x0][0x1d8] ;  /* 0x0000760000177a02 */ /* 0x000fe40000000f00 */
[----:B------:R-:W-:Y:S01]  /*2af0*/  MOV R22, c[0x0][0x1dc] ;  /* 0x0000770000167a02 */ /* 0x000fe20000000f00 */
[----:B------:R-:W-:Y:S01]  /*2b00*/  IMAD.WIDE R20, R21, R28, c[0x0][0x1b8] ;  /* 0x00006e0015147625 */ /* 0x000fe200078e021c */
[----:B------:R-:W-:-:S04]  /*2b10*/  MOV R27, UR11 ;  /* 0x0000000b001b7c02 */ /* 0x000fc80008000f00 */
[CC--:B------:R-:W-:Y:S01]  /*2b20*/  LEA R24, P6, R23.reuse, R20.reuse, 0x2 ;  /* 0x0000001417187211 */ /* 0x0c0fe200078c10ff */
[----:B------:R0:W-:Y:S03]  /*2b30*/  RED.E.ADD.F32.FTZ.RN.STRONG.GPU [R20.64], R16 ;  /* 0x000000101400798e */ /* 0x0001e6000c10e78e */
[----:B------:R-:W-:Y:S02]  /*2b40*/  LEA.HI.X R25, R23, R21, R22, 0x2, P6 ;  /* 0x0000001517197211 */ /* 0x000fe400030f1416 */
[----:B------:R-:W-:Y:S02]  /*2b50*/  LEA R26, P6, R27, R20, 0x2 ;  /* 0x000000141b1a7211 */ /* 0x000fe400078c10ff */
[----:B------:R-:W-:Y:S02]  /*2b60*/  MOV R23, UR10 ;  /* 0x0000000a00177c02 */ /* 0x000fe40008000f00 */
[----:B------:R-:W-:-:S02]  /*2b70*/  IADD3.X R27, R21, UR9, RZ, P6, !PT ;  /* 0x00000009151b7c10 */ /* 0x000fc4000b7fe4ff */
[----:B------:R-:W-:-:S03]  /*2b80*/  LEA R22, P6, R23, R20, 0x2 ;  /* 0x0000001417167211 */ /* 0x000fc600078c10ff */
[----:B------:R0:W-:Y:S01]  /*2b90*/  RED.E.ADD.F32.FTZ.RN.STRONG.GPU [R26.64], R17 ;  /* 0x000000111a00798e */ /* 0x0001e2000c10e78e */
[----:B------:R-:W-:-:S03]  /*2ba0*/  IADD3.X R23, R21, UR8, RZ, P6, !PT ;  /* 0x0000000815177c10 */ /* 0x000fc6000b7fe4ff */
[----:B------:R0:W-:Y:S04]  /*2bb0*/  RED.E.ADD.F32.FTZ.RN.STRONG.GPU [R24.64], R18 ;  /* 0x000000121800798e */ /* 0x0001e8000c10e78e */
[----:B------:R0:W-:Y:S02]  /*2bc0*/  RED.E.ADD.F32.FTZ.RN.STRONG.GPU [R22.64], R19 ;  /* 0x000000131600798e */ /* 0x0001e4000c10e78e */
.L_x_17:
[----:B------:R-:W-:Y:S05]  /*2bd0*/  BSYNC B0 ;  /* 0x0000000000007941 */ /* 0x000fea0003800000 */
.L_x_16:
[----:B------:R-:W-:-:S06]  /*2be0*/  UISETP.GE.U32.AND UP0, UPT, UR5, 0x2, UPT ;  /* 0x000000020500788c */ /* 0x000fcc000bf06070 */
[----:B------:R-:W-:-:S13]  /*2bf0*/  PLOP3.LUT P6, PT, PT, PT, UP0, 0x40, 0x0 ;  /* 0x000000000000781c */ /* 0x000fda0003fce808 */
[----:B------:R-:W-:Y:S05]  /*2c00*/  @P6 BRA `(.L_x_18) ;  /* 0x0000130000006947 */ /* 0x000fea0003800000 */
[----:B0-----:R-:W0:Y:S01]  /*2c10*/  S2R R18, SR_CTAID.Y ;  /* 0x0000000000127919 */ /* 0x001e220000002600 */
[----:B------:R-:W-:-:S05]  /*2c20*/  LOP3.LUT R16, R50, 0x1, RZ, 0xc0, !PT ;  /* 0x0000000132107812 */ /* 0x000fca00078ec0ff */
[----:B------:R-:W-:-:S04]  /*2c30*/  IMAD R17, R16, c[0x0][0x10], RZ ;  /* 0x0000040010117a24 */ /* 0x000fc800078e02ff */
[----:B------:R-:W-:-:S05]  /*2c40*/  IMAD R16, R17, c[0x0][0xc], RZ ;  /* 0x0000030011107a24 */ /* 0x000fca00078e02ff */
[----:B------:R-:W-:-:S05]  /*2c50*/  SHF.L.U32 R21, R16, 0x1, RZ ;  /* 0x0000000110157819 */ /* 0x000fca00000006ff */
[----:B------:R-:W-:Y:S01]  /*2c60*/  IMAD.WIDE R20, R21, R28, c[0x0][0x1b0] ;  /* 0x00006c0015147625 */ /* 0x000fe200078e021c */
[----:B0-----:R-:W-:-:S05]  /*2c70*/  IADD3 R17, R17, R18, RZ ;  /* 0x0000001211117210 */ /* 0x001fca0007ffe0ff */
[----:B------:R-:W-:Y:S01]  /*2c80*/  IMAD.WIDE.U32 R16, R17, R28, c[0x0][0x1a8] ;  /* 0x00006a0011107625 */ /* 0x000fe200078e001c */
[----:B------:R-:W-:Y:S05]  /*2c90*/  @P0 BRA `(.L_x_19) ;  /* 0x0000019000000947 */ /* 0x000fea0003800000 */
[----:B------:R-:W-:Y:S01]  /*2ca0*/  IMAD R23, R11, c[0x0][0x10], R18 ;  /* 0x000004000b177a24 */ /* 0x000fe200078e0212 */
[----:B------:R-:W0:Y:S03]  /*2cb0*/  S2R R0, SR_LANEID ;  /* 0x0000000000007919 */ /* 0x000e260000000000 */
[----:B------:R-:W-:-:S05]  /*2cc0*/  IMAD.WIDE.U32 R22, R23, 0x8, R20 ;  /* 0x0000000817167825 */ /* 0x000fca00078e0014 */
[----:B------:R1:W-:Y:S01]  /*2cd0*/  STG.E.64 [R22.64], R32 ;  /* 0x0000002016007986 */ /* 0x0003e2000c101b0e */
[----:B------:R-:W-:Y:S06]  /*2ce0*/  MEMBAR.ALL.GPU ;  /* 0x0000000000007992 */ /* 0x000fec000000a000 */
[----:B------:R-:W-:Y:S01]  /*2cf0*/  VOTEU.ANY UR4, UPT, PT ;  /* 0x0000000000047886 */ /* 0x000fe200038e0100 */
[----:B-1----:R-:W-:Y:S01]  /*2d00*/  P2R R22, PR, RZ, 0x1 ;  /* 0x00000001ff167803 */ /* 0x002fe20000000000 */
[----:B------:R-:W-:Y:S01]  /*2d10*/  UPOPC UR13, UR4 ;  /* 0x00000004000d72bf */ /* 0x000fe20008000000 */
[----:B------:R-:W-:Y:S01]  /*2d20*/  MOV R19, 0x1 ;  /* 0x0000000100137802 */ /* 0x000fe20000000f00 */
[----:B------:R-:W-:Y:S01]  /*2d30*/  UFLO.U32 UR4, UR4 ;  /* 0x00000004000472bd */ /* 0x000fe200080e0000 */
[----:B------:R-:W-:Y:S01]  /*2d40*/  LOP3.LUT P6, RZ, R50, 0x2, RZ, 0xc0, !PT ;  /* 0x0000000232ff7812 */ /* 0x000fe200078cc0ff */
[----:B------:R-:W-:-:S00]  /*2d50*/  ERRBAR ;  /* 0x00000000000079ab */ /* 0x000fc00000000000 */
[----:B------:R-:W-:Y:S02]  /*2d60*/  SEL R19, R19, 0xffffffff, !P6 ;  /* 0xffffffff13137807 */ /* 0x000fe40007000000 */
[----:B0-----:R-:W-:-:S03]  /*2d70*/  ISETP.EQ.U32.AND P0, PT, R0, UR4, PT ;  /* 0x0000000400007c0c */ /* 0x001fc6000bf02070 */
[----:B------:R-:W-:-:S10]  /*2d80*/  IMAD R19, R19, UR13, RZ ;  /* 0x0000000d13137c24 */ /* 0x000fd4000f8e02ff */
[----:B------:R0:W-:Y:S01]  /*2d90*/  @P0 RED.E.ADD.S32.STRONG.GPU [R16.64], R19 ;  /* 0x000000131000098e */ /* 0x0001e2000c10e38e */
[----:B------:R-:W-:Y:S02]  /*2da0*/  ISETP.NE.AND P0, PT, R22, RZ, PT ;  /* 0x000000ff1600720c */ /* 0x000fe40003f05270 */
[----:B------:R-:W-:-:S04]  /*2db0*/  SEL R22, RZ, c[0x0][0xc], P6 ;  /* 0x00000300ff167a07 */ /* 0x000fc80003000000 */
[----:B------:R-:W-:-:S13]  /*2dc0*/  ISETP.NE.AND P6, PT, R22, -0x1, PT ;  /* 0xffffffff1600780c */ /* 0x000fda0003fc5270 */
[----:B0-----:R-:W-:Y:S05]  /*2dd0*/  @!P6 BRA `(.L_x_19) ;  /* 0x000000500000e947 */ /* 0x001fea0003800000 */
.L_x_20:
[----:B------:R-:W2:Y:S01]  /*2de0*/  LDG.E.STRONG.GPU R19, [R16.64] ;  /* 0x0000000e10137981 */ /* 0x000ea2000c1ef900 */
[----:B------:R-:W-:Y:S01]  /*2df0*/  YIELD ;  /* 0x0000000000007946 */ /* 0x000fe20003800000 */
[----:B--2---:R-:W-:Y:S01]  /*2e00*/  ISETP.NE.AND P6, PT, R19, R22, PT ;  /* 0x000000161300720c */ /* 0x004fe20003fc5270 */
[----:B------:R-:W-:-:S12]  /*2e10*/  CCTL.IVALL ;  /* 0x00000000ff00798f */ /* 0x000fd80002000000 */
[----:B------:R-:W-:Y:S05]  /*2e20*/  @P6 BRA `(.L_x_20) ;  /* 0xffffffb000006947 */ /* 0x000fea000383ffff */
.L_x_19:
[----:B------:R-:W-:Y:S01]  /*2e30*/  ISETP.NE.AND P6, PT, RZ, c[0x0][0xc], PT ;  /* 0x00000300ff007a0c */ /* 0x000fe20003fc5270 */
[----:B------:R-:W-:Y:S01]  /*2e40*/  WARPSYNC 0xffffffff ;  /* 0xffffffff00007948 */ /* 0x000fe20003800000 */
[----:B------:R-:W-:Y:S11]  /*2e50*/  BAR.SYNC.DEFER_BLOCKING 0x0 ;  /* 0x0000000000007b1d */ /* 0x000ff60000010000 */
[----:B------:R-:W-:Y:S05]  /*2e60*/  @!P6 BRA `(.L_x_18) ;  /* 0x000010a00000e947 */ /* 0x000fea0003800000 */
[----:B------:R-:W-:Y:S01]  /*2e70*/  UIADD3 UR4, UR5, -0x1, URZ ;  /* 0xffffffff05047890 */ /* 0x000fe2000fffe03f */
[----:B------:R-:W-:-:S03]  /*2e80*/  HFMA2.MMA R19, -RZ, RZ, 0, 0 ;  /* 0x00000000ff137435 */ /* 0x000fc600000001ff */
[----:B------:R-:W-:-:S06]  /*2e90*/  UISETP.GE.U32.AND UP0, UPT, UR4, 0x3, UPT ;  /* 0x000000030400788c */ /* 0x000fcc000bf06070 */
[----:B------:R-:W-:-:S13]  /*2ea0*/  PLOP3.LUT P6, PT, PT, PT, UP0, 0x40, 0x0 ;  /* 0x000000000000781c */ /* 0x000fda0003fce808 */
[----:B------:R-:W-:Y:S05]  /*2eb0*/  @P6 BRA `(.L_x_21) ;  /* 0x00000e8000006947 */ /* 0x000fea0003800000 */
[----:B------:R-:W-:Y:S01]  /*2ec0*/  ULOP3.LUT UR4, UR5, 0x3, URZ, 0xc0, !UPT ;  /* 0x0000000305047892 */ /* 0x000fe2000f8ec03f */
[----:B------:R-:W-:Y:S02]  /*2ed0*/  MOV R19, RZ ;  /* 0x000000ff00137202 */ /* 0x000fe40000000f00 */
[----:B------:R-:W-:Y:S02]  /*2ee0*/  ULDC UR5, c[0x0][0xc] ;  /* 0x0000030000057ab9 */ /* 0x000fe40000000800 */
[----:B------:R-:W-:-:S06]  /*2ef0*/  UIADD3 UR4, -UR4, UR5, URZ ;  /* 0x0000000504047290 */ /* 0x000fcc000fffe13f */
[----:B------:R-:W-:-:S13]  /*2f00*/  ISETP.LT.AND P6, PT, RZ, UR4, PT ;  /* 0x00000004ff007c0c */ /* 0x000fda000bfc1270 */
[----:B------:R-:W-:Y:S05]  /*2f10*/  @!P6 BRA `(.L_x_22) ;  /* 0x00000c200000e947 */ /* 0x000fea0003800000 */
[----:B------:R-:W-:Y:S01]  /*2f20*/  UISETP.GT.AND UP0, UPT, UR4, 0xc, UPT ;  /* 0x0000000c0400788c */ /* 0x000fe2000bf04270 */
[----:B------:R-:W-:Y:S02]  /*2f30*/  P2R R16, PR, RZ, 0x1 ;  /* 0x00000001ff107803 */ /* 0x000fe40000000000 */
[----:B------:R-:W-:Y:S02]  /*2f40*/  PLOP3.LUT P0, PT, PT, PT, PT, 0x80, 0x0 ;  /* 0x000000000000781c */ /* 0x000fe40003f0f070 */
[----:B------:R-:W-:Y:S02]  /*2f50*/  LOP3.LUT R61, R61, 0xfffffffe, RZ, 0xc0, !PT ;  /* 0xfffffffe3d3d7812 */ /* 0x000fe400078ec0ff */
[----:B------:R-:W-:-:S09]  /*2f60*/  PLOP3.LUT P6, PT, PT, PT, UP0, 0x40, 0x0 ;  /* 0x000000000000781c */ /* 0x000fd20003fce808 */
[----:B------:R-:W-:Y:S02]  /*2f70*/  @P0 LOP3.LUT R61, R61, 0x1, RZ, 0xfc, !PT ;  /* 0x000000013d3d0812 */ /* 0x000fe400078efcff */
[----:B------:R-:W-:Y:S02]  /*2f80*/  ISETP.NE.AND P0, PT, R16, RZ, PT ;  /* 0x000000ff1000720c */ /* 0x000fe40003f05270 */
[----:B------:R-:W-:Y:S05]  /*2f90*/  @P6 BRA `(.L_x_23) ;  /* 0x0000077000006947 */ /* 0x000fea0003800000 */
[----:B------:R-:W-:Y:S02]  /*2fa0*/  PLOP3.LUT P6, PT, PT, PT, PT, 0x8, 0x0 ;  /* 0x000000000000781c */ /* 0x000fe40003fce170 */
[----:B------:R-:W-:-:S11]  /*2fb0*/  LOP3.LUT R61, R61, 0xfffffffe, RZ, 0xc0, !PT ;  /* 0xfffffffe3d3d7812 */ /* 0x000fd600078ec0ff */
[----:B------:R-:W-:Y:S02]  /*2fc0*/  @P6 LOP3.LUT R61, R61, 0x1, RZ, 0xfc, !PT ;  /* 0x000000013d3d6812 */ /* 0x000fe400078efcff */
.L_x_24:
[----:B------:R-:W-:-:S13]  /*2fd0*/  ISETP.EQ.OR P6, PT, R19, R11, P0 ;  /* 0x0000000b1300720c */ /* 0x000fda00007c2670 */
[----:B------:R-:W-:-:S04]  /*2fe0*/  @!P6 IMAD R23, R19, c[0x0][0x10], R18 ;  /* 0x000004001317ea24 */ /* 0x000fc800078e0212 */
[----:B------:R-:W-:-:S05]  /*2ff0*/  @!P6 IMAD.WIDE.U32 R22, R23, 0x8, R20 ;  /* 0x000000081716e825 */ /* 0x000fca00078e0014 */
[----:B------:R-:W2:Y:S01]  /*3000*/  @!P6 LDG.E.64 R16, [R22.64] ;  /* 0x0000000e1610e981 */ /* 0x000ea2000c1e1b00 */
[----:B------:R-:W-:Y:S01]  /*3010*/  IADD3 R25, R19, 0x1, RZ ;  /* 0x0000000113197810 */ /* 0x000fe20007ffe0ff */
[----:B--2---:R-:W-:Y:S02]  /*3020*/  @!P6 FADD.FTZ R32, R32, R16 ;  /* 0x000000102020e221 */ /* 0x004fe40000010000 */
[----:B------:R-:W-:Y:S01]  /*3030*/  @!P6 FADD.FTZ R33, R33, R17 ;  /* 0x000000112121e221 */ /* 0x000fe20000010000 */
[----:B------:R-:W-:-:S13]  /*3040*/  ISETP.EQ.OR P6, PT, R25, R11, P0 ;  /* 0x0000000b1900720c */ /* 0x000fda00007c2670 */
[----:B------:R-:W-:-:S04]  /*3050*/  @!P6 IMAD R25, R25, c[0x0][0x10], R18 ;  /* 0x000004001919ea24 */ /* 0x000fc800078e0212 */
[----:B------:R-:W-:-:S05]  /*3060*/  @!P6 IMAD.WIDE.U32 R24, R25, 0x8, R20 ;  /* 0x000000081918e825 */ /* 0x000fca00078e0014 */
[----:B------:R-:W2:Y:S02]  /*3070*/  @!P6 LDG.E.64 R16, [R24.64] ;  /* 0x0000000e1810e981 */ /* 0x000ea4000c1e1b00 */
[----:B--2---:R-:W-:Y:S01]  /*3080*/  @!P6 FADD.FTZ R32, R32, R16 ;  /* 0x000000102020e221 */ /* 0x004fe20000010000 */
[----:B------:R-:W-:Y:S01]  /*3090*/  IADD3 R16, R19, 0x2, RZ ;  /* 0x0000000213107810 */ /* 0x000fe20007ffe0ff */
[----:B------:R-:W-:-:S03]  /*30a0*/  @!P6 FADD.FTZ R33, R33, R17 ;  /* 0x000000112121e221 */ /* 0x000fc60000010000 */
        /* <DEDUP_REMOVED lines=93> */
[----:B------:R-:W-:-:S06]  /*3680*/  @!P6 IMAD.WIDE.U32 R16, R17, 0x8, R20 ;  /* 0x000000081110e825 */ /* 0x000fcc00078e0014 */
[----:B------:R-:W2:Y:S01]  /*3690*/  @!P6 LDG.E.64 R16, [R16.64] ;  /* 0x0000000e1010e981 */ /* 0x000ea2000c1e1b00 */
[----:B------:R-:W-:Y:S01]  /*36a0*/  UIADD3 UR4, UR4, -0x10, URZ ;  /* 0xfffffff004047890 */ /* 0x000fe2000fffe03f */
[----:B------:R-:W-:-:S03]  /*36b0*/  IADD3 R19, R19, 0x10, RZ ;  /* 0x0000001013137810 */ /* 0x000fc60007ffe0ff */
[----:B------:R-:W-:Y:S01]  /*36c0*/  UISETP.GT.AND UP0, UPT, UR4, 0xc, UPT ;  /* 0x0000000c0400788c */ /* 0x000fe2000bf04270 */
[----:B--2---:R-:W-:Y:S02]  /*36d0*/  @!P6 FADD.FTZ R32, R32, R16 ;  /* 0x000000102020e221 */ /* 0x004fe40000010000 */
[----:B------:R-:W-:-:S03]  /*36e0*/  @!P6 FADD.FTZ R33, R33, R17 ;  /* 0x000000112121e221 */ /* 0x000fc60000010000 */
[----:B------:R-:W-:-:S13]  /*36f0*/  PLOP3.LUT P6, PT, PT, PT, UP0, 0x80, 0x0 ;  /* 0x000000000000781c */ /* 0x000fda0003fcf008 */
[----:B------:R-:W-:Y:S05]  /*3700*/  @P6 BRA `(.L_x_24) ;  /* 0xfffff8c000006947 */ /* 0x000fea000383ffff */
.L_x_23:
[----:B------:R-:W-:-:S06]  /*3710*/  UISETP.GT.AND UP0, UPT, UR4, 0x4, UPT ;  /* 0x000000040400788c */ /* 0x000fcc000bf04270 */
[----:B------:R-:W-:-:S13]  /*3720*/  PLOP3.LUT P6, PT, PT, PT, UP0, 0x40, 0x0 ;  /* 0x000000000000781c */ /* 0x000fda0003fce808 */
[----:B------:R-:W-:Y:S05]  /*3730*/  @P6 BRA `(.L_x_25) ;  /* 0x000003d000006947 */ /* 0x000fea0003800000 */
        /* <DEDUP_REMOVED lines=53> */
[----:B------:R-:W-:Y:S01]  /*3a90*/  LOP3.LUT R61, R61, 0xfffffffe, RZ, 0xc0, !PT ;  /* 0xfffffffe3d3d7812 */ /* 0x000fe200078ec0ff */
[----:B------:R-:W-:Y:S01]  /*3aa0*/  UIADD3 UR4, UR4, -0x4, URZ ;  /* 0xfffffffc04047890 */ /* 0x000fe2000fffe03f */
[----:B------:R-:W-:-:S03]  /*3ab0*/  IADD3 R19, R19, 0x4, RZ ;  /* 0x0000000413137810 */ /* 0x000fc60007ffe0ff */
[----:B------:R-:W-:Y:S01]  /*3ac0*/  UIADD3 UR4, UR4, -0x4, URZ ;  /* 0xfffffffc04047890 */ /* 0x000fe2000fffe03f */
[----:B--2---:R-:W-:Y:S02]  /*3ad0*/  @!P6 FADD.FTZ R32, R32, R16 ;  /* 0x000000102020e221 */ /* 0x004fe40000010000 */
[----:B------:R-:W-:Y:S01]  /*3ae0*/  @!P6 FADD.FTZ R33, R33, R17 ;  /* 0x000000112121e221 */ /* 0x000fe20000010000 */
[----:B------:R-:W-:-:S13]  /*3af0*/  PLOP3.LUT P6, PT, PT, PT, PT, 0x8, 0x0 ;  /* 0x000000000000781c */ /* 0x000fda0003fce170 */
[----:B------:R-:W-:-:S04]  /*3b00*/  @P6 LOP3.LUT R61, R61, 0x1, RZ, 0xfc, !PT ;  /* 0x000000013d3d6812 */ /* 0x000fc800078efcff */
.L_x_25:
[----:B------:R-:W-:-:S04]  /*3b10*/  LOP3.LUT P6, RZ, R61, 0x1, RZ, 0xc0, !PT ;  /* 0x000000013dff7812 */ /* 0x000fc800078cc0ff */
[----:B------:R-:W-:-:S13]  /*3b20*/  ISETP.NE.OR P6, PT, RZ, UR4, P6 ;  /* 0x00000004ff007c0c */ /* 0x000fda000b7c5670 */
[----:B------:R-:W-:Y:S05]  /*3b30*/  @!P6 BRA `(.L_x_21) ;  /* 0x000002000000e947 */ /* 0x000fea0003800000 */
.L_x_22:
        /* <DEDUP_REMOVED lines=27> */
[----:B------:R-:W-:Y:S01]  /*3cf0*/  UISETP.NE.AND UP0, UPT, UR4, URZ, UPT ;  /* 0x0000003f0400728c */ /* 0x000fe2000bf05270 */
[----:B--2---:R-:W-:Y:S02]  /*3d00*/  @!P6 FADD.FTZ R32, R32, R16 ;  /* 0x000000102020e221 */ /* 0x004fe40000010000 */
[----:B------:R-:W-:-:S03]  /*3d10*/  @!P6 FADD.FTZ R33, R33, R17 ;  /* 0x000000112121e221 */ /* 0x000fc60000010000 */
[----:B------:R-:W-:-:S13]  /*3d20*/  PLOP3.LUT P6, PT, PT, PT, UP0, 0x80, 0x0 ;  /* 0x000000000000781c */ /* 0x000fda0003fcf008 */
[----:B------:R-:W-:Y:S05]  /*3d30*/  @P6 BRA `(.L_x_22) ;  /* 0xfffffe0000006947 */ /* 0x000fea000383ffff */
.L_x_21:
[----:B------:R-:W-:-:S04]  /*3d40*/  MOV R24, c[0x0][0xc] ;  /* 0x0000030000187a02 */ /* 0x000fc80000000f00 */
[----:B------:R-:W-:-:S13]  /*3d50*/  LOP3.LUT P6, R24, R24, 0x3, RZ, 0xc0, !PT ;  /* 0x0000000318187812 */ /* 0x000fda00078cc0ff */
[----:B------:R-:W-:Y:S05]  /*3d60*/  @!P6 BRA `(.L_x_18) ;  /* 0x000001a00000e947 */ /* 0x000fea0003800000 */
[----:B------:R-:W-:Y:S01]  /*3d70*/  ISETP.EQ.OR P6, PT, R19, R11, P0 ;  /* 0x0000000b1300720c */ /* 0x000fe200007c2670 */
[----:B------:R-:W-:-:S12]  /*3d80*/  BSSY B0, `(.L_x_26) ;  /* 0x0000007000007945 */ /* 0x000fd80003800000 */
[----:B------:R-:W-:Y:S05]  /*3d90*/  @P6 BRA `(.L_x_27) ;  /* 0x0000005000006947 */ /* 0x000fea0003800000 */
[----:B------:R-:W-:-:S04]  /*3da0*/  IMAD R17, R19, c[0x0][0x10], R18 ;  /* 0x0000040013117a24 */ /* 0x000fc800078e0212 */
[----:B------:R-:W-:-:S06]  /*3db0*/  IMAD.WIDE.U32 R16, R17, 0x8, R20 ;  /* 0x0000000811107825 */ /* 0x000fcc00078e0014 */
[----:B------:R-:W2:Y:S02]  /*3dc0*/  LDG.E.64 R16, [R16.64] ;  /* 0x0000000e10107981 */ /* 0x000ea4000c1e1b00 */
[----:B--2---:R-:W-:Y:S02]  /*3dd0*/  FADD.FTZ R32, R32, R16 ;  /* 0x0000001020207221 */ /* 0x004fe40000010000 */
[----:B------:R-:W-:Y:S02]  /*3de0*/  FADD.FTZ R33, R33, R17 ;  /* 0x0000001121217221 */ /* 0x000fe40000010000 */
.L_x_27:
[----:B------:R-:W-:Y:S05]  /*3df0*/  BSYNC B0 ;  /* 0x0000000000007941 */ /* 0x000fea0003800000 */
.L_x_26:
[----:B------:R-:W-:-:S13]  /*3e00*/  ISETP.NE.AND P6, PT, R24, 0x1, PT ;  /* 0x000000011800780c */ /* 0x000fda0003fc5270 */
[----:B------:R-:W-:Y:S05]  /*3e10*/  @!P6 BRA `(.L_x_18) ;  /* 0x000000f00000e947 */ /* 0x000fea0003800000 */
[----:B------:R-:W-:-:S04]  /*3e20*/  IADD3 R23, R19, 0x1, RZ ;  /* 0x0000000113177810 */ /* 0x000fc80007ffe0ff */
[----:B------:R-:W-:-:S13]  /*3e30*/  ISETP.EQ.OR P6, PT, R23, R11, P0 ;  /* 0x0000000b1700720c */ /* 0x000fda00007c2670 */
[----:B------:R-:W-:-:S04]  /*3e40*/  @!P6 IMAD R23, R23, c[0x0][0x10], R18 ;  /* 0x000004001717ea24 */ /* 0x000fc800078e0212 */
[----:B------:R-:W-:-:S05]  /*3e50*/  @!P6 IMAD.WIDE.U32 R22, R23, 0x8, R20 ;  /* 0x000000081716e825 */ /* 0x000fca00078e0014 */
[----:B------:R-:W2:Y:S02]  /*3e60*/  @!P6 LDG.E.64 R16, [R22.64] ;  /* 0x0000000e1610e981 */ /* 0x000ea4000c1e1b00 */
[----:B--2---:R-:W-:Y:S01]  /*3e70*/  @!P6 FADD.FTZ R33, R33, R17 ;  /* 0x000000112121e221 */ /* 0x004fe20000010000 */
[----:B------:R-:W-:Y:S01]  /*3e80*/  IADD3 R17, R19, 0x2, RZ ;  /* 0x0000000213117810 */ /* 0x000fe20007ffe0ff */
[----:B------:R-:W-:-:S03]  /*3e90*/  @!P6 FADD.FTZ R32, R32, R16 ;  /* 0x000000102020e221 */ /* 0x000fc60000010000 */
[----:B------:R-:W-:-:S04]  /*3ea0*/  ISETP.EQ.OR P6, PT, R17, R11, P0 ;  /* 0x0000000b1100720c */ /* 0x000fc800007c2670 */
[----:B------:R-:W-:-:S13]  /*3eb0*/  ISETP.EQ.OR P6, PT, R24, 0x2, P6 ;  /* 0x000000021800780c */ /* 0x000fda00037c2670 */
[----:B------:R-:W-:-:S04]  /*3ec0*/  @!P6 IMAD R17, R17, c[0x0][0x10], R18 ;  /* 0x000004001111ea24 */ /* 0x000fc800078e0212 */
[----:B------:R-:W-:-:S06]  /*3ed0*/  @!P6 IMAD.WIDE.U32 R16, R17, 0x8, R20 ;  /* 0x000000081110e825 */ /* 0x000fcc00078e0014 */
[----:B------:R-:W2:Y:S02]  /*3ee0*/  @!P6 LDG.E.64 R16, [R16.64] ;  /* 0x0000000e1010e981 */ /* 0x000ea4000c1e1b00 */
[----:B--2---:R-:W-:Y:S02]  /*3ef0*/  @!P6 FADD.FTZ R32, R32, R16 ;  /* 0x000000102020e221 */ /* 0x004fe40000010000 */
[----:B------:R-:W-:-:S05]  /*3f00*/  @!P6 FADD.FTZ R33, R33, R17 ;  /* 0x000000112121e221 */ /* 0x000fca0000010000 */
.L_x_18:
[----:B------:R-:W-:Y:S04]  /*3f10*/  @!P0 STS.64 [0x88], R32 ;  /* 0x00008820ff008388 */ /* 0x000fe80000000a00 */
[----:B------:R-:W-:Y:S01]  /*3f20*/  BAR.SYNC.DEFER_BLOCKING 0x0 ;  /* 0x0000000000007b1d */ /* 0x000fe20000010000 */
[----:B------:R-:W-:Y:S02]  /*3f30*/  ISETP.NE.AND P6, PT, RZ, UR16, PT ;  /* 0x00000010ff007c0c */ /* 0x000fe4000bfc5270 */
[----:B0-----:R-:W-:-:S02]  /*3f40*/  SHF.R.U32.HI R18, RZ, 0x3, R59 ;  /* 0x00000003ff127819 */ /* 0x001fc4000001163b */
[--C-:B------:R-:W-:Y:S02]  /*3f50*/  PRMT R25, RZ, 0x5410, R47.reuse ;  /* 0x00005410ff197816 */ /* 0x100fe4000000002f */
[----:B------:R-:W-:Y:S01]  /*3f60*/  PRMT R26, RZ, 0x7610, R47 ;  /* 0x00007610ff1a7816 */ /* 0x000fe2000000002f */
[----:B------:R-:W-:Y:S01]  /*3f70*/  IMAD.WIDE.U32 R18, R18, 0x24924925, RZ ;  /* 0x2492492512127825 */ /* 0x000fe200078e00ff */
[----:B------:R-:W-:-:S03]  /*3f80*/  PRMT R23, RZ, 0x5410, R49 ;  /* 0x00005410ff177816 */ /* 0x000fc60000000031 */
[----:B------:R-:W-:Y:S01]  /*3f90*/  IMAD R20, R11, c[0x0][0x1fc], R19 ;  /* 0x00007f000b147a24 */ /* 0x000fe200078e0213 */
[----:B------:R-:W0:Y:S02]  /*3fa0*/  LDS.64 R16, [0x88] ;  /* 0x00008800ff107984 */ /* 0x000e240000000a00 */
[----:B0-----:R-:W-:Y:S01]  /*3fb0*/  FMUL.FTZ R21, R16, c[0x0][0x20c] ;  /* 0x0000830010157a20 */ /* 0x001fe20000410000 */
[--C-:B------:R-:W-:Y:S01]  /*3fc0*/  PRMT R16, RZ, 0x5410, R48.reuse ;  /* 0x00005410ff107816 */ /* 0x100fe20000000030 */
[----:B------:R-:W-:Y:S01]  /*3fd0*/  FMUL.FTZ R22, R17, c[0x0][0x20c] ;  /* 0x0000830011167a20 */ /* 0x000fe20000410000 */
[----:B------:R-:W-:-:S03]  /*3fe0*/  PRMT R48, RZ, 0x7610, R48 ;  /* 0x00007610ff307816 */ /* 0x000fc60000000030 */
[----:B------:R-:W-:Y:S02]  /*3ff0*/  FADD.FTZ R16, R16, -UR17 ;  /* 0x8000001110107e21 */ /* 0x000fe40008010000 */
[----:B------:R-:W-:Y:S02]  /*4000*/  FADD.FTZ R24, R48, -UR17 ;  /* 0x8000001130187e21 */ /* 0x000fe40008010000 */
        /* <DEDUP_REMOVED lines=21> */
.L_x_28:
[----:B------:R-:W-:Y:S01]  /*4160*/  BSSY B0, `(.L_x_29) ;  /* 0x0000012000007945 */ /* 0x000fe20003800000 */
[----:B------:R-:W-:Y:S05]  /*4170*/  @!P5 BRA `(.L_x_30) ;  /* 0x000001000000d947 */ /* 0x000fea0003800000 */
[----:B------:R-:W-:Y:S01]  /*4180*/  MOV R16, R62 ;  /* 0x0000003e00107202 */ /* 0x000fe20000000f00 */
[----:B------:R-:W-:Y:S01]  /*4190*/  IMAD R19, R2, c[0x0][0x1d8], RZ ;  /* 0x0000760002137a24 */ /* 0x000fe200078e02ff */
[----:B------:R-:W-:Y:S01]  /*41a0*/  MOV R17, R67 ;  /* 0x0000004300117202 */ /* 0x000fe20000000f00 */
[----:B------:R-:W-:Y:S02]  /*41b0*/  FFMA.FTZ R27, R21, R27, R22 ;  /* 0x0000001b151b7223 */ /* 0x000fe40000010016 */
[C---:B------:R-:W-:Y:S02]  /*41c0*/  IMAD R19, R58.reuse, c[0x0][0x1dc], R19 ;  /* 0x000077003a137a24 */ /* 0x040fe400078e0213 */
[----:B------:R-:W-:-:S04]  /*41d0*/  IMAD.WIDE.U32 R16, R58, c[0x0][0x1d8], R16 ;  /* 0x000076003a107a25 */ /* 0x000fc800078e0010 */
[----:B------:R-:W-:Y:S01]  /*41e0*/  FFMA.FTZ R24, R21, R24, R22 ;  /* 0x0000001815187223 */ /* 0x000fe20000010016 */
[----:B------:R-:W-:Y:S01]  /*41f0*/  IADD3 R19, R17, R19, RZ ;  /* 0x0000001311137210 */ /* 0x000fe20007ffe0ff */
[----:B------:R-:W-:Y:S01]  /*4200*/  FFMA.FTZ R27, R25, R12, -R27 ;  /* 0x0000000c191b7223 */ /* 0x000fe2000001081b */
[----:B------:R-:W-:-:S03]  /*4210*/  LEA R18, P0, R16, c[0x0][0x160], 0x1 ;  /* 0x0000580010127a11 */ /* 0x000fc600078008ff */
[----:B------:R-:W-:Y:S01]  /*4220*/  FMUL.FTZ R17, R27, UR12 ;  /* 0x0000000c1b117c20 */ /* 0x000fe20008410000 */
[----:B------:R-:W-:Y:S01]  /*4230*/  LEA.HI.X R19, R16, c[0x0][0x164], R19, 0x1, P0 ;  /* 0x0000590010137a11 */ /* 0x000fe200000f0c13 */
[----:B------:R-:W-:-:S04]  /*4240*/  FFMA.FTZ R16, R26, R13, -R24 ;  /* 0x0000000d1a107223 */ /* 0x000fc80000010818 */
[----:B------:R-:W-:-:S05]  /*4250*/  FMUL.FTZ R16, R16, UR12 ;  /* 0x0000000c10107c20 */ /* 0x000fca0008410000 */
[----:B------:R-:W-:-:S05]  /*4260*/  F2FP.BF16.PACK_AB R17, R16, R17 ;  /* 0x000000111011723e */ /* 0x000fca00000010ff */
[----:B------:R0:W-:Y:S02]  /*4270*/  STG.E [R18.64], R17 ;  /* 0x0000001112007986 */ /* 0x0001e4000c10190e */
.L_x_30:
[----:B------:R-:W-:Y:S05]  /*4280*/  BSYNC B0 ;  /* 0x0000000000007941 */ /* 0x000fea0003800000 */
.L_x_29:
[----:B------:R-:W-:Y:S01]  /*4290*/  PRMT R49, RZ, 0x7610, R49 ;  /* 0x00007610ff317816 */ /* 0x000fe20000000031 */
[----:B------:R-:W-:Y:S01]  /*42a0*/  FADD.FTZ R27, R23, -UR17 ;  /* 0x80000011171b7e21 */ /* 0x000fe20008010000 */
[--C-:B------:R-:W-:Y:S02]  /*42b0*/  PRMT R25, RZ, 0x5410, R46.reuse ;  /* 0x00005410ff197816 */ /* 0x100fe4000000002e */
[----:B------:R-:W-:Y:S01]  /*42c0*/  PRMT R46, RZ, 0x7610, R46 ;  /* 0x00007610ff2e7816 */ /* 0x000fe2000000002e */
[----:B------:R-:W-:Y:S01]  /*42d0*/  FADD.FTZ R24, R49, -UR17 ;  /* 0x8000001131187e21 */ /* 0x000fe20008010000 */
[----:B------:R-:W-:Y:S01]  /*42e0*/  PRMT R23, RZ, 0x5410, R44 ;  /* 0x00005410ff177816 */ /* 0x000fe2000000002c */
[----:B------:R-:W-:Y:S02]  /*42f0*/  FMUL.FTZ R27, R27, UR12 ;  /* 0x0000000c1b1b7c20 */ /* 0x000fe40008410000 */
[----:B------:R-:W-:Y:S01]  /*4300*/  FMUL.FTZ R24, R24, UR12 ;  /* 0x0000000c18187c20 */ /* 0x000fe20008410000 */
[----:B------:R-:W-:Y:S05]  /*4310*/  @!P6 BRA `(.L_x_31) ;  /* 0x000001200000e947 */ /* 0x000fea0003800000 */
[----:B0-----:R-:W-:Y:S02]  /*4320*/  FFMA.FTZ R17, R24, R13, R15 ;  /* 0x0000000d18117223 */ /* 0x001fe4000001000f */
        /* <DEDUP_REMOVED lines=17> */
.L_x_31:
[----:B------:R-:W-:Y:S01]  /*4440*/  LOP3.LUT P0, RZ, R61, 0x2, RZ, 0xc0, !PT ;  /* 0x000000023dff7812 */ /* 0x000fe2000780c0ff */
[----:B------:R-:W-:-:S12]  /*4450*/  BSSY B0, `(.L_x_32) ;  /* 0x0000012000007945 */ /* 0x000fd80003800000 */
[----:B------:R-:W-:Y:S05]  /*4460*/  @!P0 BRA `(.L_x_33) ;  /* 0x0000010000008947 */ /* 0x000fea0003800000 */
[----:B------:R-:W-:Y:S01]  /*4470*/  MOV R16, R62 ;  /* 0x0000003e00107202 */ /* 0x000fe20000000f00 */
[----:B0-----:R-:W-:Y:S01]  /*4480*/  IMAD R18, R3, c[0x0][0x1d8], RZ ;  /* 0x0000760003127a24 */ /* 0x001fe200078e02ff */
        /* <DEDUP_REMOVED lines=14> */
.L_x_33:
[----:B------:R-:W-:Y:S05]  /*4570*/  BSYNC B0 ;  /* 0x0000000000007941 */ /* 0x000fea0003800000 */
.L_x_32:
[----:B------:R-:W-:Y:S01]  /*4580*/  ISETP.NE.AND P6, PT, RZ, UR16, PT ;  /* 0x00000010ff007c0c */ /* 0x000fe2000bfc5270 */
[----:B------:R-:W-:Y:S01]  /*4590*/  FADD.FTZ R25, R23, -UR17 ;  /* 0x8000001117197e21 */ /* 0x000fe20008010000 */
[----:B------:R-:W-:Y:S02]  /*45a0*/  PRMT R44, RZ, 0x7610, R44 ;  /* 0x00007610ff2c7816 */ /* 0x000fe4000000002c */
[--C-:B------:R-:W-:Y:S01]  /*45b0*/  PRMT R27, RZ, 0x5410, R43.reuse ;  /* 0x00005410ff1b7816 */ /* 0x100fe2000000002b */
[----:B------:R-:W-:Y:S01]  /*45c0*/  FMUL.FTZ R25, R25, UR12 ;  /* 0x0000000c19197c20 */ /* 0x000fe20008410000 */
[----:B------:R-:W-:Y:S01]  /*45d0*/  PRMT R26, RZ, 0x7610, R43 ;  /* 0x00007610ff1a7816 */ /* 0x000fe2000000002b */
[----:B------:R-:W-:Y:S01]  /*45e0*/  FADD.FTZ R24, R44, -UR17 ;  /* 0x800000112c187e21 */ /* 0x000fe20008010000 */
[----:B------:R-:W-:-:S03]  /*45f0*/  PRMT R23, RZ, 0x5410, R45 ;  /* 0x00005410ff177816 */ /* 0x000fc6000000002d */
[----:B------:R-:W-:Y:S02]  /*4600*/  FMUL.FTZ R24, R24, UR12 ;  /* 0x0000000c18187c20 */ /* 0x000fe40008410000 */
[----:B------:R-:W-:Y:S05]  /*4610*/  @!P6 BRA `(.L_x_34) ;  /* 0x000001200000e947 */ /* 0x000fea0003800000 */
[----:B------:R-:W-:Y:S02]  /*4620*/  FFMA.FTZ R16, R25, R12, R14 ;  /* 0x0000000c19107223 */ /* 0x000fe4000001000e */
[----:B0-----:R-:W-:Y:S02]  /*4630*/  FFMA.FTZ R17, R24, R13, R15 ;  /* 0x0000000d18117223 */ /* 0x001fe4000001000f */
        /* <DEDUP_REMOVED lines=16> */
.L_x_34:
[----:B------:R-:W-:Y:S01]  /*4740*/  BSSY B0, `(.L_x_35) ;  /* 0x0000012000007945 */ /* 0x000fe20003800000 */
        /* <DEDUP_REMOVED lines=17> */
.L_x_36:
[----:B------:R-:W-:Y:S05]  /*4860*/  BSYNC B0 ;  /* 0x0000000000007941 */ /* 0x000fea0003800000 */
.L_x_35:
        /* <DEDUP_REMOVED lines=27> */
.L_x_37:
        /* <DEDUP_REMOVED lines=18> */
.L_x_39:
[----:B------:R-:W-:Y:S05]  /*4b40*/  BSYNC B0 ;  /* 0x0000000000007941 */ /* 0x000fea0003800000 */
.L_x_38:
        /* <DEDUP_REMOVED lines=9> */
[----:B------:R-:W-:Y:S02]  /*4be0*/  FFMA.FTZ R16, R27, R12, R14 ;  /* 0x0000000c1b107223 */ /* 0x000fe4000001000e */
[----:B0-----:R-:W-:-:S02]  /*4bf0*/  FFMA.FTZ R17, R26, R13, R15 ;  /* 0x0000000d1a117223 */ /* 0x001fc4000001000f */
        /* <DEDUP_REMOVED lines=16> */
.L_x_40:
        /* <DEDUP_REMOVED lines=18> */
.L_x_42:
[----:B------:R-:W-:Y:S05]  /*4e20*/  BSYNC B0 ;  /* 0x0000000000007941 */ /* 0x000fea0003800000 */
.L_x_41:
        /* <DEDUP_REMOVED lines=27> */
.L_x_43:
[----:B------:R-:W-:Y:S01]  /*4fe0*/  BSSY B0, `(.L_x_44) ;  /* 0x0000012000007945 */ /* 0x000fe20003800000 */
[----:B------:R-:W-:Y:S05]  /*4ff0*/  @!P1 BRA `(.L_x_45) ;  /* 0x0000010000009947 */ /* 0x000fea0003800000 */
[----:B------:R-:W-:Y:S01]  /*5000*/  MOV R16, R62 ;  /* 0x0000003e00107202 */ /* 0x000fe20000000f00 */
[----:B0-----:R-:W-:Y:S01]  /*5010*/  IMAD R18, R7, c[0x0][0x1d8], RZ ;  /* 0x0000760007127a24 */ /* 0x001fe200078e02ff */
[----:B------:R-:W-:-:S03]  /*5020*/  MOV R17, R67 ;  /* 0x0000004300117202 */ /* 0x000fc60000000f00 */
[C---:B------:R-:W-:Y:S02]  /*5030*/  IMAD R19, R53.reuse, c[0x0][0x1dc], R18 ;  /* 0x0000770035137a24 */ /* 0x040fe400078e0212 */
[----:B------:R-:W-:-:S05]  /*5040*/  IMAD.WIDE.U32 R16, R53, c[0x0][0x1d8], R16 ;  /* 0x0000760035107a25 */ /* 0x000fca00078e0010 */
[----:B------:R-:W-:Y:S01]  /*5050*/  IADD3 R19, R17, R19, RZ ;  /* 0x0000001311137210 */ /* 0x000fe20007ffe0ff */
[----:B------:R-:W-:Y:S01]  /*5060*/  FFMA.FTZ R17, R21, R30, R22 ;  /* 0x0000001e15117223 */ /* 0x000fe20000010016 */
[----:B------:R-:W-:-:S03]  /*5070*/  LEA R18, P0, R16, c[0x0][0x160], 0x1 ;  /* 0x0000580010127a11 */ /* 0x000fc600078008ff */
[----:B------:R-:W-:Y:S01]  /*5080*/  FFMA.FTZ R38, R38, R13, -R17 ;  /* 0x0000000d26267223 */ /* 0x000fe20000010811 */
[----:B------:R-:W-:Y:S01]  /*5090*/  LEA.HI.X R19, R16, c[0x0][0x164], R19, 0x1, P0 ;  /* 0x0000590010137a11 */ /* 0x000fe200000f0c13 */
[----:B------:R-:W-:-:S04]  /*50a0*/  FFMA.FTZ R16, R21, R31, R22 ;  /* 0x0000001f15107223 */ /* 0x000fc80000010016 */
[----:B------:R-:W-:-:S04]  /*50b0*/  FFMA.FTZ R16, R25, R12, -R16 ;  /* 0x0000000c19107223 */ /* 0x000fc80000010810 */
[----:B------:R-:W-:Y:S02]  /*50c0*/  FMUL.FTZ R17, R16, UR12 ;  /* 0x0000000c10117c20 */ /* 0x000fe40008410000 */
[----:B------:R-:W-:-:S05]  /*50d0*/  FMUL.FTZ R16, R38, UR12 ;  /* 0x0000000c26107c20 */ /* 0x000fca0008410000 */
[----:B------:R-:W-:-:S05]  /*50e0*/  F2FP.BF16.PACK_AB R17, R16, R17 ;  /* 0x000000111011723e */ /* 0x000fca00000010ff */
[----:B------:R0:W-:Y:S02]  /*50f0*/  STG.E [R18.64], R17 ;  /* 0x0000001112007986 */ /* 0x0001e4000c10190e */
.L_x_45:
[----:B------:R-:W-:Y:S05]  /*5100*/  BSYNC B0 ;  /* 0x0000000000007941 */ /* 0x000fea0003800000 */
.L_x_44:
[----:B------:R-:W-:Y:S01]  /*5110*/  PRMT R36, RZ, 0x7610, R36 ;  /* 0x00007610ff247816 */ /* 0x000fe20000000024 */
[----:B------:R-:W-:Y:S01]  /*5120*/  FADD.FTZ R23, R23, -UR17 ;  /* 0x8000001117177e21 */ /* 0x000fe20008010000 */
[----:B------:R-:W-:Y:S02]  /*5130*/  IADD3 R30, R20, 0x30, RZ ;  /* 0x00000030141e7810 */ /* 0x000fe40007ffe0ff */
[--C-:B------:R-:W-:Y:S01]  /*5140*/  PRMT R25, RZ, 0x5410, R35.reuse ;  /* 0x00005410ff197816 */ /* 0x100fe20000000023 */
[----:B------:R-:W-:Y:S01]  /*5150*/  FADD.FTZ R36, R36, -UR17 ;  /* 0x8000001124247e21 */ /* 0x000fe20008010000 */
[----:B------:R-:W-:Y:S01]  /*5160*/  PRMT R20, RZ, 0x7610, R35 ;  /* 0x00007610ff147816 */ /* 0x000fe20000000023 */
[----:B------:R-:W-:Y:S01]  /*5170*/  FMUL.FTZ R31, R23, UR12 ;  /* 0x0000000c171f7c20 */ /* 0x000fe20008410000 */
[----:B------:R-:W-:Y:S01]  /*5180*/  SHF.R.S32.HI R32, RZ, 0x1f, R30 ;  /* 0x0000001fff207819 */ /* 0x000fe2000001141e */
        /* <DEDUP_REMOVED lines=20> */
.L_x_46:
[----:B------:R-:W-:Y:S01]  /*52d0*/  ISETP.GE.U32.AND P0, PT, R30, c[0x0][0x1e0], PT ;  /* 0x000078001e007a0c */ /* 0x000fe20003f06070 */
[----:B------:R-:W-:Y:S03]  /*52e0*/  BSSY B0, `(.L_x_47) ;  /* 0x0000014000007945 */ /* 0x000fe60003800000 */
[----:B------:R-:W-:-:S04]  /*52f0*/  ISETP.GE.AND.EX P0, PT, R32, c[0x0][0x1e4], PT, P0 ;  /* 0x0000790020007a0c */ /* 0x000fc80003f06300 */
[----:B------:R-:W-:-:S13]  /*5300*/  ISETP.LT.U32.AND P0, PT, R59, 0x1c0, !P0 ;  /* 0x000001c03b00780c */ /* 0x000fda0004701070 */
        /* <DEDUP_REMOVED lines=17> */
.L_x_48:
[----:B------:R-:W-:Y:S05]  /*5420*/  BSYNC B0 ;  /* 0x0000000000007941 */ /* 0x000fea0003800000 */
.L_x_47:
[--C-:B------:R-:W-:Y:S02]  /*5430*/  PRMT R16, RZ, 0x5410, R37.reuse ;  /* 0x00005410ff107816 */ /* 0x100fe40000000025 */
[----:B------:R-:W-:Y:S02]  /*5440*/  PRMT R37, RZ, 0x7610, R37 ;  /* 0x00007610ff257816 */ /* 0x000fe40000000025 */
[----:B------:R-:W-:Y:S01]  /*5450*/  ISETP.GE.U32.AND P0, PT, R51, c[0x0][0x1e0], PT ;  /* 0x0000780033007a0c */ /* 0x000fe20003f06070 */
[----:B------:R-:W-:Y:S01]  /*5460*/  FADD.FTZ R16, R16, -UR17 ;  /* 0x8000001110107e21 */ /* 0x000fe20008010000 */
[--C-:B0-----:R-:W-:Y:S01]  /*5470*/  PRMT R17, RZ, 0x5410, R34.reuse ;  /* 0x00005410ff117816 */ /* 0x101fe20000000022 */
[----:B------:R-:W-:Y:S01]  /*5480*/  FADD.FTZ R37, R37, -UR17 ;  /* 0x8000001125257e21 */ /* 0x000fe20008010000 */
[----:B------:R-:W-:Y:S01]  /*5490*/  ISETP.GE.AND.EX P0, PT, R10, c[0x0][0x1e4], PT, P0 ;  /* 0x000079000a007a0c */ /* 0x000fe20003f06300 */
[----:B------:R-:W-:Y:S01]  /*54a0*/  FMUL.FTZ R27, R16, UR12 ;  /* 0x0000000c101b7c20 */ /* 0x000fe20008410000 */
[----:B------:R-:W-:Y:S01]  /*54b0*/  PRMT R34, RZ, 0x7610, R34 ;  /* 0x00007610ff227816 */ /* 0x000fe20000000022 */
[----:B------:R-:W-:Y:S01]  /*54c0*/  FMUL.FTZ R26, R37, UR12 ;  /* 0x0000000c251a7c20 */ /* 0x000fe20008410000 */
[----:B------:R-:W-:Y:S01]  /*54d0*/  ISETP.GT.U32.OR P0, PT, R59, 0x1bf, P0 ;  /* 0x000001bf3b00780c */ /* 0x000fe20000704470 */
[----:B------:R-:W-:Y:S11]  /*54e0*/  @!P6 BRA `(.L_x_49) ;  /* 0x000001200000e947 */ /* 0x000ff60003800000 */
        /* <DEDUP_REMOVED lines=18> */
.L_x_49:
[----:B------:R-:W-:Y:S01]  /*5610*/  BSSY B0, `(.L_x_50) ;  /* 0x0000011000007945 */ /* 0x000fe20003800000 */
[----:B------:R-:W-:Y:S05]  /*5620*/  @P0 BRA `(.L_x_51) ;  /* 0x000000f000000947 */ /* 0x000fea0003800000 */
[C-C-:B------:R-:W-:Y:S01]  /*5630*/  FFMA.FTZ R14, R21.reuse, R27, R22.reuse ;  /* 0x0000001b150e7223 */ /* 0x140fe20000010016 */
[----:B------:R-:W-:Y:S01]  /*5640*/  MOV R63, R67 ;  /* 0x00000043003f7202 */ /* 0x000fe20000000f00 */
[----:B------:R-:W-:Y:S02]  /*5650*/  FFMA.FTZ R21, R21, R26, R22 ;  /* 0x0000001a15157223 */ /* 0x000fe40000010016 */
[----:B------:R-:W-:Y:S02]  /*5660*/  IMAD R10, R10, c[0x0][0x1d8], RZ ;  /* 0x000076000a0a7a24 */ /* 0x000fe400078e02ff */
[----:B------:R-:W-:Y:S02]  /*5670*/  FFMA.FTZ R21, R34, R13, -R21 ;  /* 0x0000000d22157223 */ /* 0x000fe40000010815 */
[----:B------:R-:W-:-:S02]  /*5680*/  FFMA.FTZ R14, R17, R12, -R14 ;  /* 0x0000000c110e7223 */ /* 0x000fc4000001080e */
[----:B------:R-:W-:-:S04]  /*5690*/  IMAD.WIDE.U32 R62, R51, c[0x0][0x1d8], R62 ;  /* 0x00007600333e7a25 */ /* 0x000fc800078e003e */
[----:B------:R-:W-:Y:S01]  /*56a0*/  IMAD R13, R51, c[0x0][0x1dc], R10 ;  /* 0x00007700330d7a24 */ /* 0x000fe200078e020a */
[----:B------:R-:W-:Y:S01]  /*56b0*/  LEA R12, P0, R62, c[0x0][0x160], 0x1 ;  /* 0x000058003e0c7a11 */ /* 0x000fe200078008ff */
[----:B------:R-:W-:Y:S02]  /*56c0*/  FMUL.FTZ R14, R14, UR12 ;  /* 0x0000000c0e0e7c20 */ /* 0x000fe40008410000 */
[----:B------:R-:W-:Y:S01]  /*56d0*/  FMUL.FTZ R15, R21, UR12 ;  /* 0x0000000c150f7c20 */ /* 0x000fe20008410000 */
[----:B------:R-:W-:-:S04]  /*56e0*/  IADD3 R13, R63, R13, RZ ;  /* 0x0000000d3f0d7210 */ /* 0x000fc80007ffe0ff */
[----:B------:R-:W-:Y:S02]  /*56f0*/  LEA.HI.X R13, R62, c[0x0][0x164], R13, 0x1, P0 ;  /* 0x000059003e0d7a11 */ /* 0x000fe400000f0c0d */
[----:B------:R-:W-:-:S05]  /*5700*/  F2FP.BF16.PACK_AB R15, R15, R14 ;  /* 0x0000000e0f0f723e */ /* 0x000fca00000010ff */
[----:B------:R0:W-:Y:S02]  /*5710*/  STG.E [R12.64], R15 ;  /* 0x0000000f0c007986 */ /* 0x0001e4000c10190e */
.L_x_51:
[----:B------:R-:W-:Y:S05]  /*5720*/  BSYNC B0 ;  /* 0x0000000000007941 */ /* 0x000fea0003800000 */
.L_x_50:
[----:B------:R-:W-:Y:S01]  /*5730*/  ULDC UR4, c[0x0][0x10] ;  /* 0x0000040000047ab9 */ /* 0x000fe20000000800 */
[----:B------:R-:W-:Y:S01]  /*5740*/  IADD3 R50, R50, 0x1, RZ ;  /* 0x0000000132327810 */ /* 0x000fe20007ffe0ff */
[----:B------:R-:W-:-:S04]  /*5750*/  UIADD3 UR7, UR7, UR4, URZ ;  /* 0x0000000407077290 */ /* 0x000fc8000fffe03f */
[----:B------:R-:W-:-:S06]  /*5760*/  UISETP.GE.AND UP0, UPT, UR7, UR6, UPT ;  /* 0x000000060700728c */ /* 0x000fcc000bf06270 */
[----:B------:R-:W-:-:S13]  /*5770*/  PLOP3.LUT P0, PT, PT, PT, UP0, 0x80, 0x0 ;  /* 0x000000000000781c */ /* 0x000fda0003f0f008 */
[----:B------:R-:W-:Y:S01]  /*5780*/  @P0 CALL.REL.NOINC `(.L_x_1) ;  /* 0x0000001000000944 */ /* 0x000fe20003c00000 */
[----:B------:R-:W-:Y:S05]  /*5790*/  BRA `(.L_x_52) ;  /* 0xffffac8000007947 */ /* 0x000fea000383ffff */
.L_x_1:
[----:B-1----:R-:W-:Y:S01]  /*57a0*/  ISETP.NE.AND P1, PT, R59, RZ, PT ;  /* 0x000000ff3b00720c */ /* 0x002fe20003f25270 */
[----:B------:R-:W-:Y:S01]  /*57b0*/  HFMA2.MMA R25, -RZ, RZ, 0, 2.384185791015625e-07 ;  /* 0x00000004ff197435 */ /* 0x000fe200000001ff */
[----:B------:R-:W-:Y:S01]  /*57c0*/  MOV R6, c[0x0][0xc] ;  /* 0x0000030000067a02 */ /* 0x000fe20000000f00 */
[----:B------:R-:W-:Y:S01]  /*57d0*/  BSSY B0, `(.L_x_53) ;  /* 0x000000f000007945 */ /* 0x000fe20003800000 */
[----:B------:R-:W-:Y:S02]  /*57e0*/  MOV R4, c[0x0][0x10] ;  /* 0x0000040000047a02 */ /* 0x000fe40000000f00 */
[----:B------:R-:W-:Y:S02]  /*57f0*/  ISETP.NE.AND P0, PT, R6, 0x1, PT ;  /* 0x000000010600780c */ /* 0x000fe40003f05270 */
[----:B------:R-:W-:-:S04]  /*5800*/  SHF.L.U32 R0, R4, 0x1, RZ ;  /* 0x0000000104007819 */ /* 0x000fc800000006ff */
[----:B------:R-:W-:-:S05]  /*5810*/  SEL R0, R0, RZ, P0 ;  /* 0x000000ff00007207 */ /* 0x000fca0000000000 */
[----:B------:R-:W-:Y:S01]  /*5820*/  IMAD.WIDE.U32 R2, R0, R25, c[0x0][0x1a8] ;  /* 0x00006a0000027625 */ /* 0x000fe200078e0019 */
[----:B------:R-:W-:Y:S05]  /*5830*/  @P1 BRA `(.L_x_54) ;  /* 0x0000008000001947 */ /* 0x000fea0003800000 */
[----:B------:R-:W-:Y:S06]  /*5840*/  MEMBAR.ALL.GPU ;  /* 0x0000000000007992 */ /* 0x000fec000000a000 */
[----:B------:R-:W1:Y:S01]  /*5850*/  S2R R0, SR_LANEID ;  /* 0x0000000000007919 */ /* 0x000e620000000000 */
[----:B------:R-:W-:Y:S01]  /*5860*/  VOTEU.ANY UR4, UPT, PT ;  /* 0x0000000000047886 */ /* 0x000fe200038e0100 */
[----:B------:R-:W-:-:S00]  /*5870*/  ERRBAR ;  /* 0x00000000000079ab */ /* 0x000fc00000000000 */
[----:B------:R-:W-:Y:S01]  /*5880*/  UFLO.U32 UR5, UR4 ;  /* 0x00000004000572bd */ /* 0x000fe200080e0000 */
[----:B------:R-:W2:Y:S05]  /*5890*/  POPC R5, UR4 ;  /* 0x0000000400057d09 */ /* 0x000eaa0008000000 */
[----:B-1----:R-:W-:-:S13]  /*58a0*/  ISETP.EQ.U32.AND P0, PT, R0, UR5, PT ;  /* 0x0000000500007c0c */ /* 0x002fda000bf02070 */
[----:B--2---:R1:W-:Y:S02]  /*58b0*/  @P0 RED.E.ADD.S32.STRONG.GPU [R2.64], R5 ;  /* 0x000000050200098e */ /* 0x0043e4000c10e38e */
.L_x_54:
[----:B------:R-:W-:Y:S05]  /*58c0*/  BSYNC B0 ;  /* 0x0000000000007941 */ /* 0x000fea0003800000 */
.L_x_53:
[----:B------:R-:W2:Y:S01]  /*58d0*/  S2UR UR4, SR_CTAID.X ;  /* 0x00000000000479c3 */ /* 0x000ea20000002500 */
[----:B-1----:R-:W-:Y:S02]  /*58e0*/  IADD3 R5, R6, -0x1, RZ ;  /* 0xffffffff06057810 */ /* 0x002fe40007ffe0ff */
[----:B------:R-:W-:-:S05]  /*58f0*/  IADD3 R0, R4, -0x1, RZ ;  /* 0xffffffff04007810 */ /* 0x000fca0007ffe0ff */
[----:B------:R-:W1:Y:S01]  /*5900*/  S2UR UR5, SR_CTAID.Y ;  /* 0x00000000000579c3 */ /* 0x000e620000002600 */
[----:B--2---:R-:W-:-:S04]  /*5910*/  ISETP.NE.AND P0, PT, R5, UR4, PT ;  /* 0x0000000405007c0c */ /* 0x004fc8000bf05270 */
[----:B-1----:R-:W-:-:S13]  /*5920*/  ISETP.NE.OR P0, PT, R0, UR5, P0 ;  /* 0x0000000500007c0c */ /* 0x002fda0008705670 */
[----:B------:R-:W-:Y:S05]  /*5930*/  @P0 EXIT ;  /* 0x000000000000094d */ /* 0x000fea0003800000 */
[----:B------:R-:W-:Y:S05]  /*5940*/  @P1 BRA `(.L_x_55) ;  /* 0x0000008000001947 */ /* 0x000fea0003800000 */
[----:B------:R-:W-:-:S05]  /*5950*/  IMAD R0, R6, c[0x0][0x10], RZ ;  /* 0x0000040006007a24 */ /* 0x000fca00078e02ff */
[----:B------:R-:W-:-:S13]  /*5960*/  ISETP.NE.AND P0, PT, R0, -0x1, PT ;  /* 0xffffffff0000780c */ /* 0x000fda0003f05270 */
[----:B------:R-:W-:Y:S05]  /*5970*/  @!P0 BRA `(.L_x_55) ;  /* 0x0000005000008947 */ /* 0x000fea0003800000 */
.L_x_56:
[----:B------:R-:W2:Y:S01]  /*5980*/  LDG.E.STRONG.GPU R5, [R2.64] ;  /* 0x0000000e02057981 */ /* 0x000ea2000c1ef900 */
[----:B------:R-:W-:Y:S01]  /*5990*/  YIELD ;  /* 0x0000000000007946 */ /* 0x000fe20003800000 */
[----:B--2---:R-:W-:Y:S01]  /*59a0*/  ISETP.NE.AND P0, PT, R5, R0, PT ;  /* 0x000000000500720c */ /* 0x004fe20003f05270 */
[----:B------:R-:W-:-:S12]  /*59b0*/  CCTL.IVALL ;  /* 0x00000000ff00798f */ /* 0x000fd80002000000 */
[----:B------:R-:W-:Y:S05]  /*59c0*/  @P0 BRA `(.L_x_56) ;  /* 0xffffffb000000947 */ /* 0x000fea000383ffff */
.L_x_55:
[----:B------:R-:W-:Y:S02]  /*59d0*/  WARPSYNC 0xffffffff ;  /* 0xffffffff00007948 */ /* 0x000fe40003800000 */
[----:B------:R-:W-:Y:S01]  /*59e0*/  MOV R19, c[0x0][0x1dc] ;  /* 0x0000770000137a02 */ /* 0x000fe20000000f00 */
[----:B------:R-:W-:Y:S03]  /*59f0*/  BAR.SYNC.DEFER_BLOCKING 0x0 ;  /* 0x0000000000007b1d */ /* 0x000fe60000010000 */
[----:B------:R-:W-:-:S04]  /*5a00*/  LEA.HI R0, P0, R19, c[0x0][0x1d8], RZ, 0x1 ;  /* 0x0000760013007a11 */ /* 0x000fc800078108ff */
[----:B------:R-:W-:-:S04]  /*5a10*/  IADD3.X R3, RZ, c[0x0][0x1dc], RZ, P0, !PT ;  /* 0x00007700ff037a10 */ /* 0x000fc800007fe4ff */
[----:B------:R-:W-:Y:S02]  /*5a20*/  SHF.R.S64 R20, R0, 0x1, R3 ;  /* 0x0000000100147819 */ /* 0x000fe40000001003 */
[----:B------:R-:W-:Y:S02]  /*5a30*/  SHF.R.S32.HI R0, RZ, 0x1f, R59 ;  /* 0x0000001fff007819 */ /* 0x000fe4000001143b */
[----:B------:R-:W-:Y:S02]  /*5a40*/  SHF.R.S32.HI R27, RZ, 0x1, R3 ;  /* 0x00000001ff1b7819 */ /* 0x000fe40000011403 */
[----:B------:R-:W-:-:S04]  /*5a50*/  ISETP.GT.U32.AND P0, PT, R20, R59, PT ;  /* 0x0000003b1400720c */ /* 0x000fc80003f04070 */
[----:B------:R-:W-:-:S13]  /*5a60*/  ISETP.GT.AND.EX P0, PT, R27, R0, PT, P0 ;  /* 0x000000001b00720c */ /* 0x000fda0003f04300 */
[----:B------:R-:W-:Y:S05]  /*5a70*/  @!P0 EXIT ;  /* 0x000000000000894d */ /* 0x000fea0003800000 */
[----:B------:R-:W-:Y:S01]  /*5a80*/  UMOV UR4, 0x3 ;  /* 0x0000000300047882 */ /* 0x000fe20000000000 */
[----:B------:R-:W-:Y:S01]  /*5a90*/  LEA R2, R19, R19, 0x1 ;  /* 0x0000001313027211 */ /* 0x000fe200078e08ff */
[----:B------:R-:W-:Y:S01]  /*5aa0*/  ULDC UR5, c[0x0][0x1d8] ;  /* 0x0000760000057ab9 */ /* 0x000fe20000000800 */
[----:B------:R-:W-:Y:S01]  /*5ab0*/  MOV R18, R0 ;  /* 0x0000000000127202 */ /* 0x000fe20000000f00 */
[----:B------:R-:W-:Y:S01]  /*5ac0*/  UIMAD.WIDE.U32 UR4, UR4, UR5, URZ ;  /* 0x00000005040472a5 */ /* 0x000fe2000f8e003f */
[----:B------:R-:W-:Y:S02]  /*5ad0*/  MOV R22, c[0x0][0x1d8] ;  /* 0x0000760000167a02 */ /* 0x000fe40000000f00 */
[----:B------:R-:W-:Y:S02]  /*5ae0*/  SHF.L.U64.HI R29, R20, 0x2, R27 ;  /* 0x00000002141d7819 */ /* 0x000fe4000001021b */
[----:B------:R-:W-:Y:S02]  /*5af0*/  SHF.L.U64.HI R19, R22, 0x2, R19 ;  /* 0x0000000216137819 */ /* 0x000fe40000010213 */
[----:B------:R-:W-:-:S04]  /*5b00*/  IADD3 R2, R2, UR5, RZ ;  /* 0x0000000502027c10 */ /* 0x000fc8000fffe0ff */
[----:B------:R-:W-:-:S04]  /*5b10*/  LEA.HI R23, P0, R2, UR4, RZ, 0x1 ;  /* 0x0000000402177c11 */ /* 0x000fc8000f8108ff */
[----:B------:R-:W-:-:S04]  /*5b20*/  IADD3.X R2, RZ, R2, RZ, P0, !PT ;  /* 0x00000002ff027210 */ /* 0x000fc800007fe4ff */
[--C-:B------:R-:W-:Y:S02]  /*5b30*/  SHF.R.S64 R23, R23, 0x1, R2.reuse ;  /* 0x0000000117177819 */ /* 0x100fe40000001002 */
[----:B------:R-:W-:-:S04]  /*5b40*/  SHF.R.S32.HI R0, RZ, 0x1, R2 ;  /* 0x00000001ff007819 */ /* 0x000fc80000011402 */
[----:B------:R-:W-:Y:S02]  /*5b50*/  SHF.L.U64.HI R21, R23, 0x2, R0 ;  /* 0x0000000217157819 */ /* 0x000fe40000010200 */
.L_x_57:
[----:B------:R-:W-:-:S04]  /*5b60*/  LEA R6, P0, R59, c[0x0][0x1b8], 0x2 ;  /* 0x00006e003b067a11 */ /* 0x000fc800078010ff */
[----:B------:R-:W-:Y:S02]  /*5b70*/  LEA.HI.X R7, R59, c[0x0][0x1bc], R18, 0x2, P0 ;  /* 0x00006f003b077a11 */ /* 0x000fe400000f1412 */
[-C--:B------:R-:W-:Y:S02]  /*5b80*/  LEA R8, P0, R20, R6.reuse, 0x2 ;  /* 0x0000000614087211 */ /* 0x080fe400078010ff */
[-C--:B0-----:R-:W-:Y:S01]  /*5b90*/  LEA R12, P1, R22, R6.reuse, 0x2 ;  /* 0x00000006160c7211 */ /* 0x081fe200078210ff */
[----:B------:R-:W2:Y:S01]  /*5ba0*/  LDG.E R14, [R6.64] ;  /* 0x0000000e060e7981 */ /* 0x000ea2000c1e1900 */
[----:B------:R-:W-:Y:S02]  /*5bb0*/  LEA R10, P2, R23, R6, 0x2 ;  /* 0x00000006170a7211 */ /* 0x000fe400078410ff */
[----:B------:R-:W-:Y:S02]  /*5bc0*/  IADD3.X R9, R7, R29, RZ, P0, !PT ;  /* 0x0000001d07097210 */ /* 0x000fe400007fe4ff */
[----:B------:R-:W-:-:S02]  /*5bd0*/  IADD3.X R13, R19, R7, RZ, P1, !PT ;  /* 0x00000007130d7210 */ /* 0x000fc40000ffe4ff */
[----:B------:R-:W-:Y:S01]  /*5be0*/  IADD3.X R11, R7, R21, RZ, P2, !PT ;  /* 0x00000015070b7210 */ /* 0x000fe200017fe4ff */
[----:B------:R-:W2:Y:S04]  /*5bf0*/  LDG.E R15, [R8.64] ;  /* 0x0000000e080f7981 */ /* 0x000ea8000c1e1900 */
[----:B------:R-:W3:Y:S04]  /*5c00*/  LDG.E R16, [R12.64] ;  /* 0x0000000e0c107981 */ /* 0x000ee8000c1e1900 */
[----:B------:R-:W3:Y:S01]  /*5c10*/  LDG.E R17, [R10.64] ;  /* 0x0000000e0a117981 */ /* 0x000ee2000c1e1900 */
[----:B------:R-:W-:-:S02]  /*5c20*/  SHF.L.U32 R4, R59, 0x1, RZ ;  /* 0x000000013b047819 */ /* 0x000fc400000006ff */
[----:B------:R-:W-:-:S03]  /*5c30*/  IADD3 R59, R59, 0x1c0, RZ ;  /* 0x000001c03b3b7810 */ /* 0x000fc60007ffe0ff */
[----:B------:R-:W-:-:S04]  /*5c40*/  IMAD.WIDE R2, R4, R25, c[0x0][0x168] ;  /* 0x00005a0004027625 */ /* 0x000fc800078e0219 */
[----:B------:R-:W-:Y:S01]  /*5c50*/  IMAD.WIDE R4, R4, R25, c[0x0][0x170] ;  /* 0x00005c0004047625 */ /* 0x000fe200078e0219 */
[----:B------:R-:W-:Y:S02]  /*5c60*/  ISETP.GT.U32.AND P0, PT, R20, R59, PT ;  /* 0x0000003b1400720c */ /* 0x000fe40003f04070 */
[----:B------:R-:W-:-:S04]  /*5c70*/  SHF.R.S32.HI R18, RZ, 0x1f, R59 ;  /* 0x0000001fff127819 */ /* 0x000fc8000001143b */
[----:B------:R-:W-:Y:S01]  /*5c80*/  ISETP.GT.AND.EX P0, PT, R27, R18, PT, P0 ;  /* 0x000000121b00720c */ /* 0x000fe20003f04300 */
[----:B--2---:R0:W-:Y:S04]  /*5c90*/  STG.E.64 [R2.64], R14 ;  /* 0x0000000e02007986 */ /* 0x0041e8000c101b0e */
[----:B---3--:R0:W-:Y:S08]  /*5ca0*/  STG.E.64 [R4.64], R16 ;  /* 0x0000001004007986 */ /* 0x0081f0000c101b0e */
[----:B------:R-:W-:Y:S05]  /*5cb0*/  @P0 BRA `(.L_x_57) ;  /* 0xfffffea000000947 */ /* 0x000fea000383ffff */
[----:B------:R-:W-:Y:S05]  /*5cc0*/  EXIT ;  /* 0x000000000000794d */ /* 0x000fea0003800000 */
.L_x_58:
        /* <DEDUP_REMOVED lines=11> */
.L_x_5615:


//--------------------- .text._Z35group_norm_nhwc_bwd_one_pass_kernelI11Bf16IOFp32WLi128ELi112ELi448EEv26Group_norm_nhwc_bwd_params --------------------------
	.section	.text._Z35group_norm_nhwc_bwd_one_pass_kernelI11Bf16IOFp32WLi128ELi112ELi448EEv26Group_norm_nhwc_bwd_params,"ax",@progbits
	.sectioninfo	@"SHI_REGISTERS=128"
	.align	128
        .global         _Z35group_norm_nhwc_bwd_one_pass_kernelI11Bf16IOFp32WLi128ELi112ELi448EEv26Group_norm_nhwc_bwd_params
        .type           _Z35group_norm_nhwc_bwd_one_pass_kernelI11Bf16IOFp32WLi128ELi112ELi448EEv26Group_norm_nhwc_bwd_params,@function
        .size           _Z35group_norm_nhwc_bwd_one_pass_kernelI11Bf16IOFp32WLi128ELi112ELi448EEv26Group_norm_nhwc_bwd_params,(.L_x_5616 - _Z35group_norm_nhwc_bwd_one_pass_kernelI11Bf16IOFp32WLi128ELi112ELi448EEv26Group_norm_nhwc_bwd_params)
        .other          _Z35group_norm_nhwc_bwd_one_pass_kernelI11Bf16IOFp32WLi128ELi112ELi448EEv26Group_norm_nhwc_bwd_params,@"STO_CUDA_ENTRY STV_DEFAULT"
_Z35group_norm_nhwc_bwd_one_pass_kernelI11Bf16IOFp32WLi128ELi112ELi448EEv26Group_norm_nhwc_bwd_params:
.text._Z35group_norm_nhwc_bwd_one_pass_kernelI11Bf16IOFp32WLi128ELi112ELi448EEv26Group_norm_nhwc_bwd_params:
[----:B------:R-:W-:Y:S02]  /*0000*/  MOV R1, c[0x0][0x28] ;  /* 0x00000a0000017a02 */ /* 0x000fe40000000f00 */
[----:B------:R-:W0:Y:S01]  /*0010*/  S2R R0, SR_CTAID.Y ;  /* 0x0000000000007919 */ /* 0x000e220000002600 */
[----:B------:R-:W-:Y:S02]  /*0020*/  ULDC UR4, c[0x0][0x1f0] ;  /* 0x00007c0000047ab9 */ /* 0x000fe40000000800 */
[----:B------:R-:W-:Y:S01]  /*0030*/  ULDC UR5, c[0x0][0x1c0] ;  /* 0x0000700000057ab9 */ /* 0x000fe20000000800 */
[----:B------:R-:W1:Y:S01]  /*0040*/  S2R R3, SR_TID.X ;  /* 0x0000000000037919 */ /* 0x000e620000002100 */
[----:B------:R-:W-:Y:S02]  /*0050*/  UIMAD UR4, UR4, UR5, URZ ;  /* 0x00000005040472a4 */ /* 0x000fe4000f8e023f */
[----:B------:R-:W-:Y:S01]  /*0060*/  ULDC.64 UR6, c[0x0][0x118] ;  /* 0x0000460000067ab9 */ /* 0x000fe20000000a00 */
[----:B------:R-:W2:Y:S03]  /*0070*/  S2R R2, SR_CTAID.X ;  /* 0x0000000000027919 */ /* 0x000ea60000002500 */
[----:B0-----:R-:W-:-:S13]  /*0080*/  ISETP.GE.AND P0, PT, R0, UR4, PT ;  /* 0x0000000400007c0c */ /* 0x001fda000bf06270 */
[----:B------:R-:W-:Y:S05]  /*0090*/  @P0 BRA `(.L_x_59) ;  /* 0x00008d1000000947 */ /* 0x000fea0003800000 */
[----:B-12---:R-:W-:Y:S01]  /*00a0*/  HFMA2.MMA R123, -RZ, RZ, 0, 1.78813934326171875e-07 ;  /* 0x00000003ff7b7435 */ /* 0x006fe200000001ff */
[----:B------:R-:W-:Y:S01]  /*00b0*/  SHF.R.U32.HI R4, RZ, 0x3, R3 ;  /* 0x00000003ff047819 */ /* 0x000fe20000011603 */
[----:B------:R-:W0:Y:S01]  /*00c0*/  S2R R124, SR_LANEID ;  /* 0x00000000007c7919 */ /* 0x000e220000000000 */
[----:B------:R-:W-:Y:S01]  /*00d0*/  MOV R8, c[0x0][0x1dc] ;  /* 0x0000770000087a02 */ /* 0x000fe20000000f00 */
[----:B------:R-:W-:Y:S01]  /*00e0*/  ULDC.U8 UR9, c[0x0][0x1f4] ;  /* 0x00007d0000097ab9 */ /* 0x000fe20000000000 */
[----:B------:R-:W-:Y:S01]  /*00f0*/  ISETP.GE.U32.AND P1, PT, R3, 0x1c0, PT ;  /* 0x000001c00300780c */ /* 0x000fe20003f26070 */
[----:B------:R-:W-:Y:S01]  /*0100*/  IMAD.WIDE.U32 R4, R4, 0x24924925, RZ ;  /* 0x2492492504047825 */ /* 0x000fe200078e00ff */
[----:B------:R-:W-:-:S03]  /*0110*/  LOP3.LUT R17, R17, 0xffffff7f, RZ, 0xc0, !PT ;  /* 0xffffff7f11117812 */ /* 0x000fc600078ec0ff */
[C---:B------:R-:W-:Y:S02]  /*0120*/  IMAD R9, R123.reuse, c[0x0][0x1dc], RZ ;  /* 0x000077007b097a24 */ /* 0x040fe400078e02ff */
[C---:B------:R-:W-:Y:S01]  /*0130*/  IMAD.WIDE.U32 R6, R123.reuse, c[0x0][0x1d8], RZ ;  /* 0x000076007b067a25 */ /* 0x040fe200078e00ff */
[----:B------:R-:W-:-:S03]  /*0140*/  LOP3.LUT R123, R123, c[0x0][0xc], RZ, 0xc0, !PT ;  /* 0x000003007b7b7a12 */ /* 0x000fc600078ec0ff */
[----:B------:R-:W-:Y:S01]  /*0150*/  IMAD R4, R2, c[0x0][0x1fc], R5 ;  /* 0x00007f0002047a24 */ /* 0x000fe200078e0205 */
[----:B------:R-:W-:Y:S02]  /*0160*/  IADD3 R7, R7, R9, RZ ;  /* 0x0000000907077210 */ /* 0x000fe40007ffe0ff */
[----:B------:R-:W-:Y:S01]  /*0170*/  LEA.HI R9, P0, R8, c[0x0][0x1d8], RZ, 0x1 ;  /* 0x0000760008097a11 */ /* 0x000fe200078108ff */
[----:B------:R-:W-:Y:S01]  /*0180*/  IMAD R8, R5, -0x38, R3 ;  /* 0xffffffc805087824 */ /* 0x000fe200078e0203 */
[----:B------:R-:W-:Y:S01]  /*0190*/  SHF.R.S32.HI R122, RZ, 0x1f, R4 ;  /* 0x0000001fff7a7819 */ /* 0x000fe20000011404 */
[----:B------:R-:W-:Y:S01]  /*01a0*/  IMAD R5, R2, c[0x0][0x10], R0 ;  /* 0x0000040002057a24 */ /* 0x000fe200078e0200 */
[----:B------:R-:W-:Y:S01]  /*01b0*/  IADD3.X R14, RZ, c[0x0][0x1dc], RZ, P0, !PT ;  /* 0x00007700ff0e7a10 */ /* 0x000fe200007fe4ff */
[----:B------:R-:W-:Y:S01]  /*01c0*/  HFMA2.MMA R5, -RZ, RZ, 0, 0 ;  /* 0x00000000ff057435 */ /* 0x000fe200000001ff */
[C---:B------:R-:W-:Y:S02]  /*01d0*/  ISETP.LT.U32.AND P0, PT, R4.reuse, c[0x0][0x1e0], PT ;  /* 0x0000780004007a0c */ /* 0x040fe40003f01070 */
[----:B------:R-:W-:-:S02]  /*01e0*/  IADD3 R106, R4, 0x8, RZ ;  /* 0x00000008046a7810 */ /* 0x000fc40007ffe0ff */
[----:B------:R-:W-:Y:S02]  /*01f0*/  ISETP.LT.AND.EX P0, PT, R122, c[0x0][0x1e4], !P1, P0 ;  /* 0x000079007a007a0c */ /* 0x000fe40004f01300 */
[----:B------:R-:W-:Y:S02]  /*0200*/  ISETP.LT.U32.AND P5, PT, R106, c[0x0][0x1e0], PT ;  /* 0x000078006a007a0c */ /* 0x000fe40003fa1070 */
[----:B------:R-:W-:Y:S02]  /*0210*/  SHF.R.S32.HI R117, RZ, 0x1f, R106 ;  /* 0x0000001fff757819 */ /* 0x000fe4000001146a */
[----:B------:R-:W-:Y:S02]  /*0220*/  IADD3 R104, R4, 0x10, RZ ;  /* 0x0000001004687810 */ /* 0x000fe40007ffe0ff */
[----:B------:R-:W-:Y:S02]  /*0230*/  ISETP.LT.AND.EX P6, PT, R117, c[0x0][0x1e4], !P1, P5 ;  /* 0x0000790075007a0c */ /* 0x000fe40004fc1350 */
[----:B------:R-:W-:-:S02]  /*0240*/  ISETP.LT.U32.AND P4, PT, R104, c[0x0][0x1e0], PT ;  /* 0x0000780068007a0c */ /* 0x000fc40003f81070 */
[----:B------:R-:W-:Y:S02]  /*0250*/  SHF.R.S32.HI R116, RZ, 0x1f, R104 ;  /* 0x0000001fff747819 */ /* 0x000fe40000011468 */
[----:B------:R-:W-:Y:S02]  /*0260*/  @P0 LOP3.LUT R17, R17, 0x80, RZ, 0xfc, !PT ;  /* 0x0000008011110812 */ /* 0x000fe400078efcff */
[----:B------:R-:W-:Y:S02]  /*0270*/  IADD3 R103, R4, 0x18, RZ ;  /* 0x0000001804677810 */ /* 0x000fe40007ffe0ff */
[----:B------:R-:W-:Y:S02]  /*0280*/  ISETP.LT.AND.EX P5, PT, R116, c[0x0][0x1e4], !P1, P4 ;  /* 0x0000790074007a0c */ /* 0x000fe40004fa1340 */
[----:B------:R-:W-:Y:S02]  /*0290*/  LOP3.LUT R17, R17, 0xffffffbf, RZ, 0xc0, !PT ;  /* 0xffffffbf11117812 */ /* 0x000fe400078ec0ff */
[----:B------:R-:W-:-:S02]  /*02a0*/  ISETP.LT.U32.AND P3, PT, R103, c[0x0][0x1e0], PT ;  /* 0x0000780067007a0c */ /* 0x000fc40003f61070 */
[----:B------:R-:W-:Y:S02]  /*02b0*/  SHF.R.S32.HI R115, RZ, 0x1f, R103 ;  /* 0x0000001fff737819 */ /* 0x000fe40000011467 */
[----:B------:R-:W-:Y:S02]  /*02c0*/  @P6 LOP3.LUT R17, R17, 0x40, RZ, 0xfc, !PT ;  /* 0x0000004011116812 */ /* 0x000fe400078efcff */
[----:B------:R-:W-:Y:S02]  /*02d0*/  LEA.HI R15, P2, R7, R6, RZ, 0x1 ;  /* 0x00000006070f7211 */ /* 0x000fe400078508ff */
[----:B------:R-:W-:Y:S02]  /*02e0*/  IADD3 R102, R4, 0x20, RZ ;  /* 0x0000002004667810 */ /* 0x000fe40007ffe0ff */
[----:B------:R-:W-:Y:S02]  /*02f0*/  ISETP.LT.AND.EX P4, PT, R115, c[0x0][0x1e4], !P1, P3 ;  /* 0x0000790073007a0c */ /* 0x000fe40004f81330 */
[----:B------:R-:W-:-:S02]  /*0300*/  LOP3.LUT R17, R17, 0xffffffdf, RZ, 0xc0, !PT ;  /* 0xffffffdf11117812 */ /* 0x000fc400078ec0ff */
[----:B------:R-:W-:Y:S02]  /*0310*/  IADD3.X R16, RZ, R7, RZ, P2, !PT ;  /* 0x00000007ff107210 */ /* 0x000fe400017fe4ff */
[----:B------:R-:W-:Y:S02]  /*0320*/  ISETP.LT.U32.AND P2, PT, R102, c[0x0][0x1e0], PT ;  /* 0x0000780066007a0c */ /* 0x000fe40003f41070 */
[----:B------:R-:W-:Y:S02]  /*0330*/  SHF.R.S32.HI R114, RZ, 0x1f, R102 ;  /* 0x0000001fff727819 */ /* 0x000fe40000011466 */
[----:B------:R-:W-:Y:S02]  /*0340*/  @P5 LOP3.LUT R17, R17, 0x20, RZ, 0xfc, !PT ;  /* 0x0000002011115812 */ /* 0x000fe400078efcff */
[----:B------:R-:W-:Y:S02]  /*0350*/  IADD3 R101, R4, 0x28, RZ ;  /* 0x0000002804657810 */ /* 0x000fe40007ffe0ff */
[----:B------:R-:W-:-:S02]  /*0360*/  ISETP.LT.AND.EX P3, PT, R114, c[0x0][0x1e4], !P1, P2 ;  /* 0x0000790072007a0c */ /* 0x000fc40004f61320 */
[----:B------:R-:W-:Y:S02]  /*0370*/  LOP3.LUT R17, R17, 0xffffffef, RZ, 0xc0, !PT ;  /* 0xffffffef11117812 */ /* 0x000fe400078ec0ff */
[----:B------:R-:W-:Y:S02]  /*0380*/  ISETP.LT.U32.AND P0, PT, R101, c[0x0][0x1e0], PT ;  /* 0x0000780065007a0c */ /* 0x000fe40003f01070 */
[----:B------:R-:W-:Y:S02]  /*0390*/  SHF.R.S32.HI R113, RZ, 0x1f, R101 ;  /* 0x0000001fff717819 */ /* 0x000fe40000011465 */
[----:B------:R-:W-:Y:S02]  /*03a0*/  @P4 LOP3.LUT R17, R17, 0x10, RZ, 0xfc, !PT ;  /* 0x0000001011114812 */ /* 0x000fe400078efcff */
[----:B------:R-:W-:Y:S02]  /*03b0*/  IADD3 R100, R4, 0x30, RZ ;  /* 0x0000003004647810 */ /* 0x000fe40007ffe0ff */
[----:B------:R-:W-:-:S02]  /*03c0*/  ISETP.LT.AND.EX P2, PT, R113, c[0x0][0x1e4], !P1, P0 ;  /* 0x0000790071007a0c */ /* 0x000fc40004f41300 */
[----:B------:R-:W-:Y:S02]  /*03d0*/  LOP3.LUT R17, R17, 0xfffffff7, RZ, 0xc0, !PT ;  /* 0xfffffff711117812 */ /* 0x000fe400078ec0ff */
[----:B------:R-:W-:Y:S02]  /*03e0*/  SHF.R.S32.HI R112, RZ, 0x1f, R100 ;  /* 0x0000001fff707819 */ /* 0x000fe40000011464 */
[----:B------:R-:W-:Y:S02]  /*03f0*/  ISETP.LT.U32.AND P0, PT, R100, c[0x0][0x1e0], PT ;  /* 0x0000780064007a0c */ /* 0x000fe40003f01070 */
[----:B------:R-:W-:Y:S02]  /*0400*/  @P3 LOP3.LUT R17, R17, 0x8, RZ, 0xfc, !PT ;  /* 0x0000000811113812 */ /* 0x000fe400078efcff */
[----:B------:R-:W-:Y:S02]  /*0410*/  ISETP.LT.AND.EX P0, PT, R112, c[0x0][0x1e4], !P1, P0 ;  /* 0x0000790070007a0c */ /* 0x000fe40004f01300 */
[----:B------:R-:W-:-:S02]  /*0420*/  LOP3.LUT R17, R17, 0xfffffffb, RZ, 0xc0, !PT ;  /* 0xfffffffb11117812 */ /* 0x000fc400078ec0ff */
[C---:B------:R-:W-:Y:S02]  /*0430*/  IADD3 R99, R4.reuse, 0x38, RZ ;  /* 0x0000003804637810 */ /* 0x040fe40007ffe0ff */
[----:B------:R-:W-:Y:S02]  /*0440*/  @P2 LOP3.LUT R17, R17, 0x4, RZ, 0xfc, !PT ;  /* 0x0000000411112812 */ /* 0x000fe400078efcff */
[C---:B------:R-:W-:Y:S02]  /*0450*/  IADD3 R97, R4.reuse, 0x40, RZ ;  /* 0x0000004004617810 */ /* 0x040fe40007ffe0ff */
[C---:B------:R-:W-:Y:S02]  /*0460*/  IADD3 R96, R4.reuse, 0x48, RZ ;  /* 0x0000004804607810 */ /* 0x040fe40007ffe0ff */
[----:B------:R-:W-:Y:S02]  /*0470*/  IADD3 R95, R4, 0x50, RZ ;  /* 0x00000050045f7810 */ /* 0x000fe40007ffe0ff */
[----:B------:R-:W-:-:S02]  /*0480*/  LOP3.LUT R17, R17, 0xfffffffd, RZ, 0xc0, !PT ;  /* 0xfffffffd11117812 */ /* 0x000fc400078ec0ff */
[----:B------:R-:W-:Y:S02]  /*0490*/  IADD3 R94, R4, 0x58, RZ ;  /* 0x00000058045e7810 */ /* 0x000fe40007ffe0ff */
[----:B------:R-:W-:Y:S02]  /*04a0*/  SHF.R.S32.HI R6, RZ, 0x1f, R3 ;  /* 0x0000001fff067819 */ /* 0x000fe40000011403 */
[----:B------:R-:W-:Y:S02]  /*04b0*/  SHF.R.S32.HI R111, RZ, 0x1f, R99 ;  /* 0x0000001fff6f7819 */ /* 0x000fe40000011463 */
[----:B------:R-:W-:Y:S02]  /*04c0*/  SHF.R.S32.HI R110, RZ, 0x1f, R97 ;  /* 0x0000001fff6e7819 */ /* 0x000fe40000011461 */
[----:B------:R-:W-:Y:S02]  /*04d0*/  SHF.R.S32.HI R109, RZ, 0x1f, R96 ;  /* 0x0000001fff6d7819 */ /* 0x000fe40000011460 */
[----:B------:R-:W-:-:S02]  /*04e0*/  SHF.R.S32.HI R108, RZ, 0x1f, R95 ;  /* 0x0000001fff6c7819 */ /* 0x000fc4000001145f */
[----:B------:R-:W-:Y:S02]  /*04f0*/  ISETP.LT.U32.AND P5, PT, R99, c[0x0][0x1e0], PT ;  /* 0x0000780063007a0c */ /* 0x000fe40003fa1070 */
[----:B------:R-:W-:Y:S02]  /*0500*/  @P0 LOP3.LUT R17, R17, 0x2, RZ, 0xfc, !PT ;  /* 0x0000000211110812 */ /* 0x000fe400078efcff */
[----:B------:R-:W-:Y:S02]  /*0510*/  ISETP.LT.U32.AND P4, PT, R97, c[0x0][0x1e0], PT ;  /* 0x0000780061007a0c */ /* 0x000fe40003f81070 */
[----:B------:R-:W-:Y:S02]  /*0520*/  ISETP.LT.U32.AND P3, PT, R96, c[0x0][0x1e0], PT ;  /* 0x0000780060007a0c */ /* 0x000fe40003f61070 */
[----:B------:R-:W-:Y:S02]  /*0530*/  ISETP.LT.U32.AND P2, PT, R95, c[0x0][0x1e0], PT ;  /* 0x000078005f007a0c */ /* 0x000fe40003f41070 */
[----:B------:R-:W-:-:S02]  /*0540*/  SHF.R.S64 R9, R9, 0x1, R14 ;  /* 0x0000000109097819 */ /* 0x000fc4000000100e */
[----:B------:R-:W-:Y:S02]  /*0550*/  SHF.R.S64 R15, R15, 0x1, R16 ;  /* 0x000000010f0f7819 */ /* 0x000fe40000001010 */
[----:B------:R-:W-:Y:S02]  /*0560*/  SHF.R.S32.HI R107, RZ, 0x1f, R94 ;  /* 0x0000001fff6b7819 */ /* 0x000fe4000001145e */
[----:B------:R-:W-:Y:S02]  /*0570*/  ISETP.LT.U32.AND P0, PT, R94, c[0x0][0x1e0], PT ;  /* 0x000078005e007a0c */ /* 0x000fe40003f01070 */
[----:B------:R-:W-:Y:S02]  /*0580*/  LEA.HI R7, R6, R3, RZ, 0x5 ;  /* 0x0000000306077211 */ /* 0x000fe400078f28ff */
[----:B------:R-:W-:Y:S02]  /*0590*/  SHF.R.S32.HI R14, RZ, 0x1, R14 ;  /* 0x00000001ff0e7819 */ /* 0x000fe4000001140e */
[----:B------:R-:W-:-:S02]  /*05a0*/  IADD3 R10, R4, 0x60, RZ ;  /* 0x00000060040a7810 */ /* 0x000fc40007ffe0ff */
[C---:B------:R-:W-:Y:S02]  /*05b0*/  IADD3 R11, R4.reuse, 0x68, RZ ;  /* 0x00000068040b7810 */ /* 0x040fe40007ffe0ff */
[C---:B------:R-:W-:Y:S02]  /*05c0*/  IADD3 R12, R4.reuse, 0x70, RZ ;  /* 0x00000070040c7810 */ /* 0x040fe40007ffe0ff */
[----:B------:R-:W-:Y:S02]  /*05d0*/  IADD3 R13, R4, 0x78, RZ ;  /* 0x00000078040d7810 */ /* 0x000fe40007ffe0ff */
[----:B------:R-:W-:Y:S02]  /*05e0*/  SHF.R.S32.HI R16, RZ, 0x1, R16 ;  /* 0x00000001ff107819 */ /* 0x000fe40000011410 */
[----:B------:R-:W-:Y:S02]  /*05f0*/  ISETP.LT.AND.EX P5, PT, R111, c[0x0][0x1e4], !P1, P5 ;  /* 0x000079006f007a0c */ /* 0x000fe40004fa1350 */
[----:B------:R-:W-:-:S02]  /*0600*/  ISETP.LT.AND.EX P4, PT, R110, c[0x0][0x1e4], !P1, P4 ;  /* 0x000079006e007a0c */ /* 0x000fc40004f81340 */
[----:B------:R-:W-:Y:S02]  /*0610*/  ISETP.LT.AND.EX P3, PT, R109, c[0x0][0x1e4], !P1, P3 ;  /* 0x000079006d007a0c */ /* 0x000fe40004f61330 */
[----:B------:R-:W-:Y:S02]  /*0620*/  ISETP.LT.AND.EX P2, PT, R108, c[0x0][0x1e4], !P1, P2 ;  /* 0x000079006c007a0c */ /* 0x000fe40004f41320 */
[----:B------:R-:W-:Y:S02]  /*0630*/  ISETP.LT.AND.EX P1, PT, R107, c[0x0][0x1e4], !P1, P0 ;  /* 0x000079006b007a0c */ /* 0x000fe40004f21300 */
[----:B------:R-:W-:Y:S02]  /*0640*/  MOV R6, R0 ;  /* 0x0000000000067202 */ /* 0x000fe40000000f00 */
[----:B------:R-:W-:Y:S02]  /*0650*/  SHF.R.S32.HI R7, RZ, 0x5, R7 ;  /* 0x00000005ff077819 */ /* 0x000fe40000011407 */
[----:B------:R-:W-:-:S02]  /*0660*/  SHF.L.U32 R8, R8, 0x1, RZ ;  /* 0x0000000108087819 */ /* 0x000fc400000006ff */
[----:B------:R-:W-:Y:S02]  /*0670*/  SHF.L.U64.HI R14, R9, 0x2, R14 ;  /* 0x00000002090e7819 */ /* 0x000fe4000001020e */
[----:B------:R-:W-:Y:S02]  /*0680*/  SHF.R.S32.HI R121, RZ, 0x1f, R10 ;  /* 0x0000001fff797819 */ /* 0x000fe4000001140a */
[----:B------:R-:W-:Y:S02]  /*0690*/  SHF.R.S32.HI R120, RZ, 0x1f, R11 ;  /* 0x0000001fff787819 */ /* 0x000fe4000001140b */
[----:B------:R-:W-:Y:S02]  /*06a0*/  SHF.R.S32.HI R119, RZ, 0x1f, R12 ;  /* 0x0000001fff777819 */ /* 0x000fe4000001140c */
[----:B------:R-:W-:Y:S02]  /*06b0*/  SHF.R.S32.HI R118, RZ, 0x1f, R13 ;  /* 0x0000001fff767819 */ /* 0x000fe4000001140d */
[----:B0-----:R-:W-:-:S02]  /*06c0*/  SHF.L.U64.HI R16, R15, 0x2, R16 ;  /* 0x000000020f107819 */ /* 0x001fc40000010210 */
.L_x_142:
[----:B------:R-:W-:Y:S02]  /*06d0*/  IABS R23, c[0x0][0x1f0] ;  /* 0x00007c0000177a13 */ /* 0x000fe40000000000 */
[----:B------:R-:W-:-:S02]  /*06e0*/  P2R R32, PR, RZ, 0x8 ;  /* 0x00000008ff207803 */ /* 0x000fc40000000000 */
[----:B0-----:R-:W0:Y:S01]  /*06f0*/  I2F.RP R20, R23 ;  /* 0x0000001700147306 */ /* 0x001e220000209400 */
[----:B------:R-:W-:Y:S02]  /*0700*/  P2R R29, PR, RZ, 0x4 ;  /* 0x00000004ff1d7803 */ /* 0x000fe40000000000 */
[----:B------:R-:W-:Y:S01]  /*0710*/  MOV R63, 0x8 ;  /* 0x00000008003f7802 */ /* 0x000fe20000000f00 */
[----:B------:R-:W-:Y:S01]  /*0720*/  CS2R R56, SRZ ;  /* 0x0000000000387805 */ /* 0x000fe2000001ff00 */
[----:B------:R-:W-:Y:S02]  /*0730*/  LOP3.LUT P2, RZ, R17, 0x40, RZ, 0xc0, !PT ;  /* 0x0000004011ff7812 */ /* 0x000fe4000784c0ff */
[----:B------:R-:W-:Y:S01]  /*0740*/  P2R R28, PR, RZ, 0x2 ;  /* 0x00000002ff1c7803 */ /* 0x000fe20000000000 */
[----:B0-----:R-:W0:Y:S01]  /*0750*/  MUFU.RCP R20, R20 ;  /* 0x0000001400147308 */ /* 0x001e220000001000 */
[----:B------:R-:W-:Y:S01]  /*0760*/  IMAD.WIDE R62, R6, R63, c[0x0][0x198] ;  /* 0x00006600063e7625 */ /* 0x000fe200078e023f */
[----:B------:R-:W-:-:S02]  /*0770*/  MOV R58, 0x3f800000 ;  /* 0x3f800000003a7802 */ /* 0x000fc40000000f00 */
[----:B------:R-:W-:-:S03]  /*0780*/  LOP3.LUT P1, RZ, R17, 0x20, RZ, 0xc0, !PT ;  /* 0x0000002011ff7812 */ /* 0x000fc6000782c0ff */
[----:B------:R-:W2:Y:S01]  /*0790*/  LDG.E.64 R62, [R62.64] ;  /* 0x000000063e3e7981 */ /* 0x000ea2000c1e1b00 */
[----:B0-----:R-:W-:-:S04]  /*07a0*/  IADD3 R18, R20, 0xffffffe, RZ ;  /* 0x0ffffffe14127810 */ /* 0x001fc80007ffe0ff */
[----:B------:R0:W1:Y:S02]  /*07b0*/  F2I.FTZ.U32.TRUNC.NTZ R19, R18 ;  /* 0x0000001200137305 */ /* 0x000064000021f000 */
[----:B0-----:R-:W-:Y:S02]  /*07c0*/  MOV R18, RZ ;  /* 0x000000ff00127202 */ /* 0x001fe40000000f00 */
[----:B-1----:R-:W-:-:S05]  /*07d0*/  IADD3 R22, RZ, -R19, RZ ;  /* 0x80000013ff167210 */ /* 0x002fca0007ffe0ff */
[----:B------:R-:W-:Y:S01]  /*07e0*/  IMAD R21, R22, R23, RZ ;  /* 0x0000001716157224 */ /* 0x000fe200078e02ff */
[----:B------:R-:W-:-:S03]  /*07f0*/  IABS R22, R6 ;  /* 0x0000000600167213 */ /* 0x000fc60000000000 */
[----:B------:R-:W-:Y:S01]  /*0800*/  IMAD.HI.U32 R19, R19, R21, R18 ;  /* 0x0000001513137227 */ /* 0x000fe200078e0012 */
[----:B------:R-:W-:-:S05]  /*0810*/  LOP3.LUT R18, R6, c[0x0][0x1f0], RZ, 0x3c, !PT ;  /* 0x00007c0006127a12 */ /* 0x000fca00078e3cff */
[----:B------:R-:W-:-:S05]  /*0820*/  IMAD.HI.U32 R19, R19, R22, RZ ;  /* 0x0000001613137227 */ /* 0x000fca00078e00ff */
[----:B------:R-:W-:-:S05]  /*0830*/  IADD3 R20, -R19, RZ, RZ ;  /* 0x000000ff13147210 */ /* 0x000fca0007ffe1ff */
[----:B------:R-:W-:-:S05]  /*0840*/  IMAD R20, R23, R20, R22 ;  /* 0x0000001417147224 */ /* 0x000fca00078e0216 */
[----:B------:R-:W-:-:S13]  /*0850*/  ISETP.GT.U32.AND P0, PT, R23, R20, PT ;  /* 0x000000141700720c */ /* 0x000fda0003f04070 */
[-C--:B------:R-:W-:Y:S02]  /*0860*/  @!P0 IADD3 R20, R20, -R23.reuse, RZ ;  /* 0x8000001714148210 */ /* 0x080fe40007ffe0ff */
[----:B------:R-:W-:Y:S02]  /*0870*/  @!P0 IADD3 R19, R19, 0x1, RZ ;  /* 0x0000000113138810 */ /* 0x000fe40007ffe0ff */
[----:B------:R-:W-:Y:S02]  /*0880*/  IADD3 R21, R20, -R23, RZ ;  /* 0x8000001714157210 */ /* 0x000fe40007ffe0ff */
[----:B------:R-:W-:-:S04]  /*0890*/  ISETP.GT.U32.AND P0, PT, R23, R20, PT ;  /* 0x000000141700720c */ /* 0x000fc80003f04070 */
[----:B------:R-:W-:Y:S02]  /*08a0*/  SEL R21, R21, R20, !P0 ;  /* 0x0000001415157207 */ /* 0x000fe40004000000 */
[----:B------:R-:W-:-:S13]  /*08b0*/  ISETP.GE.U32.AND P0, PT, R20, R23, PT ;  /* 0x000000171400720c */ /* 0x000fda0003f06070 */
[----:B------:R-:W-:Y:S02]  /*08c0*/  @P0 IADD3 R19, R19, 0x1, RZ ;  /* 0x0000000113130810 */ /* 0x000fe40007ffe0ff */
[----:B------:R-:W-:-:S13]  /*08d0*/  ISETP.GE.AND P0, PT, R6, RZ, PT ;  /* 0x000000ff0600720c */ /* 0x000fda0003f06270 */
[----:B------:R-:W-:Y:S02]  /*08e0*/  @!P0 IADD3 R21, -R21, RZ, RZ ;  /* 0x000000ff15158210 */ /* 0x000fe40007ffe1ff */
[----:B------:R-:W-:Y:S02]  /*08f0*/  ISETP.GE.AND P0, PT, R18, RZ, PT ;  /* 0x000000ff1200720c */ /* 0x000fe40003f06270 */
[----:B------:R-:W-:-:S11]  /*0900*/  LOP3.LUT R18, RZ, c[0x0][0x1f0], RZ, 0x33, !PT ;  /* 0x00007c00ff127a12 */ /* 0x000fd600078e33ff */
[----:B------:R-:W-:Y:S02]  /*0910*/  @!P0 IADD3 R19, -R19, RZ, RZ ;  /* 0x000000ff13138210 */ /* 0x000fe40007ffe1ff */
[----:B------:R-:W-:-:S04]  /*0920*/  ISETP.NE.AND P0, PT, RZ, c[0x0][0x1f0], PT ;  /* 0x00007c00ff007a0c */ /* 0x000fc80003f05270 */
[C---:B------:R-:W-:Y:S02]  /*0930*/  SEL R98, R18.reuse, R21, !P0 ;  /* 0x0000001512627207 */ /* 0x040fe40004000000 */
[----:B------:R-:W-:Y:S02]  /*0940*/  SEL R21, R18, R19, !P0 ;  /* 0x0000001312157207 */ /* 0x000fe40004000000 */
[----:B------:R-:W-:Y:S01]  /*0950*/  SHF.R.S32.HI R18, RZ, 0x1f, R8 ;  /* 0x0000001fff127819 */ /* 0x000fe20000011408 */
[----:B------:R-:W-:-:S05]  /*0960*/  IMAD R105, R98, 0x70, RZ ;  /* 0x0000007062697824 */ /* 0x000fca00078e02ff */
[----:B------:R-:W-:-:S04]  /*0970*/  IADD3 R66, P0, R8, R105, RZ ;  /* 0x0000006908427210 */ /* 0x000fc80007f1e0ff */
[----:B------:R-:W-:Y:S02]  /*0980*/  LEA.HI.X.SX32 R67, R105, R18, 0x1, P0 ;  /* 0x0000001269437211 */ /* 0x000fe400000f0eff */
[----:B------:R-:W-:-:S03]  /*0990*/  SHF.R.U32.HI R18, RZ, 0x3, R3 ;  /* 0x00000003ff127819 */ /* 0x000fc60000011603 */
[----:B------:R-:W-:-:S04]  /*09a0*/  IMAD.WIDE.U32 R66, R21, c[0x0][0x1e8], R66 ;  /* 0x00007a0015427a25 */ /* 0x000fc800078e0042 */
[----:B------:R-:W-:-:S04]  /*09b0*/  IMAD.WIDE.U32 R18, R18, 0x24924925, RZ ;  /* 0x2492492512127825 */ /* 0x000fc800078e00ff */
[----:B------:R-:W-:-:S05]  /*09c0*/  IMAD R33, R2, c[0x0][0x1fc], R19 ;  /* 0x00007f0002217a24 */ /* 0x000fca00078e0213 */
[----:B------:R-:W-:-:S04]  /*09d0*/  IADD3 R18, R33, 0x60, RZ ;  /* 0x0000006021127810 */ /* 0x000fc80007ffe0ff */
[----:B------:R-:W-:Y:S02]  /*09e0*/  SHF.R.S32.HI R19, RZ, 0x1f, R18 ;  /* 0x0000001fff137819 */ /* 0x000fe40000011412 */
[----:B------:R-:W-:Y:S02]  /*09f0*/  ISETP.GE.U32.AND P0, PT, R18, c[0x0][0x1e0], PT ;  /* 0x0000780012007a0c */ /* 0x000fe40003f06070 */
[----:B------:R-:W-:Y:S02]  /*0a00*/  SHF.R.S32.HI R18, RZ, 0x1f, R21 ;  /* 0x0000001fff127819 */ /* 0x000fe40000011415 */
[----:B------:R-:W-:-:S03]  /*0a10*/  ISETP.GE.AND.EX P0, PT, R19, c[0x0][0x1e4], PT, P0 ;  /* 0x0000790013007a0c */ /* 0x000fc60003f06300 */
[----:B------:R-:W-:Y:S01]  /*0a20*/  IMAD R18, R18, c[0x0][0x1e8], RZ ;  /* 0x00007a0012127a24 */ /* 0x000fe200078e02ff */
[----:B------:R-:W-:-:S03]  /*0a30*/  ISETP.LT.U32.AND P6, PT, R3, 0x1c0, !P0 ;  /* 0x000001c00300780c */ /* 0x000fc600047c1070 */
[----:B------:R-:W-:-:S05]  /*0a40*/  IMAD R65, R21, c[0x0][0x1ec], R18 ;  /* 0x00007b0015417a24 */ /* 0x000fca00078e0212 */
[----:B------:R-:W-:-:S05]  /*0a50*/  IADD3 R65, R67, R65, RZ ;  /* 0x0000004143417210 */ /* 0x000fca0007ffe0ff */
[----:B------:R-:W-:Y:S01]  /*0a60*/  @P6 IMAD R19, R121, c[0x0][0x1d8], RZ ;  /* 0x0000760079136a24 */ /* 0x000fe200078e02ff */
[----:B------:R-:W-:-:S03]  /*0a70*/  @P6 MOV R64, R66 ;  /* 0x0000004200406202 */ /* 0x000fc60000000f00 */
[C---:B------:R-:W-:Y:S02]  /*0a80*/  @P6 IMAD R21, R10.reuse, c[0x0][0x1dc], R19 ;  /* 0x000077000a156a24 */ /* 0x040fe400078e0213 */
[----:B------:R-:W-:-:S05]  /*0a90*/  @P6 IMAD.WIDE.U32 R18, R10, c[0x0][0x1d8], R64 ;  /* 0x000076000a126a25 */ /* 0x000fca00078e0040 */
[----:B------:R-:W-:Y:S02]  /*0aa0*/  @P6 IADD3 R19, R19, R21, RZ ;  /* 0x0000001513136210 */ /* 0x000fe40007ffe0ff */
[C---:B------:R-:W-:Y:S02]  /*0ab0*/  @P6 SHF.L.U32 R24, R18.reuse, 0x1, RZ ;  /* 0x0000000112186819 */ /* 0x040fe400000006ff */
[----:B------:R-:W-:Y:S02]  /*0ac0*/  @P6 SHF.L.U64.HI R18, R18, 0x1, R19 ;  /* 0x0000000112126819 */ /* 0x000fe40000010213 */
[----:B------:R-:W-:-:S04]  /*0ad0*/  @P6 IADD3 R26, P0, R24, c[0x0][0x180], RZ ;  /* 0x00006000181a6a10 */ /* 0x000fc80007f1e0ff */
[----:B------:R-:W-:Y:S02]  /*0ae0*/  @P6 IADD3.X R27, R18, c[0x0][0x184], RZ, P0, !PT ;  /* 0x00006100121b6a10 */ /* 0x000fe400007fe4ff */
[----:B------:R-:W-:-:S04]  /*0af0*/  @P6 IADD3 R24, P0, R24, c[0x0][0x178], RZ ;  /* 0x00005e0018186a10 */ /* 0x000fc80007f1e0ff */
[----:B------:R-:W-:Y:S02]  /*0b00*/  @P6 IADD3.X R25, R18, c[0x0][0x17c], RZ, P0, !PT ;  /* 0x00005f0012196a10 */ /* 0x000fe400007fe4ff */
[----:B------:R-:W-:-:S04]  /*0b10*/  IADD3 R18, R33, 0x68, RZ ;  /* 0x0000006821127810 */ /* 0x000fc80007ffe0ff */
[----:B------:R-:W-:Y:S02]  /*0b20*/  SHF.R.S32.HI R19, RZ, 0x1f, R18 ;  /* 0x0000001fff137819 */ /* 0x000fe40000011412 */
[----:B------:R-:W-:-:S04]  /*0b30*/  ISETP.GE.U32.AND P0, PT, R18, c[0x0][0x1e0], PT ;  /* 0x0000780012007a0c */ /* 0x000fc80003f06070 */
        /* <DEDUP_REMOVED lines=10> */
[----:B------:R-:W-:Y:S01]  /*0be0*/  CS2R R18, SRZ ;  /* 0x0000000000127805 */ /* 0x000fe2000001ff00 */
[----:B------:R-:W-:-:S04]  /*0bf0*/  @P0 IADD3 R22, P3, R30, c[0x0][0x180], RZ ;  /* 0x000060001e160a10 */ /* 0x000fc80007f7e0ff */
[----:B------:R-:W-:Y:S01]  /*0c00*/  @P0 IADD3.X R23, R20, c[0x0][0x184], RZ, P3, !PT ;  /* 0x0000610014170a10 */ /* 0x000fe20001ffe4ff */
[----:B------:R0:W5:Y:S01]  /*0c10*/  @P6 LDG.E R18, [R26.64] ;  /* 0x000000061a126981 */ /* 0x000162000c1e1900 */
[----:B------:R-:W-:Y:S02]  /*0c20*/  IADD3 R34, R33, 0x70, RZ ;  /* 0x0000007021227810 */ /* 0x000fe40007ffe0ff */
[----:B------:R-:W-:Y:S01]  /*0c30*/  LOP3.LUT P3, RZ, R17, 0x80, RZ, 0xc0, !PT ;  /* 0x0000008011ff7812 */ /* 0x000fe2000786c0ff */
[----:B------:R1:W5:Y:S01]  /*0c40*/  @P6 LDG.E R19, [R24.64] ;  /* 0x0000000618136981 */ /* 0x000362000c1e1900 */
[----:B------:R-:W-:-:S04]  /*0c50*/  @P0 IADD3 R30, P6, R30, c[0x0][0x178], RZ ;  /* 0x00005e001e1e0a10 */ /* 0x000fc80007fde0ff */
[----:B------:R-:W-:Y:S02]  /*0c60*/  @P0 IADD3.X R31, R20, c[0x0][0x17c], RZ, P6, !PT ;  /* 0x00005f00141f0a10 */ /* 0x000fe400037fe4ff */
[----:B------:R-:W-:Y:S01]  /*0c70*/  CS2R R20, SRZ ;  /* 0x0000000000147805 */ /* 0x000fe2000001ff00 */
[----:B------:R-:W-:-:S05]  /*0c80*/  SHF.R.S32.HI R35, RZ, 0x1f, R34 ;  /* 0x0000001fff237819 */ /* 0x000fca0000011422 */
[----:B------:R3:W5:Y:S04]  /*0c90*/  @P0 LDG.E R20, [R22.64] ;  /* 0x0000000616140981 */ /* 0x000768000c1e1900 */
[----:B------:R4:W5:Y:S01]  /*0ca0*/  @P0 LDG.E R21, [R30.64] ;  /* 0x000000061e150981 */ /* 0x000962000c1e1900 */
[----:B------:R-:W-:-:S04]  /*0cb0*/  ISETP.GE.U32.AND P0, PT, R34, c[0x0][0x1e0], PT ;  /* 0x0000780022007a0c */ /* 0x000fc80003f06070 */
[----:B------:R-:W-:-:S04]  /*0cc0*/  ISETP.GE.AND.EX P0, PT, R35, c[0x0][0x1e4], PT, P0 ;  /* 0x0000790023007a0c */ /* 0x000fc80003f06300 */
[----:B------:R-:W-:-:S13]  /*0cd0*/  ISETP.LT.U32.AND P0, PT, R3, 0x1c0, !P0 ;  /* 0x000001c00300780c */ /* 0x000fda0004701070 */
[----:B-1----:R-:W-:Y:S01]  /*0ce0*/  @P0 IMAD R25, R119, c[0x0][0x1d8], RZ ;  /* 0x0000760077190a24 */ /* 0x002fe200078e02ff */
[----:B------:R-:W-:-:S03]  /*0cf0*/  @P0 MOV R24, R66 ;  /* 0x0000004200180202 */ /* 0x000fc60000000f00 */
[----:B0-----:R-:W-:Y:S01]  /*0d00*/  @P0 IMAD R27, R12, c[0x0][0x1dc], R25 ;  /* 0x000077000c1b0a24 */ /* 0x001fe200078e0219 */
[----:B------:R-:W-:-:S05]  /*0d10*/  @P0 MOV R25, R65 ;  /* 0x0000004100190202 */ /* 0x000fca0000000f00 */
[----:B------:R-:W-:-:S05]  /*0d20*/  @P0 IMAD.WIDE.U32 R24, R12, c[0x0][0x1d8], R24 ;  /* 0x000076000c180a25 */ /* 0x000fca00078e0018 */
[----:B---3--:R-:W-:Y:S02]  /*0d30*/  @P0 IADD3 R23, R25, R27, RZ ;  /* 0x0000001b19170210 */ /* 0x008fe40007ffe0ff */
[C---:B------:R-:W-:Y:S02]  /*0d40*/  @P0 SHF.L.U32 R26, R24.reuse, 0x1, RZ ;  /* 0x00000001181a0819 */ /* 0x040fe400000006ff */
[----:B------:R-:W-:Y:S02]  /*0d50*/  @P0 SHF.L.U64.HI R22, R24, 0x1, R23 ;  /* 0x0000000118160819 */ /* 0x000fe40000010217 */
[----:B------:R-:W-:-:S04]  /*0d60*/  @P0 IADD3 R24, P6, R26, c[0x0][0x180], RZ ;  /* 0x000060001a180a10 */ /* 0x000fc80007fde0ff */
[----:B------:R-:W-:Y:S02]  /*0d70*/  @P0 IADD3.X R25, R22, c[0x0][0x184], RZ, P6, !PT ;  /* 0x0000610016190a10 */ /* 0x000fe400037fe4ff */
[----:B------:R-:W-:-:S04]  /*0d80*/  @P0 IADD3 R26, P6, R26, c[0x0][0x178], RZ ;  /* 0x00005e001a1a0a10 */ /* 0x000fc80007fde0ff */
[----:B------:R-:W-:Y:S02]  /*0d90*/  @P0 IADD3.X R27, R22, c[0x0][0x17c], RZ, P6, !PT ;  /* 0x00005f00161b0a10 */ /* 0x000fe400037fe4ff */
[----:B------:R-:W-:Y:S01]  /*0da0*/  CS2R R22, SRZ ;  /* 0x0000000000167805 */ /* 0x000fe2000001ff00 */
[----:B------:R-:W-:-:S04]  /*0db0*/  IADD3 R33, R33, 0x78, RZ ;  /* 0x0000007821217810 */ /* 0x000fc80007ffe0ff */
[----:B----4-:R-:W-:Y:S01]  /*0dc0*/  SHF.R.S32.HI R30, RZ, 0x1f, R33 ;  /* 0x0000001fff1e7819 */ /* 0x010fe20000011421 */
[----:B------:R0:W5:Y:S04]  /*0dd0*/  @P0 LDG.E R22, [R24.64] ;  /* 0x0000000618160981 */ /* 0x000168000c1e1900 */
[----:B------:R1:W5:Y:S01]  /*0de0*/  @P0 LDG.E R23, [R26.64] ;  /* 0x000000061a170981 */ /* 0x000362000c1e1900 */
        /* <DEDUP_REMOVED lines=8> */
[----:B0-----:R-:W-:Y:S02]  /*0e70*/  @P0 IADD3 R25, R31, R33, RZ ;  /* 0x000000211f190210 */ /* 0x001fe40007ffe0ff */
[C---:B-1----:R-:W-:Y:S02]  /*0e80*/  @P0 SHF.L.U32 R26, R30.reuse, 0x1, RZ ;  /* 0x000000011e1a0819 */ /* 0x042fe400000006ff */
[----:B------:R-:W-:Y:S02]  /*0e90*/  @P0 SHF.L.U64.HI R30, R30, 0x1, R25 ;  /* 0x000000011e1e0819 */ /* 0x000fe40000010219 */
[----:B------:R-:W-:-:S04]  /*0ea0*/  @P0 IADD3 R24, P6, R26, c[0x0][0x180], RZ ;  /* 0x000060001a180a10 */ /* 0x000fc80007fde0ff */
[----:B------:R-:W-:Y:S02]  /*0eb0*/  @P0 IADD3.X R25, R30, c[0x0][0x184], RZ, P6, !PT ;  /* 0x000061001e190a10 */ /* 0x000fe400037fe4ff */
[----:B------:R-:W-:-:S03]  /*0ec0*/  @P0 IADD3 R26, P6, R26, c[0x0][0x178], RZ ;  /* 0x00005e001a1a0a10 */ /* 0x000fc60007fde0ff */
[----:B------:R0:W5:Y:S01]  /*0ed0*/  @P0 LDG.E R56, [R24.64] ;  /* 0x0000000618380981 */ /* 0x000162000c1e1900 */
[----:B------:R-:W-:Y:S01]  /*0ee0*/  @P0 IADD3.X R27, R30, c[0x0][0x17c], RZ, P6, !PT ;  /* 0x00005f001e1b0a10 */ /* 0x000fe200037fe4ff */
[----:B--2---:R-:W-:-:S04]  /*0ef0*/  FFMA.FTZ R30, -R62, R62, R63 ;  /* 0x0000003e3e1e7223 */ /* 0x004fc8000001013f */
[----:B------:R1:W5:Y:S01]  /*0f00*/  @P0 LDG.E R57, [R26.64] ;  /* 0x000000061a390981 */ /* 0x000362000c1e1900 */
[----:B------:R-:W-:Y:S01]  /*0f10*/  FSETP.GTU.FTZ.AND P0, PT, R30, RZ, PT ;  /* 0x000000ff1e00720b */ /* 0x000fe20003f1c000 */
[----:B------:R-:W-:Y:S01]  /*0f20*/  @P3 IMAD R31, R122, c[0x0][0x1d8], RZ ;  /* 0x000076007a1f3a24 */ /* 0x000fe200078e02ff */
[----:B0-----:R-:W-:Y:S02]  /*0f30*/  @P3 MOV R24, R66 ;  /* 0x0000004200183202 */ /* 0x001fe40000000f00 */
[----:B------:R-:W-:Y:S01]  /*0f40*/  @P3 MOV R25, R65 ;  /* 0x0000004100193202 */ /* 0x000fe20000000f00 */
[----:B------:R-:W-:-:S04]  /*0f50*/  @P3 IMAD R31, R4, c[0x0][0x1dc], R31 ;  /* 0x00007700041f3a24 */ /* 0x000fc800078e021f */
[----:B------:R-:W-:-:S04]  /*0f60*/  @P3 IMAD.WIDE.U32 R24, R4, c[0x0][0x1d8], R24 ;  /* 0x0000760004183a25 */ /* 0x000fc800078e0018 */
[----:B------:R-:W-:Y:S01]  /*0f70*/  @P0 FADD.FTZ R30, R30, c[0x0][0x1a0] ;  /* 0x000068001e1e0621 */ /* 0x000fe20000010000 */
[----:B------:R-:W-:Y:S02]  /*0f80*/  @P3 IADD3 R25, R25, R31, RZ ;  /* 0x0000001f19193210 */ /* 0x000fe40007ffe0ff */
[C---:B------:R-:W-:Y:S01]  /*0f90*/  @P3 SHF.L.U32 R80, R24.reuse, 0x1, RZ ;  /* 0x0000000118503819 */ /* 0x040fe200000006ff */
[----:B------:R0:W2:Y:S01]  /*0fa0*/  @P0 MUFU.RSQ R58, R30 ;  /* 0x0000001e003a0308 */ /* 0x0000a20000001400 */
[----:B------:R-:W-:Y:S02]  /*0fb0*/  @P3 SHF.L.U64.HI R24, R24, 0x1, R25 ;  /* 0x0000000118183819 */ /* 0x000fe40000010219 */
[----:B------:R-:W-:Y:S01]  /*0fc0*/  @P3 IADD3 R82, P0, R80, c[0x0][0x180], RZ ;  /* 0x0000600050523a10 */ /* 0x000fe20007f1e0ff */
[----:B------:R-:W-:-:S03]  /*0fd0*/  @P2 IMAD R25, R117, c[0x0][0x1d8], RZ ;  /* 0x0000760075192a24 */ /* 0x000fc600078e02ff */
[----:B------:R-:W-:Y:S02]  /*0fe0*/  @P3 IADD3.X R83, R24, c[0x0][0x184], RZ, P0, !PT ;  /* 0x0000610018533a10 */ /* 0x000fe400007fe4ff */
[----:B------:R-:W-:Y:S01]  /*0ff0*/  @P3 IADD3 R80, P0, R80, c[0x0][0x178], RZ ;  /* 0x00005e0050503a10 */ /* 0x000fe20007f1e0ff */
[----:B-1----:R-:W-:Y:S01]  /*1000*/  @P2 IMAD R27, R106, c[0x0][0x1dc], R25 ;  /* 0x000077006a1b2a24 */ /* 0x002fe200078e0219 */
[----:B------:R-:W-:Y:S02]  /*1010*/  @P2 MOV R25, R65 ;  /* 0x0000004100192202 */ /* 0x000fe40000000f00 */
[----:B------:R-:W-:Y:S02]  /*1020*/  @P3 IADD3.X R81, R24, c[0x0][0x17c], RZ, P0, !PT ;  /* 0x00005f0018513a10 */ /* 0x000fe400007fe4ff */
[----:B------:R-:W-:-:S05]  /*1030*/  @P2 MOV R24, R66 ;  /* 0x0000004200182202 */ /* 0x000fca0000000f00 */
[----:B------:R-:W-:-:S05]  /*1040*/  @P2 IMAD.WIDE.U32 R24, R106, c[0x0][0x1d8], R24 ;  /* 0x000076006a182a25 */ /* 0x000fca00078e0018 */
[----:B------:R-:W-:Y:S02]  /*1050*/  @P2 IADD3 R25, R25, R27, RZ ;  /* 0x0000001b19192210 */ /* 0x000fe40007ffe0ff */
[C---:B------:R-:W-:Y:S02]  /*1060*/  @P2 SHF.L.U32 R78, R24.reuse, 0x1, RZ ;  /* 0x00000001184e2819 */ /* 0x040fe400000006ff */
[----:B------:R-:W-:Y:S02]  /*1070*/  @P2 SHF.L.U64.HI R24, R24, 0x1, R25 ;  /* 0x0000000118182819 */ /* 0x000fe40000010219 */
[----:B------:R-:W-:Y:S01]  /*1080*/  @P2 IADD3 R72, P0, R78, c[0x0][0x180], RZ ;  /* 0x000060004e482a10 */ /* 0x000fe20007f1e0ff */
[----:B------:R-:W-:-:S03]  /*1090*/  @P1 IMAD R25, R116, c[0x0][0x1d8], RZ ;  /* 0x0000760074191a24 */ /* 0x000fc600078e02ff */
[----:B------:R-:W-:Y:S02]  /*10a0*/  @P2 IADD3.X R73, R24, c[0x0][0x184], RZ, P0, !PT ;  /* 0x0000610018492a10 */ /* 0x000fe400007fe4ff */
[----:B------:R-:W-:Y:S01]  /*10b0*/  @P2 IADD3 R78, P0, R78, c[0x0][0x178], RZ ;  /* 0x00005e004e4e2a10 */ /* 0x000fe20007f1e0ff */
[----:B------:R-:W-:Y:S01]  /*10c0*/  @P1 IMAD R27, R104, c[0x0][0x1dc], R25 ;  /* 0x00007700681b1a24 */ /* 0x000fe200078e0219 */
[----:B------:R-:W-:Y:S02]  /*10d0*/  @P1 MOV R25, R65 ;  /* 0x0000004100191202 */ /* 0x000fe40000000f00 */
[----:B------:R-:W-:Y:S02]  /*10e0*/  @P2 IADD3.X R79, R24, c[0x0][0x17c], RZ, P0, !PT ;  /* 0x00005f00184f2a10 */ /* 0x000fe400007fe4ff */
[----:B------:R-:W-:-:S05]  /*10f0*/  @P1 MOV R24, R66 ;  /* 0x0000004200181202 */ /* 0x000fca0000000f00 */
[----:B------:R-:W-:Y:S01]  /*1100*/  @P1 IMAD.WIDE.U32 R24, R104, c[0x0][0x1d8], R24 ;  /* 0x0000760068181a25 */ /* 0x000fe200078e0018 */
[----:B------:R-:W-:-:S04]  /*1110*/  LOP3.LUT P3, RZ, R17, 0x10, RZ, 0xc0, !PT ;  /* 0x0000001011ff7812 */ /* 0x000fc8000786c0ff */
[----:B------:R-:W-:Y:S02]  /*1120*/  @P1 IADD3 R25, R25, R27, RZ ;  /* 0x0000001b19191210 */ /* 0x000fe40007ffe0ff */
[C---:B------:R-:W-:Y:S02]  /*1130*/  @P1 SHF.L.U32 R74, R24.reuse, 0x1, RZ ;  /* 0x00000001184a1819 */ /* 0x040fe400000006ff */
[----:B------:R-:W-:Y:S02]  /*1140*/  @P1 SHF.L.U64.HI R24, R24, 0x1, R25 ;  /* 0x0000000118181819 */ /* 0x000fe40000010219 */
[----:B------:R-:W-:-:S04]  /*1150*/  @P1 IADD3 R76, P0, R74, c[0x0][0x180], RZ ;  /* 0x000060004a4c1a10 */ /* 0x000fc80007f1e0ff */
[----:B------:R-:W-:Y:S02]  /*1160*/  @P1 IADD3.X R77, R24, c[0x0][0x184], RZ, P0, !PT ;  /* 0x00006100184d1a10 */ /* 0x000fe400007fe4ff */
[----:B------:R-:W-:-:S04]  /*1170*/  @P1 IADD3 R74, P0, R74, c[0x0][0x178], RZ ;  /* 0x00005e004a4a1a10 */ /* 0x000fc80007f1e0ff */
[----:B------:R-:W-:Y:S01]  /*1180*/  @P1 IADD3.X R75, R24, c[0x0][0x17c], RZ, P0, !PT ;  /* 0x00005f00184b1a10 */ /* 0x000fe200007fe4ff */
[----:B------:R-:W-:Y:S01]  /*1190*/  @P3 IMAD R24, R115, c[0x0][0x1d8], RZ ;  /* 0x0000760073183a24 */ /* 0x000fe200078e02ff */
[----:B------:R-:W-:-:S03]  /*11a0*/  @P3 MOV R25, R65 ;  /* 0x0000004100193202 */ /* 0x000fc60000000f00 */
[----:B------:R-:W-:Y:S01]  /*11b0*/  @P3 IMAD R27, R103, c[0x0][0x1dc], R24 ;  /* 0x00007700671b3a24 */ /* 0x000fe200078e0218 */
[----:B------:R-:W-:Y:S02]  /*11c0*/  @P3 MOV R24, R66 ;  /* 0x0000004200183202 */ /* 0x000fe40000000f00 */
[----:B------:R-:W-:-:S03]  /*11d0*/  LOP3.LUT P2, RZ, R17, 0x8, RZ, 0xc0, !PT ;  /* 0x0000000811ff7812 */ /* 0x000fc6000784c0ff */
        /* <DEDUP_REMOVED lines=38> */
[----:B------:R-:W-:-:S05]  /*1440*/  @P6 IMAD.WIDE.U32 R24, R100, c[0x0][0x1d8], R24 ;  /* 0x0000760064186a25 */ /* 0x000fca00078e0018 */
        /* <DEDUP_REMOVED lines=23> */
[----:B------:R-:W-:Y:S02]  /*15c0*/  P2R R84, PR, RZ, 0x40 ;  /* 0x00000040ff547803 */ /* 0x000fe40000000000 */
[----:B------:R-:W-:Y:S01]  /*15d0*/  LOP3.LUT P6, RZ, R17, 0x8, RZ, 0xc0, !PT ;  /* 0x0000000811ff7812 */ /* 0x000fe200078cc0ff */
[----:B------:R-:W-:Y:S01]  /*15e0*/  @P4 IMAD.WIDE.U32 R24, R97, c[0x0][0x1d8], R24 ;  /* 0x0000760061184a25 */ /* 0x000fe200078e0018 */
[----:B------:R-:W-:Y:S02]  /*15f0*/  ISETP.NE.AND P3, PT, R32, RZ, PT ;  /* 0x000000ff2000720c */ /* 0x000fe40003f65270 */
[----:B------:R-:W-:Y:S02]  /*1600*/  P2R R85, PR, RZ, 0x40 ;  /* 0x00000040ff557803 */ /* 0x000fe40000000000 */
[----:B------:R-:W-:-:S02]  /*1610*/  LOP3.LUT P6, RZ, R17, 0x10, RZ, 0xc0, !PT ;  /* 0x0000001011ff7812 */ /* 0x000fc400078cc0ff */
[----:B------:R-:W-:Y:S02]  /*1620*/  @P4 IADD3 R25, R25, R27, RZ ;  /* 0x0000001b19194210 */ /* 0x000fe40007ffe0ff */
[C---:B------:R-:W-:Y:S02]  /*1630*/  @P4 SHF.L.U32 R36, R24.reuse, 0x1, RZ ;  /* 0x0000000118244819 */ /* 0x040fe400000006ff */
[----:B------:R-:W-:Y:S02]  /*1640*/  P2R R86, PR, RZ, 0x40 ;  /* 0x00000040ff567803 */ /* 0x000fe40000000000 */
[----:B------:R-:W-:Y:S02]  /*1650*/  LOP3.LUT P6, RZ, R17, 0x20, RZ, 0xc0, !PT ;  /* 0x0000002011ff7812 */ /* 0x000fe400078cc0ff */
[----:B------:R-:W-:Y:S02]  /*1660*/  @P4 SHF.L.U64.HI R24, R24, 0x1, R25 ;  /* 0x0000000118184819 */ /* 0x000fe40000010219 */
[----:B------:R-:W-:Y:S01]  /*1670*/  @P4 IADD3 R38, P0, R36, c[0x0][0x180], RZ ;  /* 0x0000600024264a10 */ /* 0x000fe20007f1e0ff */
[----:B------:R-:W-:Y:S01]  /*1680*/  @P3 IMAD R25, R109, c[0x0][0x1d8], RZ ;  /* 0x000076006d193a24 */ /* 0x000fe200078e02ff */
[----:B------:R-:W-:-:S02]  /*1690*/  P2R R87, PR, RZ, 0x40 ;  /* 0x00000040ff577803 */ /* 0x000fc40000000000 */
[----:B------:R-:W-:Y:S02]  /*16a0*/  @P4 IADD3.X R39, R24, c[0x0][0x184], RZ, P0, !PT ;  /* 0x0000610018274a10 */ /* 0x000fe400007fe4ff */
[C---:B------:R-:W-:Y:S02]  /*16b0*/  LOP3.LUT P6, RZ, R17.reuse, 0x40, RZ, 0xc0, !PT ;  /* 0x0000004011ff7812 */ /* 0x040fe400078cc0ff */
[----:B------:R-:W-:Y:S01]  /*16c0*/  @P4 IADD3 R36, P0, R36, c[0x0][0x178], RZ ;  /* 0x00005e0024244a10 */ /* 0x000fe20007f1e0ff */
[----:B------:R-:W-:Y:S01]  /*16d0*/  @P3 IMAD R27, R96, c[0x0][0x1dc], R25 ;  /* 0x00007700601b3a24 */ /* 0x000fe200078e0219 */
[----:B------:R-:W-:Y:S02]  /*16e0*/  P2R R63, PR, RZ, 0x40 ;  /* 0x00000040ff3f7803 */ /* 0x000fe40000000000 */
[----:B------:R-:W-:Y:S02]  /*16f0*/  @P4 IADD3.X R37, R24, c[0x0][0x17c], RZ, P0, !PT ;  /* 0x00005f0018254a10 */ /* 0x000fe400007fe4ff */
[----:B------:R-:W-:-:S02]  /*1700*/  LOP3.LUT P6, RZ, R17, 0x80, RZ, 0xc0, !PT ;  /* 0x0000008011ff7812 */ /* 0x000fc400078cc0ff */
[----:B------:R-:W-:Y:S02]  /*1710*/  @P3 MOV R24, R66 ;  /* 0x0000004200183202 */ /* 0x000fe40000000f00 */
[----:B------:R-:W-:Y:S01]  /*1720*/  @P3 MOV R25, R65 ;  /* 0x0000004100193202 */ /* 0x000fe20000000f00 */
[----:B------:R-:W-:Y:S01]  /*1730*/  CS2R R60, SRZ ;  /* 0x00000000003c7805 */ /* 0x000fe2000001ff00 */
[----:B------:R-:W-:-:S03]  /*1740*/  MOV R59, RZ ;  /* 0x000000ff003b7202 */ /* 0x000fc60000000f00 */
[----:B------:R-:W-:Y:S01]  /*1750*/  @P3 IMAD.WIDE.U32 R24, R96, c[0x0][0x1d8], R24 ;  /* 0x0000760060183a25 */ /* 0x000fe200078e0018 */
[----:B------:R-:W-:-:S03]  /*1760*/  ISETP.NE.AND P2, PT, R29, RZ, PT ;  /* 0x000000ff1d00720c */ /* 0x000fc60003f45270 */
[----:B------:R1:W5:Y:S01]  /*1770*/  @P6 LDG.E R59, [R82.64] ;  /* 0x00000006523b6981 */ /* 0x000362000c1e1900 */
[----:B------:R-:W-:Y:S02]  /*1780*/  @P3 IADD3 R25, R25, R27, RZ ;  /* 0x0000001b19193210 */ /* 0x000fe40007ffe0ff */
[C---:B------:R-:W-:Y:S01]  /*1790*/  @P3 SHF.L.U32 R32, R24.reuse, 0x1, RZ ;  /* 0x0000000118203819 */ /* 0x040fe200000006ff */
[----:B------:R3:W5:Y:S01]  /*17a0*/  @P6 LDG.E R60, [R80.64] ;  /* 0x00000006503c6981 */ /* 0x000762000c1e1900 */
[----:B------:R-:W-:Y:S02]  /*17b0*/  @P3 SHF.L.U64.HI R24, R24, 0x1, R25 ;  /* 0x0000000118183819 */ /* 0x000fe40000010219 */
[----:B------:R-:W-:Y:S02]  /*17c0*/  @P3 IADD3 R34, P0, R32, c[0x0][0x180], RZ ;  /* 0x0000600020223a10 */ /* 0x000fe40007f1e0ff */
[----:B------:R-:W-:Y:S02]  /*17d0*/  ISETP.NE.AND P6, PT, R63, RZ, PT ;  /* 0x000000ff3f00720c */ /* 0x000fe40003fc5270 */
[----:B------:R-:W-:-:S02]  /*17e0*/  @P3 IADD3.X R35, R24, c[0x0][0x184], RZ, P0, !PT ;  /* 0x0000610018233a10 */ /* 0x000fc400007fe4ff */
[----:B------:R-:W-:Y:S02]  /*17f0*/  @P3 IADD3 R32, P0, R32, c[0x0][0x178], RZ ;  /* 0x00005e0020203a10 */ /* 0x000fe40007f1e0ff */
[----:B------:R-:W-:Y:S02]  /*1800*/  MOV R63, RZ ;  /* 0x000000ff003f7202 */ /* 0x000fe40000000f00 */
[----:B------:R-:W-:Y:S01]  /*1810*/  @P3 IADD3.X R33, R24, c[0x0][0x17c], RZ, P0, !PT ;  /* 0x00005f0018213a10 */ /* 0x000fe200007fe4ff */
[----:B------:R-:W-:Y:S01]  /*1820*/  @P2 IMAD R24, R108, c[0x0][0x1d8], RZ ;  /* 0x000076006c182a24 */ /* 0x000fe200078e02ff */
[----:B------:R-:W-:-:S03]  /*1830*/  @P2 MOV R25, R65 ;  /* 0x0000004100192202 */ /* 0x000fc60000000f00 */
[----:B------:R4:W5:Y:S01]  /*1840*/  @P6 LDG.E R61, [R72.64] ;  /* 0x00000006483d6981 */ /* 0x000962000c1e1900 */
[----:B------:R-:W-:Y:S01]  /*1850*/  @P2 IMAD R27, R95, c[0x0][0x1dc], R24 ;  /* 0x000077005f1b2a24 */ /* 0x000fe200078e0218 */
[----:B------:R-:W-:Y:S02]  /*1860*/  @P2 MOV R24, R66 ;  /* 0x0000004200182202 */ /* 0x000fe40000000f00 */
[----:B------:R0:W5:Y:S01]  /*1870*/  @P6 LDG.E R63, [R78.64] ;  /* 0x000000064e3f6981 */ /* 0x000162000c1e1900 */
[----:B------:R-:W-:Y:S02]  /*1880*/  ISETP.NE.AND P6, PT, R87, RZ, PT ;  /* 0x000000ff5700720c */ /* 0x000fe40003fc5270 */
[----:B------:R-:W-:Y:S01]  /*1890*/  @P2 IMAD.WIDE.U32 R24, R95, c[0x0][0x1d8], R24 ;  /* 0x000076005f182a25 */ /* 0x000fe200078e0018 */
[----:B------:R-:W-:Y:S01]  /*18a0*/  ISETP.NE.AND P1, PT, R28, RZ, PT ;  /* 0x000000ff1c00720c */ /* 0x000fe20003f25270 */
[----:B----4-:R-:W-:-:S03]  /*18b0*/  CS2R R72, SRZ ;  /* 0x0000000000487805 */ /* 0x010fc6000001ff00 */
[----:B------:R-:W-:Y:S02]  /*18c0*/  @P2 IADD3 R27, R25, R27, RZ ;  /* 0x0000001b191b2210 */ /* 0x000fe40007ffe0ff */
[----:B------:R-:W-:-:S04]  /*18d0*/  @P2 SHF.L.U32 R25, R24, 0x1, RZ ;  /* 0x0000000118192819 */ /* 0x000fc800000006ff */
[----:B------:R4:W5:Y:S01]  /*18e0*/  @P6 LDG.E R72, [R76.64] ;  /* 0x000000064c486981 */ /* 0x000962000c1e1900 */
[----:B------:R-:W-:-:S03]  /*18f0*/  @P2 SHF.L.U64.HI R26, R24, 0x1, R27 ;  /* 0x00000001181a2819 */ /* 0x000fc6000001021b */
[----:B------:R1:W5:Y:S01]  /*1900*/  @P6 LDG.E R73, [R74.64] ;  /* 0x000000064a496981 */ /* 0x000362000c1e1900 */
[----:B------:R-:W-:Y:S02]  /*1910*/  ISETP.NE.AND P6, PT, R86, RZ, PT ;  /* 0x000000ff5600720c */ /* 0x000fe40003fc5270 */
[----:B0-----:R-:W-:Y:S01]  /*1920*/  @P2 IADD3 R30, P0, R25, c[0x0][0x180], RZ ;  /* 0x00006000191e2a10 */ /* 0x001fe20007f1e0ff */
[----:B------:R-:W-:Y:S01]  /*1930*/  @P1 IMAD R27, R107, c[0x0][0x1d8], RZ ;  /* 0x000076006b1b1a24 */ /* 0x000fe200078e02ff */
[----:B----4-:R-:W-:Y:S02]  /*1940*/  CS2R R76, SRZ ;  /* 0x00000000004c7805 */ /* 0x010fe4000001ff00 */
[----:B------:R-:W-:Y:S02]  /*1950*/  @P2 IADD3.X R31, R26, c[0x0][0x184], RZ, P0, !PT ;  /* 0x000061001a1f2a10 */ /* 0x000fe400007fe4ff */
[----:B------:R-:W-:Y:S01]  /*1960*/  @P2 IADD3 R24, P0, R25, c[0x0][0x178], RZ ;  /* 0x00005e0019182a10 */ /* 0x000fe20007f1e0ff */
[----:B------:R-:W-:Y:S01]  /*1970*/  @P1 IMAD R29, R94, c[0x0][0x1dc], R27 ;  /* 0x000077005e1d1a24 */ /* 0x000fe200078e021b */
[----:B------:R-:W-:-:S02]  /*1980*/  @P1 MOV R27, R65 ;  /* 0x00000041001b1202 */ /* 0x000fc40000000f00 */
[----:B------:R-:W-:Y:S01]  /*1990*/  @P2 IADD3.X R25, R26, c[0x0][0x17c], RZ, P0, !PT ;  /* 0x00005f001a192a10 */ /* 0x000fe200007fe4ff */
[----:B------:R0:W5:Y:S01]  /*19a0*/  @P6 LDG.E R76, [R70.64] ;  /* 0x00000006464c6981 */ /* 0x000162000c1e1900 */
[----:B------:R-:W-:-:S03]  /*19b0*/  @P1 MOV R26, R66 ;  /* 0x00000042001a1202 */ /* 0x000fc60000000f00 */
[----:B------:R4:W5:Y:S01]  /*19c0*/  @P6 LDG.E R77, [R68.64] ;  /* 0x00000006444d6981 */ /* 0x000962000c1e1900 */
[----:B------:R-:W-:Y:S01]  /*19d0*/  ISETP.NE.AND P6, PT, R85, RZ, PT ;  /* 0x000000ff5500720c */ /* 0x000fe20003fc5270 */
[----:B------:R-:W-:Y:S01]  /*19e0*/  @P1 IMAD.WIDE.U32 R26, R94, c[0x0][0x1d8], R26 ;  /* 0x000076005e1a1a25 */ /* 0x000fe200078e001a */
[----:B------:R-:W-:-:S04]  /*19f0*/  CS2R R78, SRZ ;  /* 0x00000000004e7805 */ /* 0x000fc8000001ff00 */
[----:B------:R-:W-:Y:S02]  /*1a00*/  @P1 IADD3 R29, R27, R29, RZ ;  /* 0x0000001d1b1d1210 */ /* 0x000fe40007ffe0ff */
[C---:B------:R-:W-:Y:S02]  /*1a10*/  @P1 SHF.L.U32 R28, R26.reuse, 0x1, RZ ;  /* 0x000000011a1c1819 */ /* 0x040fe400000006ff */
[----:B------:R-:W-:Y:S02]  /*1a20*/  @P1 SHF.L.U64.HI R29, R26, 0x1, R29 ;  /* 0x000000011a1d1819 */ /* 0x000fe4000001021d */
[----:B------:R-:W-:Y:S01]  /*1a30*/  @P1 IADD3 R26, P0, R28, c[0x0][0x180], RZ ;  /* 0x000060001c1a1a10 */ /* 0x000fe20007f1e0ff */
[----:B------:R0:W5:Y:S04]  /*1a40*/  @P6 LDG.E R78, [R54.64] ;  /* 0x00000006364e6981 */ /* 0x000168000c1e1900 */
[----:B------:R0:W5:Y:S01]  /*1a50*/  @P6 LDG.E R79, [R52.64] ;  /* 0x00000006344f6981 */ /* 0x000162000c1e1900 */
[----:B------:R-:W-:-:S02]  /*1a60*/  ISETP.NE.AND P6, PT, R84, RZ, PT ;  /* 0x000000ff5400720c */ /* 0x000fc40003fc5270 */
[C---:B------:R-:W-:Y:S02]  /*1a70*/  @P1 IADD3.X R27, R29.reuse, c[0x0][0x184], RZ, P0, !PT ;  /* 0x000061001d1b1a10 */ /* 0x040fe400007fe4ff */
[----:B------:R-:W-:Y:S01]  /*1a80*/  @P1 IADD3 R28, P0, R28, c[0x0][0x178], RZ ;  /* 0x00005e001c1c1a10 */ /* 0x000fe20007f1e0ff */
[----:B-1----:R-:W-:Y:S01]  /*1a90*/  CS2R R82, SRZ ;  /* 0x0000000000527805 */ /* 0x002fe2000001ff00 */
[----:B------:R-:W-:Y:S01]  /*1aa0*/  CS2R R84, SRZ ;  /* 0x0000000000547805 */ /* 0x000fe2000001ff00 */
[----:B------:R-:W-:Y:S01]  /*1ab0*/  CS2R R86, SRZ ;  /* 0x0000000000567805 */ /* 0x000fe2000001ff00 */
[----:B------:R-:W-:Y:S01]  /*1ac0*/  CS2R R88, SRZ ;  /* 0x0000000000587805 */ /* 0x000fe2000001ff00 */
[----:B------:R-:W-:Y:S01]  /*1ad0*/  CS2R R90, SRZ ;  /* 0x00000000005a7805 */ /* 0x000fe2000001ff00 */
[----:B------:R-:W-:Y:S01]  /*1ae0*/  CS2R R92, SRZ ;  /* 0x00000000005c7805 */ /* 0x000fe2000001ff00 */
[----:B------:R-:W-:Y:S01]  /*1af0*/  @P1 IADD3.X R29, R29, c[0x0][0x17c], RZ, P0, !PT ;  /* 0x00005f001d1d1a10 */ /* 0x000fe200007fe4ff */
[----:B------:R1:W5:Y:S04]  /*1b00*/  @P5 LDG.E R84, [R42.64] ;  /* 0x000000062a545981 */ /* 0x000368000c1e1900 */
        /* <DEDUP_REMOVED lines=10> */
[----:B------:R1:W5:Y:S01]  /*1bb0*/  @P1 LDG.E R93, [R28.64] ;  /* 0x000000061c5d1981 */ /* 0x000362000c1e1900 */
[----:B------:R-:W-:Y:S01]  /*1bc0*/  LOP3.LUT P0, RZ, R17, 0x4, RZ, 0xc0, !PT ;  /* 0x0000000411ff7812 */ /* 0x000fe2000780c0ff */
[----:B---3--:R-:W-:-:S12]  /*1bd0*/  CS2R R80, SRZ ;  /* 0x0000000000507805 */ /* 0x008fd8000001ff00 */
[----:B------:R1:W5:Y:S04]  /*1be0*/  @P0 LDG.E R80, [R50.64] ;  /* 0x0000000632500981 */ /* 0x000368000c1e1900 */
[----:B------:R1:W5:Y:S01]  /*1bf0*/  @P0 LDG.E R81, [R48.64] ;  /* 0x0000000630510981 */ /* 0x000362000c1e1900 */
[----:B------:R-:W-:Y:S01]  /*1c00*/  ISETP.GT.U32.AND P0, PT, R3, 0x1bf, PT ;  /* 0x000001bf0300780c */ /* 0x000fe20003f04070 */
[----:B------:R-:W-:Y:S01]  /*1c10*/  BSSY B0, `(.L_x_60) ;  /* 0x000000d000007945 */ /* 0x000fe20003800000 */
[----:B0-----:R-:W-:Y:S01]  /*1c20*/  CS2R R70, SRZ ;  /* 0x0000000000467805 */ /* 0x001fe2000001ff00 */
[----:B----4-:R-:W-:-:S10]  /*1c30*/  CS2R R68, SRZ ;  /* 0x0000000000447805 */ /* 0x010fd4000001ff00 */
[----:B------:R-:W-:Y:S05]  /*1c40*/  @P0 BRA `(.L_x_61) ;  /* 0x0000009000000947 */ /* 0x000fea0003800000 */
[----:B-12---:R-:W-:Y:S01]  /*1c50*/  ISETP.NE.AND P0, PT, RZ, UR9, PT ;  /* 0x00000009ff007c0c */ /* 0x006fe2000bf05270 */
[----:B------:R-:W-:Y:S01]  /*1c60*/  HFMA2.MMA R70, -RZ, RZ, 0, 2.384185791015625e-07 ;  /* 0x00000004ff467435 */ /* 0x000fe200000001ff */
[----:B------:R-:W-:-:S04]  /*1c70*/  IADD3 R71, R8, R105, RZ ;  /* 0x0000006908477210 */ /* 0x000fc80007ffe0ff */
[----:B------:R-:W-:-:S07]  /*1c80*/  SHF.R.S32.HI R26, RZ, 0x1f, R71 ;  /* 0x0000001fff1a7819 */ /* 0x000fce0000011447 */
[----:B------:R-:W-:-:S04]  /*1c90*/  @P0 LEA R24, P6, R71, c[0x0][0x190], 0x2 ;  /* 0x0000640047180a11 */ /* 0x000fc800078c10ff */
[C---:B------:R-:W-:Y:S01]  /*1ca0*/  @P0 LEA.HI.X R25, R71.reuse, c[0x0][0x194], R26, 0x2, P6 ;  /* 0x0000650047190a11 */ /* 0x040fe200030f141a */
[----:B------:R-:W-:-:S04]  /*1cb0*/  IMAD.WIDE R70, R71, R70, c[0x0][0x188] ;  /* 0x0000620047467625 */ /* 0x000fc800078e0246 */
[----:B------:R0:W5:Y:S04]  /*1cc0*/  @P0 LDG.E.64 R68, [R24.64] ;  /* 0x0000000618440981 */ /* 0x000168000c1e1b00 */
[----:B------:R-:W5:Y:S02]  /*1cd0*/  LDG.E.64 R70, [R70.64] ;  /* 0x0000000646467981 */ /* 0x000f64000c1e1b00 */
.L_x_61:
[----:B-12---:R-:W-:Y:S05]  /*1ce0*/  BSYNC B0 ;  /* 0x0000000000007941 */ /* 0x006fea0003800000 */
.L_x_60:
[----:B------:R-:W-:Y:S02]  /*1cf0*/  ISETP.NE.AND P0, PT, RZ, UR9, PT ;  /* 0x00000009ff007c0c */ /* 0x000fe4000bf05270 */
[--C-:B-----5:R-:W-:Y:S02]  /*1d00*/  PRMT R29, RZ, 0x5410, R59.reuse ;  /* 0x00005410ff1d7816 */ /* 0x120fe4000000003b */
[----:B------:R-:W-:Y:S02]  /*1d10*/  PRMT R31, RZ, 0x7610, R59 ;  /* 0x00007610ff1f7816 */ /* 0x000fe4000000003b */
[----:B------:R-:W-:Y:S01]  /*1d20*/  PRMT R33, RZ, 0x5410, R61 ;  /* 0x00005410ff217816 */ /* 0x000fe2000000003d */
[C---:B------:R-:W-:Y:S01]  /*1d30*/  FADD.FTZ R29, -R62.reuse, R29 ;  /* 0x0000001d3e1d7221 */ /* 0x040fe20000010100 */
[----:B------:R-:W-:Y:S01]  /*1d40*/  PRMT R35, RZ, 0x7610, R61 ;  /* 0x00007610ff237816 */ /* 0x000fe2000000003d */
[C---:B------:R-:W-:Y:S01]  /*1d50*/  FADD.FTZ R31, -R62.reuse, R31 ;  /* 0x0000001f3e1f7221 */ /* 0x040fe20000010100 */
[----:B------:R-:W-:Y:S01]  /*1d60*/  LOP3.LUT R17, R17, 0xfffffeff, RZ, 0xc0, !PT ;  /* 0xfffffeff11117812 */ /* 0x000fe200078ec0ff */
[C---:B------:R-:W-:Y:S01]  /*1d70*/  FADD.FTZ R39, -R62.reuse, R33 ;  /* 0x000000213e277221 */ /* 0x040fe20000010100 */
[--C-:B------:R-:W-:Y:S01]  /*1d80*/  PRMT R27, RZ, 0x5410, R60.reuse ;  /* 0x00005410ff1b7816 */ /* 0x100fe2000000003c */
[----:B------:R-:W-:Y:S01]  /*1d90*/  FADD.FTZ R41, -R62, R35 ;  /* 0x000000233e297221 */ /* 0x000fe20000010100 */
[----:B------:R-:W-:Y:S01]  /*1da0*/  PRMT R26, RZ, 0x7610, R60 ;  /* 0x00007610ff1a7816 */ /* 0x000fe2000000003c */
[-C--:B------:R-:W-:Y:S01]  /*1db0*/  FMUL.FTZ R38, R29, R58.reuse ;  /* 0x0000003a1d267220 */ /* 0x080fe20000410000 */
[--C-:B0-----:R-:W-:Y:S01]  /*1dc0*/  PRMT R25, RZ, 0x5410, R63.reuse ;  /* 0x00005410ff197816 */ /* 0x101fe2000000003f */
[----:B------:R-:W-:Y:S01]  /*1dd0*/  FMUL.FTZ R28, R31, R58 ;  /* 0x0000003a1f1c7220 */ /* 0x000fe20000410000 */
[----:B------:R-:W-:-:S02]  /*1de0*/  PRMT R24, RZ, 0x7610, R63 ;  /* 0x00007610ff187816 */ /* 0x000fc4000000003f */
[----:B------:R-:W-:Y:S01]  /*1df0*/  @P0 LOP3.LUT R17, R17, 0x100, RZ, 0xfc, !PT ;  /* 0x0000010011110812 */ /* 0x000fe200078efcff */
        /* <DEDUP_REMOVED lines=19> */
.L_x_62:
[----:B------:R-:W-:Y:S02]  /*1f30*/  FMUL.FTZ R29, R27, R70 ;  /* 0x000000461b1d7220 */ /* 0x000fe40000410000 */
[----:B------:R-:W-:Y:S02]  /*1f40*/  FMUL.FTZ R31, R39, R58 ;  /* 0x0000003a271f7220 */ /* 0x000fe40000410000 */
[C---:B------:R-:W-:Y:S02]  /*1f50*/  FFMA.FTZ R33, R38.reuse, R29, RZ ;  /* 0x0000001d26217223 */ /* 0x040fe400000100ff */
[----:B------:R-:W-:Y:S02]  /*1f60*/  FFMA.FTZ R44, R38, R27, RZ ;  /* 0x0000001b262c7223 */ /* 0x000fe400000100ff */
[----:B------:R-:W-:-:S02]  /*1f70*/  FMUL.FTZ R32, R26, R71 ;  /* 0x000000471a207220 */ /* 0x000fc40000410000 */
[----:B------:R-:W-:Y:S02]  /*1f80*/  FADD.FTZ R29, RZ, R29 ;  /* 0x0000001dff1d7221 */ /* 0x000fe40000010000 */
[----:B------:R-:W-:Y:S01]  /*1f90*/  FMUL.FTZ R30, R41, R58 ;  /* 0x0000003a291e7220 */ /* 0x000fe20000410000 */
        /* <DEDUP_REMOVED lines=19> */
.L_x_63:
[----:B------:R-:W-:Y:S02]  /*20d0*/  FADD.FTZ R34, RZ, R27 ;  /* 0x0000001bff227221 */ /* 0x000fe40000010000 */
[----:B------:R-:W-:Y:S02]  /*20e0*/  FFMA.FTZ R35, R28, R32, R33 ;  /* 0x000000201c237223 */ /* 0x000fe40000010021 */
[----:B------:R-:W-:Y:S02]  /*20f0*/  FADD.FTZ R37, R32, R29 ;  /* 0x0000001d20257221 */ /* 0x000fe40000010000 */
[----:B------:R-:W-:Y:S02]  /*2100*/  FFMA.FTZ R27, R31, R25, R44 ;  /* 0x000000191f1b7223 */ /* 0x000fe4000001002c */
[----:B------:R-:W-:-:S02]  /*2110*/  FMUL.FTZ R32, R25, R70 ;  /* 0x0000004619207220 */ /* 0x000fc40000410000 */
[----:B------:R-:W-:Y:S02]  /*2120*/  FADD.FTZ R29, R34, R25 ;  /* 0x00000019221d7221 */ /* 0x000fe40000010000 */
[----:B------:R-:W-:Y:S02]  /*2130*/  FFMA.FTZ R25, R28, R26, RZ ;  /* 0x0000001a1c197223 */ /* 0x000fe400000100ff */
[----:B------:R-:W-:Y:S02]  /*2140*/  FADD.FTZ R33, RZ, R26 ;  /* 0x0000001aff217221 */ /* 0x000fe40000010000 */
[----:B------:R-:W-:Y:S01]  /*2150*/  FFMA.FTZ R26, R31, R32, R35 ;  /* 0x000000201f1a7223 */ /* 0x000fe20000010023 */
[----:B------:R-:W-:Y:S01]  /*2160*/  PRMT R35, RZ, 0x7610, R72 ;  /* 0x00007610ff237816 */ /* 0x000fe20000000048 */
[----:B------:R-:W-:Y:S02]  /*2170*/  FMUL.FTZ R31, R24, R71 ;  /* 0x00000047181f7220 */ /* 0x000fe40000410000 */
[----:B------:R-:W-:-:S02]  /*2180*/  FFMA.FTZ R25, R30, R24, R25 ;  /* 0x000000181e197223 */ /* 0x000fc40000010019 */
[----:B------:R-:W-:Y:S01]  /*2190*/  FADD.FTZ R24, R33, R24 ;  /* 0x0000001821187221 */ /* 0x000fe20000010000 */
[----:B------:R-:W-:Y:S01]  /*21a0*/  PRMT R33, RZ, 0x5410, R72 ;  /* 0x00005410ff217816 */ /* 0x000fe20000000048 */
[----:B------:R-:W-:Y:S02]  /*21b0*/  FADD.FTZ R35, -R62, R35 ;  /* 0x000000233e237221 */ /* 0x000fe40000010100 */
[----:B------:R-:W-:Y:S01]  /*21c0*/  FFMA.FTZ R42, R30, R31, R26 ;  /* 0x0000001f1e2a7223 */ /* 0x000fe2000001001a */
[----:B------:R-:W-:Y:S01]  /*21d0*/  PRMT R26, RZ, 0x5410, R73 ;  /* 0x00005410ff1a7816 */ /* 0x000fe20000000049 */
[----:B------:R-:W-:Y:S01]  /*21e0*/  FADD.FTZ R33, -R62, R33 ;  /* 0x000000213e217221 */ /* 0x000fe20000010100 */
[----:B------:R-:W-:Y:S01]  /*21f0*/  PRMT R30, RZ, 0x7610, R73 ;  /* 0x00007610ff1e7816 */ /* 0x000fe20000000049 */
[----:B------:R-:W-:Y:S02]  /*2200*/  FADD.FTZ R32, R37, R32 ;  /* 0x0000002025207221 */ /* 0x000fe40000010000 */
[----:B------:R-:W-:-:S02]  /*2210*/  FMUL.FTZ R43, R33, R58 ;  /* 0x0000003a212b7220 */ /* 0x000fc40000410000 */
        /* <DEDUP_REMOVED lines=19> */
[----:B------:R-:W-:-:S04]  /*2350*/  FMUL.FTZ R26, R26, R33 ;  /* 0x000000211a1a7220 */ /* 0x000fc80000410000 */
.L_x_64:
[----:B------:R-:W-:Y:S01]  /*2360*/  FMUL.FTZ R33, R26, R70 ;  /* 0x000000461a217220 */ /* 0x000fe20000410000 */
[----:B------:R-:W-:Y:S01]  /*2370*/  PRMT R35, RZ, 0x7610, R76 ;  /* 0x00007610ff237816 */ /* 0x000fe2000000004c */
[----:B------:R-:W-:Y:S02]  /*2380*/  FADD.FTZ R32, R31, R32 ;  /* 0x000000201f207221 */ /* 0x000fe40000010000 */
[----:B------:R-:W-:Y:S02]  /*2390*/  FADD.FTZ R29, R29, R26 ;  /* 0x0000001a1d1d7221 */ /* 0x000fe40000010000 */
[C---:B------:R-:W-:Y:S02]  /*23a0*/  FFMA.FTZ R27, R43.reuse, R26, R27 ;  /* 0x0000001a2b1b7223 */ /* 0x040fe4000001001b */
[----:B------:R-:W-:-:S02]  /*23b0*/  FFMA.FTZ R31, R43, R33, R42 ;  /* 0x000000212b1f7223 */ /* 0x000fc4000001002a */
[----:B------:R-:W-:Y:S02]  /*23c0*/  FMUL.FTZ R26, R30, R71 ;  /* 0x000000471e1a7220 */ /* 0x000fe40000410000 */
[----:B------:R-:W-:Y:S02]  /*23d0*/  FADD.FTZ R35, -R62, R35 ;  /* 0x000000233e237221 */ /* 0x000fe40000010100 */
[----:B------:R-:W-:Y:S01]  /*23e0*/  FFMA.FTZ R42, R28, R26, R31 ;  /* 0x0000001a1c2a7223 */ /* 0x000fe2000001001f */
[----:B------:R-:W-:Y:S01]  /*23f0*/  PRMT R31, RZ, 0x5410, R76 ;  /* 0x00005410ff1f7816 */ /* 0x000fe2000000004c */
[----:B------:R-:W-:Y:S02]  /*2400*/  FADD.FTZ R24, R24, R30 ;  /* 0x0000001e18187221 */ /* 0x000fe40000010000 */
[----:B------:R-:W-:Y:S01]  /*2410*/  FFMA.FTZ R25, R28, R30, R25 ;  /* 0x0000001e1c197223 */ /* 0x000fe20000010019 */
[----:B------:R-:W-:Y:S01]  /*2420*/  PRMT R30, RZ, 0x5410, R77 ;  /* 0x00005410ff1e7816 */ /* 0x000fe2000000004d */
[----:B------:R-:W-:-:S02]  /*2430*/  FADD.FTZ R31, -R62, R31 ;  /* 0x0000001f3e1f7221 */ /* 0x000fc40000010100 */
[----:B------:R-:W-:Y:S01]  /*2440*/  FADD.FTZ R33, R32, R33 ;  /* 0x0000002120217221 */ /* 0x000fe20000010000 */
[----:B------:R-:W-:Y:S01]  /*2450*/  PRMT R32, RZ, 0x7610, R77 ;  /* 0x00007610ff207816 */ /* 0x000fe2000000004d */
[-C--:B------:R-:W-:Y:S02]  /*2460*/  FMUL.FTZ R43, R31, R58.reuse ;  /* 0x0000003a1f2b7220 */ /* 0x080fe40000410000 */
        /* <DEDUP_REMOVED lines=20> */
.L_x_65:
[----:B------:R-:W-:Y:S01]  /*25b0*/  FMUL.FTZ R31, R30, R70 ;  /* 0x000000461e1f7220 */ /* 0x000fe20000410000 */
[----:B------:R-:W-:Y:S01]  /*25c0*/  PRMT R35, RZ, 0x7610, R78 ;  /* 0x00007610ff237816 */ /* 0x000fe2000000004e */
[----:B------:R-:W-:Y:S02]  /*25d0*/  FADD.FTZ R34, R26, R33 ;  /* 0x000000211a227221 */ /* 0x000fe40000010000 */
[----:B------:R-:W-:Y:S02]  /*25e0*/  FFMA.FTZ R33, R43, R31, R42 ;  /* 0x0000001f2b217223 */ /* 0x000fe4000001002a */
[----:B------:R-:W-:Y:S02]  /*25f0*/  FMUL.FTZ R26, R32, R71 ;  /* 0x00000047201a7220 */ /* 0x000fe40000410000 */
[----:B------:R-:W-:-:S02]  /*2600*/  FADD.FTZ R35, -R62, R35 ;  /* 0x000000233e237221 */ /* 0x000fc40000010100 */
[----:B------:R-:W-:Y:S01]  /*2610*/  FFMA.FTZ R42, R28, R26, R33 ;  /* 0x0000001a1c2a7223 */ /* 0x000fe20000010021 */
[----:B------:R-:W-:Y:S01]  /*2620*/  PRMT R33, RZ, 0x5410, R78 ;  /* 0x00005410ff217816 */ /* 0x000fe2000000004e */
[----:B------:R-:W-:Y:S02]  /*2630*/  FADD.FTZ R29, R29, R30 ;  /* 0x0000001e1d1d7221 */ /* 0x000fe40000010000 */
[----:B------:R-:W-:Y:S02]  /*2640*/  FFMA.FTZ R27, R43, R30, R27 ;  /* 0x0000001e2b1b7223 */ /* 0x000fe4000001001b */
[----:B------:R-:W-:Y:S02]  /*2650*/  FADD.FTZ R33, -R62, R33 ;  /* 0x000000213e217221 */ /* 0x000fe40000010100 */
[----:B------:R-:W-:Y:S02]  /*2660*/  FADD.FTZ R24, R24, R32 ;  /* 0x0000002018187221 */ /* 0x000fe40000010000 */
[----:B------:R-:W-:Y:S01]  /*2670*/  FFMA.FTZ R25, R28, R32, R25 ;  /* 0x000000201c197223 */ /* 0x000fe20000010019 */
[----:B------:R-:W-:Y:S01]  /*2680*/  PRMT R32, RZ, 0x5410, R79 ;  /* 0x00005410ff207816 */ /* 0x000fe2000000004f */
[----:B------:R-:W-:Y:S01]  /*2690*/  FADD.FTZ R31, R34, R31 ;  /* 0x0000001f221f7221 */ /* 0x000fe20000010000 */
[----:B------:R-:W-:Y:S01]  /*26a0*/  PRMT R28, RZ, 0x7610, R79 ;  /* 0x00007610ff1c7816 */ /* 0x000fe2000000004f */
        /* <DEDUP_REMOVED lines=21> */
.L_x_66:
[----:B------:R-:W-:Y:S01]  /*2800*/  FADD.FTZ R26, R26, R31 ;  /* 0x0000001f1a1a7221 */ /* 0x000fe20000010000 */
[--C-:B------:R-:W-:Y:S01]  /*2810*/  PRMT R31, RZ, 0x5410, R80.reuse ;  /* 0x00005410ff1f7816 */ /* 0x100fe20000000050 */
[----:B------:R-:W-:Y:S01]  /*2820*/  FMUL.FTZ R33, R32, R70 ;  /* 0x0000004620217220 */ /* 0x000fe20000410000 */
[----:B------:R-:W-:Y:S01]  /*2830*/  PRMT R37, RZ, 0x7610, R80 ;  /* 0x00007610ff257816 */ /* 0x000fe20000000050 */
[----:B------:R-:W-:Y:S01]  /*2840*/  FADD.FTZ R29, R29, R32 ;  /* 0x000000201d1d7221 */ /* 0x000fe20000010000 */
[----:B------:R-:W-:Y:S01]  /*2850*/  PRMT R36, RZ, 0x5410, R81 ;  /* 0x00005410ff247816 */ /* 0x000fe20000000051 */
[C---:B------:R-:W-:Y:S02]  /*2860*/  FADD.FTZ R31, -R62.reuse, R31 ;  /* 0x0000001f3e1f7221 */ /* 0x040fe40000010100 */
[----:B------:R-:W-:-:S02]  /*2870*/  FADD.FTZ R37, -R62, R37 ;  /* 0x000000253e257221 */ /* 0x000fc40000010100 */
[C---:B------:R-:W-:Y:S02]  /*2880*/  FFMA.FTZ R35, R43.reuse, R33, R42 ;  /* 0x000000212b237223 */ /* 0x040fe4000001002a */
[----:B------:R-:W-:Y:S01]  /*2890*/  FFMA.FTZ R27, R43, R32, R27 ;  /* 0x000000202b1b7223 */ /* 0x000fe2000001001b */
[----:B------:R-:W-:Y:S01]  /*28a0*/  PRMT R32, RZ, 0x7610, R81 ;  /* 0x00007610ff207816 */ /* 0x000fe20000000051 */
[----:B------:R-:W-:Y:S02]  /*28b0*/  FADD.FTZ R33, R26, R33 ;  /* 0x000000211a217221 */ /* 0x000fe40000010000 */
[-C--:B------:R-:W-:Y:S02]  /*28c0*/  FMUL.FTZ R31, R31, R58.reuse ;  /* 0x0000003a1f1f7220 */ /* 0x080fe40000410000 */
[----:B------:R-:W-:Y:S02]  /*28d0*/  FMUL.FTZ R26, R28, R71 ;  /* 0x000000471c1a7220 */ /* 0x000fe40000410000 */
[----:B------:R-:W-:Y:S01]  /*28e0*/  FMUL.FTZ R34, R37, R58 ;  /* 0x0000003a25227220 */ /* 0x000fe20000410000 */
        /* <DEDUP_REMOVED lines=19> */
.L_x_67:
[----:B------:R-:W-:Y:S02]  /*2a20*/  FMUL.FTZ R38, R36, R70 ;  /* 0x0000004624267220 */ /* 0x000fe40000410000 */
[----:B------:R-:W-:Y:S02]  /*2a30*/  FADD.FTZ R33, R26, R33 ;  /* 0x000000211a217221 */ /* 0x000fe40000010000 */
[C---:B------:R-:W-:Y:S01]  /*2a40*/  FFMA.FTZ R37, R30.reuse, R26, R35 ;  /* 0x0000001a1e257223 */ /* 0x040fe20000010023 */
[----:B------:R-:W-:Y:S01]  /*2a50*/  PRMT R26, RZ, 0x7610, R83 ;  /* 0x00007610ff1a7816 */ /* 0x000fe20000000053 */
[----:B------:R-:W-:Y:S01]  /*2a60*/  FFMA.FTZ R35, R30, R28, R25 ;  /* 0x0000001c1e237223 */ /* 0x000fe20000010019 */
[----:B------:R-:W-:Y:S01]  /*2a70*/  PRMT R25, RZ, 0x5410, R82 ;  /* 0x00005410ff197816 */ /* 0x000fe20000000052 */
[----:B------:R-:W-:-:S02]  /*2a80*/  FADD.FTZ R39, R24, R28 ;  /* 0x0000001c18277221 */ /* 0x000fc40000010000 */
[----:B------:R-:W-:Y:S01]  /*2a90*/  FADD.FTZ R24, R33, R38 ;  /* 0x0000002621187221 */ /* 0x000fe20000010000 */
[----:B------:R-:W-:Y:S01]  /*2aa0*/  PRMT R33, RZ, 0x7610, R82 ;  /* 0x00007610ff217816 */ /* 0x000fe20000000052 */
[C---:B------:R-:W-:Y:S01]  /*2ab0*/  FADD.FTZ R41, -R62.reuse, R25 ;  /* 0x000000193e297221 */ /* 0x040fe20000010100 */
[----:B------:R-:W-:Y:S01]  /*2ac0*/  PRMT R25, RZ, 0x5410, R83 ;  /* 0x00005410ff197816 */ /* 0x000fe20000000053 */
[----:B------:R-:W-:Y:S02]  /*2ad0*/  FFMA.FTZ R37, R31, R38, R37 ;  /* 0x000000261f257223 */ /* 0x000fe40000010025 */
[----:B------:R-:W-:Y:S02]  /*2ae0*/  FADD.FTZ R43, -R62, R33 ;  /* 0x000000213e2b7221 */ /* 0x000fe40000010100 */
[----:B------:R-:W-:Y:S02]  /*2af0*/  FMUL.FTZ R33, R41, R58 ;  /* 0x0000003a29217220 */ /* 0x000fe40000410000 */
        /* <DEDUP_REMOVED lines=21> */
.L_x_68:
[----:B------:R-:W-:Y:S02]  /*2c50*/  FFMA.FTZ R37, R34, R41, R37 ;  /* 0x0000002922257223 */ /* 0x000fe40000010025 */
[----:B------:R-:W-:Y:S02]  /*2c60*/  FMUL.FTZ R30, R25, R70 ;  /* 0x00000046191e7220 */ /* 0x000fe40000410000 */
[----:B------:R-:W-:Y:S02]  /*2c70*/  FADD.FTZ R41, R41, R24 ;  /* 0x0000001829297221 */ /* 0x000fe40000010000 */
[----:B------:R-:W-:Y:S01]  /*2c80*/  FFMA.FTZ R24, R31, R36, R27 ;  /* 0x000000241f187223 */ /* 0x000fe2000001001b */
[--C-:B------:R-:W-:Y:S01]  /*2c90*/  PRMT R31, RZ, 0x5410, R84.reuse ;  /* 0x00005410ff1f7816 */ /* 0x100fe20000000054 */
[----:B------:R-:W-:Y:S01]  /*2ca0*/  FFMA.FTZ R27, R33, R30, R37 ;  /* 0x0000001e211b7223 */ /* 0x000fe20000010025 */
[----:B------:R-:W-:Y:S01]  /*2cb0*/  PRMT R37, RZ, 0x7610, R84 ;  /* 0x00007610ff257816 */ /* 0x000fe20000000054 */
[----:B------:R-:W-:-:S02]  /*2cc0*/  FADD.FTZ R38, R29, R36 ;  /* 0x000000241d267221 */ /* 0x000fc40000010000 */
[----:B------:R-:W-:Y:S01]  /*2cd0*/  FADD.FTZ R29, R41, R30 ;  /* 0x0000001e291d7221 */ /* 0x000fe20000010000 */
[----:B------:R-:W-:Y:S01]  /*2ce0*/  PRMT R30, RZ, 0x5410, R85 ;  /* 0x00005410ff1e7816 */ /* 0x000fe20000000055 */
[C---:B------:R-:W-:Y:S02]  /*2cf0*/  FADD.FTZ R31, -R62.reuse, R31 ;  /* 0x0000001f3e1f7221 */ /* 0x040fe40000010100 */
[----:B------:R-:W-:Y:S01]  /*2d00*/  FADD.FTZ R41, -R62, R37 ;  /* 0x000000253e297221 */ /* 0x000fe20000010100 */
[----:B------:R-:W-:Y:S01]  /*2d10*/  PRMT R37, RZ, 0x7610, R85 ;  /* 0x00007610ff257816 */ /* 0x000fe20000000055 */
        /* <DEDUP_REMOVED lines=22> */
.L_x_69:
[----:B------:R-:W-:Y:S02]  /*2e80*/  FMUL.FTZ R42, R30, R70 ;  /* 0x000000461e2a7220 */ /* 0x000fe40000410000 */
[----:B------:R-:W-:Y:S02]  /*2e90*/  FADD.FTZ R43, R40, R29 ;  /* 0x0000001d282b7221 */ /* 0x000fe40000010000 */
[----:B------:R-:W-:Y:S02]  /*2ea0*/  FFMA.FTZ R41, R28, R40, R27 ;  /* 0x000000281c297223 */ /* 0x000fe4000001001b */
[----:B------:R-:W-:Y:S02]  /*2eb0*/  FFMA.FTZ R27, R34, R32, R35 ;  /* 0x00000020221b7223 */ /* 0x000fe40000010023 */
[----:B------:R-:W-:Y:S01]  /*2ec0*/  FADD.FTZ R29, R39, R32 ;  /* 0x00000020271d7221 */ /* 0x000fe20000010000 */
[----:B------:R-:W-:Y:S01]  /*2ed0*/  PRMT R39, RZ, 0x5410, R86 ;  /* 0x00005410ff277816 */ /* 0x000fe20000000056 */
[----:B------:R-:W-:Y:S01]  /*2ee0*/  FADD.FTZ R32, R43, R42 ;  /* 0x0000002a2b207221 */ /* 0x000fe20000010000 */
[----:B------:R-:W-:Y:S01]  /*2ef0*/  PRMT R43, RZ, 0x7610, R86 ;  /* 0x00007610ff2b7816 */ /* 0x000fe20000000056 */
[----:B------:R-:W-:Y:S01]  /*2f00*/  FFMA.FTZ R35, R31, R42, R41 ;  /* 0x0000002a1f237223 */ /* 0x000fe20000010029 */
[----:B------:R-:W-:Y:S01]  /*2f10*/  PRMT R41, RZ, 0x5410, R87 ;  /* 0x00005410ff297816 */ /* 0x000fe20000000057 */
[C---:B------:R-:W-:Y:S01]  /*2f20*/  FADD.FTZ R39, -R62.reuse, R39 ;  /* 0x000000273e277221 */ /* 0x040fe20000010100 */
[----:B------:R-:W-:Y:S01]  /*2f30*/  PRMT R42, RZ, 0x7610, R87 ;  /* 0x00007610ff2a7816 */ /* 0x000fe20000000057 */
[----:B------:R-:W-:-:S02]  /*2f40*/  FADD.FTZ R45, -R62, R43 ;  /* 0x0000002b3e2d7221 */ /* 0x000fc40000010100 */
[-C--:B------:R-:W-:Y:S02]  /*2f50*/  FMUL.FTZ R39, R39, R58.reuse ;  /* 0x0000003a27277220 */ /* 0x080fe40000410000 */
[----:B------:R-:W-:Y:S02]  /*2f60*/  FMUL.FTZ R43, R37, R71 ;  /* 0x00000047252b7220 */ /* 0x000fe40000410000 */
        /* <DEDUP_REMOVED lines=20> */
.L_x_70:
[----:B------:R-:W-:Y:S02]  /*30b0*/  FFMA.FTZ R35, R36, R43, R35 ;  /* 0x0000002b24237223 */ /* 0x000fe40000010023 */
[----:B------:R-:W-:Y:S02]  /*30c0*/  FMUL.FTZ R34, R41, R70 ;  /* 0x0000004629227220 */ /* 0x000fe40000410000 */
[----:B------:R-:W-:Y:S02]  /*30d0*/  FADD.FTZ R47, R43, R32 ;  /* 0x000000202b2f7221 */ /* 0x000fe40000010000 */
[----:B------:R-:W-:Y:S01]  /*30e0*/  FFMA.FTZ R33, R33, R25, R24 ;  /* 0x0000001921217223 */ /* 0x000fe20000010018 */
[----:B------:R-:W-:Y:S01]  /*30f0*/  PRMT R24, RZ, 0x7610, R89 ;  /* 0x00007610ff187816 */ /* 0x000fe20000000059 */
[----:B------:R-:W-:Y:S01]  /*3100*/  FADD.FTZ R43, R38, R25 ;  /* 0x00000019262b7221 */ /* 0x000fe20000010000 */
[--C-:B------:R-:W-:Y:S01]  /*3110*/  PRMT R25, RZ, 0x5410, R88.reuse ;  /* 0x00005410ff197816 */ /* 0x100fe20000000058 */
[----:B------:R-:W-:Y:S01]  /*3120*/  FFMA.FTZ R45, R39, R34, R35 ;  /* 0x00000022272d7223 */ /* 0x000fe20000010023 */
[----:B------:R-:W-:Y:S01]  /*3130*/  PRMT R35, RZ, 0x7610, R88 ;  /* 0x00007610ff237816 */ /* 0x000fe20000000058 */
[----:B------:R-:W-:-:S02]  /*3140*/  FADD.FTZ R32, R47, R34 ;  /* 0x000000222f207221 */ /* 0x000fc40000010000 */
[C---:B------:R-:W-:Y:S01]  /*3150*/  FADD.FTZ R47, -R62.reuse, R25 ;  /* 0x000000193e2f7221 */ /* 0x040fe20000010100 */
[----:B------:R-:W-:Y:S01]  /*3160*/  PRMT R25, RZ, 0x5410, R89 ;  /* 0x00005410ff197816 */ /* 0x000fe20000000059 */
[----:B------:R-:W-:Y:S02]  /*3170*/  FADD.FTZ R49, -R62, R35 ;  /* 0x000000233e317221 */ /* 0x000fe40000010100 */
        /* <DEDUP_REMOVED lines=22> */
.L_x_71:
[----:B------:R-:W-:Y:S02]  /*32e0*/  FFMA.FTZ R45, R44, R47, R45 ;  /* 0x0000002f2c2d7223 */ /* 0x000fe4000001002d */
[----:B------:R-:W-:Y:S01]  /*32f0*/  FFMA.FTZ R38, R28, R26, R27 ;  /* 0x0000001a1c267223 */ /* 0x000fe2000001001b */
[----:B------:R-:W-:Y:S01]  /*3300*/  PRMT R27, RZ, 0x5410, R90 ;  /* 0x00005410ff1b7816 */ /* 0x000fe2000000005a */
[----:B------:R-:W-:Y:S02]  /*3310*/  FMUL.FTZ R46, R25, R70 ;  /* 0x00000046192e7220 */ /* 0x000fe40000410000 */
[----:B------:R-:W-:Y:S02]  /*3320*/  FADD.FTZ R47, R47, R32 ;  /* 0x000000202f2f7221 */ /* 0x000fe40000010000 */
[----:B------:R-:W-:Y:S01]  /*3330*/  FADD.FTZ R40, R29, R26 ;  /* 0x0000001a1d287221 */ /* 0x000fe20000010000 */
[----:B------:R-:W-:Y:S01]  /*3340*/  PRMT R29, RZ, 0x7610, R90 ;  /* 0x00007610ff1d7816 */ /* 0x000fe2000000005a */
[----:B------:R-:W-:Y:S01]  /*3350*/  FADD.FTZ R32, R47, R46 ;  /* 0x0000002e2f207221 */ /* 0x000fe20000010000 */
[----:B------:R-:W-:Y:S01]  /*3360*/  PRMT R26, RZ, 0x7610, R91 ;  /* 0x00007610ff1a7816 */ /* 0x000fe2000000005b */
[C---:B------:R-:W-:Y:S01]  /*3370*/  FADD.FTZ R47, -R62.reuse, R27 ;  /* 0x0000001b3e2f7221 */ /* 0x040fe20000010100 */
[----:B------:R-:W-:Y:S01]  /*3380*/  PRMT R27, RZ, 0x5410, R91 ;  /* 0x00005410ff1b7816 */ /* 0x000fe2000000005b */
[----:B------:R-:W-:-:S02]  /*3390*/  FADD.FTZ R49, -R62, R29 ;  /* 0x0000001d3e317221 */ /* 0x000fc40000010100 */
[----:B------:R-:W-:Y:S02]  /*33a0*/  FMUL.FTZ R29, R47, R58 ;  /* 0x0000003a2f1d7220 */ /* 0x000fe40000410000 */
[----:B------:R-:W-:Y:S02]  /*33b0*/  FFMA.FTZ R45, R35, R46, R45 ;  /* 0x0000002e232d7223 */ /* 0x000fe4000001002d */
[----:B------:R-:W-:Y:S02]  /*33c0*/  FMUL.FTZ R47, R24, R71 ;  /* 0x00000047182f7220 */ /* 0x000fe40000410000 */
[----:B------:R-:W-:Y:S01]  /*33d0*/  FMUL.FTZ R28, R49, R58 ;  /* 0x0000003a311c7220 */ /* 0x000fe20000410000 */
        /* <DEDUP_REMOVED lines=18> */
[----:B------:R-:W-:Y:S02]  /*3500*/  FMUL.FTZ R26, R26, R53 ;  /* 0x000000351a1a7220 */ /* 0x000fe40000410000 */
.L_x_72:
[----:B------:R-:W-:Y:S02]  /*3510*/  FFMA.FTZ R45, R34, R47, R45 ;  /* 0x0000002f222d7223 */ /* 0x000fe4000001002d */
[----:B------:R-:W-:Y:S02]  /*3520*/  FMUL.FTZ R50, R27, R70 ;  /* 0x000000461b327220 */ /* 0x000fe40000410000 */
[----:B------:R-:W-:Y:S01]  /*3530*/  FADD.FTZ R47, R47, R32 ;  /* 0x000000202f2f7221 */ /* 0x000fe20000010000 */
[----:B------:R-:W-:Y:S01]  /*3540*/  PRMT R32, RZ, 0x7610, R93 ;  /* 0x00007610ff207816 */ /* 0x000fe2000000005d */
[----:B------:R-:W-:Y:S02]  /*3550*/  FADD.FTZ R46, R43, R30 ;  /* 0x0000001e2b2e7221 */ /* 0x000fe40000010000 */
[----:B------:R-:W-:Y:S02]  /*3560*/  FFMA.FTZ R43, R29, R50, R45 ;  /* 0x000000321d2b7223 */ /* 0x000fe4000001002d */
[----:B------:R-:W-:Y:S01]  /*3570*/  FFMA.FTZ R48, R31, R30, R33 ;  /* 0x0000001e1f307223 */ /* 0x000fe20000010021 */
[----:B------:R-:W-:Y:S01]  /*3580*/  PRMT R31, RZ, 0x5410, R92 ;  /* 0x00005410ff1f7816 */ /* 0x000fe2000000005c */
[----:B------:R-:W-:Y:S01]  /*3590*/  FADD.FTZ R45, R47, R50 ;  /* 0x000000322f2d7221 */ /* 0x000fe20000010000 */
[----:B------:R-:W-:Y:S01]  /*35a0*/  PRMT R47, RZ, 0x7610, R92 ;  /* 0x00007610ff2f7816 */ /* 0x000fe2000000005c */
[----:B------:R-:W-:Y:S01]  /*35b0*/  FMUL.FTZ R50, R26, R71 ;  /* 0x000000471a327220 */ /* 0x000fe20000410000 */
[----:B------:R-:W-:Y:S01]  /*35c0*/  PRMT R33, RZ, 0x5410, R93 ;  /* 0x00005410ff217816 */ /* 0x000fe2000000005d */
[----:B------:R-:W-:-:S02]  /*35d0*/  FADD.FTZ R31, -R62, R31 ;  /* 0x0000001f3e1f7221 */ /* 0x000fc40000010100 */
[----:B------:R-:W-:Y:S02]  /*35e0*/  FADD.FTZ R47, -R62, R47 ;  /* 0x0000002f3e2f7221 */ /* 0x000fe40000010100 */
        /* <DEDUP_REMOVED lines=21> */
.L_x_73:
[----:B------:R-:W-:Y:S02]  /*3740*/  FMUL.FTZ R52, R33, R70 ;  /* 0x0000004621347220 */ /* 0x000fe40000410000 */
[----:B------:R-:W-:Y:S02]  /*3750*/  FADD.FTZ R45, R50, R45 ;  /* 0x0000002d322d7221 */ /* 0x000fe40000010000 */
[----:B------:R-:W-:Y:S02]  /*3760*/  FFMA.FTZ R47, R28, R50, R43 ;  /* 0x000000321c2f7223 */ /* 0x000fe4000001002b */
[----:B------:R-:W-:Y:S01]  /*3770*/  FFMA.FTZ R43, R36, R37, R38 ;  /* 0x00000025242b7223 */ /* 0x000fe20000010026 */
[----:B------:R-:W-:Y:S01]  /*3780*/  PRMT R38, RZ, 0x7610, R19 ;  /* 0x00007610ff267816 */ /* 0x000fe20000000013 */
[----:B------:R-:W-:Y:S02]  /*3790*/  FADD.FTZ R49, R45, R52 ;  /* 0x000000342d317221 */ /* 0x000fe40000010000 */
[----:B------:R-:W-:-:S02]  /*37a0*/  FMUL.FTZ R36, R32, R71 ;  /* 0x0000004720247220 */ /* 0x000fc40000410000 */
[----:B------:R-:W-:Y:S02]  /*37b0*/  FFMA.FTZ R47, R31, R52, R47 ;  /* 0x000000341f2f7223 */ /* 0x000fe4000001002f */
[----:B------:R-:W-:Y:S01]  /*37c0*/  FADD.FTZ R45, R40, R37 ;  /* 0x00000025282d7221 */ /* 0x000fe20000010000 */
[----:B------:R-:W-:Y:S01]  /*37d0*/  PRMT R37, RZ, 0x5410, R18 ;  /* 0x00005410ff257816 */ /* 0x000fe20000000012 */
[----:B------:R-:W-:Y:S01]  /*37e0*/  FFMA.FTZ R48, R39, R41, R48 ;  /* 0x0000002927307223 */ /* 0x000fe20000010030 */
[----:B------:R-:W-:Y:S01]  /*37f0*/  PRMT R39, RZ, 0x7610, R18 ;  /* 0x00007610ff277816 */ /* 0x000fe20000000012 */
[----:B------:R-:W-:Y:S02]  /*3800*/  FFMA.FTZ R50, R30, R36, R47 ;  /* 0x000000241e327223 */ /* 0x000fe4000001002f */
[----:B------:R-:W-:Y:S02]  /*3810*/  FADD.FTZ R47, R36, R49 ;  /* 0x00000031242f7221 */ /* 0x000fe40000010000 */
[----:B------:R-:W-:-:S02]  /*3820*/  FADD.FTZ R37, -R62, R37 ;  /* 0x000000253e257221 */ /* 0x000fc40000010100 */
[----:B------:R-:W-:Y:S01]  /*3830*/  FADD.FTZ R49, -R62, R39 ;  /* 0x000000273e317221 */ /* 0x000fe20000010100 */
        /* <DEDUP_REMOVED lines=22> */
.L_x_74:
[----:B------:R-:W-:Y:S02]  /*39a0*/  FMUL.FTZ R52, R39, R70 ;  /* 0x0000004627347220 */ /* 0x000fe40000410000 */
[----:B------:R-:W-:Y:S02]  /*39b0*/  FADD.FTZ R40, R46, R41 ;  /* 0x000000292e287221 */ /* 0x000fe40000010000 */
[----:B------:R-:W-:Y:S02]  /*39c0*/  FMUL.FTZ R49, R38, R71 ;  /* 0x0000004726317220 */ /* 0x000fe40000410000 */
[----:B------:R-:W-:Y:S02]  /*39d0*/  FFMA.FTZ R41, R37, R52, R50 ;  /* 0x0000003425297223 */ /* 0x000fe40000010032 */
[----:B------:R-:W-:-:S02]  /*39e0*/  FADD.FTZ R52, R47, R52 ;  /* 0x000000342f347221 */ /* 0x000fc40000010000 */
[----:B------:R-:W-:Y:S01]  /*39f0*/  FFMA.FTZ R47, R44, R42, R43 ;  /* 0x0000002a2c2f7223 */ /* 0x000fe2000001002b */
[--C-:B------:R-:W-:Y:S01]  /*3a00*/  PRMT R43, RZ, 0x7610, R20.reuse ;  /* 0x00007610ff2b7816 */ /* 0x100fe20000000014 */
[----:B------:R-:W-:Y:S01]  /*3a10*/  FFMA.FTZ R50, R36, R49, R41 ;  /* 0x0000003124327223 */ /* 0x000fe20000010029 */
[----:B------:R-:W-:Y:S01]  /*3a20*/  PRMT R41, RZ, 0x5410, R20 ;  /* 0x00005410ff297816 */ /* 0x000fe20000000014 */
[----:B------:R-:W-:Y:S01]  /*3a30*/  FADD.FTZ R45, R45, R42 ;  /* 0x0000002a2d2d7221 */ /* 0x000fe20000010000 */
[----:B------:R-:W-:Y:S01]  /*3a40*/  PRMT R44, RZ, 0x5410, R21 ;  /* 0x00005410ff2c7816 */ /* 0x000fe20000000015 */
[C---:B------:R-:W-:Y:S01]  /*3a50*/  FADD.FTZ R51, -R62.reuse, R43 ;  /* 0x0000002b3e337221 */ /* 0x040fe20000010100 */
[----:B------:R-:W-:Y:S01]  /*3a60*/  PRMT R43, RZ, 0x7610, R21 ;  /* 0x00007610ff2b7816 */ /* 0x000fe20000000015 */
[----:B------:R-:W-:Y:S02]  /*3a70*/  FADD.FTZ R41, -R62, R41 ;  /* 0x000000293e297221 */ /* 0x000fe40000010100 */
[----:B------:R-:W-:-:S02]  /*3a80*/  FADD.FTZ R49, R49, R52 ;  /* 0x0000003431317221 */ /* 0x000fc40000010000 */
        /* <DEDUP_REMOVED lines=21> */
.L_x_75:
[----:B------:R-:W-:Y:S01]  /*3be0*/  PRMT R51, RZ, 0x5410, R22 ;  /* 0x00005410ff337816 */ /* 0x000fe20000000016 */
[----:B------:R-:W-:Y:S02]  /*3bf0*/  FMUL.FTZ R52, R44, R70 ;  /* 0x000000462c347220 */ /* 0x000fe40000410000 */
[----:B------:R-:W-:Y:S02]  /*3c00*/  FFMA.FTZ R46, R35, R25, R48 ;  /* 0x00000019232e7223 */ /* 0x000fe40000010030 */
[----:B------:R-:W-:Y:S01]  /*3c10*/  FADD.FTZ R53, -R62, R51 ;  /* 0x000000333e357221 */ /* 0x000fe20000010100 */
[----:B------:R-:W-:Y:S01]  /*3c20*/  PRMT R51, RZ, 0x7610, R22 ;  /* 0x00007610ff337816 */ /* 0x000fe20000000016 */
[----:B------:R-:W-:Y:S01]  /*3c30*/  FFMA.FTZ R35, R41, R52, R50 ;  /* 0x0000003429237223 */ /* 0x000fe20000010032 */
[----:B------:R-:W-:Y:S01]  /*3c40*/  PRMT R50, RZ, 0x5410, R23 ;  /* 0x00005410ff327816 */ /* 0x000fe20000000017 */
[----:B------:R-:W-:Y:S02]  /*3c50*/  FMUL.FTZ R48, R43, R71 ;  /* 0x000000472b307220 */ /* 0x000fe40000410000 */
[----:B------:R-:W-:-:S02]  /*3c60*/  FADD.FTZ R49, R49, R52 ;  /* 0x0000003431317221 */ /* 0x000fc40000010000 */
[----:B------:R-:W-:Y:S02]  /*3c70*/  FADD.FTZ R51, -R62, R51 ;  /* 0x000000333e337221 */ /* 0x000fe40000010100 */
[----:B------:R-:W-:Y:S02]  /*3c80*/  FFMA.FTZ R47, R34, R24, R47 ;  /* 0x00000018222f7223 */ /* 0x000fe4000001002f */
[----:B------:R-:W-:Y:S02]  /*3c90*/  FFMA.FTZ R34, R42, R48, R35 ;  /* 0x000000302a227223 */ /* 0x000fe40000010023 */
[----:B------:R-:W-:Y:S02]  /*3ca0*/  FADD.FTZ R35, R48, R49 ;  /* 0x0000003130237221 */ /* 0x000fe40000010000 */
[-C--:B------:R-:W-:Y:S01]  /*3cb0*/  FMUL.FTZ R48, R51, R58.reuse ;  /* 0x0000003a33307220 */ /* 0x080fe20000410000 */
[----:B------:R-:W-:Y:S01]  /*3cc0*/  PRMT R51, RZ, 0x7610, R23 ;  /* 0x00007610ff337816 */ /* 0x000fe20000000017 */
        /* <DEDUP_REMOVED lines=20> */
.L_x_76:
[----:B------:R-:W-:Y:S02]  /*3e10*/  FMUL.FTZ R52, R50, R70 ;  /* 0x0000004632347220 */ /* 0x000fe40000410000 */
[----:B------:R-:W-:Y:S02]  /*3e20*/  FMUL.FTZ R55, R51, R71 ;  /* 0x0000004733377220 */ /* 0x000fe40000410000 */
[----:B------:R-:W-:Y:S01]  /*3e30*/  FFMA.FTZ R53, R49, R52, R34 ;  /* 0x0000003431357223 */ /* 0x000fe20000010022 */
[----:B------:R-:W-:Y:S01]  /*3e40*/  PRMT R34, RZ, 0x7610, R57 ;  /* 0x00007610ff227816 */ /* 0x000fe20000000039 */
[----:B------:R-:W-:Y:S01]  /*3e50*/  FADD.FTZ R52, R35, R52 ;  /* 0x0000003423347221 */ /* 0x000fe20000010000 */
[----:B------:R-:W-:Y:S01]  /*3e60*/  PRMT R35, RZ, 0x5410, R56 ;  /* 0x00005410ff237816 */ /* 0x000fe20000000038 */
[----:B------:R-:W-:-:S02]  /*3e70*/  FFMA.FTZ R54, R48, R55, R53 ;  /* 0x0000003730367223 */ /* 0x000fc40000010035 */
[----:B------:R-:W-:Y:S02]  /*3e80*/  FADD.FTZ R55, R55, R52 ;  /* 0x0000003437377221 */ /* 0x000fe40000010000 */
[----:B------:R-:W-:Y:S01]  /*3e90*/  FADD.FTZ R53, -R62, R35 ;  /* 0x000000233e357221 */ /* 0x000fe20000010100 */
[----:B------:R-:W-:-:S03]  /*3ea0*/  PRMT R35, RZ, 0x7610, R56 ;  /* 0x00007610ff237816 */ /* 0x000fc60000000038 */
[----:B------:R-:W-:Y:S02]  /*3eb0*/  FMUL.FTZ R53, R53, R58 ;  /* 0x0000003a35357220 */ /* 0x000fe40000410000 */
[----:B------:R-:W-:-:S04]  /*3ec0*/  FADD.FTZ R35, -R62, R35 ;  /* 0x000000233e237221 */ /* 0x000fc80000010100 */
[----:B------:R-:W-:Y:S01]  /*3ed0*/  FMUL.FTZ R52, R35, R58 ;  /* 0x0000003a23347220 */ /* 0x000fe20000410000 */
        /* <DEDUP_REMOVED lines=11> */
[----:B------:R-:W-:-:S04]  /*3f90*/  FFMA.FTZ R74, R52, R71, R69 ;  /* 0x00000047344a7223 */ /* 0x000fc80000010045 */
[----:B------:R-:W-:-:S06]  /*3fa0*/  FMUL.FTZ R125, R74, -1.4426950216293334961 ;  /* 0xbfb8aa3b4a7d7820 */ /* 0x000fcc0000410000 */
[----:B------:R-:W0:Y:S02]  /*3fb0*/  MUFU.EX2 R125, R125 ;  /* 0x0000007d007d7308 */ /* 0x000e240000000800 */
[----:B0-----:R-:W-:-:S06]  /*3fc0*/  FADD.FTZ R125, R125, 1 ;  /* 0x3f8000007d7d7421 */ /* 0x001fcc0000010000 */
[----:B------:R-:W0:Y:S02]  /*3fd0*/  MUFU.RCP R75, R125 ;  /* 0x0000007d004b7308 */ /* 0x000e240000001000 */
[----:B0-----:R-:W-:Y:S02]  /*3fe0*/  FMUL.FTZ R34, R34, R75 ;  /* 0x0000004b22227220 */ /* 0x001fe40000410000 */
[----:B------:R-:W-:-:S04]  /*3ff0*/  FADD.FTZ R75, -R75, 1 ;  /* 0x3f8000004b4b7421 */ /* 0x000fc80000010100 */
[----:B------:R-:W-:-:S04]  /*4000*/  FFMA.FTZ R75, R74, R75, 1 ;  /* 0x3f8000004a4b7423 */ /* 0x000fc8000001004b */
[----:B------:R-:W-:Y:S02]  /*4010*/  FMUL.FTZ R34, R34, R75 ;  /* 0x0000004b22227220 */ /* 0x000fe40000410000 */
.L_x_77:
[----:B------:R-:W-:Y:S01]  /*4020*/  FMUL.FTZ R74, R35, R70 ;  /* 0x00000046234a7220 */ /* 0x000fe20000410000 */
[----:B------:R-:W-:Y:S01]  /*4030*/  ISETP.GT.AND P0, PT, R124, 0x1e, PT ;  /* 0x0000001e7c00780c */ /* 0x000fe20003f04270 */
[----:B------:R-:W-:Y:S01]  /*4040*/  FADD.FTZ R40, R40, R25 ;  /* 0x0000001928287221 */ /* 0x000fe20000010000 */
[----:B------:R-:W-:Y:S01]  /*4050*/  BSSY B0, `(.L_x_78) ;  /* 0x0000061000007945 */ /* 0x000fe20003800000 */
[----:B------:R-:W-:Y:S01]  /*4060*/  FFMA.FTZ R75, R53, R74, R54 ;  /* 0x0000004a354b7223 */ /* 0x000fe20000010036 */
[----:B------:R-:W-:Y:S01]  /*4070*/  MOV R105, 0x4 ;  /* 0x0000000400697802 */ /* 0x000fe20000000f00 */
[----:B------:R-:W-:Y:S01]  /*4080*/  FMUL.FTZ R54, R34, R71 ;  /* 0x0000004722367220 */ /* 0x000fe20000410000 */
[----:B------:R-:W-:Y:S01]  /*4090*/  MOV R125, c[0x0][0xc] ;  /* 0x00000300007d7a02 */ /* 0x000fe20000000f00 */
[----:B------:R-:W-:Y:S02]  /*40a0*/  FADD.FTZ R55, R55, R74 ;  /* 0x0000004a37377221 */ /* 0x000fe40000010000 */
[----:B------:R-:W-:-:S02]  /*40b0*/  FFMA.FTZ R74, R52, R54, R75 ;  /* 0x00000036344a7223 */ /* 0x000fc4000001004b */
[----:B------:R-:W-:Y:S02]  /*40c0*/  FADD.FTZ R75, R54, R55 ;  /* 0x00000037364b7221 */ /* 0x000fe40000010000 */
[----:B------:R-:W-:Y:S01]  /*40d0*/  FADD.FTZ R45, R45, R24 ;  /* 0x000000182d2d7221 */ /* 0x000fe20000010000 */
[----:B------:R-:W0:Y:S01]  /*40e0*/  SHFL.DOWN PT, R55, R74, 0x1, 0x1f ;  /* 0x08201f004a377f89 */ /* 0x000e2200000e0000 */
[----:B------:R-:W-:Y:S02]  /*40f0*/  FFMA.FTZ R46, R29, R27, R46 ;  /* 0x0000001b1d2e7223 */ /* 0x000fe4000001002e */
[----:B------:R-:W-:Y:S01]  /*4100*/  FFMA.FTZ R47, R28, R26, R47 ;  /* 0x0000001a1c2f7223 */ /* 0x000fe2000001002f */
[----:B------:R-:W1:Y:S01]  /*4110*/  SHFL.DOWN PT, R54, R75, 0x1, 0x1f ;  /* 0x08201f004b367f89 */ /* 0x000e6200000e0000 */
[----:B------:R-:W-:Y:S02]  /*4120*/  FADD.FTZ R40, R40, R27 ;  /* 0x0000001b28287221 */ /* 0x000fe40000010000 */
[----:B------:R-:W-:-:S02]  /*4130*/  FADD.FTZ R45, R45, R26 ;  /* 0x0000001a2d2d7221 */ /* 0x000fc40000010000 */
[----:B------:R-:W-:Y:S02]  /*4140*/  FFMA.FTZ R46, R31, R33, R46 ;  /* 0x000000211f2e7223 */ /* 0x000fe4000001002e */
[----:B------:R-:W-:Y:S02]  /*4150*/  FFMA.FTZ R47, R30, R32, R47 ;  /* 0x000000201e2f7223 */ /* 0x000fe4000001002f */
[----:B------:R-:W-:Y:S02]  /*4160*/  FADD.FTZ R40, R40, R33 ;  /* 0x0000002128287221 */ /* 0x000fe40000010000 */
[----:B------:R-:W-:Y:S02]  /*4170*/  FADD.FTZ R45, R45, R32 ;  /* 0x000000202d2d7221 */ /* 0x000fe40000010000 */
[----:B------:R-:W-:Y:S02]  /*4180*/  FFMA.FTZ R46, R37, R39, R46 ;  /* 0x00000027252e7223 */ /* 0x000fe4000001002e */
[----:B------:R-:W-:-:S02]  /*4190*/  FFMA.FTZ R47, R36, R38, R47 ;  /* 0x00000026242f7223 */ /* 0x000fc4000001002f */
[----:B------:R-:W-:Y:S02]  /*41a0*/  FADD.FTZ R39, R40, R39 ;  /* 0x0000002728277221 */ /* 0x000fe40000010000 */
[----:B------:R-:W-:Y:S02]  /*41b0*/  FADD.FTZ R38, R45, R38 ;  /* 0x000000262d267221 */ /* 0x000fe40000010000 */
[----:B0-----:R-:W-:Y:S02]  /*41c0*/  @!P0 FADD.FTZ R74, R74, R55 ;  /* 0x000000374a4a8221 */ /* 0x001fe40000010000 */
[----:B------:R-:W-:Y:S02]  /*41d0*/  FFMA.FTZ R46, R41, R44, R46 ;  /* 0x0000002c292e7223 */ /* 0x000fe4000001002e */
[----:B-1----:R-:W-:Y:S01]  /*41e0*/  @!P0 FADD.FTZ R75, R75, R54 ;  /* 0x000000364b4b8221 */ /* 0x002fe20000010000 */
[----:B------:R-:W0:Y:S01]  /*41f0*/  SHFL.DOWN PT, R55, R74, 0x2, 0x1f ;  /* 0x08401f004a377f89 */ /* 0x000e2200000e0000 */
[----:B------:R-:W-:Y:S01]  /*4200*/  ISETP.GT.AND P0, PT, R124, 0x1d, PT ;  /* 0x0000001d7c00780c */ /* 0x000fe20003f04270 */
[----:B------:R-:W-:-:S02]  /*4210*/  FFMA.FTZ R47, R42, R43, R47 ;  /* 0x0000002b2a2f7223 */ /* 0x000fc4000001002f */
[----:B------:R-:W1:Y:S01]  /*4220*/  SHFL.DOWN PT, R54, R75, 0x2, 0x1f ;  /* 0x08401f004b367f89 */ /* 0x000e6200000e0000 */
[----:B------:R-:W-:Y:S02]  /*4230*/  FADD.FTZ R39, R39, R44 ;  /* 0x0000002c27277221 */ /* 0x000fe40000010000 */
[----:B------:R-:W-:Y:S02]  /*4240*/  FADD.FTZ R38, R38, R43 ;  /* 0x0000002b26267221 */ /* 0x000fe40000010000 */
[----:B------:R-:W-:Y:S02]  /*4250*/  FFMA.FTZ R46, R49, R50, R46 ;  /* 0x00000032312e7223 */ /* 0x000fe4000001002e */
[----:B------:R-:W-:Y:S02]  /*4260*/  FFMA.FTZ R47, R48, R51, R47 ;  /* 0x00000033302f7223 */ /* 0x000fe4000001002f */
[----:B------:R-:W-:Y:S02]  /*4270*/  FADD.FTZ R26, R39, R50 ;  /* 0x00000032271a7221 */ /* 0x000fe40000010000 */
[----:B------:R-:W-:-:S02]  /*4280*/  FADD.FTZ R27, R38, R51 ;  /* 0x00000033261b7221 */ /* 0x000fc40000010000 */
[----:B------:R-:W-:Y:S02]  /*4290*/  FFMA.FTZ R24, R53, R35, R46 ;  /* 0x0000002335187223 */ /* 0x000fe4000001002e */
[----:B------:R-:W-:Y:S01]  /*42a0*/  FFMA.FTZ R25, R52, R34, R47 ;  /* 0x0000002234197223 */ /* 0x000fe2000001002f */
[----:B------:R-:W-:Y:S01]  /*42b0*/  SHF.L.U32 R52, R3, 0x4, RZ ;  /* 0x0000000403347819 */ /* 0x000fe200000006ff */
[----:B------:R-:W-:Y:S02]  /*42c0*/  FADD.FTZ R26, R26, R35 ;  /* 0x000000231a1a7221 */ /* 0x000fe40000010000 */
[----:B------:R-:W-:Y:S02]  /*42d0*/  FADD.FTZ R27, R27, R34 ;  /* 0x000000221b1b7221 */ /* 0x000fe40000010000 */
[----:B0-----:R-:W-:Y:S02]  /*42e0*/  @!P0 FADD.FTZ R74, R74, R55 ;  /* 0x000000374a4a8221 */ /* 0x001fe40000010000 */
[----:B-1----:R-:W-:Y:S01]  /*42f0*/  @!P0 FADD.FTZ R75, R75, R54 ;  /* 0x000000364b4b8221 */ /* 0x002fe20000010000 */
[----:B------:R-:W-:-:S02]  /*4300*/  ISETP.GT.AND P0, PT, R124, 0x1b, PT ;  /* 0x0000001b7c00780c */ /* 0x000fc40003f04270 */
[----:B------:R-:W0:Y:S04]  /*4310*/  SHFL.DOWN PT, R55, R74, 0x4, 0x1f ;  /* 0x08801f004a377f89 */ /* 0x000e2800000e0000 */
[----:B------:R-:W1:Y:S04]  /*4320*/  SHFL.DOWN PT, R54, R75, 0x4, 0x1f ;  /* 0x08801f004b367f89 */ /* 0x000e6800000e0000 */
[----:B------:R-:W-:Y:S03]  /*4330*/  STS.128 [R3.X16+0x90], R24 ;  /* 0x0000901803007388 */ /* 0x000fe6000000cc00 */
        /* <DEDUP_REMOVED lines=12> */
[----:B------:R-:W-:-:S13]  /*4400*/  ISETP.NE.AND P0, PT, R124, RZ, PT ;  /* 0x000000ff7c00720c */ /* 0x000fda0003f05270 */
[----:B------:R0:W-:Y:S04]  /*4410*/  @!P0 STS.64 [R7.X8+0x10], R74 ;  /* 0x0000104a07008388 */ /* 0x0001e80000008a00 */
[----:B------:R-:W-:Y:S01]  /*4420*/  BAR.SYNC.DEFER_BLOCKING 0x0 ;  /* 0x0000000000007b1d */ /* 0x000fe20000010000 */
[----:B------:R-:W-:-:S13]  /*4430*/  ISETP.NE.AND P0, PT, R3, RZ, PT ;  /* 0x000000ff0300720c */ /* 0x000fda0003f05270 */
[----:B------:R-:W-:Y:S05]  /*4440*/  @P0 BRA `(.L_x_79) ;  /* 0x0000021000000947 */ /* 0x000fea0003800000 */
[----:B0-----:R-:W0:Y:S04]  /*4450*/  LDS.64 R28, [0x18] ;  /* 0x00001800ff1c7984 */ /* 0x001e280000000a00 */
[----:B------:R-:W1:Y:S04]  /*4460*/  LDS.128 R44, [0x20] ;  /* 0x00002000ff2c7984 */ /* 0x000e680000000c00 */
[----:B------:R-:W2:Y:S04]  /*4470*/  LDS.128 R40, [0x30] ;  /* 0x00003000ff287984 */ /* 0x000ea80000000c00 */
[----:B------:R-:W3:Y:S04]  /*4480*/  LDS.128 R36, [0x40] ;  /* 0x00004000ff247984 */ /* 0x000ee80000000c00 */
[----:B------:R-:W4:Y:S01]  /*4490*/  LDS.128 R32, [0x50] ;  /* 0x00005000ff207984 */ /* 0x000f220000000c00 */
[----:B0-----:R-:W-:-:S02]  /*44a0*/  FADD.FTZ R31, R74, R28 ;  /* 0x0000001c4a1f7221 */ /* 0x001fc40000010000 */
[----:B------:R-:W-:Y:S02]  /*44b0*/  FADD.FTZ R28, R75, R29 ;  /* 0x0000001d4b1c7221 */ /* 0x000fe40000010000 */
[----:B-1----:R-:W-:Y:S02]  /*44c0*/  FADD.FTZ R49, R31, R44 ;  /* 0x0000002c1f317221 */ /* 0x002fe40000010000 */
[----:B------:R-:W-:Y:S02]  /*44d0*/  FADD.FTZ R44, R28, R45 ;  /* 0x0000002d1c2c7221 */ /* 0x000fe40000010000 */
[----:B------:R-:W0:Y:S01]  /*44e0*/  LDS.128 R28, [0x60] ;  /* 0x00006000ff1c7984 */ /* 0x000e220000000c00 */
[----:B------:R-:W-:Y:S02]  /*44f0*/  FADD.FTZ R49, R49, R46 ;  /* 0x0000002e31317221 */ /* 0x000fe40000010000 */
[----:B------:R-:W-:Y:S02]  /*4500*/  FADD.FTZ R48, R44, R47 ;  /* 0x0000002f2c307221 */ /* 0x000fe40000010000 */
[----:B------:R-:W1:Y:S01]  /*4510*/  LDS.128 R44, [0x70] ;  /* 0x00007000ff2c7984 */ /* 0x000e620000000c00 */
[----:B--2---:R-:W-:-:S02]  /*4520*/  FADD.FTZ R49, R49, R40 ;  /* 0x0000002831317221 */ /* 0x004fc40000010000 */
[----:B------:R-:W-:Y:S02]  /*4530*/  FADD.FTZ R48, R48, R41 ;  /* 0x0000002930307221 */ /* 0x000fe40000010000 */
[----:B------:R-:W-:Y:S02]  /*4540*/  FADD.FTZ R49, R49, R42 ;  /* 0x0000002a31317221 */ /* 0x000fe40000010000 */
[----:B------:R-:W-:Y:S02]  /*4550*/  FADD.FTZ R48, R48, R43 ;  /* 0x0000002b30307221 */ /* 0x000fe40000010000 */
[----:B---3--:R-:W-:Y:S02]  /*4560*/  FADD.FTZ R49, R49, R36 ;  /* 0x0000002431317221 */ /* 0x008fe40000010000 */
[----:B------:R-:W-:Y:S02]  /*4570*/  FADD.FTZ R48, R48, R37 ;  /* 0x0000002530307221 */ /* 0x000fe40000010000 */
[----:B------:R-:W-:-:S02]  /*4580*/  FADD.FTZ R49, R49, R38 ;  /* 0x0000002631317221 */ /* 0x000fc40000010000 */
[----:B------:R-:W-:Y:S02]  /*4590*/  FADD.FTZ R48, R48, R39 ;  /* 0x0000002730307221 */ /* 0x000fe40000010000 */
[----:B----4-:R-:W-:Y:S02]  /*45a0*/  FADD.FTZ R49, R49, R32 ;  /* 0x0000002031317221 */ /* 0x010fe40000010000 */
[----:B------:R-:W-:Y:S02]  /*45b0*/  FADD.FTZ R48, R48, R33 ;  /* 0x0000002130307221 */ /* 0x000fe40000010000 */
[----:B------:R-:W-:Y:S02]  /*45c0*/  FADD.FTZ R49, R49, R34 ;  /* 0x0000002231317221 */ /* 0x000fe40000010000 */
[----:B------:R-:W-:Y:S02]  /*45d0*/  FADD.FTZ R48, R48, R35 ;  /* 0x0000002330307221 */ /* 0x000fe40000010000 */
[----:B0-----:R-:W-:-:S02]  /*45e0*/  FADD.FTZ R49, R49, R28 ;  /* 0x0000001c31317221 */ /* 0x001fc40000010000 */
[----:B------:R-:W-:Y:S02]  /*45f0*/  FADD.FTZ R48, R48, R29 ;  /* 0x0000001d30307221 */ /* 0x000fe40000010000 */
[----:B------:R-:W-:Y:S02]  /*4600*/  FADD.FTZ R49, R49, R30 ;  /* 0x0000001e31317221 */ /* 0x000fe40000010000 */
[----:B------:R-:W-:Y:S02]  /*4610*/  FADD.FTZ R48, R48, R31 ;  /* 0x0000001f30307221 */ /* 0x000fe40000010000 */
[----:B-1----:R-:W-:Y:S02]  /*4620*/  FADD.FTZ R49, R49, R44 ;  /* 0x0000002c31317221 */ /* 0x002fe40000010000 */
[----:B------:R-:W-:Y:S02]  /*4630*/  FADD.FTZ R48, R48, R45 ;  /* 0x0000002d30307221 */ /* 0x000fe40000010000 */
[----:B------:R-:W-:-:S02]  /*4640*/  FADD.FTZ R74, R49, R46 ;  /* 0x0000002e314a7221 */ /* 0x000fc40000010000 */
[----:B------:R-:W-:Y:S02]  /*4650*/  FADD.FTZ R75, R48, R47 ;  /* 0x0000002f304b7221 */ /* 0x000fe40000010000 */
.L_x_79:
[----:B0-----:R-:W-:Y:S05]  /*4660*/  BSYNC B0 ;  /* 0x0000000000007941 */ /* 0x001fea0003800000 */
.L_x_78:
[----:B------:R-:W-:Y:S01]  /*4670*/  BAR.SYNC.DEFER_BLOCKING 0x0 ;  /* 0x0000000000007b1d */ /* 0x000fe20000010000 */
[----:B------:R-:W-:Y:S02]  /*4680*/  ISETP.GT.U32.AND P6, PT, R3, 0x37, PT ;  /* 0x000000370300780c */ /* 0x000fe40003fc4070 */
[----:B------:R-:W-:-:S03]  /*4690*/  LOP3.LUT R17, R17, 0xfffffffe, RZ, 0xc0, !PT ;  /* 0xfffffffe11117812 */ /* 0x000fc600078ec0ff */
[----:B------:R-:W-:Y:S08]  /*46a0*/  BSSY B0, `(.L_x_80) ;  /* 0x0000026000007945 */ /* 0x000ff00003800000 */
[----:B------:R-:W-:Y:S01]  /*46b0*/  @P6 LOP3.LUT R17, R17, 0x1, RZ, 0xfc, !PT ;  /* 0x0000000111116812 */ /* 0x000fe200078efcff */
[----:B------:R-:W-:Y:S05]  /*46c0*/  @P6 BRA `(.L_x_81) ;  /* 0x0000023000006947 */ /* 0x000fea0003800000 */
[----:B------:R-:W0:Y:S04]  /*46d0*/  LDS.128 R28, [R52+0x410] ;  /* 0x00041000341c7984 */ /* 0x000e280000000c00 */
[----:B------:R-:W1:Y:S04]  /*46e0*/  LDS.128 R32, [R52+0x790] ;  /* 0x0007900034207984 */ /* 0x000e680000000c00 */
[----:B------:R-:W2:Y:S04]  /*46f0*/  LDS.128 R36, [R52+0xb10] ;  /* 0x000b100034247984 */ /* 0x000ea80000000c00 */
[----:B------:R-:W3:Y:S04]  /*4700*/  LDS.128 R40, [R52+0xe90] ;  /* 0x000e900034287984 */ /* 0x000ee80000000c00 */
[----:B------:R-:W4:Y:S04]  /*4710*/  LDS.128 R44, [R52+0x1210] ;  /* 0x00121000342c7984 */ /* 0x000f280000000c00 */
[----:B------:R-:W5:Y:S04]  /*4720*/  LDS.128 R48, [R52+0x1590] ;  /* 0x0015900034307984 */ /* 0x000f680000000c00 */
[----:B------:R-:W3:Y:S01]  /*4730*/  LDS.128 R52, [R52+0x1910] ;  /* 0x0019100034347984 */ /* 0x000ee20000000c00 */
        /* <DEDUP_REMOVED lines=8> */
[----:B--2---:R-:W-:Y:S02]  /*47c0*/  FADD.FTZ R27, R27, R36 ;  /* 0x000000241b1b7221 */ /* 0x004fe40000010000 */
[----:B------:R-:W-:Y:S02]  /*47d0*/  FADD.FTZ R24, R24, R37 ;  /* 0x0000002518187221 */ /* 0x000fe40000010000 */
[----:B------:R-:W-:Y:S02]  /*47e0*/  FADD.FTZ R25, R25, R38 ;  /* 0x0000002619197221 */ /* 0x000fe40000010000 */
[----:B------:R-:W-:Y:S02]  /*47f0*/  FADD.FTZ R26, R26, R39 ;  /* 0x000000271a1a7221 */ /* 0x000fe40000010000 */
[----:B---3--:R-:W-:-:S02]  /*4800*/  FADD.FTZ R27, R27, R40 ;  /* 0x000000281b1b7221 */ /* 0x008fc40000010000 */
[----:B------:R-:W-:Y:S02]  /*4810*/  FADD.FTZ R24, R24, R41 ;  /* 0x0000002918187221 */ /* 0x000fe40000010000 */
[----:B------:R-:W-:Y:S02]  /*4820*/  FADD.FTZ R25, R25, R42 ;  /* 0x0000002a19197221 */ /* 0x000fe40000010000 */
[----:B------:R-:W-:Y:S02]  /*4830*/  FADD.FTZ R26, R26, R43 ;  /* 0x0000002b1a1a7221 */ /* 0x000fe40000010000 */
[----:B----4-:R-:W-:Y:S02]  /*4840*/  FADD.FTZ R27, R27, R44 ;  /* 0x0000002c1b1b7221 */ /* 0x010fe40000010000 */
[----:B------:R-:W-:Y:S02]  /*4850*/  FADD.FTZ R24, R24, R45 ;  /* 0x0000002d18187221 */ /* 0x000fe40000010000 */
[----:B------:R-:W-:-:S02]  /*4860*/  FADD.FTZ R25, R25, R46 ;  /* 0x0000002e19197221 */ /* 0x000fc40000010000 */
[----:B------:R-:W-:Y:S02]  /*4870*/  FADD.FTZ R26, R26, R47 ;  /* 0x0000002f1a1a7221 */ /* 0x000fe40000010000 */
[----:B-----5:R-:W-:Y:S02]  /*4880*/  FADD.FTZ R27, R27, R48 ;  /* 0x000000301b1b7221 */ /* 0x020fe40000010000 */
[----:B------:R-:W-:Y:S02]  /*4890*/  FADD.FTZ R28, R24, R49 ;  /* 0x00000031181c7221 */ /* 0x000fe40000010000 */
[----:B------:R-:W-:Y:S02]  /*48a0*/  FADD.FTZ R29, R25, R50 ;  /* 0x00000032191d7221 */ /* 0x000fe40000010000 */
[----:B------:R-:W-:Y:S02]  /*48b0*/  FADD.FTZ R30, R26, R51 ;  /* 0x000000331a1e7221 */ /* 0x000fe40000010000 */
[----:B------:R-:W-:-:S02]  /*48c0*/  FADD.FTZ R24, R27, R52 ;  /* 0x000000341b187221 */ /* 0x000fc40000010000 */
[----:B------:R-:W-:Y:S02]  /*48d0*/  FADD.FTZ R25, R28, R53 ;  /* 0x000000351c197221 */ /* 0x000fe40000010000 */
[----:B------:R-:W-:Y:S02]  /*48e0*/  FADD.FTZ R26, R29, R54 ;  /* 0x000000361d1a7221 */ /* 0x000fe40000010000 */
[----:B------:R-:W-:Y:S02]  /*48f0*/  FADD.FTZ R27, R30, R55 ;  /* 0x000000371e1b7221 */ /* 0x000fe40000010000 */
.L_x_81:
[----:B------:R-:W-:Y:S05]  /*4900*/  BSYNC B0 ;  /* 0x0000000000007941 */ /* 0x000fea0003800000 */
.L_x_80:
[----:B------:R-:W-:Y:S01]  /*4910*/  BSSY B0, `(.L_x_82) ;  /* 0x0000010000007945 */ /* 0x000fe20003800000 */
[----:B------:R-:W-:Y:S05]  /*4920*/  @P6 BRA `(.L_x_83) ;  /* 0x000000e000006947 */ /* 0x000fea0003800000 */
[----:B------:R-:W-:Y:S01]  /*4930*/  IMAD R28, R98, 0x38, R3 ;  /* 0x00000038621c7824 */ /* 0x000fe200078e0203 */
[----:B------:R-:W-:Y:S02]  /*4940*/  MOV R31, c[0x0][0x1d8] ;  /* 0x00007600001f7a02 */ /* 0x000fe40000000f00 */
[----:B------:R-:W-:Y:S01]  /*4950*/  MOV R32, c[0x0][0x1dc] ;  /* 0x0000770000207a02 */ /* 0x000fe20000000f00 */
[----:B------:R-:W-:-:S05]  /*4960*/  IMAD.WIDE R28, R28, R105, c[0x0][0x1b8] ;  /* 0x00006e001c1c7625 */ /* 0x000fca00078e0269 */
[CC--:B------:R-:W-:Y:S01]  /*4970*/  LEA R30, P6, R31.reuse, R28.reuse, 0x2 ;  /* 0x0000001c1f1e7211 */ /* 0x0c0fe200078c10ff */
[----:B------:R0:W-:Y:S03]  /*4980*/  RED.E.ADD.F32.FTZ.RN.STRONG.GPU [R28.64], R24 ;  /* 0x000000181c00798e */ /* 0x0001e6000c10e786 */
[----:B------:R-:W-:Y:S02]  /*4990*/  LEA.HI.X R31, R31, R29, R32, 0x2, P6 ;  /* 0x0000001d1f1f7211 */ /* 0x000fe400030f1420 */
[----:B------:R-:W-:-:S04]  /*49a0*/  LEA R32, P6, R9, R28, 0x2 ;  /* 0x0000001c09207211 */ /* 0x000fc800078c10ff */
[----:B------:R-:W-:Y:S02]  /*49b0*/  IADD3.X R33, R29, R14, RZ, P6, !PT ;  /* 0x0000000e1d217210 */ /* 0x000fe400037fe4ff */
[----:B------:R-:W-:-:S03]  /*49c0*/  LEA R34, P6, R15, R28, 0x2 ;  /* 0x0000001c0f227211 */ /* 0x000fc600078c10ff */
[----:B------:R0:W-:Y:S01]  /*49d0*/  RED.E.ADD.F32.FTZ.RN.STRONG.GPU [R32.64], R25 ;  /* 0x000000192000798e */ /* 0x0001e2000c10e786 */
[----:B------:R-:W-:-:S03]  /*49e0*/  IADD3.X R35, R29, R16, RZ, P6, !PT ;  /* 0x000000101d237210 */ /* 0x000fc600037fe4ff */
[----:B------:R0:W-:Y:S04]  /*49f0*/  RED.E.ADD.F32.FTZ.RN.STRONG.GPU [R30.64], R26 ;  /* 0x0000001a1e00798e */ /* 0x0001e8000c10e786 */
[----:B------:R0:W-:Y:S02]  /*4a00*/  RED.E.ADD.F32.FTZ.RN.STRONG.GPU [R34.64], R27 ;  /* 0x0000001b2200798e */ /* 0x0001e4000c10e786 */
.L_x_83:
[----:B------:R-:W-:Y:S05]  /*4a10*/  BSYNC B0 ;  /* 0x0000000000007941 */ /* 0x000fea0003800000 */
.L_x_82:
[----:B------:R-:W-:-:S13]  /*4a20*/  ISETP.GE.U32.AND P6, PT, R125, 0x2, PT ;  /* 0x000000027d00780c */ /* 0x000fda0003fc6070 */
[----:B------:R-:W-:Y:S05]  /*4a30*/  @!P6 BRA `(.L_x_84) ;  /* 0x000012800000e947 */ /* 0x000fea0003800000 */
[----:B0-----:R-:W-:-:S05]  /*4a40*/  LOP3.LUT R24, R5, 0x1, RZ, 0xc0, !PT ;  /* 0x0000000105187812 */ /* 0x001fca00078ec0ff */
[----:B------:R-:W-:-:S04]  /*4a50*/  IMAD R25, R24, c[0x0][0x10], RZ ;  /* 0x0000040018197a24 */ /* 0x000fc800078e02ff */
[C---:B------:R-:W-:Y:S01]  /*4a60*/  IMAD R26, R25.reuse, c[0x0][0xc], RZ ;  /* 0x00000300191a7a24 */ /* 0x040fe200078e02ff */
[----:B------:R-:W-:-:S04]  /*4a70*/  IADD3 R24, R25, R0, RZ ;  /* 0x0000000019187210 */ /* 0x000fc80007ffe0ff */
[----:B------:R-:W-:Y:S01]  /*4a80*/  SHF.L.U32 R26, R26, 0x1, RZ ;  /* 0x000000011a1a7819 */ /* 0x000fe200000006ff */
[----:B------:R-:W-:-:S04]  /*4a90*/  IMAD.WIDE.U32 R24, R24, R105, c[0x0][0x1a8] ;  /* 0x00006a0018187625 */ /* 0x000fc800078e0069 */
[----:B------:R-:W-:Y:S01]  /*4aa0*/  IMAD.WIDE R26, R26, R105, c[0x0][0x1b0] ;  /* 0x00006c001a1a7625 */ /* 0x000fe200078e0269 */
[----:B------:R-:W-:Y:S05]  /*4ab0*/  @P0 BRA `(.L_x_85) ;  /* 0x000001a000000947 */ /* 0x000fea0003800000 */
[----:B------:R-:W-:Y:S01]  /*4ac0*/  IMAD R30, R2, c[0x0][0x10], R0 ;  /* 0x00000400021e7a24 */ /* 0x000fe200078e0200 */
[----:B------:R-:W0:Y:S04]  /*4ad0*/  S2R R124, SR_LANEID ;  /* 0x00000000007c7919 */ /* 0x000e280000000000 */
[----:B------:R-:W-:-:S04]  /*4ae0*/  LEA R28, P6, R30, R26, 0x3 ;  /* 0x0000001a1e1c7211 */ /* 0x000fc800078c18ff */
[----:B------:R-:W-:-:S05]  /*4af0*/  LEA.HI.X R29, R30, R27, RZ, 0x3, P6 ;  /* 0x0000001b1e1d7211 */ /* 0x000fca00030f1cff */
[----:B------:R1:W-:Y:S01]  /*4b00*/  STG.E.64 [R28.64], R74 ;  /* 0x0000004a1c007986 */ /* 0x0003e2000c101b06 */
[----:B------:R-:W-:Y:S06]  /*4b10*/  MEMBAR.ALL.GPU ;  /* 0x0000000000007992 */ /* 0x000fec000000a000 */
[----:B-1----:R-:W-:Y:S01]  /*4b20*/  HFMA2.MMA R28, -RZ, RZ, 0, 5.9604644775390625e-08 ;  /* 0x00000001ff1c7435 */ /* 0x002fe200000001ff */
[----:B------:R-:W-:Y:S01]  /*4b30*/  VOTEU.ANY UR5, UPT, PT ;  /* 0x0000000000057886 */ /* 0x000fe200038e0100 */
[----:B------:R-:W-:Y:S01]  /*4b40*/  LOP3.LUT P6, RZ, R5, 0x2, RZ, 0xc0, !PT ;  /* 0x0000000205ff7812 */ /* 0x000fe200078cc0ff */
[----:B------:R-:W-:Y:S01]  /*4b50*/  UPOPC UR8, UR5 ;  /* 0x00000005000872bf */ /* 0x000fe20008000000 */
[----:B------:R-:W-:Y:S01]  /*4b60*/  P2R R30, PR, RZ, 0x1 ;  /* 0x00000001ff1e7803 */ /* 0x000fe20000000000 */
[----:B------:R-:W-:Y:S01]  /*4b70*/  UFLO.U32 UR5, UR5 ;  /* 0x00000005000572bd */ /* 0x000fe200080e0000 */
[----:B------:R-:W-:Y:S01]  /*4b80*/  SEL R31, RZ, c[0x0][0xc], P6 ;  /* 0x00000300ff1f7a07 */ /* 0x000fe20003000000 */
[----:B------:R-:W-:-:S00]  /*4b90*/  ERRBAR ;  /* 0x00000000000079ab */ /* 0x000fc00000000000 */
[----:B------:R-:W-:Y:S02]  /*4ba0*/  SEL R28, R28, 0xffffffff, !P6 ;  /* 0xffffffff1c1c7807 */ /* 0x000fe40007000000 */
[----:B0-----:R-:W-:Y:S02]  /*4bb0*/  ISETP.EQ.U32.AND P0, PT, R124, UR5, PT ;  /* 0x000000057c007c0c */ /* 0x001fe4000bf02070 */
[----:B------:R-:W-:Y:S01]  /*4bc0*/  ISETP.NE.AND P6, PT, R31, -0x1, PT ;  /* 0xffffffff1f00780c */ /* 0x000fe20003fc5270 */
[----:B------:R-:W-:-:S10]  /*4bd0*/  IMAD R29, R28, UR8, RZ ;  /* 0x000000081c1d7c24 */ /* 0x000fd4000f8e02ff */
[----:B------:R0:W-:Y:S01]  /*4be0*/  @P0 RED.E.ADD.S32.STRONG.GPU [R24.64], R29 ;  /* 0x0000001d1800098e */ /* 0x0001e2000c10e386 */
[----:B------:R-:W-:Y:S01]  /*4bf0*/  ISETP.NE.AND P0, PT, R30, RZ, PT ;  /* 0x000000ff1e00720c */ /* 0x000fe20003f05270 */
[----:B------:R-:W-:Y:S05]  /*4c00*/  @!P6 BRA `(.L_x_85) ;  /* 0x000000500000e947 */ /* 0x000fea0003800000 */
.L_x_86:
[----:B------:R-:W2:Y:S01]  /*4c10*/  LDG.E.STRONG.GPU R28, [R24.64] ;  /* 0x00000006181c7981 */ /* 0x000ea2000c1ef900 */
[----:B------:R-:W-:Y:S01]  /*4c20*/  YIELD ;  /* 0x0000000000007946 */ /* 0x000fe20003800000 */
[----:B--2---:R-:W-:Y:S01]  /*4c30*/  ISETP.NE.AND P6, PT, R28, R31, PT ;  /* 0x0000001f1c00720c */ /* 0x004fe20003fc5270 */
[----:B------:R-:W-:-:S12]  /*4c40*/  CCTL.IVALL ;  /* 0x00000000ff00798f */ /* 0x000fd80002000000 */
[----:B------:R-:W-:Y:S05]  /*4c50*/  @P6 BRA `(.L_x_86) ;  /* 0xffffffb000006947 */ /* 0x000fea000383ffff */
.L_x_85:
[----:B------:R-:W-:Y:S01]  /*4c60*/  ISETP.NE.AND P6, PT, RZ, c[0x0][0xc], PT ;  /* 0x00000300ff007a0c */ /* 0x000fe20003fc5270 */
[----:B------:R-:W-:Y:S01]  /*4c70*/  WARPSYNC 0xffffffff ;  /* 0xffffffff00007948 */ /* 0x000fe20003800000 */
[----:B------:R-:W-:Y:S11]  /*4c80*/  BAR.SYNC.DEFER_BLOCKING 0x0 ;  /* 0x0000000000007b1d */ /* 0x000ff60000010000 */
[----:B------:R-:W-:Y:S05]  /*4c90*/  @!P6 BRA `(.L_x_84) ;  /* 0x000010200000e947 */ /* 0x000fea0003800000 */
[----:B------:R-:W-:Y:S02]  /*4ca0*/  IADD3 R125, R125, -0x1, RZ ;  /* 0xffffffff7d7d7810 */ /* 0x000fe40007ffe0ff */
[----:B0-----:R-:W-:-:S02]  /*4cb0*/  MOV R24, RZ ;  /* 0x000000ff00187202 */ /* 0x001fc40000000f00 */
[----:B------:R-:W-:-:S13]  /*4cc0*/  ISETP.GE.U32.AND P6, PT, R125, 0x3, PT ;  /* 0x000000037d00780c */ /* 0x000fda0003fc6070 */
[----:B------:R-:W-:Y:S05]  /*4cd0*/  @!P6 BRA `(.L_x_87) ;  /* 0x00000e200000e947 */ /* 0x000fea0003800000 */
[----:B------:R-:W-:Y:S01]  /*4ce0*/  IADD3 R25, -R123, c[0x0][0xc], RZ ;  /* 0x000003007b197a10 */ /* 0x000fe20007ffe1ff */
[----:B------:R-:W-:-:S03]  /*4cf0*/  HFMA2.MMA R24, -RZ, RZ, 0, 0 ;  /* 0x00000000ff187435 */ /* 0x000fc600000001ff */
[----:B------:R-:W-:-:S13]  /*4d00*/  ISETP.GT.AND P6, PT, R25, RZ, PT ;  /* 0x000000ff1900720c */ /* 0x000fda0003fc4270 */
[----:B------:R-:W-:Y:S05]  /*4d10*/  @!P6 BRA `(.L_x_88) ;  /* 0x00000bf00000e947 */ /* 0x000fea0003800000 */
[----:B------:R-:W-:Y:S02]  /*4d20*/  P2R R28, PR, RZ, 0x1 ;  /* 0x00000001ff1c7803 */ /* 0x000fe40000000000 */
[----:B------:R-:W-:Y:S02]  /*4d30*/  ISETP.GT.AND P6, PT, R25, 0xc, PT ;  /* 0x0000000c1900780c */ /* 0x000fe40003fc4270 */
[----:B------:R-:W-:Y:S02]  /*4d40*/  PLOP3.LUT P0, PT, PT, PT, PT, 0x80, 0x0 ;  /* 0x000000000000781c */ /* 0x000fe40003f0f070 */
[----:B------:R-:W-:-:S11]  /*4d50*/  LOP3.LUT R17, R17, 0xfffffffe, RZ, 0xc0, !PT ;  /* 0xfffffffe11117812 */ /* 0x000fd600078ec0ff */
[----:B------:R-:W-:Y:S02]  /*4d60*/  @P0 LOP3.LUT R17, R17, 0x1, RZ, 0xfc, !PT ;  /* 0x0000000111110812 */ /* 0x000fe400078efcff */
[----:B------:R-:W-:Y:S01]  /*4d70*/  ISETP.NE.AND P0, PT, R28, RZ, PT ;  /* 0x000000ff1c00720c */ /* 0x000fe20003f05270 */
[----:B------:R-:W-:Y:S05]  /*4d80*/  @!P6 BRA `(.L_x_89) ;  /* 0x000007600000e947 */ /* 0x000fea0003800000 */
[----:B------:R-:W-:Y:S02]  /*4d90*/  PLOP3.LUT P6, PT, PT, PT, PT, 0x8, 0x0 ;  /* 0x000000000000781c */ /* 0x000fe40003fce170 */
[----:B------:R-:W-:-:S11]  /*4da0*/  LOP3.LUT R17, R17, 0xfffffffe, RZ, 0xc0, !PT ;  /* 0xfffffffe11117812 */ /* 0x000fd600078ec0ff */
[----:B------:R-:W-:Y:S02]  /*4db0*/  @P6 LOP3.LUT R17, R17, 0x1, RZ, 0xfc, !PT ;  /* 0x0000000111116812 */ /* 0x000fe400078efcff */
.L_x_90:
[----:B------:R-:W-:-:S13]  /*4dc0*/  ISETP.EQ.OR P6, PT, R24, R2, P0 ;  /* 0x000000021800720c */ /* 0x000fda00007c2670 */
[----:B------:R-:W-:-:S04]  /*4dd0*/  @!P6 IMAD R29, R24, c[0x0][0x10], R0 ;  /* 0x00000400181dea24 */ /* 0x000fc800078e0200 */
[----:B------:R-:W-:-:S06]  /*4de0*/  @!P6 IMAD.WIDE.U32 R28, R29, 0x8, R26 ;  /* 0x000000081d1ce825 */ /* 0x000fcc00078e001a */
[----:B------:R-:W2:Y:S01]  /*4df0*/  @!P6 LDG.E.64 R28, [R28.64] ;  /* 0x000000061c1ce981 */ /* 0x000ea2000c1e1b00 */
[----:B------:R-:W-:Y:S01]  /*4e00*/  IADD3 R31, R24, 0x1, RZ ;  /* 0x00000001181f7810 */ /* 0x000fe20007ffe0ff */
[----:B--2---:R-:W-:Y:S02]  /*4e10*/  @!P6 FADD.FTZ R74, R74, R28 ;  /* 0x0000001c4a4ae221 */ /* 0x004fe40000010000 */
[----:B------:R-:W-:Y:S01]  /*4e20*/  @!P6 FADD.FTZ R75, R75, R29 ;  /* 0x0000001d4b4be221 */ /* 0x000fe20000010000 */
        /* <DEDUP_REMOVED lines=102> */
[----:B------:R-:W-:Y:S02]  /*5490*/  IADD3 R25, R25, -0x10, RZ ;  /* 0xfffffff019197810 */ /* 0x000fe40007ffe0ff */
[----:B------:R-:W-:Y:S01]  /*54a0*/  IADD3 R24, R24, 0x10, RZ ;  /* 0x0000001018187810 */ /* 0x000fe20007ffe0ff */
[----:B--2---:R-:W-:Y:S02]  /*54b0*/  @!P6 FADD.FTZ R74, R74, R28 ;  /* 0x0000001c4a4ae221 */ /* 0x004fe40000010000 */
[----:B------:R-:W-:Y:S01]  /*54c0*/  @!P6 FADD.FTZ R75, R75, R29 ;  /* 0x0000001d4b4be221 */ /* 0x000fe20000010000 */
[----:B------:R-:W-:-:S13]  /*54d0*/  ISETP.GT.AND P6, PT, R25, 0xc, PT ;  /* 0x0000000c1900780c */ /* 0x000fda0003fc4270 */
[----:B------:R-:W-:Y:S05]  /*54e0*/  @P6 BRA `(.L_x_90) ;  /* 0xfffff8d000006947 */ /* 0x000fea000383ffff */
.L_x_89:
[----:B------:R-:W-:-:S13]  /*54f0*/  ISETP.GT.AND P6, PT, R25, 0x4, PT ;  /* 0x000000041900780c */ /* 0x000fda0003fc4270 */
[----:B------:R-:W-:Y:S05]  /*5500*/  @!P6 BRA `(.L_x_91) ;  /* 0x000003d00000e947 */ /* 0x000fea0003800000 */
        /* <DEDUP_REMOVED lines=54> */
[----:B------:R-:W-:Y:S02]  /*5870*/  LOP3.LUT R17, R17, 0xfffffffe, RZ, 0xc0, !PT ;  /* 0xfffffffe11117812 */ /* 0x000fe400078ec0ff */
[----:B------:R-:W-:Y:S02]  /*5880*/  IADD3 R25, R25, -0x4, RZ ;  /* 0xfffffffc19197810 */ /* 0x000fe40007ffe0ff */
[----:B------:R-:W-:Y:S01]  /*5890*/  IADD3 R24, R33, 0x4, RZ ;  /* 0x0000000421187810 */ /* 0x000fe20007ffe0ff */
[----:B--2---:R-:W-:Y:S02]  /*58a0*/  @!P6 FADD.FTZ R74, R74, R28 ;  /* 0x0000001c4a4ae221 */ /* 0x004fe40000010000 */
[----:B------:R-:W-:Y:S01]  /*58b0*/  @!P6 FADD.FTZ R75, R75, R29 ;  /* 0x0000001d4b4be221 */ /* 0x000fe20000010000 */
[----:B------:R-:W-:-:S13]  /*58c0*/  PLOP3.LUT P6, PT, PT, PT, PT, 0x8, 0x0 ;  /* 0x000000000000781c */ /* 0x000fda0003fce170 */
[----:B------:R-:W-:-:S04]  /*58d0*/  @P6 LOP3.LUT R17, R17, 0x1, RZ, 0xfc, !PT ;  /* 0x0000000111116812 */ /* 0x000fc800078efcff */
.L_x_91:
[----:B------:R-:W-:-:S04]  /*58e0*/  LOP3.LUT P6, RZ, R17, 0x1, RZ, 0xc0, !PT ;  /* 0x0000000111ff7812 */ /* 0x000fc800078cc0ff */
[----:B------:R-:W-:-:S13]  /*58f0*/  ISETP.NE.OR P6, PT, R25, RZ, P6 ;  /* 0x000000ff1900720c */ /* 0x000fda00037c5670 */
[----:B------:R-:W-:Y:S05]  /*5900*/  @!P6 BRA `(.L_x_87) ;  /* 0x000001f00000e947 */ /* 0x000fea0003800000 */
.L_x_88:
        /* <DEDUP_REMOVED lines=29> */
[----:B------:R-:W-:-:S13]  /*5ae0*/  ISETP.NE.AND P6, PT, R25, RZ, PT ;  /* 0x000000ff1900720c */ /* 0x000fda0003fc5270 */
[----:B------:R-:W-:Y:S05]  /*5af0*/  @P6 BRA `(.L_x_88) ;  /* 0xfffffe1000006947 */ /* 0x000fea000383ffff */
.L_x_87:
[----:B------:R-:W-:-:S13]  /*5b00*/  ISETP.NE.AND P6, PT, R123, RZ, PT ;  /* 0x000000ff7b00720c */ /* 0x000fda0003fc5270 */
        /* <DEDUP_REMOVED lines=9> */
.L_x_93:
[----:B------:R-:W-:Y:S05]  /*5ba0*/  BSYNC B0 ;  /* 0x0000000000007941 */ /* 0x000fea0003800000 */
.L_x_92:
[----:B------:R-:W-:-:S13]  /*5bb0*/  ISETP.NE.AND P6, PT, R123, 0x1, PT ;  /* 0x000000017b00780c */ /* 0x000fda0003fc5270 */
[----:B------:R-:W-:Y:S05]  /*5bc0*/  @!P6 BRA `(.L_x_84) ;  /* 0x000000f00000e947 */ /* 0x000fea0003800000 */
[----:B------:R-:W-:-:S04]  /*5bd0*/  IADD3 R29, R24, 0x1, RZ ;  /* 0x00000001181d7810 */ /* 0x000fc80007ffe0ff */
[----:B------:R-:W-:-:S13]  /*5be0*/  ISETP.EQ.OR P6, PT, R29, R2, P0 ;  /* 0x000000021d00720c */ /* 0x000fda00007c2670 */
[----:B------:R-:W-:-:S04]  /*5bf0*/  @!P6 IMAD R29, R29, c[0x0][0x10], R0 ;  /* 0x000004001d1dea24 */ /* 0x000fc800078e0200 */
[----:B------:R-:W-:-:S06]  /*5c00*/  @!P6 IMAD.WIDE.U32 R28, R29, 0x8, R26 ;  /* 0x000000081d1ce825 */ /* 0x000fcc00078e001a */
[----:B------:R-:W2:Y:S01]  /*5c10*/  @!P6 LDG.E.64 R28, [R28.64] ;  /* 0x000000061c1ce981 */ /* 0x000ea2000c1e1b00 */
[----:B------:R-:W-:Y:S01]  /*5c20*/  IADD3 R25, R24, 0x2, RZ ;  /* 0x0000000218197810 */ /* 0x000fe20007ffe0ff */
[----:B--2---:R-:W-:Y:S02]  /*5c30*/  @!P6 FADD.FTZ R74, R74, R28 ;  /* 0x0000001c4a4ae221 */ /* 0x004fe40000010000 */
[----:B------:R-:W-:Y:S01]  /*5c40*/  @!P6 FADD.FTZ R75, R75, R29 ;  /* 0x0000001d4b4be221 */ /* 0x000fe20000010000 */
[----:B------:R-:W-:-:S04]  /*5c50*/  ISETP.EQ.OR P6, PT, R25, R2, P0 ;  /* 0x000000021900720c */ /* 0x000fc800007c2670 */
[----:B------:R-:W-:-:S13]  /*5c60*/  ISETP.EQ.OR P6, PT, R123, 0x2, P6 ;  /* 0x000000027b00780c */ /* 0x000fda00037c2670 */
[----:B------:R-:W-:-:S04]  /*5c70*/  @!P6 IMAD R25, R25, c[0x0][0x10], R0 ;  /* 0x000004001919ea24 */ /* 0x000fc800078e0200 */
[----:B------:R-:W-:-:S06]  /*5c80*/  @!P6 IMAD.WIDE.U32 R26, R25, 0x8, R26 ;  /* 0x00000008191ae825 */ /* 0x000fcc00078e001a */
[----:B------:R-:W2:Y:S02]  /*5c90*/  @!P6 LDG.E.64 R26, [R26.64] ;  /* 0x000000061a1ae981 */ /* 0x000ea4000c1e1b00 */
[----:B--2---:R-:W-:Y:S02]  /*5ca0*/  @!P6 FADD.FTZ R74, R74, R26 ;  /* 0x0000001a4a4ae221 */ /* 0x004fe40000010000 */
[----:B------:R-:W-:-:S05]  /*5cb0*/  @!P6 FADD.FTZ R75, R75, R27 ;  /* 0x0000001b4b4be221 */ /* 0x000fca0000010000 */
.L_x_84:
        /* <DEDUP_REMOVED lines=14> */
[C---:B------:R-:W-:Y:S02]  /*5da0*/  FADD.FTZ R25, -R62.reuse, R25 ;  /* 0x000000193e197221 */ /* 0x040fe40000010100 */
[----:B------:R-:W-:Y:S02]  /*5db0*/  FADD.FTZ R59, -R62, R59 ;  /* 0x0000003b3e3b7221 */ /* 0x000fe40000010100 */
[-C--:B------:R-:W-:Y:S02]  /*5dc0*/  FMUL.FTZ R39, R25, R58.reuse ;  /* 0x0000003a19277220 */ /* 0x080fe40000410000 */
        /* <DEDUP_REMOVED lines=20> */
.L_x_94:
[----:B------:R-:W-:Y:S01]  /*5f10*/  LOP3.LUT P0, RZ, R17, 0x80, RZ, 0xc0, !PT ;  /* 0x0000008011ff7812 */ /* 0x000fe2000780c0ff */
[----:B------:R-:W-:-:S12]  /*5f20*/  BSSY B0, `(.L_x_95) ;  /* 0x0000012000007945 */ /* 0x000fd80003800000 */
[----:B------:R-:W-:Y:S05]  /*5f30*/  @!P0 BRA `(.L_x_96) ;  /* 0x0000010000008947 */ /* 0x000fea0003800000 */
[----:B------:R-:W-:Y:S01]  /*5f40*/  MOV R24, R66 ;  /* 0x0000004200187202 */ /* 0x000fe20000000f00 */
[----:B------:R-:W-:Y:S01]  /*5f50*/  IMAD R27, R122, c[0x0][0x1d8], RZ ;  /* 0x000076007a1b7a24 */ /* 0x000fe200078e02ff */
        /* <DEDUP_REMOVED lines=9> */
[----:B------:R-:W-:Y:S02]  /*5ff0*/  FFMA.FTZ R33, R33, R70, -R24 ;  /* 0x0000004621217223 */ /* 0x000fe40000010818 */
[-C--:B------:R-:W-:Y:S02]  /*6000*/  FMUL.FTZ R24, R35, R58.reuse ;  /* 0x0000003a23187220 */ /* 0x080fe40000410000 */
[----:B------:R-:W-:-:S05]  /*6010*/  FMUL.FTZ R25, R33, R58 ;  /* 0x0000003a21197220 */ /* 0x000fca0000410000 */
[----:B------:R-:W-:-:S05]  /*6020*/  F2FP.BF16.PACK_AB R25, R24, R25 ;  /* 0x000000191819723e */ /* 0x000fca00000010ff */
[----:B------:R0:W-:Y:S02]  /*6030*/  STG.E [R26.64], R25 ;  /* 0x000000191a007986 */ /* 0x0001e4000c101906 */
.L_x_96:
[----:B------:R-:W-:Y:S05]  /*6040*/  BSYNC B0 ;  /* 0x0000000000007941 */ /* 0x000fea0003800000 */
.L_x_95:
[----:B------:R-:W-:Y:S01]  /*6050*/  ISETP.NE.AND P0, PT, RZ, UR9, PT ;  /* 0x00000009ff007c0c */ /* 0x000fe2000bf05270 */
[C---:B0-----:R-:W-:Y:S01]  /*6060*/  FADD.FTZ R25, -R62.reuse, R31 ;  /* 0x0000001f3e197221 */ /* 0x041fe20000010100 */
[----:B------:R-:W-:Y:S02]  /*6070*/  PRMT R61, RZ, 0x7610, R61 ;  /* 0x00007610ff3d7816 */ /* 0x000fe4000000003d */
[--C-:B------:R-:W-:Y:S01]  /*6080*/  PRMT R33, RZ, 0x5410, R63.reuse ;  /* 0x00005410ff217816 */ /* 0x100fe2000000003f */
[----:B------:R-:W-:Y:S01]  /*6090*/  FMUL.FTZ R41, R25, R58 ;  /* 0x0000003a19297220 */ /* 0x000fe20000410000 */
[----:B------:R-:W-:Y:S01]  /*60a0*/  PRMT R32, RZ, 0x7610, R63 ;  /* 0x00007610ff207816 */ /* 0x000fe2000000003f */
[----:B------:R-:W-:Y:S01]  /*60b0*/  FADD.FTZ R61, -R62, R61 ;  /* 0x0000003d3e3d7221 */ /* 0x000fe20000010100 */
[----:B------:R-:W-:-:S03]  /*60c0*/  PRMT R31, RZ, 0x5410, R72 ;  /* 0x00005410ff1f7816 */ /* 0x000fc60000000048 */
[----:B------:R-:W-:Y:S02]  /*60d0*/  FMUL.FTZ R40, R61, R58 ;  /* 0x0000003a3d287220 */ /* 0x000fe40000410000 */
        /* <DEDUP_REMOVED lines=19> */
.L_x_97:
        /* <DEDUP_REMOVED lines=19> */
.L_x_99:
[----:B------:R-:W-:Y:S05]  /*6340*/  BSYNC B0 ;  /* 0x0000000000007941 */ /* 0x000fea0003800000 */
.L_x_98:
        /* <DEDUP_REMOVED lines=28> */
.L_x_100:
        /* <DEDUP_REMOVED lines=19> */
.L_x_102:
[----:B------:R-:W-:Y:S05]  /*6640*/  BSYNC B0 ;  /* 0x0000000000007941 */ /* 0x000fea0003800000 */
.L_x_101:
[----:B------:R-:W-:Y:S01]  /*6650*/  ISETP.NE.AND P0, PT, RZ, UR9, PT ;  /* 0x00000009ff007c0c */ /* 0x000fe2000bf05270 */
[C---:B------:R-:W-:Y:S01]  /*6660*/  FADD.FTZ R31, -R62.reuse, R31 ;  /* 0x0000001f3e1f7221 */ /* 0x040fe20000010100 */
[----:B0-----:R-:W-:Y:S02]  /*6670*/  PRMT R25, RZ, 0x7610, R76 ;  /* 0x00007610ff197816 */ /* 0x001fe4000000004c */
        /* <DEDUP_REMOVED lines=25> */
.L_x_103:
        /* <DEDUP_REMOVED lines=19> */
.L_x_105:
[----:B------:R-:W-:Y:S05]  /*6940*/  BSYNC B0 ;  /* 0x0000000000007941 */ /* 0x000fea0003800000 */
.L_x_104:
        /* <DEDUP_REMOVED lines=28> */
.L_x_106:
        /* <DEDUP_REMOVED lines=19> */
.L_x_108:
[----:B------:R-:W-:Y:S05]  /*6c40*/  BSYNC B0 ;  /* 0x0000000000007941 */ /* 0x000fea0003800000 */
.L_x_107:
        /* <DEDUP_REMOVED lines=28> */
.L_x_109:
        /* <DEDUP_REMOVED lines=19> */
.L_x_111:
[----:B------:R-:W-:Y:S05]  /*6f40*/  BSYNC B0 ;  /* 0x0000000000007941 */ /* 0x000fea0003800000 */
.L_x_110:
        /* <DEDUP_REMOVED lines=28> */
.L_x_112:
        /* <DEDUP_REMOVED lines=19> */
.L_x_114:
[----:B------:R-:W-:Y:S05]  /*7240*/  BSYNC B0 ;  /* 0x0000000000007941 */ /* 0x000fea0003800000 */
.L_x_113:
        /* <DEDUP_REMOVED lines=28> */
.L_x_115:
[----:B------:R-:W-:Y:S01]  /*7410*/  BSSY B0, `(.L_x_116) ;  /* 0x0000012000007945 */ /* 0x000fe20003800000 */
        /* <DEDUP_REMOVED lines=17> */
.L_x_117:
[----:B------:R-:W-:Y:S05]  /*7530*/  BSYNC B0 ;  /* 0x0000000000007941 */ /* 0x000fea0003800000 */
.L_x_116:
[----:B0-----:R-:W-:Y:S01]  /*7540*/  PRMT R25, RZ, 0x7610, R86 ;  /* 0x00007610ff197816 */ /* 0x001fe20000000056 */
[C---:B------:R-:W-:Y:S01]  /*7550*/  FADD.FTZ R41, -R62.reuse, R41 ;  /* 0x000000293e297221 */ /* 0x040fe20000010100 */
[--C-:B------:R-:W-:Y:S02]  /*7560*/  PRMT R31, RZ, 0x5410, R87.reuse ;  /* 0x00005410ff1f7816 */ /* 0x100fe40000000057 */
[----:B------:R-:W-:Y:S01]  /*7570*/  PRMT R32, RZ, 0x7610, R87 ;  /* 0x00007610ff207816 */ /* 0x000fe20000000057 */
[----:B------:R-:W-:Y:S01]  /*7580*/  FADD.FTZ R25, -R62, R25 ;  /* 0x000000193e197221 */ /* 0x000fe20000010100 */
[----:B------:R-:W-:Y:S01]  /*7590*/  PRMT R39, RZ, 0x5410, R88 ;  /* 0x00005410ff277816 */ /* 0x000fe20000000058 */
[-C--:B------:R-:W-:Y:S02]  /*75a0*/  FMUL.FTZ R41, R41, R58.reuse ;  /* 0x0000003a29297220 */ /* 0x080fe40000410000 */
        /* <DEDUP_REMOVED lines=20> */
.L_x_118:
        /* <DEDUP_REMOVED lines=18> */
.L_x_120:
[----:B------:R-:W-:Y:S05]  /*7810*/  BSYNC B0 ;  /* 0x0000000000007941 */ /* 0x000fea0003800000 */
.L_x_119:
        /* <DEDUP_REMOVED lines=27> */
.L_x_121:
        /* <DEDUP_REMOVED lines=18> */
.L_x_123:
[----:B------:R-:W-:Y:S05]  /*7af0*/  BSYNC B0 ;  /* 0x0000000000007941 */ /* 0x000fea0003800000 */
.L_x_122:
        /* <DEDUP_REMOVED lines=27> */
.L_x_124:
        /* <DEDUP_REMOVED lines=18> */
.L_x_126:
[----:B------:R-:W-:Y:S05]  /*7dd0*/  BSYNC B0 ;  /* 0x0000000000007941 */ /* 0x000fea0003800000 */
.L_x_125:
        /* <DEDUP_REMOVED lines=27> */
.L_x_127:
        /* <DEDUP_REMOVED lines=18> */
.L_x_129:
[----:B------:R-:W-:Y:S05]  /*80b0*/  BSYNC B0 ;  /* 0x0000000000007941 */ /* 0x000fea0003800000 */
.L_x_128:
[----:B0-----:R-:W-:Y:S01]  /*80c0*/  PRMT R25, RZ, 0x7610, R18 ;  /* 0x00007610ff197816 */ /* 0x001fe20000000012 */
[----:B------:R-:W-:Y:S01]  /*80d0*/  FADD.FTZ R41, -R62, R41 ;  /* 0x000000293e297221 */ /* 0x000fe20000010100 */
[----:B------:R-:W-:Y:S02]  /*80e0*/  IADD3 R37, R28, 0x60, RZ ;  /* 0x000000601c257810 */ /* 0x000fe40007ffe0ff */
[----:B------:R-:W-:Y:S01]  /*80f0*/  PRMT R27, RZ, 0x5410, R19 ;  /* 0x00005410ff1b7816 */ /* 0x000fe20000000013 */
[----:B------:R-:W-:Y:S01]  /*8100*/  FADD.FTZ R25, -R62, R25 ;  /* 0x000000193e197221 */ /* 0x000fe20000010100 */
[----:B------:R-:W-:Y:S01]  /*8110*/  PRMT R26, RZ, 0x7610, R19 ;  /* 0x00007610ff1a7816 */ /* 0x000fe20000000013 */
[-C--:B------:R-:W-:Y:S01]  /*8120*/  FMUL.FTZ R41, R41, R58.reuse ;  /* 0x0000003a29297220 */ /* 0x080fe20000410000 */
[----:B------:R-:W-:Y:S01]  /*8130*/  SHF.R.S32.HI R38, RZ, 0x1f, R37 ;  /* 0x0000001fff267819 */ /* 0x000fe20000011425 */
        /* <DEDUP_REMOVED lines=20> */
.L_x_130:
[----:B------:R-:W-:Y:S01]  /*8280*/  ISETP.GE.U32.AND P0, PT, R37, c[0x0][0x1e0], PT ;  /* 0x0000780025007a0c */ /* 0x000fe20003f06070 */
[----:B------:R-:W-:Y:S01]  /*8290*/  BSSY B0, `(.L_x_131) ;  /* 0x0000016000007945 */ /* 0x000fe20003800000 */
[--C-:B------:R-:W-:Y:S02]  /*82a0*/  PRMT R33, RZ, 0x5410, R20.reuse ;  /* 0x00005410ff217816 */ /* 0x100fe40000000014 */
[----:B------:R-:W-:Y:S02]  /*82b0*/  ISETP.GE.AND.EX P0, PT, R38, c[0x0][0x1e4], PT, P0 ;  /* 0x0000790026007a0c */ /* 0x000fe40003f06300 */
[----:B------:R-:W-:Y:S02]  /*82c0*/  PRMT R35, RZ, 0x7610, R20 ;  /* 0x00007610ff237816 */ /* 0x000fe40000000014 */
[----:B------:R-:W-:-:S13]  /*82d0*/  ISETP.LT.U32.AND P0, PT, R3, 0x1c0, !P0 ;  /* 0x000001c00300780c */ /* 0x000fda0004701070 */
        /* <DEDUP_REMOVED lines=17> */
.L_x_132:
[----:B------:R-:W-:Y:S05]  /*83f0*/  BSYNC B0 ;  /* 0x0000000000007941 */ /* 0x000fea0003800000 */
.L_x_131:
[----:B------:R-:W-:Y:S01]  /*8400*/  FADD.FTZ R33, -R62, R33 ;  /* 0x000000213e217221 */ /* 0x000fe20000010100 */
[----:B------:R-:W-:Y:S01]  /*8410*/  IADD3 R36, R28, 0x68, RZ ;  /* 0x000000681c247810 */ /* 0x000fe20007ffe0ff */
[----:B------:R-:W-:Y:S01]  /*8420*/  FADD.FTZ R35, -R62, R35 ;  /* 0x000000233e237221 */ /* 0x000fe20000010100 */
[--C-:B0-----:R-:W-:Y:S01]  /*8430*/  PRMT R25, RZ, 0x5410, R21.reuse ;  /* 0x00005410ff197816 */ /* 0x101fe20000000015 */
[-C--:B------:R-:W-:Y:S01]  /*8440*/  FMUL.FTZ R37, R33, R58.reuse ;  /* 0x0000003a21257220 */ /* 0x080fe20000410000 */
[----:B------:R-:W-:Y:S01]  /*8450*/  PRMT R24, RZ, 0x7610, R21 ;  /* 0x00007610ff187816 */ /* 0x000fe20000000015 */
[----:B------:R-:W-:Y:S01]  /*8460*/  FMUL.FTZ R34, R35, R58 ;  /* 0x0000003a23227220 */ /* 0x000fe20000410000 */
[----:B------:R-:W-:Y:S01]  /*8470*/  SHF.R.S32.HI R38, RZ, 0x1f, R36 ;  /* 0x0000001fff267819 */ /* 0x000fe20000011424 */
        /* <DEDUP_REMOVED lines=19> */
.L_x_133:
        /* <DEDUP_REMOVED lines=23> */
.L_x_135:
[----:B------:R-:W-:Y:S05]  /*8720*/  BSYNC B0 ;  /* 0x0000000000007941 */ /* 0x000fea0003800000 */
.L_x_134:
[----:B------:R-:W-:Y:S01]  /*8730*/  FADD.FTZ R31, -R62, R31 ;  /* 0x0000001f3e1f7221 */ /* 0x000fe20000010100 */
[----:B------:R-:W-:Y:S01]  /*8740*/  IADD3 R36, R28, 0x70, RZ ;  /* 0x000000701c247810 */ /* 0x000fe20007ffe0ff */
[----:B------:R-:W-:Y:S01]  /*8750*/  FADD.FTZ R33, -R62, R33 ;  /* 0x000000213e217221 */ /* 0x000fe20000010100 */
[--C-:B------:R-:W-:Y:S01]  /*8760*/  PRMT R25, RZ, 0x5410, R23.reuse ;  /* 0x00005410ff197816 */ /* 0x100fe20000000017 */
[-C--:B------:R-:W-:Y:S01]  /*8770*/  FMUL.FTZ R35, R31, R58.reuse ;  /* 0x0000003a1f237220 */ /* 0x080fe20000410000 */
[----:B------:R-:W-:Y:S01]  /*8780*/  PRMT R22, RZ, 0x7610, R23 ;  /* 0x00007610ff167816 */ /* 0x000fe20000000017 */
[----:B------:R-:W-:Y:S01]  /*8790*/  FMUL.FTZ R34, R33, R58 ;  /* 0x0000003a21227220 */ /* 0x000fe20000410000 */
[----:B------:R-:W-:Y:S01]  /*87a0*/  SHF.R.S32.HI R37, RZ, 0x1f, R36 ;  /* 0x0000001fff257819 */ /* 0x000fe20000011424 */
        /* <DEDUP_REMOVED lines=19> */
.L_x_136:
[----:B------:R-:W-:Y:S01]  /*88e0*/  ISETP.GE.U32.AND P0, PT, R36, c[0x0][0x1e0], PT ;  /* 0x0000780024007a0c */ /* 0x000fe20003f06070 */
[----:B------:R-:W-:Y:S01]  /*88f0*/  BSSY B0, `(.L_x_137) ;  /* 0x0000018000007945 */ /* 0x000fe20003800000 */
[--C-:B0-----:R-:W-:Y:S02]  /*8900*/  PRMT R19, RZ, 0x5410, R56.reuse ;  /* 0x00005410ff137816 */ /* 0x101fe40000000038 */
[----:B------:R-:W-:Y:S02]  /*8910*/  ISETP.GE.AND.EX P0, PT, R37, c[0x0][0x1e4], PT, P0 ;  /* 0x0000790025007a0c */ /* 0x000fe40003f06300 */
[----:B------:R-:W-:Y:S01]  /*8920*/  PRMT R21, RZ, 0x7610, R56 ;  /* 0x00007610ff157816 */ /* 0x000fe20000000038 */
[----:B------:R-:W-:Y:S01]  /*8930*/  FADD.FTZ R27, -R62, R19 ;  /* 0x000000133e1b7221 */ /* 0x000fe20000010100 */
[----:B------:R-:W-:-:S03]  /*8940*/  ISETP.LT.U32.AND P0, PT, R3, 0x1c0, !P0 ;  /* 0x000001c00300780c */ /* 0x000fc60004701070 */
[----:B------:R-:W-:-:S10]  /*8950*/  FADD.FTZ R31, -R62, R21 ;  /* 0x000000153e1f7221 */ /* 0x000fd40000010100 */
        /* <DEDUP_REMOVED lines=17> */
.L_x_138:
[----:B------:R-:W-:Y:S05]  /*8a70*/  BSYNC B0 ;  /* 0x0000000000007941 */ /* 0x000fea0003800000 */
.L_x_137:
[----:B------:R-:W-:Y:S01]  /*8a80*/  IADD3 R32, R28, 0x78, RZ ;  /* 0x000000781c207810 */ /* 0x000fe20007ffe0ff */
[-C--:B------:R-:W-:Y:S01]  /*8a90*/  FMUL.FTZ R33, R27, R58.reuse ;  /* 0x0000003a1b217220 */ /* 0x080fe20000410000 */
[--C-:B0-----:R-:W-:Y:S01]  /*8aa0*/  PRMT R21, RZ, 0x5410, R57.reuse ;  /* 0x00005410ff157816 */ /* 0x101fe20000000039 */
[----:B------:R-:W-:Y:S01]  /*8ab0*/  FMUL.FTZ R28, R31, R58 ;  /* 0x0000003a1f1c7220 */ /* 0x000fe20000410000 */
[----:B------:R-:W-:Y:S02]  /*8ac0*/  PRMT R20, RZ, 0x7610, R57 ;  /* 0x00007610ff147816 */ /* 0x000fe40000000039 */
[----:B------:R-:W-:Y:S01]  /*8ad0*/  SHF.R.S32.HI R34, RZ, 0x1f, R32 ;  /* 0x0000001fff227819 */ /* 0x000fe20000011420 */
        /* <DEDUP_REMOVED lines=19> */
.L_x_139:
[----:B------:R-:W-:Y:S01]  /*8c10*/  ISETP.GE.U32.AND P0, PT, R32, c[0x0][0x1e0], PT ;  /* 0x0000780020007a0c */ /* 0x000fe20003f06070 */
[----:B------:R-:W-:Y:S03]  /*8c20*/  BSSY B0, `(.L_x_140) ;  /* 0x0000013000007945 */ /* 0x000fe60003800000 */
[----:B------:R-:W-:-:S04]  /*8c30*/  ISETP.GE.AND.EX P0, PT, R34, c[0x0][0x1e4], PT, P0 ;  /* 0x0000790022007a0c */ /* 0x000fc80003f06300 */
[----:B------:R-:W-:-:S13]  /*8c40*/  ISETP.LT.U32.AND P0, PT, R3, 0x1c0, !P0 ;  /* 0x000001c00300780c */ /* 0x000fda0004701070 */
[----:B------:R-:W-:Y:S05]  /*8c50*/  @!P0 BRA `(.L_x_141) ;  /* 0x000000f000008947 */ /* 0x000fea0003800000 */
[----:B------:R-:W-:Y:S01]  /*8c60*/  MOV R64, R66 ;  /* 0x0000004200407202 */ /* 0x000fe20000000f00 */
[C-C-:B------:R-:W-:Y:S02]  /*8c70*/  FFMA.FTZ R22, R29.reuse, R33, R30.reuse ;  /* 0x000000211d167223 */ /* 0x140fe4000001001e */
[----:B------:R-:W-:Y:S02]  /*8c80*/  IMAD R18, R118, c[0x0][0x1d8], RZ ;  /* 0x0000760076127a24 */ /* 0x000fe400078e02ff */
[----:B------:R-:W-:Y:S02]  /*8c90*/  FFMA.FTZ R29, R29, R28, R30 ;  /* 0x0000001c1d1d7223 */ /* 0x000fe4000001001e */
[----:B------:R-:W-:Y:S02]  /*8ca0*/  FFMA.FTZ R21, R21, R70, -R22 ;  /* 0x0000004615157223 */ /* 0x000fe40000010816 */
[----:B------:R-:W-:-:S04]  /*8cb0*/  IMAD.WIDE.U32 R64, R13, c[0x0][0x1d8], R64 ;  /* 0x000076000d407a25 */ /* 0x000fc800078e0040 */
[----:B------:R-:W-:Y:S01]  /*8cc0*/  IMAD R19, R13, c[0x0][0x1dc], R18 ;  /* 0x000077000d137a24 */ /* 0x000fe200078e0212 */
[----:B------:R-:W-:Y:S01]  /*8cd0*/  LEA R18, P0, R64, c[0x0][0x160], 0x1 ;  /* 0x0000580040127a11 */ /* 0x000fe200078008ff */
[----:B------:R-:W-:Y:S02]  /*8ce0*/  FFMA.FTZ R29, R20, R71, -R29 ;  /* 0x00000047141d7223 */ /* 0x000fe4000001081d */
[-C--:B------:R-:W-:Y:S01]  /*8cf0*/  FMUL.FTZ R21, R21, R58.reuse ;  /* 0x0000003a15157220 */ /* 0x080fe20000410000 */
[----:B------:R-:W-:Y:S01]  /*8d00*/  IADD3 R19, R65, R19, RZ ;  /* 0x0000001341137210 */ /* 0x000fe20007ffe0ff */
[----:B------:R-:W-:-:S03]  /*8d10*/  FMUL.FTZ R58, R29, R58 ;  /* 0x0000003a1d3a7220 */ /* 0x000fc60000410000 */
[----:B------:R-:W-:Y:S02]  /*8d20*/  LEA.HI.X R19, R64, c[0x0][0x164], R19, 0x1, P0 ;  /* 0x0000590040137a11 */ /* 0x000fe400000f0c13 */
[----:B------:R-:W-:-:S05]  /*8d30*/  F2FP.BF16.PACK_AB R21, R58, R21 ;  /* 0x000000153a15723e */ /* 0x000fca00000010ff */
[----:B------:R0:W-:Y:S02]  /*8d40*/  STG.E [R18.64], R21 ;  /* 0x0000001512007986 */ /* 0x0001e4000c101906 */
.L_x_141:
[----:B------:R-:W-:Y:S05]  /*8d50*/  BSYNC B0 ;  /* 0x0000000000007941 */ /* 0x000fea0003800000 */
.L_x_140:
[----:B------:R-:W-:Y:S02]  /*8d60*/  IADD3 R6, R6, c[0x0][0x10], RZ ;  /* 0x0000040006067a10 */ /* 0x000fe40007ffe0ff */
[----:B------:R-:W-:Y:S02]  /*8d70*/  IADD3 R5, R5, 0x1, RZ ;  /* 0x0000000105057810 */ /* 0x000fe40007ffe0ff */
[----:B------:R-:W-:-:S13]  /*8d80*/  ISETP.GE.AND P0, PT, R6, UR4, PT ;  /* 0x0000000406007c0c */ /* 0x000fda000bf06270 */
[----:B------:R-:W-:Y:S01]  /*8d90*/  @P0 CALL.REL.NOINC `(.L_x_59) ;  /* 0x0000001000000944 */ /* 0x000fe20003c00000 */
[----:B------:R-:W-:Y:S05]  /*8da0*/  BRA `(.L_x_142) ;  /* 0xffff792000007947 */ /* 0x000fea000383ffff */
.L_x_59:
[----:B-12---:R-:W-:Y:S01]  /*8db0*/  MOV R6, c[0x0][0xc] ;  /* 0x0000030000067a02 */ /* 0x006fe20000000f00 */
[----:B------:R-:W-:Y:S01]  /*8dc0*/  HFMA2.MMA R27, -RZ, RZ, 0, 2.384185791015625e-07 ;  /* 0x00000004ff1b7435 */ /* 0x000fe200000001ff */
[----:B------:R-:W-:Y:S01]  /*8dd0*/  ISETP.NE.AND P2, PT, R3, RZ, PT ;  /* 0x000000ff0300720c */ /* 0x000fe20003f45270 */
[----:B------:R-:W-:Y:S01]  /*8de0*/  BSSY B0, `(.L_x_143) ;  /* 0x0000013000007945 */ /* 0x000fe20003800000 */
[----:B------:R-:W-:Y:S02]  /*8df0*/  IADD3 R7, R6, -0x1, RZ ;  /* 0xffffffff06077810 */ /* 0x000fe40007ffe0ff */
[----:B------:R-:W-:Y:S02]  /*8e00*/  MOV R4, c[0x0][0x10] ;  /* 0x0000040000047a02 */ /* 0x000fe40000000f00 */
[----:B------:R-:W-:Y:S02]  /*8e10*/  ISETP.NE.AND P0, PT, R2, R7, PT ;  /* 0x000000070200720c */ /* 0x000fe40003f05270 */
[----:B------:R-:W-:-:S02]  /*8e20*/  ISETP.NE.AND P1, PT, R6, 0x1, PT ;  /* 0x000000010600780c */ /* 0x000fc40003f25270 */
[C---:B------:R-:W-:Y:S02]  /*8e30*/  SHF.L.U32 R2, R4.reuse, 0x1, RZ ;  /* 0x0000000104027819 */ /* 0x040fe400000006ff */
[----:B------:R-:W-:Y:S02]  /*8e40*/  IADD3 R5, R4, -0x1, RZ ;  /* 0xffffffff04057810 */ /* 0x000fe40007ffe0ff */
[----:B------:R-:W-:Y:S02]  /*8e50*/  SEL R2, R2, RZ, P1 ;  /* 0x000000ff02027207 */ /* 0x000fe40000800000 */
[----:B------:R-:W-:-:S03]  /*8e60*/  ISETP.NE.OR P0, PT, R0, R5, P0 ;  /* 0x000000050000720c */ /* 0x000fc60000705670 */
        /* <DEDUP_REMOVED lines=10> */
.L_x_144:
[----:B------:R-:W-:Y:S05]  /*8f10*/  BSYNC B0 ;  /* 0x0000000000007941 */ /* 0x000fea0003800000 */
.L_x_143:
[----:B------:R-:W-:Y:S05]  /*8f20*/  @P0 EXIT ;  /* 0x000000000000094d */ /* 0x000fea0003800000 */
[----:B------:R-:W-:Y:S05]  /*8f30*/  @P2 BRA `(.L_x_145) ;  /* 0x0000008000002947 */ /* 0x000fea0003800000 */
[----:B------:R-:W-:-:S05]  /*8f40*/  IMAD R0, R6, c[0x0][0x10], RZ ;  /* 0x0000040006007a24 */ /* 0x000fca00078e02ff */
[----:B------:R-:W-:-:S13]  /*8f50*/  ISETP.NE.AND P0, PT, R0, -0x1, PT ;  /* 0xffffffff0000780c */ /* 0x000fda0003f05270 */
[----:B------:R-:W-:Y:S05]  /*8f60*/  @!P0 BRA `(.L_x_145) ;  /* 0x0000005000008947 */ /* 0x000fea0003800000 */
.L_x_146:
[----:B-1----:R-:W2:Y:S01]  /*8f70*/  LDG.E.STRONG.GPU R7, [R4.64] ;  /* 0x0000000604077981 */ /* 0x002ea2000c1ef900 */
[----:B------:R-:W-:Y:S01]  /*8f80*/  YIELD ;  /* 0x0000000000007946 */ /* 0x000fe20003800000 */
[----:B--2---:R-:W-:Y:S01]  /*8f90*/  ISETP.NE.AND P0, PT, R7, R0, PT ;  /* 0x000000000700720c */ /* 0x004fe20003f05270 */
[----:B------:R-:W-:-:S12]  /*8fa0*/  CCTL.IVALL ;  /* 0x00000000ff00798f */ /* 0x000fd80002000000 */
[----:B------:R-:W-:Y:S05]  /*8fb0*/  @P0 BRA `(.L_x_146) ;  /* 0xffffffb000000947 */ /* 0x000fea000383ffff */
.L_x_145:
[----:B------:R-:W-:Y:S02]  /*8fc0*/  WARPSYNC 0xffffffff ;  /* 0xffffffff00007948 */ /* 0x000fe40003800000 */
[----:B0-----:R-:W-:Y:S01]  /*8fd0*/  MOV R21, c[0x0][0x1dc] ;  /* 0x0000770000157a02 */ /* 0x001fe20000000f00 */
[----:B------:R-:W-:Y:S03]  /*8fe0*/  BAR.SYNC.DEFER_BLOCKING 0x0 ;  /* 0x0000000000007b1d */ /* 0x000fe60000010000 */
[----:B------:R-:W-:-:S04]  /*8ff0*/  LEA.HI R0, P0, R21, c[0x0][0x1d8], RZ, 0x1 ;  /* 0x0000760015007a11 */ /* 0x000fc800078108ff */
[----:B-1----:R-:W-:-:S04]  /*9000*/  IADD3.X R5, RZ, c[0x0][0x1dc], RZ, P0, !PT ;  /* 0x00007700ff057a10 */ /* 0x002fc800007fe4ff */
        /* <DEDUP_REMOVED lines=20> */
.L_x_147:
[----:B------:R-:W-:-:S04]  /*9150*/  LEA R8, P0, R3, c[0x0][0x1b8], 0x2 ;  /* 0x00006e0003087a11 */ /* 0x000fc800078010ff */
[----:B------:R-:W-:Y:S02]  /*9160*/  LEA.HI.X R9, R3, c[0x0][0x1bc], R20, 0x2, P0 ;  /* 0x00006f0003097a11 */ /* 0x000fe400000f1414 */
[-C--:B------:R-:W-:Y:S02]  /*9170*/  LEA R10, P0, R22, R8.reuse, 0x2 ;  /* 0x00000008160a7211 */ /* 0x080fe400078010ff */
[-C--:B------:R-:W-:Y:S01]  /*9180*/  LEA R14, P1, R24, R8.reuse, 0x2 ;  /* 0x00000008180e7211 */ /* 0x080fe200078210ff */
[----:B0-----:R-:W2:Y:S01]  /*9190*/  LDG.E R16, [R8.64] ;  /* 0x0000000608107981 */ /* 0x001ea2000c1e1900 */
        /* <DEDUP_REMOVED lines=18> */
.L_x_148:
        /* <DEDUP_REMOVED lines=12> */
.L_x_5616:


//--------------------- .text._Z35group_norm_nhwc_bwd_one_pass_kernelI11Bf16IOFp32WLi256ELi112ELi448EEv26Group_norm_nhwc_bwd_params --------------------------
	.section	.text._Z35group_norm_nhwc_bwd_one_pass_kernelI11Bf16IOFp32WLi256ELi112ELi448EEv26Group_norm_nhwc_bwd_params,"ax",@progbits
	.sectioninfo	@"SHI_REGISTERS=128"
	.align	128
        .global         _Z35group_norm_nhwc_bwd_one_pass_kernelI11Bf16IOFp32WLi256ELi112ELi448EEv26Group_norm_nhwc_bwd_params
        .type           _Z35group_norm_nhwc_bwd_one_pass_kernelI11Bf16IOFp32WLi256ELi112ELi448EEv26Group_norm_nhwc_bwd_params,@function
        .size           _Z35group_norm_nhwc_bwd_one_pass_kernelI11Bf16IOFp32WLi256ELi112ELi448EEv26Group_norm_nhwc_bwd_params,(.L_x_5617 - _Z35group_norm_nhwc_bwd_one_pass_kernelI11Bf16IOFp32WLi256ELi112ELi448EEv26Group_norm_nhwc_bwd_params)
        .other          _Z35group_norm_nhwc_bwd_one_pass_kernelI11Bf16IOFp32WLi256ELi112ELi448EEv26Group_norm_nhwc_bwd_params,@"STO_CUDA_ENTRY STV_DEFAULT"
_Z35group_norm_nhwc_bwd_one_pass_kernelI11Bf16IOFp32WLi256ELi112ELi448EEv26Group_norm_nhwc_bwd_params:
.text._Z35group_norm_nhwc_bwd_one_pass_kernelI11Bf16IOFp32WLi256ELi112ELi448EEv26Group_norm_nhwc_bwd_params:
        /* <DEDUP_REMOVED lines=10> */
[----:B-1----:R-:W0:Y:S01]  /*00a0*/  S2UR UR20, SR_CTAID.X ;  /* 0x00000000001479c3 */ /* 0x002e220000002500 */
[--C-:B------:R-:W-:Y:S01]  /*00b0*/  SHF.R.U32.HI R4, RZ, 0x3, R0.reuse ;  /* 0x00000003ff047819 */ /* 0x100fe20000011600 */
[----:B------:R-:W-:Y:S01]  /*00c0*/  UMOV UR13, 0x3 ;  /* 0x00000003000d7882 */ /* 0x000fe20000000000 */
[----:B------:R-:W-:Y:S01]  /*00d0*/  ISETP.GE.U32.AND P1, PT, R0, 0x1c0, PT ;  /* 0x000001c00000780c */ /* 0x000fe20003f26070 */
[----:B------:R-:W-:Y:S01]  /*00e0*/  ULDC.64 UR6, c[0x0][0x1d8] ;  /* 0x0000760000067ab9 */ /* 0x000fe20000000a00 */
[----:B------:R-:W-:Y:S01]  /*00f0*/  LOP3.LUT R3, R3, 0xffdfffff, RZ, 0xc0, !PT ;  /* 0xffdfffff03037812 */ /* 0x000fe200078ec0ff */
[----:B------:R-:W-:Y:S01]  /*0100*/  IMAD.WIDE.U32 R4, R4, 0x24924925, RZ ;  /* 0x2492492504047825 */ /* 0x000fe200078e00ff */
[----:B------:R-:W-:Y:S02]  /*0110*/  UIMAD.WIDE.U32 UR4, UR13, UR6, URZ ;  /* 0x000000060d0472a5 */ /* 0x000fe4000f8e003f */
[----:B------:R-:W-:Y:S01]  /*0120*/  UIMAD UR13, UR13, UR7, URZ ;  /* 0x000000070d0d72a4 */ /* 0x000fe2000f8e023f */
[----:B------:R-:W-:Y:S01]  /*0130*/  IMAD R98, R5, -0x38, R0 ;  /* 0xffffffc805627824 */ /* 0x000fe200078e0200 */
[----:B------:R-:W-:-:S02]  /*0140*/  ULEA.HI UR10, UP0, UR7, UR6, URZ, 0x1 ;  /* 0x00000006070a7291 */ /* 0x000fc4000f81083f */
[----:B------:R-:W-:Y:S02]  /*0150*/  UIADD3 UR13, UR5, UR13, URZ ;  /* 0x0000000d050d7290 */ /* 0x000fe4000fffe03f */
[----:B------:R-:W-:Y:S01]  /*0160*/  UIADD3.X UR11, URZ, UR7, URZ, UP0, !UPT ;  /* 0x000000073f0b7290 */ /* 0x000fe200087fe43f */
[----:B------:R-:W-:Y:S01]  /*0170*/  SHF.L.U32 R98, R98, 0x1, RZ ;  /* 0x0000000162627819 */ /* 0x000fe200000006ff */
[----:B------:R-:W-:Y:S02]  /*0180*/  ULEA.HI UR12, UP0, UR13, UR4, URZ, 0x1 ;  /* 0x000000040d0c7291 */ /* 0x000fe4000f81083f */
[----:B------:R-:W-:Y:S02]  /*0190*/  USHF.R.S64 UR10, UR10, 0x1, UR11 ;  /* 0x000000010a0a7899 */ /* 0x000fe4000800100b */
[----:B------:R-:W-:Y:S02]  /*01a0*/  UIADD3.X UR13, URZ, UR13, URZ, UP0, !UPT ;  /* 0x0000000d3f0d7290 */ /* 0x000fe400087fe43f */
[----:B------:R-:W-:Y:S01]  /*01b0*/  USHF.R.S32.HI UR11, URZ, 0x1, UR11 ;  /* 0x000000013f0b7899 */ /* 0x000fe2000801140b */
[----:B0-----:R-:W-:Y:S01]  /*01c0*/  MOV R7, UR20 ;  /* 0x0000001400077c02 */ /* 0x001fe20008000f00 */
[----:B------:R-:W-:-:S02]  /*01d0*/  USHF.R.S64 UR12, UR12, 0x1, UR13 ;  /* 0x000000010c0c7899 */ /* 0x000fc4000800100d */
[----:B------:R-:W-:Y:S02]  /*01e0*/  USHF.R.S32.HI UR13, URZ, 0x1, UR13 ;  /* 0x000000013f0d7899 */ /* 0x000fe4000801140d */
[----:B------:R-:W-:Y:S01]  /*01f0*/  IMAD R2, R7, c[0x0][0x1fc], R5 ;  /* 0x00007f0007027a24 */ /* 0x000fe200078e0205 */
[----:B------:R-:W-:Y:S02]  /*0200*/  ULDC.U8 UR21, c[0x0][0x1f4] ;  /* 0x00007d0000157ab9 */ /* 0x000fe40000000000 */
[----:B------:R-:W-:Y:S02]  /*0210*/  USHF.L.U64.HI UR11, UR10, 0x2, UR11 ;  /* 0x000000020a0b7899 */ /* 0x000fe4000801020b */
[C---:B------:R-:W-:Y:S01]  /*0220*/  ISETP.LT.U32.AND P0, PT, R2.reuse, c[0x0][0x1e0], PT ;  /* 0x0000780002007a0c */ /* 0x040fe20003f01070 */
[----:B------:R-:W-:Y:S01]  /*0230*/  USHF.L.U64.HI UR13, UR12, 0x2, UR13 ;  /* 0x000000020c0d7899 */ /* 0x000fe2000801020d */
[----:B------:R-:W-:Y:S01]  /*0240*/  SHF.R.S32.HI R12, RZ, 0x1f, R2 ;  /* 0x0000001fff0c7819 */ /* 0x000fe20000011402 */
[----:B------:R-:W-:Y:S01]  /*0250*/  UMOV UR4, URZ ;  /* 0x0000003f00047c82 */ /* 0x000fe20008000000 */
        /* <DEDUP_REMOVED lines=30> */
[----:B------:R-:W-:-:S02]  /*0440*/  SHF.R.S32.HI R26, RZ, 0x1f, R27 ;  /* 0x0000001fff1a7819 */ /* 0x000fc4000001141b */
[----:B------:R-:W-:Y:S02]  /*0450*/  ISETP.LT.U32.AND P0, PT, R27, c[0x0][0x1e0], PT ;  /* 0x000078001b007a0c */ /* 0x000fe40003f01070 */
        /* <DEDUP_REMOVED lines=79> */
[----:B------:R-:W-:Y:S02]  /*0950*/  ISETP.LT.AND.EX P0, PT, R11, c[0x0][0x1e4], !P1, P0 ;  /* 0x000079000b007a0c */ /* 0x000fe40004f01300 */
[----:B------:R-:W-:Y:S02]  /*0960*/  LOP3.LUT R3, R3, 0xfffffff7, RZ, 0xc0, !PT ;  /* 0xfffffff703037812 */ /* 0x000fe400078ec0ff */
[----:B------:R-:W-:Y:S02]  /*0970*/  IADD3 R111, R2, 0xb8, RZ ;  /* 0x000000b8026f7810 */ /* 0x000fe40007ffe0ff */
[----:B------:R-:W-:-:S02]  /*0980*/  @P2 LOP3.LUT R3, R3, 0x8, RZ, 0xfc, !PT ;  /* 0x0000000803032812 */ /* 0x000fc400078efcff */
[----:B------:R-:W-:Y:S02]  /*0990*/  SHF.R.S32.HI R7, RZ, 0x1f, R111 ;  /* 0x0000001fff077819 */ /* 0x000fe4000001146f */
[----:B------:R-:W-:Y:S02]  /*09a0*/  ISETP.LT.U32.AND P2, PT, R111, c[0x0][0x1e0], PT ;  /* 0x000078006f007a0c */ /* 0x000fe40003f41070 */
[C---:B------:R-:W-:Y:S02]  /*09b0*/  IADD3 R114, R2.reuse, 0xa0, RZ ;  /* 0x000000a002727810 */ /* 0x040fe40007ffe0ff */
[C---:B------:R-:W-:Y:S02]  /*09c0*/  IADD3 R113, R2.reuse, 0xa8, RZ ;  /* 0x000000a802717810 */ /* 0x040fe40007ffe0ff */
[----:B------:R-:W-:Y:S02]  /*09d0*/  IADD3 R112, R2, 0xb0, RZ ;  /* 0x000000b002707810 */ /* 0x000fe40007ffe0ff */
[----:B------:R-:W-:-:S02]  /*09e0*/  LOP3.LUT R3, R3, 0xfffffffd, RZ, 0xc0, !PT ;  /* 0xfffffffd03037812 */ /* 0x000fc400078ec0ff */
[----:B------:R-:W-:Y:S02]  /*09f0*/  IADD3 R110, R2, 0xc0, RZ ;  /* 0x000000c0026e7810 */ /* 0x000fe40007ffe0ff */
[----:B------:R-:W-:Y:S02]  /*0a00*/  ISETP.LT.AND.EX P2, PT, R7, c[0x0][0x1e4], !P1, P2 ;  /* 0x0000790007007a0c */ /* 0x000fe40004f41320 */
        /* <DEDUP_REMOVED lines=8> */
[----:B------:R-:W-:Y:S02]  /*0a90*/  IADD3 R109, R2, 0xc8, RZ ;  /* 0x000000c8026d7810 */ /* 0x000fe40007ffe0ff */
[----:B------:R-:W-:-:S02]  /*0aa0*/  SHF.R.S32.HI R6, RZ, 0x1f, R110 ;  /* 0x0000001fff067819 */ /* 0x000fc4000001146e */
[----:B------:R-:W-:Y:S02]  /*0ab0*/  ISETP.LT.U32.AND P0, PT, R110, c[0x0][0x1e0], PT ;  /* 0x000078006e007a0c */ /* 0x000fe40003f01070 */
[C---:B------:R-:W-:Y:S02]  /*0ac0*/  IADD3 R108, R2.reuse, 0xd0, RZ ;  /* 0x000000d0026c7810 */ /* 0x040fe40007ffe0ff */
[C---:B------:R-:W-:Y:S02]  /*0ad0*/  IADD3 R107, R2.reuse, 0xd8, RZ ;  /* 0x000000d8026b7810 */ /* 0x040fe40007ffe0ff */
[----:B------:R-:W-:Y:S02]  /*0ae0*/  LEA.HI R7, R7, R0, RZ, 0x5 ;  /* 0x0000000007077211 */ /* 0x000fe400078f28ff */
[C---:B------:R-:W-:Y:S02]  /*0af0*/  IADD3 R106, R2.reuse, 0xe0, RZ ;  /* 0x000000e0026a7810 */ /* 0x040fe40007ffe0ff */
[----:B------:R-:W-:-:S02]  /*0b00*/  IADD3 R105, R2, 0xe8, RZ ;  /* 0x000000e802697810 */ /* 0x000fc40007ffe0ff */
[----:B------:R-:W-:Y:S02]  /*0b10*/  IADD3 R104, R2, 0xf0, RZ ;  /* 0x000000f002687810 */ /* 0x000fe40007ffe0ff */
[----:B------:R-:W-:Y:S02]  /*0b20*/  ISETP.LT.AND.EX P5, PT, R10, c[0x0][0x1e4], !P1, P5 ;  /* 0x000079000a007a0c */ /* 0x000fe40004fa1350 */
[----:B------:R-:W-:Y:S02]  /*0b30*/  ISETP.LT.AND.EX P4, PT, R9, c[0x0][0x1e4], !P1, P4 ;  /* 0x0000790009007a0c */ /* 0x000fe40004f81340 */
[----:B------:R-:W-:Y:S02]  /*0b40*/  ISETP.LT.AND.EX P3, PT, R8, c[0x0][0x1e4], !P1, P3 ;  /* 0x0000790008007a0c */ /* 0x000fe40004f61330 */
[----:B------:R-:W-:Y:S02]  /*0b50*/  SHF.R.S32.HI R4, RZ, 0x1f, R109 ;  /* 0x0000001fff047819 */ /* 0x000fe4000001146d */
[----:B------:R-:W-:-:S02]  /*0b60*/  ISETP.LT.AND.EX P1, PT, R6, c[0x0][0x1e4], !P1, P0 ;  /* 0x0000790006007a0c */ /* 0x000fc40004f21300 */
[----:B------:R-:W-:Y:S02]  /*0b70*/  SHF.R.S32.HI R5, RZ, 0x1f, R108 ;  /* 0x0000001fff057819 */ /* 0x000fe4000001146c */
[----:B------:R-:W-:Y:S02]  /*0b80*/  SHF.R.S32.HI R4, RZ, 0x1f, R107 ;  /* 0x0000001fff047819 */ /* 0x000fe4000001146b */
[----:B------:R-:W-:Y:S02]  /*0b90*/  SHF.R.S32.HI R103, RZ, 0x5, R7 ;  /* 0x00000005ff677819 */ /* 0x000fe40000011407 */
[----:B------:R-:W-:Y:S02]  /*0ba0*/  IADD3 R99, R2, 0xf8, RZ ;  /* 0x000000f802637810 */ /* 0x000fe40007ffe0ff */
[----:B------:R-:W-:Y:S02]  /*0bb0*/  SHF.R.S32.HI R6, RZ, 0x1f, R106 ;  /* 0x0000001fff067819 */ /* 0x000fe4000001146a */
[----:B------:R-:W-:-:S02]  /*0bc0*/  SHF.R.S32.HI R5, RZ, 0x1f, R105 ;  /* 0x0000001fff057819 */ /* 0x000fc40000011469 */
[----:B------:R-:W-:Y:S02]  /*0bd0*/  SHF.R.S32.HI R4, RZ, 0x1f, R104 ;  /* 0x0000001fff047819 */ /* 0x000fe40000011468 */
.L_x_296:
[----:B0-----:R-:W-:Y:S01]  /*0be0*/  IABS R6, c[0x0][0x1f0] ;  /* 0x00007c0000067a13 */ /* 0x001fe20000000000 */
[----:B---3--:R-:W-:Y:S01]  /*0bf0*/  UMOV UR6, URZ ;  /* 0x0000003f00067c82 */ /* 0x008fe20008000000 */
[----:B------:R-:W-:Y:S01]  /*0c00*/  IABS R7, UR9 ;  /* 0x0000000900077c13 */ /* 0x000fe20008000000 */
[----:B------:R-:W-:Y:S01]  /*0c10*/  UISETP.GE.AND UP2, UPT, UR9, URZ, UPT ;  /* 0x0000003f0900728c */ /* 0x000fe2000bf46270 */
[----:B------:R-:W0:Y:S01]  /*0c20*/  R2UR UR17, R6 ;  /* 0x00000000061173c2 */ /* 0x000e2200000e0000 */
[----:B------:R-:W-:Y:S01]  /*0c30*/  ULDC UR16, c[0x0][0x1f0] ;  /* 0x00007c0000107ab9 */ /* 0x000fe20000000800 */
[----:B------:R-:W-:Y:S02]  /*0c40*/  SHF.R.S32.HI R8, RZ, 0x1f, R109 ;  /* 0x0000001fff087819 */ /* 0x000fe4000001146d */
[----:B------:R-:W-:Y:S02]  /*0c50*/  LOP3.LUT R77, R77, 0xfffffffe, RZ, 0xc0, !PT ;  /* 0xfffffffe4d4d7812 */ /* 0x000fe400078ec0ff */
[----:B------:R-:W-:-:S02]  /*0c60*/  LOP3.LUT R3, R3, 0xbfffffff, RZ, 0xc0, !PT ;  /* 0xbfffffff03037812 */ /* 0x000fc400078ec0ff */
[----:B------:R1:W2:Y:S01]  /*0c70*/  R2UR UR14, R7 ;  /* 0x00000000070e73c2 */ /* 0x0002a200000e0000 */
[----:B------:R-:W-:Y:S02]  /*0c80*/  @P5 LOP3.LUT R77, R77, 0x1, RZ, 0xfc, !PT ;  /* 0x000000014d4d5812 */ /* 0x000fe400078efcff */
[----:B------:R-:W-:Y:S02]  /*0c90*/  SHF.R.S32.HI R14, RZ, 0x1f, R107 ;  /* 0x0000001fff0e7819 */ /* 0x000fe4000001146b */
[----:B------:R-:W-:Y:S02]  /*0ca0*/  SHF.R.S32.HI R16, RZ, 0x1f, R106 ;  /* 0x0000001fff107819 */ /* 0x000fe4000001146a */
[----:B------:R-:W-:Y:S02]  /*0cb0*/  SHF.R.S32.HI R19, RZ, 0x1f, R105 ;  /* 0x0000001fff137819 */ /* 0x000fe40000011469 */
[----:B-1----:R-:W-:Y:S02]  /*0cc0*/  MOV R7, UR20 ;  /* 0x0000001400077c02 */ /* 0x002fe40008000f00 */
[----:B------:R-:W-:-:S02]  /*0cd0*/  SHF.R.S32.HI R20, RZ, 0x1f, R104 ;  /* 0x0000001fff147819 */ /* 0x000fc40000011468 */
[----:B------:R-:W-:Y:S02]  /*0ce0*/  SHF.R.S32.HI R102, RZ, 0x1f, R99 ;  /* 0x0000001fff667819 */ /* 0x000fe40000011463 */
[----:B------:R-:W-:Y:S01]  /*0cf0*/  @P4 LOP3.LUT R3, R3, 0x40000000, RZ, 0xfc, !PT ;  /* 0x4000000003034812 */ /* 0x000fe200078efcff */
[----:B0-----:R-:W0:Y:S03]  /*0d00*/  I2F.RP R4, UR17 ;  /* 0x0000001100047d06 */ /* 0x001e260008209400 */
[----:B------:R-:W-:-:S04]  /*0d10*/  LOP3.LUT R3, R3, 0xdfffffff, RZ, 0xc0, !PT ;  /* 0xdfffffff03037812 */ /* 0x000fc800078ec0ff */
[----:B------:R-:W-:-:S04]  /*0d20*/  @P3 LOP3.LUT R3, R3, 0x20000000, RZ, 0xfc, !PT ;  /* 0x2000000003033812 */ /* 0x000fc800078efcff */
[----:B------:R-:W-:-:S04]  /*0d30*/  LOP3.LUT R3, R3, 0xf7ffffff, RZ, 0xc0, !PT ;  /* 0xf7ffffff03037812 */ /* 0x000fc800078ec0ff */
[----:B------:R-:W-:Y:S01]  /*0d40*/  @P2 LOP3.LUT R3, R3, 0x8000000, RZ, 0xfc, !PT ;  /* 0x0800000003032812 */ /* 0x000fe200078efcff */
[----:B0-----:R-:W0:Y:S03]  /*0d50*/  MUFU.RCP R4, R4 ;  /* 0x0000000400047308 */ /* 0x001e260000001000 */
[----:B------:R-:W-:-:S04]  /*0d60*/  LOP3.LUT R3, R3, 0xfbffffff, RZ, 0xc0, !PT ;  /* 0xfbffffff03037812 */ /* 0x000fc800078ec0ff */
[----:B------:R-:W-:Y:S02]  /*0d70*/  @P1 LOP3.LUT R3, R3, 0x4000000, RZ, 0xfc, !PT ;  /* 0x0400000003031812 */ /* 0x000fe400078efcff */
[----:B------:R-:W-:Y:S01]  /*0d80*/  SHF.R.S32.HI R23, RZ, 0x1f, R2 ;  /* 0x0000001fff177819 */ /* 0x000fe20000011402 */
[----:B------:R-:W-:Y:S01]  /*0d90*/  UMOV UR26, 0x3f800000 ;  /* 0x3f800000001a7882 */ /* 0x000fe20000000000 */
[C---:B------:R-:W-:Y:S02]  /*0da0*/  IADD3 R26, R2.reuse, 0x8, RZ ;  /* 0x00000008021a7810 */ /* 0x040fe40007ffe0ff */
[----:B------:R-:W-:Y:S02]  /*0db0*/  IADD3 R25, R2, 0x8, RZ ;  /* 0x0000000802197810 */ /* 0x000fe40007ffe0ff */
[----:B0-----:R-:W-:Y:S02]  /*0dc0*/  IADD3 R5, R4, 0xffffffe, RZ ;  /* 0x0ffffffe04057810 */ /* 0x001fe40007ffe0ff */
[----:B------:R-:W-:-:S02]  /*0dd0*/  SHF.R.S32.HI R4, RZ, 0x1f, R98 ;  /* 0x0000001fff047819 */ /* 0x000fc40000011462 */
[----:B------:R-:W-:Y:S02]  /*0de0*/  LOP3.LUT R77, R77, 0xfffffff7, RZ, 0xc0, !PT ;  /* 0xfffffff74d4d7812 */ /* 0x000fe400078ec0ff */
[----:B------:R-:W0:Y:S01]  /*0df0*/  F2I.FTZ.U32.TRUNC.NTZ R5, R5 ;  /* 0x0000000500057305 */ /* 0x000e22000021f000 */
[C---:B------:R-:W-:Y:S02]  /*0e00*/  LOP3.LUT P4, RZ, R3.reuse, 0x10000, RZ, 0xc0, !PT ;  /* 0x0001000003ff7812 */ /* 0x040fe4000788c0ff */
[C---:B------:R-:W-:Y:S02]  /*0e10*/  IADD3 R27, R2.reuse, 0x30, RZ ;  /* 0x00000030021b7810 */ /* 0x040fe40007ffe0ff */
[----:B------:R-:W-:Y:S02]  /*0e20*/  LOP3.LUT P3, RZ, R3, 0x4000, RZ, 0xc0, !PT ;  /* 0x0000400003ff7812 */ /* 0x000fe4000786c0ff */
[C---:B------:R-:W-:Y:S02]  /*0e30*/  IADD3 R28, R2.reuse, 0x38, RZ ;  /* 0x00000038021c7810 */ /* 0x040fe40007ffe0ff */
[----:B------:R-:W-:-:S02]  /*0e40*/  IADD3 R29, R2, 0x40, RZ ;  /* 0x00000040021d7810 */ /* 0x000fc40007ffe0ff */
[C---:B------:R-:W-:Y:S02]  /*0e50*/  LOP3.LUT P2, RZ, R3.reuse, 0x1000, RZ, 0xc0, !PT ;  /* 0x0000100003ff7812 */ /* 0x040fe4000784c0ff */
[----:B------:R-:W-:Y:S02]  /*0e60*/  SHF.R.S32.HI R30, RZ, 0x1f, R124 ;  /* 0x0000001fff1e7819 */ /* 0x000fe4000001147c */
[----:B------:R-:W-:Y:S01]  /*0e70*/  SHF.R.S32.HI R31, RZ, 0x1f, R123 ;  /* 0x0000001fff1f7819 */ /* 0x000fe2000001147b */
[----:B0-----:R-:W0:Y:S01]  /*0e80*/  R2UR UR7, R5 ;  /* 0x00000000050773c2 */ /* 0x001e2200000e0000 */
[----:B------:R-:W-:Y:S01]  /*0e90*/  LOP3.LUT P1, RZ, R3, 0x200, RZ, 0xc0, !PT ;  /* 0x0000020003ff7812 */ /* 0x000fe2000782c0ff */
[----:B0-----:R-:W-:-:S04]  /*0ea0*/  UIADD3 UR5, URZ, -UR7, URZ ;  /* 0x800000073f057290 */ /* 0x001fc8000fffe03f */
[----:B------:R-:W-:-:S04]  /*0eb0*/  UIMAD UR5, UR5, UR17, URZ ;  /* 0x00000011050572a4 */ /* 0x000fc8000f8e023f */
[----:B------:R-:W-:-:S04]  /*0ec0*/  UIMAD.WIDE.U32 UR6, UR7, UR5, UR6 ;  /* 0x00000005070672a5 */ /* 0x000fc8000f8e0006 */
[----:B--2---:R-:W-:-:S04]  /*0ed0*/  UIMAD.WIDE.U32 UR6, UR7, UR14, URZ ;  /* 0x0000000e070672a5 */ /* 0x004fc8000f8e003f */
[----:B------:R-:W-:-:S04]  /*0ee0*/  UIADD3 UR5, -UR7, URZ, URZ ;  /* 0x0000003f07057290 */ /* 0x000fc8000fffe13f */
[----:B------:R-:W-:Y:S02]  /*0ef0*/  UIMAD UR5, UR17, UR5, UR14 ;  /* 0x00000005110572a4 */ /* 0x000fe4000f8e020e */
[----:B------:R-:W-:Y:S02]  /*0f00*/  ULOP3.LUT UR14, URZ, UR16, URZ, 0x33, !UPT ;  /* 0x000000103f0e7292 */ /* 0x000fe4000f8e333f */
[----:B------:R-:W-:-:S11]  /*0f10*/  UISETP.GT.U32.AND UP1, UPT, UR17, UR5, UPT ;  /* 0x000000051100728c */ /* 0x000fd6000bf24070 */
[----:B------:R-:W-:Y:S02]  /*0f20*/  @!UP1 UIADD3 UR5, UR5, -UR17, URZ ;  /* 0x8000001105059290 */ /* 0x000fe4000fffe03f */
[----:B------:R-:W-:Y:S02]  /*0f30*/  @!UP1 UIADD3 UR7, UR7, 0x1, URZ ;  /* 0x0000000107079890 */ /* 0x000fe4000fffe03f */
[----:B------:R-:W-:Y:S02]  /*0f40*/  UIADD3 UR6, UR5, -UR17, URZ ;  /* 0x8000001105067290 */ /* 0x000fe4000fffe03f */
[----:B------:R-:W-:-:S04]  /*0f50*/  UISETP.GT.U32.AND UP0, UPT, UR17, UR5, UPT ;  /* 0x000000051100728c */ /* 0x000fc8000bf04070 */
[----:B------:R-:W-:Y:S02]  /*0f60*/  USEL UR6, UR6, UR5, !UP0 ;  /* 0x0000000506067287 */ /* 0x000fe4000c000000 */
[----:B------:R-:W-:Y:S02]  /*0f70*/  UISETP.NE.AND UP0, UPT, URZ, UR16, UPT ;  /* 0x000000103f00728c */ /* 0x000fe4000bf05270 */
[----:B------:R-:W-:Y:S02]  /*0f80*/  @!UP2 UIADD3 UR6, -UR6, URZ, URZ ;  /* 0x0000003f0606a290 */ /* 0x000fe4000fffe13f */
[----:B------:R-:W-:Y:S02]  /*0f90*/  UISETP.GE.U32.AND UP2, UPT, UR5, UR17, UPT ;  /* 0x000000110500728c */ /* 0x000fe4000bf46070 */
[----:B------:R-:W-:Y:S02]  /*0fa0*/  USEL UR15, UR14, UR6, !UP0 ;  /* 0x000000060e0f7287 */ /* 0x000fe4000c000000 */
[----:B------:R-:W-:-:S02]  /*0fb0*/  ULOP3.LUT UR5, UR9, UR16, URZ, 0x3c, !UPT ;  /* 0x0000001009057292 */ /* 0x000fc4000f8e3c3f */
[----:B------:R-:W-:Y:S02]  /*0fc0*/  UIMAD UR22, UR15, 0x70, URZ ;  /* 0x000000700f1678a4 */ /* 0x000fe4000f8e023f */
[----:B------:R-:W-:Y:S02]  /*0fd0*/  UISETP.GE.AND UP1, UPT, UR5, URZ, UPT ;  /* 0x0000003f0500728c */ /* 0x000fe4000bf26270 */
[----:B------:R-:W-:Y:S02]  /*0fe0*/  ULDC.64 UR16, c[0x0][0x1e8] ;  /* 0x00007a0000107ab9 */ /* 0x000fe40000000a00 */
[----:B------:R-:W-:Y:S01]  /*0ff0*/  MOV R5, UR22 ;  /* 0x0000001600057c02 */ /* 0x000fe20008000f00 */
[----:B------:R-:W-:Y:S01]  /*1000*/  @UP2 UIADD3 UR7, UR7, 0x1, URZ ;  /* 0x0000000107072890 */ /* 0x000fe2000fffe03f */
[----:B------:R-:W-:-:S04]  /*1010*/  IADD3 R42, P0, R98, UR22, RZ ;  /* 0x00000016622a7c10 */ /* 0x000fc8000ff1e0ff */
[----:B------:R-:W-:Y:S01]  /*1020*/  LEA.HI.X.SX32 R43, R5, R4, 0x1, P0 ;  /* 0x00000004052b7211 */ /* 0x000fe200000f0eff */
[----:B------:R-:W-:Y:S01]  /*1030*/  @!UP1 UIADD3 UR7, -UR7, URZ, URZ ;  /* 0x0000003f07079290 */ /* 0x000fe2000fffe13f */
[----:B------:R-:W-:-:S03]  /*1040*/  SHF.R.U32.HI R4, RZ, 0x3, R0 ;  /* 0x00000003ff047819 */ /* 0x000fc60000011600 */
[----:B------:R-:W-:Y:S02]  /*1050*/  USEL UR7, UR14, UR7, !UP0 ;  /* 0x000000070e077287 */ /* 0x000fe4000c000000 */
[----:B------:R-:W-:Y:S02]  /*1060*/  IMAD.WIDE.U32 R4, R4, 0x24924925, RZ ;  /* 0x2492492504047825 */ /* 0x000fe400078e00ff */
[----:B------:R-:W-:Y:S02]  /*1070*/  USHF.R.S32.HI UR5, URZ, 0x1f, UR7 ;  /* 0x0000001f3f057899 */ /* 0x000fe40008011407 */
[----:B------:R-:W-:Y:S02]  /*1080*/  IMAD R18, R7, c[0x0][0x1fc], R5 ;  /* 0x00007f0007127a24 */ /* 0x000fe400078e0205 */
[----:B------:R-:W-:-:S03]  /*1090*/  UIMAD UR5, UR5, UR16, URZ ;  /* 0x00000010050572a4 */ /* 0x000fc6000f8e023f */
[----:B------:R-:W-:Y:S01]  /*10a0*/  IADD3 R4, R18, 0xc8, RZ ;  /* 0x000000c812047810 */ /* 0x000fe20007ffe0ff */
[----:B------:R-:W-:-:S03]  /*10b0*/  UIMAD UR5, UR7, UR17, UR5 ;  /* 0x00000011070572a4 */ /* 0x000fc6000f8e0205 */
[----:B------:R-:W-:Y:S02]  /*10c0*/  SHF.R.S32.HI R5, RZ, 0x1f, R4 ;  /* 0x0000001fff057819 */ /* 0x000fe40000011404 */
[----:B------:R-:W-:-:S04]  /*10d0*/  ISETP.GE.U32.AND P0, PT, R4, c[0x0][0x1e0], PT ;  /* 0x0000780004007a0c */ /* 0x000fc80003f06070 */
[----:B------:R-:W-:Y:S02]  /*10e0*/  ISETP.GE.AND.EX P0, PT, R5, c[0x0][0x1e4], PT, P0 ;  /* 0x0000790005007a0c */ /* 0x000fe40003f06300 */
[----:B------:R-:W-:Y:S02]  /*10f0*/  MOV R5, UR7 ;  /* 0x0000000700057c02 */ /* 0x000fe40008000f00 */
[----:B------:R-:W-:-:S03]  /*1100*/  ISETP.LT.U32.AND P6, PT, R0, 0x1c0, !P0 ;  /* 0x000001c00000780c */ /* 0x000fc600047c1070 */
[----:B------:R-:W-:-:S05]  /*1110*/  IMAD.WIDE.U32 R42, R5, c[0x0][0x1e8], R42 ;  /* 0x00007a00052a7a25 */ /* 0x000fca00078e002a */
[----:B------:R-:W-:-:S05]  /*1120*/  IADD3 R41, R43, UR5, RZ ;  /* 0x000000052b297c10 */ /* 0x000fca000fffe0ff */
[----:B------:R-:W-:Y:S01]  /*1130*/  @P6 IMAD R4, R8, c[0x0][0x1d8], RZ ;  /* 0x0000760008046a24 */ /* 0x000fe200078e02ff */
[----:B------:R-:W-:Y:S02]  /*1140*/  @P6 MOV R40, R42 ;  /* 0x0000002a00286202 */ /* 0x000fe40000000f00 */
[----:B------:R-:W-:Y:S01]  /*1150*/  SHF.R.S32.HI R8, RZ, 0x1f, R108 ;  /* 0x0000001fff087819 */ /* 0x000fe2000001146c */
        /* <DEDUP_REMOVED lines=26> */
[----:B------:R-:W-:Y:S01]  /*1300*/  UMOV UR5, 0x8 ;  /* 0x0000000800057882 */ /* 0x000fe20000000000 */
[----:B------:R-:W-:Y:S02]  /*1310*/  LOP3.LUT P5, RZ, R3, 0x40000, RZ, 0xc0, !PT ;  /* 0x0004000003ff7812 */ /* 0x000fe400078ac0ff */
[----:B------:R1:W5:Y:S01]  /*1320*/  @P6 LDG.E R5, [R10.64] ;  /* 0x000000120a056981 */ /* 0x000362000c1e1900 */
[----:B------:R-:W-:Y:S01]  /*1330*/  ULDC.64 UR6, c[0x0][0x198] ;  /* 0x0000660000067ab9 */ /* 0x000fe20000000a00 */
[----:B------:R-:W-:Y:S01]  /*1340*/  P2R R22, PR, RZ, 0x20 ;  /* 0x00000020ff167803 */ /* 0x000fe20000000000 */
[----:B0-----:R-:W-:Y:S01]  /*1350*/  CS2R R6, SRZ ;  /* 0x0000000000067805 */ /* 0x001fe2000001ff00 */
[----:B-1----:R-:W-:Y:S02]  /*1360*/  @P0 IADD3 R10, P6, R12, c[0x0][0x178], RZ ;  /* 0x00005e000c0a0a10 */ /* 0x002fe40007fde0ff */
[----:B------:R-:W-:-:S03]  /*1370*/  IADD3 R12, R18, 0xd8, RZ ;  /* 0x000000d8120c7810 */ /* 0x000fc60007ffe0ff */
[----:B------:R0:W5:Y:S01]  /*1380*/  @P0 LDG.E R6, [R8.64] ;  /* 0x0000001208060981 */ /* 0x000162000c1e1900 */
[----:B------:R-:W-:Y:S02]  /*1390*/  @P0 IADD3.X R11, R13, c[0x0][0x17c], RZ, P6, !PT ;  /* 0x00005f000d0b0a10 */ /* 0x000fe400037fe4ff */
[----:B------:R-:W-:Y:S01]  /*13a0*/  SHF.R.S32.HI R13, RZ, 0x1f, R12 ;  /* 0x0000001fff0d7819 */ /* 0x000fe2000001140c */
[----:B------:R-:W-:Y:S01]  /*13b0*/  UIMAD.WIDE UR6, UR9, UR5, UR6 ;  /* 0x00000005090672a5 */ /* 0x000fe2000f8e0206 */
[----:B------:R-:W-:Y:S01]  /*13c0*/  LOP3.LUT P5, RZ, R3, 0x200000, RZ, 0xc0, !PT ;  /* 0x0020000003ff7812 */ /* 0x000fe200078ac0ff */
[----:B------:R1:W5:Y:S01]  /*13d0*/  @P0 LDG.E R7, [R10.64] ;  /* 0x000000120a070981 */ /* 0x000362000c1e1900 */
[----:B------:R-:W-:-:S04]  /*13e0*/  ISETP.GE.U32.AND P0, PT, R12, c[0x0][0x1e0], PT ;  /* 0x000078000c007a0c */ /* 0x000fc80003f06070 */
[----:B------:R-:W-:-:S04]  /*13f0*/  ISETP.GE.AND.EX P0, PT, R13, c[0x0][0x1e4], PT, P0 ;  /* 0x000079000d007a0c */ /* 0x000fc80003f06300 */
[----:B------:R-:W-:-:S13]  /*1400*/  ISETP.LT.U32.AND P0, PT, R0, 0x1c0, !P0 ;  /* 0x000001c00000780c */ /* 0x000fda0004701070 */
[----:B0-----:R-:W-:Y:S01]  /*1410*/  @P0 MOV R8, R42 ;  /* 0x0000002a00080202 */ /* 0x001fe20000000f00 */
[----:B------:R-:W-:Y:S01]  /*1420*/  @P0 IMAD R12, R14, c[0x0][0x1d8], RZ ;  /* 0x000076000e0c0a24 */ /* 0x000fe200078e02ff */
[----:B------:R-:W-:-:S03]  /*1430*/  @P0 MOV R9, R41 ;  /* 0x0000002900090202 */ /* 0x000fc60000000f00 */
[C---:B------:R-:W-:Y:S02]  /*1440*/  @P0 IMAD R13, R107.reuse, c[0x0][0x1dc], R12 ;  /* 0x000077006b0d0a24 */ /* 0x040fe400078e020c */
[----:B------:R-:W-:-:S05]  /*1450*/  @P0 IMAD.WIDE.U32 R8, R107, c[0x0][0x1d8], R8 ;  /* 0x000076006b080a25 */ /* 0x000fca00078e0008 */
[----:B------:R-:W-:Y:S02]  /*1460*/  @P0 IADD3 R9, R9, R13, RZ ;  /* 0x0000000d09090210 */ /* 0x000fe40007ffe0ff */
[C---:B------:R-:W-:Y:S02]  /*1470*/  @P0 SHF.L.U32 R12, R8.reuse, 0x1, RZ ;  /* 0x00000001080c0819 */ /* 0x040fe400000006ff */
[----:B------:R-:W-:Y:S02]  /*1480*/  @P0 SHF.L.U64.HI R8, R8, 0x1, R9 ;  /* 0x0000000108080819 */ /* 0x000fe40000010209 */
[----:B-1----:R-:W-:-:S04]  /*1490*/  @P0 IADD3 R10, P6, R12, c[0x0][0x180], RZ ;  /* 0x000060000c0a0a10 */ /* 0x002fc80007fde0ff */
[----:B------:R-:W-:Y:S02]  /*14a0*/  @P0 IADD3.X R11, R8, c[0x0][0x184], RZ, P6, !PT ;  /* 0x00006100080b0a10 */ /* 0x000fe400037fe4ff */
[----:B------:R-:W-:-:S04]  /*14b0*/  @P0 IADD3 R12, P6, R12, c[0x0][0x178], RZ ;  /* 0x00005e000c0c0a10 */ /* 0x000fc80007fde0ff */
[----:B------:R-:W-:Y:S02]  /*14c0*/  @P0 IADD3.X R13, R8, c[0x0][0x17c], RZ, P6, !PT ;  /* 0x00005f00080d0a10 */ /* 0x000fe400037fe4ff */
[----:B------:R-:W-:Y:S01]  /*14d0*/  CS2R R8, SRZ ;  /* 0x0000000000087805 */ /* 0x000fe2000001ff00 */
[----:B------:R-:W-:-:S04]  /*14e0*/  IADD3 R14, R18, 0xe0, RZ ;  /* 0x000000e0120e7810 */ /* 0x000fc80007ffe0ff */
[----:B------:R-:W-:Y:S01]  /*14f0*/  SHF.R.S32.HI R15, RZ, 0x1f, R14 ;  /* 0x0000001fff0f7819 */ /* 0x000fe2000001140e */
[----:B------:R0:W5:Y:S04]  /*1500*/  @P0 LDG.E R8, [R10.64] ;  /* 0x000000120a080981 */ /* 0x000168000c1e1900 */
        /* <DEDUP_REMOVED lines=56> */
[----:B------:R-:W-:-:S06]  /*1890*/  CS2R R14, SRZ ;  /* 0x00000000000e7805 */ /* 0x000fcc000001ff00 */
[----:B------:R0:W5:Y:S04]  /*18a0*/  @P0 LDG.E R14, [R16.64] ;  /* 0x00000012100e0981 */ /* 0x000168000c1e1900 */
[----:B------:R1:W5:Y:S01]  /*18b0*/  @P0 LDG.E R15, [R18.64] ;  /* 0x00000012120f0981 */ /* 0x000362000c1e1900 */
[----:B0-----:R-:W-:Y:S02]  /*18c0*/  MOV R16, UR6 ;  /* 0x0000000600107c02 */ /* 0x001fe40008000f00 */
[----:B------:R-:W-:-:S06]  /*18d0*/  MOV R17, UR7 ;  /* 0x0000000700117c02 */ /* 0x000fcc0008000f00 */
[----:B------:R-:W2:Y:S01]  /*18e0*/  LDG.E.64 R16, [R16.64] ;  /* 0x0000001210107981 */ /* 0x000ea2000c1e1b00 */
[----:B------:R-:W-:-:S04]  /*18f0*/  @P5 IMAD R23, R23, c[0x0][0x1d8], RZ ;  /* 0x0000760017175a24 */ /* 0x000fc800078e02ff */
[----:B------:R-:W-:Y:S01]  /*1900*/  @P5 IMAD R23, R2, c[0x0][0x1dc], R23 ;  /* 0x0000770002175a24 */ /* 0x000fe200078e0217 */
[----:B------:R-:W-:Y:S01]  /*1910*/  SHF.R.S32.HI R26, RZ, 0x1f, R26 ;  /* 0x0000001fff1a7819 */ /* 0x000fe2000001141a */
[----:B--2---:R-:W0:Y:S02]  /*1920*/  R2UR UR25, R16 ;  /* 0x00000000101973c2 */ /* 0x004e2400000e0000 */
[----:B0-----:R-:W-:-:S05]  /*1930*/  MOV R20, UR25 ;  /* 0x0000001900147c02 */ /* 0x001fca0008000f00 */
[----:B------:R-:W-:-:S05]  /*1940*/  FFMA.FTZ R20, -R20, UR25, R17 ;  /* 0x0000001914147c23 */ /* 0x000fca0008010111 */
[----:B------:R-:W-:-:S13]  /*1950*/  FSETP.GTU.FTZ.AND P0, PT, R20, RZ, PT ;  /* 0x000000ff1400720b */ /* 0x000fda0003f1c000 */
[----:B------:R-:W-:Y:S01]  /*1960*/  VOTEU.ANY UP0, P0 ;  /* 0x00000000003f7886 */ /* 0x000fe20000000100 */
[----:B------:R-:W-:-:S13]  /*1970*/  PLOP3.LUT P0, PT, PT, PT, UP0, 0x80, 0x0 ;  /* 0x000000000000781c */ /* 0x000fda0003f0f008 */
[----:B-1----:R-:W-:Y:S01]  /*1980*/  @P0 FADD.FTZ R18, R20, c[0x0][0x1a0] ;  /* 0x0000680014120621 */ /* 0x002fe20000010000 */
[----:B------:R-:W-:-:S13]  /*1990*/  PLOP3.LUT P0, PT, PT, PT, UP0, 0x80, 0x0 ;  /* 0x000000000000781c */ /* 0x000fda0003f0f008 */
[----:B------:R0:W1:Y:S01]  /*19a0*/  @P0 MUFU.RSQ R24, R18 ;  /* 0x0000001200180308 */ /* 0x0000620000001400 */
[----:B------:R-:W-:-:S04]  /*19b0*/  ISETP.GE.U32.AND P0, PT, R99, c[0x0][0x1e0], PT ;  /* 0x0000780063007a0c */ /* 0x000fc80003f06070 */
[----:B------:R-:W-:-:S04]  /*19c0*/  ISETP.GE.AND.EX P0, PT, R102, c[0x0][0x1e4], PT, P0 ;  /* 0x0000790066007a0c */ /* 0x000fc80003f06300 */
[----:B------:R-:W-:-:S13]  /*19d0*/  ISETP.GT.U32.OR P0, PT, R0, 0x1bf, P0 ;  /* 0x000001bf0000780c */ /* 0x000fda0000704470 */
[----:B------:R-:W-:Y:S01]  /*19e0*/  @!P0 IMAD R16, R102, c[0x0][0x1d8], RZ ;  /* 0x0000760066108a24 */ /* 0x000fe200078e02ff */
[----:B------:R-:W-:-:S03]  /*19f0*/  @!P0 MOV R17, R41 ;  /* 0x0000002900118202 */ /* 0x000fc60000000f00 */
[----:B------:R-:W-:Y:S01]  /*1a00*/  @!P0 IMAD R19, R99, c[0x0][0x1dc], R16 ;  /* 0x0000770063138a24 */ /* 0x000fe200078e0210 */
[----:B------:R-:W-:-:S05]  /*1a10*/  @!P0 MOV R16, R42 ;  /* 0x0000002a00108202 */ /* 0x000fca0000000f00 */
[----:B------:R-:W-:-:S05]  /*1a20*/  @!P0 IMAD.WIDE.U32 R16, R99, c[0x0][0x1d8], R16 ;  /* 0x0000760063108a25 */ /* 0x000fca00078e0010 */
[----:B------:R-:W-:Y:S02]  /*1a30*/  @!P0 IADD3 R17, R17, R19, RZ ;  /* 0x0000001311118210 */ /* 0x000fe40007ffe0ff */
[C---:B------:R-:W-:Y:S02]  /*1a40*/  @!P0 SHF.L.U32 R20, R16.reuse, 0x1, RZ ;  /* 0x0000000110148819 */ /* 0x040fe400000006ff */
[----:B------:R-:W-:Y:S02]  /*1a50*/  @!P0 SHF.L.U64.HI R16, R16, 0x1, R17 ;  /* 0x0000000110108819 */ /* 0x000fe40000010211 */
[----:B0-----:R-:W-:-:S04]  /*1a60*/  @!P0 IADD3 R18, P6, R20, c[0x0][0x180], RZ ;  /* 0x0000600014128a10 */ /* 0x001fc80007fde0ff */
[----:B------:R-:W-:Y:S02]  /*1a70*/  @!P0 IADD3.X R19, R16, c[0x0][0x184], RZ, P6, !PT ;  /* 0x0000610010138a10 */ /* 0x000fe400037fe4ff */
[----:B------:R-:W-:-:S04]  /*1a80*/  @!P0 IADD3 R20, P6, R20, c[0x0][0x178], RZ ;  /* 0x00005e0014148a10 */ /* 0x000fc80007fde0ff */
[----:B------:R-:W-:Y:S02]  /*1a90*/  @!P0 IADD3.X R21, R16, c[0x0][0x17c], RZ, P6, !PT ;  /* 0x00005f0010158a10 */ /* 0x000fe400037fe4ff */
[----:B------:R-:W-:-:S06]  /*1aa0*/  CS2R R16, SRZ ;  /* 0x0000000000107805 */ /* 0x000fcc000001ff00 */
[----:B------:R0:W5:Y:S04]  /*1ab0*/  @!P0 LDG.E R16, [R18.64] ;  /* 0x0000001212108981 */ /* 0x000168000c1e1900 */
[----:B------:R2:W5:Y:S01]  /*1ac0*/  @!P0 LDG.E R17, [R20.64] ;  /* 0x0000001214118981 */ /* 0x000562000c1e1900 */
[----:B------:R-:W-:Y:S02]  /*1ad0*/  PLOP3.LUT P0, PT, PT, PT, UP0, 0x80, 0x0 ;  /* 0x000000000000781c */ /* 0x000fe40003f0f008 */
[----:B0-----:R-:W-:Y:S02]  /*1ae0*/  @P5 MOV R18, R42 ;  /* 0x0000002a00125202 */ /* 0x001fe40000000f00 */
[----:B------:R-:W-:-:S05]  /*1af0*/  @P5 MOV R19, R41 ;  /* 0x0000002900135202 */ /* 0x000fca0000000f00 */
[----:B------:R-:W-:Y:S01]  /*1b00*/  @P5 IMAD.WIDE.U32 R18, R2, c[0x0][0x1d8], R18 ;  /* 0x0000760002125a25 */ /* 0x000fe200078e0012 */
[----:B------:R-:W-:-:S03]  /*1b10*/  LOP3.LUT P6, RZ, R3, 0x100000, RZ, 0xc0, !PT ;  /* 0x0010000003ff7812 */ /* 0x000fc600078cc0ff */
[----:B-1----:R0:W1:Y:S01]  /*1b20*/  @P0 R2UR UR26, R24 ;  /* 0x00000000181a03c2 */ /* 0x00206200000e0000 */
        /* <DEDUP_REMOVED lines=9> */
[----:B--2---:R-:W-:Y:S01]  /*1bc0*/  @P6 IMAD R21, R25, c[0x0][0x1dc], R18 ;  /* 0x0000770019156a24 */ /* 0x004fe200078e0212 */
[----:B------:R-:W-:-:S05]  /*1bd0*/  @P6 MOV R18, R42 ;  /* 0x0000002a00126202 */ /* 0x000fca0000000f00 */
[----:B------:R-:W-:-:S05]  /*1be0*/  @P6 IMAD.WIDE.U32 R18, R25, c[0x0][0x1d8], R18 ;  /* 0x0000760019126a25 */ /* 0x000fca00078e0012 */
[----:B------:R-:W-:Y:S02]  /*1bf0*/  @P6 IADD3 R19, R19, R21, RZ ;  /* 0x0000001513136210 */ /* 0x000fe40007ffe0ff */
[C---:B------:R-:W-:Y:S02]  /*1c00*/  @P6 SHF.L.U32 R20, R18.reuse, 0x1, RZ ;  /* 0x0000000112146819 */ /* 0x040fe400000006ff */
[----:B------:R-:W-:Y:S02]  /*1c10*/  @P6 SHF.L.U64.HI R18, R18, 0x1, R19 ;  /* 0x0000000112126819 */ /* 0x000fe40000010213 */
[----:B------:R-:W-:-:S04]  /*1c20*/  @P6 IADD3 R78, P0, R20, c[0x0][0x180], RZ ;  /* 0x00006000144e6a10 */ /* 0x000fc80007f1e0ff */
[----:B------:R-:W-:Y:S02]  /*1c30*/  @P6 IADD3.X R79, R18, c[0x0][0x184], RZ, P0, !PT ;  /* 0x00006100124f6a10 */ /* 0x000fe400007fe4ff */
[----:B------:R-:W-:Y:S02]  /*1c40*/  @P6 IADD3 R20, P0, R20, c[0x0][0x178], RZ ;  /* 0x00005e0014146a10 */ /* 0x000fe40007f1e0ff */
[----:B------:R-:W-:Y:S02]  /*1c50*/  @P6 LOP3.LUT R77, R77, 0x8, RZ, 0xfc, !PT ;  /* 0x000000084d4d6812 */ /* 0x000fe400078efcff */
[----:B------:R-:W-:Y:S02]  /*1c60*/  @P6 IADD3.X R21, R18, c[0x0][0x17c], RZ, P0, !PT ;  /* 0x00005f0012156a10 */ /* 0x000fe400007fe4ff */
[----:B------:R-:W-:Y:S02]  /*1c70*/  LOP3.LUT P6, RZ, R3, 0x80000, RZ, 0xc0, !PT ;  /* 0x0008000003ff7812 */ /* 0x000fe400078cc0ff */
[----:B------:R-:W-:-:S04]  /*1c80*/  IADD3 R26, R2, 0x10, RZ ;  /* 0x00000010021a7810 */ /* 0x000fc80007ffe0ff */
[----:B------:R-:W-:Y:S02]  /*1c90*/  SHF.R.S32.HI R26, RZ, 0x1f, R26 ;  /* 0x0000001fff1a7819 */ /* 0x000fe4000001141a */
[----:B------:R-:W-:-:S05]  /*1ca0*/  IADD3 R25, R2, 0x10, RZ ;  /* 0x0000001002197810 */ /* 0x000fca0007ffe0ff */
[----:B------:R-:W-:Y:S01]  /*1cb0*/  @P6 IMAD R18, R26, c[0x0][0x1d8], RZ ;  /* 0x000076001a126a24 */ /* 0x000fe200078e02ff */
[----:B------:R-:W-:-:S03]  /*1cc0*/  @P6 MOV R19, R41 ;  /* 0x0000002900136202 */ /* 0x000fc60000000f00 */
[----:B------:R-:W-:Y:S01]  /*1cd0*/  @P6 IMAD R23, R25, c[0x0][0x1dc], R18 ;  /* 0x0000770019176a24 */ /* 0x000fe200078e0212 */
[----:B------:R-:W-:-:S05]  /*1ce0*/  @P6 MOV R18, R42 ;  /* 0x0000002a00126202 */ /* 0x000fca0000000f00 */
[----:B------:R-:W-:Y:S01]  /*1cf0*/  @P6 IMAD.WIDE.U32 R18, R25, c[0x0][0x1d8], R18 ;  /* 0x0000760019126a25 */ /* 0x000fe200078e0012 */
[----:B------:R-:W-:-:S04]  /*1d00*/  ISETP.NE.AND P5, PT, R22, RZ, PT ;  /* 0x000000ff1600720c */ /* 0x000fc80003fa5270 */
[----:B------:R-:W-:Y:S02]  /*1d10*/  @P6 IADD3 R19, R19, R23, RZ ;  /* 0x0000001713136210 */ /* 0x000fe40007ffe0ff */
[C---:B------:R-:W-:Y:S02]  /*1d20*/  @P6 SHF.L.U32 R92, R18.reuse, 0x1, RZ ;  /* 0x00000001125c6819 */ /* 0x040fe400000006ff */
[----:B------:R-:W-:Y:S02]  /*1d30*/  @P6 SHF.L.U64.HI R18, R18, 0x1, R19 ;  /* 0x0000000112126819 */ /* 0x000fe40000010213 */
[----:B------:R-:W-:Y:S02]  /*1d40*/  @P6 IADD3 R60, P0, R92, c[0x0][0x180], RZ ;  /* 0x000060005c3c6a10 */ /* 0x000fe40007f1e0ff */
[----:B------:R-:W-:Y:S02]  /*1d50*/  IADD3 R25, R2, 0x18, RZ ;  /* 0x0000001802197810 */ /* 0x000fe40007ffe0ff */
[----:B------:R-:W-:-:S02]  /*1d60*/  @P6 IADD3.X R61, R18, c[0x0][0x184], RZ, P0, !PT ;  /* 0x00006100123d6a10 */ /* 0x000fc400007fe4ff */
[----:B------:R-:W-:Y:S02]  /*1d70*/  @P6 IADD3 R92, P0, R92, c[0x0][0x178], RZ ;  /* 0x00005e005c5c6a10 */ /* 0x000fe40007f1e0ff */
[----:B------:R-:W-:Y:S02]  /*1d80*/  SHF.R.S32.HI R25, RZ, 0x1f, R25 ;  /* 0x0000001fff197819 */ /* 0x000fe40000011419 */
[----:B0-----:R-:W-:Y:S02]  /*1d90*/  IADD3 R24, R2, 0x18, RZ ;  /* 0x0000001802187810 */ /* 0x001fe40007ffe0ff */
        /* <DEDUP_REMOVED lines=10> */
[----:B------:R-:W-:Y:S02]  /*1e40*/  LOP3.LUT R77, R77, 0xfffffffd, RZ, 0xc0, !PT ;  /* 0xfffffffd4d4d7812 */ /* 0x000fe400078ec0ff */
[----:B------:R-:W-:-:S02]  /*1e50*/  @P5 IADD3.X R65, R18, c[0x0][0x184], RZ, P0, !PT ;  /* 0x0000610012415a10 */ /* 0x000fc400007fe4ff */
        /* <DEDUP_REMOVED lines=16> */
[----:B------:R-:W-:Y:S02]  /*1f60*/  IADD3 R26, R2, 0x28, RZ ;  /* 0x00000028021a7810 */ /* 0x000fe40007ffe0ff */
[----:B------:R-:W-:-:S02]  /*1f70*/  @P5 IADD3.X R63, R18, c[0x0][0x184], RZ, P0, !PT ;  /* 0x00006100123f5a10 */ /* 0x000fc400007fe4ff */
[----:B------:R-:W-:Y:S02]  /*1f80*/  SHF.R.S32.HI R26, RZ, 0x1f, R26 ;  /* 0x0000001fff1a7819 */ /* 0x000fe4000001141a */
[----:B------:R-:W-:Y:S02]  /*1f90*/  @P5 IADD3 R100, P0, R100, c[0x0][0x178], RZ ;  /* 0x00005e0064645a10 */ /* 0x000fe40007f1e0ff */
[----:B------:R-:W-:Y:S02]  /*1fa0*/  IADD3 R24, R2, 0x28, RZ ;  /* 0x0000002802187810 */ /* 0x000fe40007ffe0ff */
[----:B------:R-:W-:Y:S01]  /*1fb0*/  @P5 IADD3.X R101, R18, c[0x0][0x17c], RZ, P0, !PT ;  /* 0x00005f0012655a10 */ /* 0x000fe200007fe4ff */
[----:B------:R-:W-:Y:S01]  /*1fc0*/  @P4 IMAD R18, R26, c[0x0][0x1d8], RZ ;  /* 0x000076001a124a24 */ /* 0x000fe200078e02ff */
[----:B------:R-:W-:-:S03]  /*1fd0*/  @P4 MOV R19, R41 ;  /* 0x0000002900134202 */ /* 0x000fc60000000f00 */
[----:B------:R-:W-:Y:S01]  /*1fe0*/  @P4 IMAD R25, R24, c[0x0][0x1dc], R18 ;  /* 0x0000770018194a24 */ /* 0x000fe200078e0212 */
[----:B------:R-:W-:-:S05]  /*1ff0*/  @P4 MOV R18, R42 ;  /* 0x0000002a00124202 */ /* 0x000fca0000000f00 */
[----:B------:R-:W-:Y:S01]  /*2000*/  @P4 IMAD.WIDE.U32 R18, R24, c[0x0][0x1d8], R18 ;  /* 0x0000760018124a25 */ /* 0x000fe200078e0012 */
[----:B------:R-:W-:-:S04]  /*2010*/  LOP3.LUT P6, RZ, R3, 0x8000, RZ, 0xc0, !PT ;  /* 0x0000800003ff7812 */ /* 0x000fc800078cc0ff */
[----:B------:R-:W-:Y:S02]  /*2020*/  @P4 IADD3 R19, R19, R25, RZ ;  /* 0x0000001913134210 */ /* 0x000fe40007ffe0ff */
[C---:B------:R-:W-:Y:S02]  /*2030*/  @P4 SHF.L.U32 R24, R18.reuse, 0x1, RZ ;  /* 0x0000000112184819 */ /* 0x040fe400000006ff */
[----:B------:R-:W-:Y:S02]  /*2040*/  @P4 SHF.L.U64.HI R18, R18, 0x1, R19 ;  /* 0x0000000112124819 */ /* 0x000fe40000010213 */
[----:B------:R-:W-:Y:S02]  /*2050*/  @P4 IADD3 R70, P0, R24, c[0x0][0x180], RZ ;  /* 0x0000600018464a10 */ /* 0x000fe40007f1e0ff */
[----:B------:R-:W-:Y:S02]  /*2060*/  SHF.R.S32.HI R27, RZ, 0x1f, R27 ;  /* 0x0000001fff1b7819 */ /* 0x000fe4000001141b */
[----:B------:R-:W-:-:S02]  /*2070*/  @P4 IADD3.X R71, R18, c[0x0][0x184], RZ, P0, !PT ;  /* 0x0000610012474a10 */ /* 0x000fc400007fe4ff */
[----:B------:R-:W-:Y:S02]  /*2080*/  @P4 IADD3 R24, P0, R24, c[0x0][0x178], RZ ;  /* 0x00005e0018184a10 */ /* 0x000fe40007f1e0ff */
[----:B------:R-:W-:Y:S02]  /*2090*/  IADD3 R26, R2, 0x30, RZ ;  /* 0x00000030021a7810 */ /* 0x000fe40007ffe0ff */
        /* <DEDUP_REMOVED lines=41> */
[----:B------:R-:W-:Y:S01]  /*2330*/  @P6 IADD3 R74, P0, R74, c[0x0][0x178], RZ ;  /* 0x00005e004a4a6a10 */ /* 0x000fe20007f1e0ff */
[----:B------:R-:W-:Y:S01]  /*2340*/  @P2 IMAD R28, R28, c[0x0][0x1d8], RZ ;  /* 0x000076001c1c2a24 */ /* 0x000fe200078e02ff */
[----:B------:R-:W-:Y:S02]  /*2350*/  @P2 MOV R19, R41 ;  /* 0x0000002900132202 */ /* 0x000fe40000000f00 */
[----:B------:R-:W-:Y:S02]  /*2360*/  @P6 IADD3.X R75, R18, c[0x0][0x17c], RZ, P0, !PT ;  /* 0x00005f00124b6a10 */ /* 0x000fe400007fe4ff */
[----:B------:R-:W-:Y:S01]  /*2370*/  @P2 MOV R18, R42 ;  /* 0x0000002a00122202 */ /* 0x000fe20000000f00 */
[----:B------:R-:W-:-:S04]  /*2380*/  @P2 IMAD R28, R125, c[0x0][0x1dc], R28 ;  /* 0x000077007d1c2a24 */ /* 0x000fc800078e021c */
[----:B------:R-:W-:Y:S01]  /*2390*/  @P2 IMAD.WIDE.U32 R18, R125, c[0x0][0x1d8], R18 ;  /* 0x000076007d122a25 */ /* 0x000fe200078e0012 */
[----:B------:R-:W-:-:S04]  /*23a0*/  LOP3.LUT P5, RZ, R3, 0x800, RZ, 0xc0, !PT ;  /* 0x0000080003ff7812 */ /* 0x000fc800078ac0ff */
[----:B------:R-:W-:Y:S02]  /*23b0*/  @P2 IADD3 R19, R19, R28, RZ ;  /* 0x0000001c13132210 */ /* 0x000fe40007ffe0ff */
[C---:B------:R-:W-:Y:S02]  /*23c0*/  @P2 SHF.L.U32 R28, R18.reuse, 0x1, RZ ;  /* 0x00000001121c2819 */ /* 0x040fe400000006ff */
[----:B------:R-:W-:Y:S02]  /*23d0*/  @P2 SHF.L.U64.HI R18, R18, 0x1, R19 ;  /* 0x0000000112122819 */ /* 0x000fe40000010213 */
[----:B------:R-:W-:-:S04]  /*23e0*/  @P2 IADD3 R46, P0, R28, c[0x0][0x180], RZ ;  /* 0x000060001c2e2a10 */ /* 0x000fc80007f1e0ff */
[----:B------:R-:W-:Y:S02]  /*23f0*/  @P2 IADD3.X R47, R18, c[0x0][0x184], RZ, P0, !PT ;  /* 0x00006100122f2a10 */ /* 0x000fe400007fe4ff */
[----:B------:R-:W-:Y:S01]  /*2400*/  @P2 IADD3 R28, P0, R28, c[0x0][0x178], RZ ;  /* 0x00005e001c1c2a10 */ /* 0x000fe20007f1e0ff */
[----:B------:R-:W-:Y:S01]  /*2410*/  @P5 IMAD R30, R30, c[0x0][0x1d8], RZ ;  /* 0x000076001e1e5a24 */ /* 0x000fe200078e02ff */
[----:B------:R-:W-:Y:S02]  /*2420*/  @P5 MOV R19, R41 ;  /* 0x0000002900135202 */ /* 0x000fe40000000f00 */
[----:B------:R-:W-:Y:S02]  /*2430*/  @P2 IADD3.X R29, R18, c[0x0][0x17c], RZ, P0, !PT ;  /* 0x00005f00121d2a10 */ /* 0x000fe400007fe4ff */
[----:B------:R-:W-:Y:S01]  /*2440*/  @P5 MOV R18, R42 ;  /* 0x0000002a00125202 */ /* 0x000fe20000000f00 */
[----:B------:R-:W-:Y:S01]  /*2450*/  @P5 IMAD R30, R124, c[0x0][0x1dc], R30 ;  /* 0x000077007c1e5a24 */ /* 0x000fe200078e021e */
[----:B------:R-:W-:-:S03]  /*2460*/  LOP3.LUT R77, R77, 0xfffffffb, RZ, 0xc0, !PT ;  /* 0xfffffffb4d4d7812 */ /* 0x000fc600078ec0ff */
[----:B------:R-:W-:Y:S01]  /*2470*/  @P5 IMAD.WIDE.U32 R18, R124, c[0x0][0x1d8], R18 ;  /* 0x000076007c125a25 */ /* 0x000fe200078e0012 */
[----:B------:R-:W-:Y:S02]  /*2480*/  @P4 LOP3.LUT R77, R77, 0x4, RZ, 0xfc, !PT ;  /* 0x000000044d4d4812 */ /* 0x000fe400078efcff */
[----:B------:R-:W-:Y:S02]  /*2490*/  LOP3.LUT P4, RZ, R3, 0x400, RZ, 0xc0, !PT ;  /* 0x0000040003ff7812 */ /* 0x000fe4000788c0ff */
        /* <DEDUP_REMOVED lines=10> */
[----:B------:R-:W-:-:S04]  /*2540*/  @P4 IMAD R30, R123, c[0x0][0x1dc], R30 ;  /* 0x000077007b1e4a24 */ /* 0x000fc800078e021e */
        /* <DEDUP_REMOVED lines=15> */
[----:B------:R-:W-:-:S04]  /*2640*/  @P3 LOP3.LUT R3, R3, 0x80000000, RZ, 0xfc, !PT ;  /* 0x8000000003033812 */ /* 0x000fc800078efcff */
[----:B------:R-:W-:Y:S02]  /*2650*/  @P1 IADD3 R32, R19, R32, RZ ;  /* 0x0000002013201210 */ /* 0x000fe40007ffe0ff */
[C---:B------:R-:W-:Y:S02]  /*2660*/  @P1 SHF.L.U32 R50, R18.reuse, 0x1, RZ ;  /* 0x0000000112321819 */ /* 0x040fe400000006ff */
[----:B------:R-:W-:Y:S02]  /*2670*/  LOP3.LUT P3, RZ, R3, 0x100, RZ, 0xc0, !PT ;  /* 0x0000010003ff7812 */ /* 0x000fe4000786c0ff */
[----:B------:R-:W-:Y:S02]  /*2680*/  @P1 SHF.L.U64.HI R18, R18, 0x1, R32 ;  /* 0x0000000112121819 */ /* 0x000fe40000010220 */
[----:B------:R-:W-:Y:S02]  /*2690*/  @P1 IADD3 R32, P0, R50, c[0x0][0x180], RZ ;  /* 0x0000600032201a10 */ /* 0x000fe40007f1e0ff */
[----:B------:R-:W-:-:S02]  /*26a0*/  SHF.R.S32.HI R34, RZ, 0x1f, R121 ;  /* 0x0000001fff227819 */ /* 0x000fc40000011479 */
[----:B------:R-:W-:Y:S02]  /*26b0*/  @P1 IADD3.X R33, R18, c[0x0][0x184], RZ, P0, !PT ;  /* 0x0000610012211a10 */ /* 0x000fe400007fe4ff */
[----:B------:R-:W-:-:S03]  /*26c0*/  @P1 IADD3 R50, P0, R50, c[0x0][0x178], RZ ;  /* 0x00005e0032321a10 */ /* 0x000fc60007f1e0ff */
[----:B------:R-:W-:Y:S02]  /*26d0*/  @P3 MOV R19, R41 ;  /* 0x0000002900133202 */ /* 0x000fe40000000f00 */
[----:B------:R-:W-:Y:S01]  /*26e0*/  @P1 IADD3.X R51, R18, c[0x0][0x17c], RZ, P0, !PT ;  /* 0x00005f0012331a10 */ /* 0x000fe200007fe4ff */
[----:B------:R-:W-:Y:S01]  /*26f0*/  @P3 IMAD R34, R34, c[0x0][0x1d8], RZ ;  /* 0x0000760022223a24 */ /* 0x000fe200078e02ff */
[----:B------:R-:W-:-:S03]  /*2700*/  @P3 MOV R18, R42 ;  /* 0x0000002a00123202 */ /* 0x000fc60000000f00 */
[C---:B------:R-:W-:Y:S02]  /*2710*/  @P3 IMAD R34, R121.reuse, c[0x0][0x1dc], R34 ;  /* 0x0000770079223a24 */ /* 0x040fe400078e0222 */
        /* <DEDUP_REMOVED lines=50> */
[----:B------:R-:W-:Y:S02]  /*2a40*/  @P3 IADD3 R82, P0, R82, c[0x0][0x178], RZ ;  /* 0x00005e0052523a10 */ /* 0x000fe40007f1e0ff */
[C---:B------:R-:W-:Y:S02]  /*2a50*/  LOP3.LUT P4, RZ, R3.reuse, 0x200000, RZ, 0xc0, !PT ;  /* 0x0020000003ff7812 */ /* 0x040fe4000788c0ff */
[----:B------:R-:W-:Y:S02]  /*2a60*/  LOP3.LUT P6, RZ, R3, 0x10, RZ, 0xc0, !PT ;  /* 0x0000001003ff7812 */ /* 0x000fe400078cc0ff */
[----:B------:R-:W-:Y:S01]  /*2a70*/  @P3 IADD3.X R83, R18, c[0x0][0x17c], RZ, P0, !PT ;  /* 0x00005f0012533a10 */ /* 0x000fe200007fe4ff */
[----:B------:R-:W-:Y:S01]  /*2a80*/  HFMA2.MMA R18, -RZ, RZ, 0, 0 ;  /* 0x00000000ff127435 */ /* 0x000fe200000001ff */
[----:B------:R-:W-:-:S09]  /*2a90*/  SHF.R.S32.HI R76, RZ, 0x1f, R117 ;  /* 0x0000001fff4c7819 */ /* 0x000fd20000011475 */
[----:B------:R0:W5:Y:S01]  /*2aa0*/  @P4 LDG.E R18, [R56.64] ;  /* 0x0000001238124981 */ /* 0x000162000c1e1900 */
[----:B------:R-:W-:-:S04]  /*2ab0*/  @P6 IMAD R19, R76, c[0x0][0x1d8], RZ ;  /* 0x000076004c136a24 */ /* 0x000fc800078e02ff */
[----:B------:R-:W-:Y:S01]  /*2ac0*/  @P6 IMAD R19, R117, c[0x0][0x1dc], R19 ;  /* 0x0000770075136a24 */ /* 0x000fe200078e0213 */
[----:B0-----:R-:W-:Y:S02]  /*2ad0*/  @P6 MOV R56, R42 ;  /* 0x0000002a00386202 */ /* 0x001fe40000000f00 */
[----:B------:R-:W-:-:S05]  /*2ae0*/  @P6 MOV R57, R41 ;  /* 0x0000002900396202 */ /* 0x000fca0000000f00 */
[----:B------:R-:W-:-:S05]  /*2af0*/  @P6 IMAD.WIDE.U32 R56, R117, c[0x0][0x1d8], R56 ;  /* 0x0000760075386a25 */ /* 0x000fca00078e0038 */
[----:B------:R-:W-:Y:S02]  /*2b00*/  @P6 IADD3 R19, R57, R19, RZ ;  /* 0x0000001339136210 */ /* 0x000fe40007ffe0ff */
[C---:B------:R-:W-:Y:S02]  /*2b10*/  @P6 SHF.L.U32 R80, R56.reuse, 0x1, RZ ;  /* 0x0000000138506819 */ /* 0x040fe400000006ff */
[----:B------:R-:W-:Y:S02]  /*2b20*/  @P6 SHF.L.U64.HI R19, R56, 0x1, R19 ;  /* 0x0000000138136819 */ /* 0x000fe40000010213 */
[----:B------:R-:W-:Y:S01]  /*2b30*/  @P6 IADD3 R56, P0, R80, c[0x0][0x180], RZ ;  /* 0x0000600050386a10 */ /* 0x000fe20007f1e0ff */
[----:B------:R-:W-:-:S03]  /*2b40*/  HFMA2.MMA R76, -RZ, RZ, 0, 0 ;  /* 0x00000000ff4c7435 */ /* 0x000fc600000001ff */
[----:B------:R-:W-:Y:S02]  /*2b50*/  @P6 IADD3.X R57, R19, c[0x0][0x184], RZ, P0, !PT ;  /* 0x0000610013396a10 */ /* 0x000fe400007fe4ff */
[----:B------:R-:W-:-:S04]  /*2b60*/  @P6 IADD3 R80, P0, R80, c[0x0][0x178], RZ ;  /* 0x00005e0050506a10 */ /* 0x000fc80007f1e0ff */
[----:B------:R-:W-:Y:S01]  /*2b70*/  @P6 IADD3.X R81, R19, c[0x0][0x17c], RZ, P0, !PT ;  /* 0x00005f0013516a10 */ /* 0x000fe200007fe4ff */
[----:B------:R0:W5:Y:S01]  /*2b80*/  @P4 LDG.E R76, [R88.64] ;  /* 0x00000012584c4981 */ /* 0x000162000c1e1900 */
[----:B------:R-:W-:Y:S02]  /*2b90*/  LOP3.LUT P6, RZ, R77, 0x8, RZ, 0xc0, !PT ;  /* 0x000000084dff7812 */ /* 0x000fe400078cc0ff */
[C---:B------:R-:W-:Y:S02]  /*2ba0*/  LOP3.LUT P1, RZ, R3.reuse, 0x80000, RZ, 0xc0, !PT ;  /* 0x0008000003ff7812 */ /* 0x040fe4000782c0ff */
[----:B------:R-:W-:Y:S01]  /*2bb0*/  LOP3.LUT P5, RZ, R3, 0x8, RZ, 0xc0, !PT ;  /* 0x0000000803ff7812 */ /* 0x000fe200078ac0ff */
[----:B0-----:R-:W-:Y:S01]  /*2bc0*/  HFMA2.MMA R88, -RZ, RZ, 0, 0 ;  /* 0x00000000ff587435 */ /* 0x001fe200000001ff */
[----:B------:R-:W-:-:S09]  /*2bd0*/  SHF.R.S32.HI R90, RZ, 0x1f, R116 ;  /* 0x0000001fff5a7819 */ /* 0x000fd20000011474 */
[----:B------:R0:W5:Y:S02]  /*2be0*/  @P6 LDG.E R88, [R20.64] ;  /* 0x0000001214586981 */ /* 0x000164000c1e1900 */
[----:B0-----:R-:W-:Y:S01]  /*2bf0*/  MOV R20, RZ ;  /* 0x000000ff00147202 */ /* 0x001fe20000000f00 */
[----:B------:R-:W-:-:S05]  /*2c00*/  @P5 IMAD R21, R90, c[0x0][0x1d8], RZ ;  /* 0x000076005a155a24 */ /* 0x000fca00078e02ff */
[----:B------:R0:W5:Y:S01]  /*2c10*/  @P1 LDG.E R20, [R60.64] ;  /* 0x000000123c141981 */ /* 0x000162000c1e1900 */
[----:B------:R-:W-:Y:S01]  /*2c20*/  MOV R19, RZ ;  /* 0x000000ff00137202 */ /* 0x000fe20000000f00 */
[----:B------:R-:W-:-:S05]  /*2c30*/  @P5 IMAD R21, R116, c[0x0][0x1dc], R21 ;  /* 0x0000770074155a24 */ /* 0x000fca00078e0215 */
[----:B------:R2:W5:Y:S01]  /*2c40*/  @P6 LDG.E R19, [R78.64] ;  /* 0x000000124e136981 */ /* 0x000562000c1e1900 */
[----:B0-----:R-:W-:Y:S02]  /*2c50*/  @P5 MOV R60, R42 ;  /* 0x0000002a003c5202 */ /* 0x001fe40000000f00 */
[----:B------:R-:W-:-:S05]  /*2c60*/  @P5 MOV R61, R41 ;  /* 0x00000029003d5202 */ /* 0x000fca0000000f00 */
[----:B------:R-:W-:-:S05]  /*2c70*/  @P5 IMAD.WIDE.U32 R60, R116, c[0x0][0x1d8], R60 ;  /* 0x00007600743c5a25 */ /* 0x000fca00078e003c */
[----:B------:R-:W-:Y:S02]  /*2c80*/  @P5 IADD3 R21, R61, R21, RZ ;  /* 0x000000153d155210 */ /* 0x000fe40007ffe0ff */
[C---:B--2---:R-:W-:Y:S02]  /*2c90*/  @P5 SHF.L.U32 R78, R60.reuse, 0x1, RZ ;  /* 0x000000013c4e5819 */ /* 0x044fe400000006ff */
        /* <DEDUP_REMOVED lines=10> */
[----:B0-----:R-:W-:-:S08]  /*2d40*/  CS2R R92, SRZ ;  /* 0x00000000005c7805 */ /* 0x001fd0000001ff00 */
[----:B------:R0:W5:Y:S01]  /*2d50*/  @P5 LDG.E R92, [R22.64] ;  /* 0x00000012165c5981 */ /* 0x000162000c1e1900 */
[----:B------:R-:W-:Y:S01]  /*2d60*/  SHF.R.S32.HI R91, RZ, 0x1f, R115 ;  /* 0x0000001fff5b7819 */ /* 0x000fe20000011473 */
[----:B0-----:R-:W-:-:S04]  /*2d70*/  HFMA2.MMA R22, -RZ, RZ, 0, 0 ;  /* 0x00000000ff167435 */ /* 0x001fc800000001ff */
[----:B------:R-:W-:Y:S01]  /*2d80*/  @P6 IMAD R23, R91, c[0x0][0x1d8], RZ ;  /* 0x000076005b176a24 */ /* 0x000fe200078e02ff */
[----:B------:R-:W-:-:S05]  /*2d90*/  MOV R21, RZ ;  /* 0x000000ff00157202 */ /* 0x000fca0000000f00 */
[----:B------:R0:W5:Y:S01]  /*2da0*/  @P3 LDG.E R22, [R62.64] ;  /* 0x000000123e163981 */ /* 0x000162000c1e1900 */
[----:B------:R-:W-:-:S03]  /*2db0*/  @P6 IMAD R23, R115, c[0x0][0x1dc], R23 ;  /* 0x0000770073176a24 */ /* 0x000fc600078e0217 */
[----:B------:R2:W5:Y:S01]  /*2dc0*/  @P5 LDG.E R21, [R64.64] ;  /* 0x0000001240155981 */ /* 0x000562000c1e1900 */
[----:B0-----:R-:W-:Y:S02]  /*2dd0*/  @P6 MOV R62, R42 ;  /* 0x0000002a003e6202 */ /* 0x001fe40000000f00 */
[----:B------:R-:W-:-:S05]  /*2de0*/  @P6 MOV R63, R41 ;  /* 0x00000029003f6202 */ /* 0x000fca0000000f00 */
[----:B------:R-:W-:-:S05]  /*2df0*/  @P6 IMAD.WIDE.U32 R62, R115, c[0x0][0x1d8], R62 ;  /* 0x00007600733e6a25 */ /* 0x000fca00078e003e */
[----:B------:R-:W-:Y:S02]  /*2e00*/  @P6 IADD3 R23, R63, R23, RZ ;  /* 0x000000173f176210 */ /* 0x000fe40007ffe0ff */
[C---:B--2---:R-:W-:Y:S02]  /*2e10*/  @P6 SHF.L.U32 R64, R62.reuse, 0x1, RZ ;  /* 0x000000013e406819 */ /* 0x044fe400000006ff */
[----:B------:R-:W-:Y:S02]  /*2e20*/  @P6 SHF.L.U64.HI R23, R62, 0x1, R23 ;  /* 0x000000013e176819 */ /* 0x000fe40000010217 */
[----:B------:R-:W-:Y:S02]  /*2e30*/  @P6 IADD3 R62, P0, R64, c[0x0][0x180], RZ ;  /* 0x00006000403e6a10 */ /* 0x000fe40007f1e0ff */
[C---:B------:R-:W-:Y:S02]  /*2e40*/  LOP3.LUT P1, RZ, R3.reuse, 0x2000, RZ, 0xc0, !PT ;  /* 0x0000200003ff7812 */ /* 0x040fe4000782c0ff */
[----:B------:R-:W-:-:S02]  /*2e50*/  LOP3.LUT R3, R3, 0xffbfffff, RZ, 0xc0, !PT ;  /* 0xffbfffff03037812 */ /* 0x000fc400078ec0ff */
[----:B------:R-:W-:Y:S02]  /*2e60*/  LOP3.LUT P4, RZ, R77, 0x4, RZ, 0xc0, !PT ;  /* 0x000000044dff7812 */ /* 0x000fe4000788c0ff */
[----:B------:R-:W-:Y:S02]  /*2e70*/  @P6 IADD3.X R63, R23, c[0x0][0x184], RZ, P0, !PT ;  /* 0x00006100173f6a10 */ /* 0x000fe400007fe4ff */
[----:B------:R-:W-:Y:S02]  /*2e80*/  @P6 IADD3 R64, P0, R64, c[0x0][0x178], RZ ;  /* 0x00005e0040406a10 */ /* 0x000fe40007f1e0ff */
[----:B------:R-:W-:Y:S01]  /*2e90*/  @P6 LOP3.LUT R3, R3, 0x400000, RZ, 0xfc, !PT ;  /* 0x0040000003036812 */ /* 0x000fe200078efcff */
[----:B------:R-:W-:Y:S01]  /*2ea0*/  CS2R R94, SRZ ;  /* 0x00000000005e7805 */ /* 0x000fe2000001ff00 */
[----:B------:R-:W-:Y:S02]  /*2eb0*/  @P6 IADD3.X R65, R23, c[0x0][0x17c], RZ, P0, !PT ;  /* 0x00005f0017416a10 */ /* 0x000fe400007fe4ff */
[----:B------:R-:W-:-:S02]  /*2ec0*/  LOP3.LUT P6, RZ, R3, 0x8000, RZ, 0xc0, !PT ;  /* 0x0000800003ff7812 */ /* 0x000fc400078cc0ff */
[----:B------:R-:W-:Y:S01]  /*2ed0*/  LOP3.LUT P5, RZ, R77, 0x1, RZ, 0xc0, !PT ;  /* 0x000000014dff7812 */ /* 0x000fe200078ac0ff */
[----:B------:R0:W5:Y:S01]  /*2ee0*/  @P4 LDG.E R95, [R24.64] ;  /* 0x00000012185f4981 */ /* 0x000162000c1e1900 */
[----:B------:R-:W-:Y:S01]  /*2ef0*/  SHF.R.S32.HI R89, RZ, 0x1f, R114 ;  /* 0x0000001fff597819 */ /* 0x000fe20000011472 */
[----:B------:R-:W-:Y:S02]  /*2f00*/  HFMA2.MMA R23, -RZ, RZ, 0, 0 ;  /* 0x00000000ff177435 */ /* 0x000fe400000001ff */
[----:B------:R2:W5:Y:S01]  /*2f10*/  @P3 LDG.E R94, [R100.64] ;  /* 0x00000012645e3981 */ /* 0x000562000c1e1900 */
[----:B0-----:R-:W-:-:S05]  /*2f20*/  MOV R24, RZ ;  /* 0x000000ff00187202 */ /* 0x001fca0000000f00 */
[----:B------:R0:W5:Y:S01]  /*2f30*/  @P6 LDG.E R93, [R96.64] ;  /* 0x00000012605d6981 */ /* 0x000162000c1e1900 */
[----:B------:R-:W-:Y:S01]  /*2f40*/  LOP3.LUT P3, RZ, R3, 0x80000000, RZ, 0xc0, !PT ;  /* 0x8000000003ff7812 */ /* 0x000fe2000786c0ff */
[----:B------:R-:W-:Y:S01]  /*2f50*/  @P5 IMAD R25, R89, c[0x0][0x1d8], RZ ;  /* 0x0000760059195a24 */ /* 0x000fe200078e02ff */
[----:B------:R-:W-:Y:S01]  /*2f60*/  MOV R91, RZ ;  /* 0x000000ff005b7202 */ /* 0x000fe20000000f00 */
[----:B------:R3:W5:Y:S04]  /*2f70*/  @P4 LDG.E R23, [R70.64] ;  /* 0x0000001246174981 */ /* 0x000768000c1e1900 */
[----:B------:R4:W5:Y:S01]  /*2f80*/  @P6 LDG.E R24, [R66.64] ;  /* 0x0000001242186981 */ /* 0x000962000c1e1900 */
[----:B------:R-:W-:-:S05]  /*2f90*/  @P5 IMAD R25, R114, c[0x0][0x1dc], R25 ;  /* 0x0000770072195a24 */ /* 0x000fca00078e0219 */
[----:B------:R0:W5:Y:S01]  /*2fa0*/  @P3 LDG.E R91, [R26.64] ;  /* 0x000000121a5b3981 */ /* 0x000162000c1e1900 */
[----:B----4-:R-:W-:Y:S02]  /*2fb0*/  @P5 MOV R66, R42 ;  /* 0x0000002a00425202 */ /* 0x010fe40000000f00 */
[----:B------:R-:W-:-:S05]  /*2fc0*/  @P5 MOV R67, R41 ;  /* 0x0000002900435202 */ /* 0x000fca0000000f00 */
[----:B------:R-:W-:Y:S01]  /*2fd0*/  @P5 IMAD.WIDE.U32 R66, R114, c[0x0][0x1d8], R66 ;  /* 0x0000760072425a25 */ /* 0x000fe200078e0042 */
[----:B------:R-:W-:-:S04]  /*2fe0*/  LOP3.LUT P4, RZ, R3, 0x40000000, RZ, 0xc0, !PT ;  /* 0x4000000003ff7812 */ /* 0x000fc8000788c0ff */
[----:B------:R-:W-:Y:S01]  /*2ff0*/  @P5 IADD3 R25, R67, R25, RZ ;  /* 0x0000001943195210 */ /* 0x000fe20007ffe0ff */
[----:B0-----:R-:W-:-:S03]  /*3000*/  HFMA2.MMA R26, -RZ, RZ, 0, 0 ;  /* 0x00000000ff1a7435 */ /* 0x001fc600000001ff */
[C---:B------:R-:W-:Y:S02]  /*3010*/  @P5 SHF.L.U64.HI R25, R66.reuse, 0x1, R25 ;  /* 0x0000000142195819 */ /* 0x040fe40000010219 */
[----:B------:R-:W-:Y:S02]  /*3020*/  @P5 SHF.L.U32 R66, R66, 0x1, RZ ;  /* 0x0000000142425819 */ /* 0x000fe400000006ff */
[----:B------:R-:W-:Y:S02]  /*3030*/  SHF.R.S32.HI R77, RZ, 0x1f, R113 ;  /* 0x0000001fff4d7819 */ /* 0x000fe40000011471 */
[----:B---3--:R-:W-:Y:S01]  /*3040*/  @P5 IADD3 R70, P0, R66, c[0x0][0x180], RZ ;  /* 0x0000600042465a10 */ /* 0x008fe20007f1e0ff */
[----:B------:R0:W5:Y:S03]  /*3050*/  @P1 LDG.E R26, [R58.64] ;  /* 0x000000123a1a1981 */ /* 0x000166000c1e1900 */
[----:B------:R-:W-:-:S02]  /*3060*/  @P5 IADD3.X R71, R25, c[0x0][0x184], RZ, P0, !PT ;  /* 0x0000610019475a10 */ /* 0x000fc400007fe4ff */
[----:B------:R-:W-:Y:S01]  /*3070*/  @P5 IADD3 R66, P0, R66, c[0x0][0x178], RZ ;  /* 0x00005e0042425a10 */ /* 0x000fe20007f1e0ff */
[----:B------:R-:W-:Y:S01]  /*3080*/  @P4 IMAD R27, R77, c[0x0][0x1d8], RZ ;  /* 0x000076004d1b4a24 */ /* 0x000fe200078e02ff */
[----:B0-----:R-:W-:Y:S02]  /*3090*/  @P4 MOV R58, R42 ;  /* 0x0000002a003a4202 */ /* 0x001fe40000000f00 */
[----:B------:R-:W-:Y:S02]  /*30a0*/  @P4 MOV R59, R41 ;  /* 0x00000029003b4202 */ /* 0x000fe40000000f00 */
[----:B------:R-:W-:Y:S01]  /*30b0*/  @P5 IADD3.X R67, R25, c[0x0][0x17c], RZ, P0, !PT ;  /* 0x00005f0019435a10 */ /* 0x000fe200007fe4ff */
[----:B------:R-:W-:Y:S01]  /*30c0*/  HFMA2.MMA R25, -RZ, RZ, 0, 0 ;  /* 0x00000000ff197435 */ /* 0x000fe200000001ff */
[----:B------:R-:W-:Y:S01]  /*30d0*/  @P4 IMAD R27, R113, c[0x0][0x1dc], R27 ;  /* 0x00007700711b4a24 */ /* 0x000fe200078e021b */
[----:B------:R-:W-:Y:S01]  /*30e0*/  LOP3.LUT R3, R3, 0xff7fffff, RZ, 0xc0, !PT ;  /* 0xff7fffff03037812 */ /* 0x000fe200078ec0ff */
[----:B------:R-:W-:Y:S01]  /*30f0*/  @P4 IMAD.WIDE.U32 R58, R113, c[0x0][0x1d8], R58 ;  /* 0x00007600713a4a25 */ /* 0x000fe200078e003a */
[----:B------:R-:W-:-:S02]  /*3100*/  HFMA2.MMA R77, -RZ, RZ, 0, 0 ;  /* 0x00000000ff4d7435 */ /* 0x000fc400000001ff */
[----:B------:R-:W-:Y:S02]  /*3110*/  @P5 LOP3.LUT R3, R3, 0x800000, RZ, 0xfc, !PT ;  /* 0x0080000003035812 */ /* 0x000fe400078efcff */
[----:B------:R-:W-:Y:S02]  /*3120*/  @P4 IADD3 R27, R59, R27, RZ ;  /* 0x0000001b3b1b4210 */ /* 0x000fe40007ffe0ff */
[C---:B------:R-:W-:Y:S01]  /*3130*/  LOP3.LUT P5, RZ, R3.reuse, 0x800, RZ, 0xc0, !PT ;  /* 0x0000080003ff7812 */ /* 0x040fe200078ac0ff */
[----:B------:R0:W5:Y:S01]  /*3140*/  @P3 LDG.E R25, [R68.64] ;  /* 0x0000001244193981 */ /* 0x000162000c1e1900 */
[C---:B------:R-:W-:Y:S02]  /*3150*/  @P4 SHF.L.U64.HI R27, R58.reuse, 0x1, R27 ;  /* 0x000000013a1b4819 */ /* 0x040fe4000001021b */
[----:B------:R-:W-:Y:S01]  /*3160*/  LOP3.LUT P3, RZ, R3, 0x20000000, RZ, 0xc0, !PT ;  /* 0x2000000003ff7812 */ /* 0x000fe2000786c0ff */
[----:B------:R3:W5:Y:S01]  /*3170*/  @P2 LDG.E R77, [R28.64] ;  /* 0x000000121c4d2981 */ /* 0x000762000c1e1900 */
[----:B------:R-:W-:-:S04]  /*3180*/  @P4 SHF.L.U32 R58, R58, 0x1, RZ ;  /* 0x000000013a3a4819 */ /* 0x000fc800000006ff */
[C---:B0-----:R-:W-:Y:S01]  /*3190*/  @P4 IADD3 R68, P0, R58.reuse, c[0x0][0x180], RZ ;  /* 0x000060003a444a10 */ /* 0x041fe20007f1e0ff */
[----:B------:R-:W-:Y:S01]  /*31a0*/  HFMA2.MMA R89, -RZ, RZ, 0, 0 ;  /* 0x00000000ff597435 */ /* 0x000fe200000001ff */
[----:B---3--:R-:W-:Y:S02]  /*31b0*/  MOV R28, RZ ;  /* 0x000000ff001c7202 */ /* 0x008fe40000000f00 */
[----:B------:R-:W-:Y:S02]  /*31c0*/  @P4 IADD3.X R69, R27, c[0x0][0x184], RZ, P0, !PT ;  /* 0x000061001b454a10 */ /* 0x000fe400007fe4ff */
[----:B------:R-:W-:Y:S02]  /*31d0*/  @P4 IADD3 R58, P0, R58, c[0x0][0x178], RZ ;  /* 0x00005e003a3a4a10 */ /* 0x000fe40007f1e0ff */
[----:B--2---:R-:W-:Y:S01]  /*31e0*/  SHF.R.S32.HI R100, RZ, 0x1f, R112 ;  /* 0x0000001fff647819 */ /* 0x004fe20000011470 */
[----:B------:R0:W5:Y:S01]  /*31f0*/  @P5 LDG.E R28, [R44.64] ;  /* 0x000000122c1c5981 */ /* 0x000162000c1e1900 */
[----:B------:R-:W-:-:S02]  /*3200*/  LOP3.LUT P6, RZ, R3, 0x400, RZ, 0xc0, !PT ;  /* 0x0000040003ff7812 */ /* 0x000fc400078cc0ff */
[----:B------:R-:W-:Y:S01]  /*3210*/  LOP3.LUT R3, R3, 0xfeffffff, RZ, 0xc0, !PT ;  /* 0xfeffffff03037812 */ /* 0x000fe200078ec0ff */
[----:B------:R-:W-:Y:S01]  /*3220*/  @P3 IMAD R29, R100, c[0x0][0x1d8], RZ ;  /* 0x00007600641d3a24 */ /* 0x000fe200078e02ff */
[----:B------:R-:W-:Y:S01]  /*3230*/  @P4 IADD3.X R59, R27, c[0x0][0x17c], RZ, P0, !PT ;  /* 0x00005f001b3b4a10 */ /* 0x000fe200007fe4ff */
[----:B------:R2:W5:Y:S01]  /*3240*/  @P1 LDG.E R89, [R74.64] ;  /* 0x000000124a591981 */ /* 0x000562000c1e1900 */
[----:B------:R-:W-:Y:S02]  /*3250*/  MOV R27, RZ ;  /* 0x000000ff001b7202 */ /* 0x000fe40000000f00 */
[----:B0-----:R-:W-:Y:S02]  /*3260*/  @P3 MOV R44, R42 ;  /* 0x0000002a002c3202 */ /* 0x001fe40000000f00 */
[----:B------:R-:W-:Y:S02]  /*3270*/  @P3 MOV R45, R41 ;  /* 0x00000029002d3202 */ /* 0x000fe40000000f00 */
[----:B------:R-:W-:Y:S01]  /*3280*/  @P4 LOP3.LUT R3, R3, 0x1000000, RZ, 0xfc, !PT ;  /* 0x0100000003034812 */ /* 0x000fe200078efcff */
[C---:B------:R-:W-:Y:S01]  /*3290*/  @P3 IMAD R29, R112.reuse, c[0x0][0x1dc], R29 ;  /* 0x00007700701d3a24 */ /* 0x040fe200078e021d */
[----:B------:R0:W5:Y:S01]  /*32a0*/  @P2 LDG.E R27, [R46.64] ;  /* 0x000000122e1b2981 */ /* 0x000162000c1e1900 */
[----:B------:R-:W-:Y:S01]  /*32b0*/  @P3 IMAD.WIDE.U32 R44, R112, c[0x0][0x1d8], R44 ;  /* 0x00007600702c3a25 */ /* 0x000fe200078e002c */
[C---:B------:R-:W-:Y:S01]  /*32c0*/  LOP3.LUT P1, RZ, R3.reuse, 0x10000000, RZ, 0xc0, !PT ;  /* 0x1000000003ff7812 */ /* 0x040fe2000782c0ff */
[----:B--2---:R-:W-:Y:S01]  /*32d0*/  CS2R R74, SRZ ;  /* 0x00000000004a7805 */ /* 0x004fe2000001ff00 */
[----:B------:R-:W-:-:S02]  /*32e0*/  LOP3.LUT P2, RZ, R3, 0x8000000, RZ, 0xc0, !PT ;  /* 0x0800000003ff7812 */ /* 0x000fc4000784c0ff */
[----:B------:R-:W-:-:S03]  /*32f0*/  @P3 IADD3 R29, R45, R29, RZ ;  /* 0x0000001d2d1d3210 */ /* 0x000fc60007ffe0ff */
[----:B------:R2:W5:Y:S01]  /*3300*/  @P6 LDG.E R74, [R30.64] ;  /* 0x000000121e4a6981 */ /* 0x000562000c1e1900 */
[C---:B------:R-:W-:Y:S02]  /*3310*/  @P3 SHF.L.U64.HI R29, R44.reuse, 0x1, R29 ;  /* 0x000000012c1d3819 */ /* 0x040fe4000001021d */
[----:B------:R-:W-:Y:S01]  /*3320*/  @P3 SHF.L.U32 R44, R44, 0x1, RZ ;  /* 0x000000012c2c3819 */ /* 0x000fe200000006ff */
[----:B------:R3:W5:Y:S01]  /*3330*/  @P5 LDG.E R75, [R72.64] ;  /* 0x00000012484b5981 */ /* 0x000762000c1e1900 */
[----:B------:R-:W-:Y:S02]  /*3340*/  SHF.R.S32.HI R96, RZ, 0x1f, R111 ;  /* 0x0000001fff607819 */ /* 0x000fe4000001146f */
[----:B--2---:R-:W-:Y:S02]  /*3350*/  MOV R30, RZ ;  /* 0x000000ff001e7202 */ /* 0x004fe40000000f00 */
[----:B0-----:R-:W-:Y:S01]  /*3360*/  @P3 IADD3 R46, P0, R44, c[0x0][0x180], RZ ;  /* 0x000060002c2e3a10 */ /* 0x001fe20007f1e0ff */
[----:B------:R-:W-:-:S03]  /*3370*/  @P2 IMAD R31, R96, c[0x0][0x1d8], RZ ;  /* 0x00007600601f2a24 */ /* 0x000fc600078e02ff */
[----:B------:R0:W5:Y:S01]  /*3380*/  @P1 LDG.E R30, [R32.64] ;  /* 0x00000012201e1981 */ /* 0x000162000c1e1900 */
[----:B------:R-:W-:Y:S02]  /*3390*/  @P3 IADD3.X R47, R29, c[0x0][0x184], RZ, P0, !PT ;  /* 0x000061001d2f3a10 */ /* 0x000fe400007fe4ff */
[----:B------:R-:W-:Y:S01]  /*33a0*/  @P3 IADD3 R44, P0, R44, c[0x0][0x178], RZ ;  /* 0x00005e002c2c3a10 */ /* 0x000fe20007f1e0ff */
[----:B------:R-:W-:Y:S01]  /*33b0*/  @P2 IMAD R31, R111, c[0x0][0x1dc], R31 ;  /* 0x000077006f1f2a24 */ /* 0x000fe200078e021f */
[----:B0-----:R-:W-:Y:S02]  /*33c0*/  @P2 MOV R32, R42 ;  /* 0x0000002a00202202 */ /* 0x001fe40000000f00 */
[----:B------:R-:W-:Y:S02]  /*33d0*/  @P2 MOV R33, R41 ;  /* 0x0000002900212202 */ /* 0x000fe40000000f00 */
[----:B------:R-:W-:-:S03]  /*33e0*/  @P3 IADD3.X R45, R29, c[0x0][0x17c], RZ, P0, !PT ;  /* 0x00005f001d2d3a10 */ /* 0x000fc600007fe4ff */
[----:B------:R-:W-:Y:S01]  /*33f0*/  @P2 IMAD.WIDE.U32 R32, R111, c[0x0][0x1d8], R32 ;  /* 0x000076006f202a25 */ /* 0x000fe200078e0020 */
[----:B------:R-:W-:-:S04]  /*3400*/  HFMA2.MMA R29, -RZ, RZ, 0, 0 ;  /* 0x00000000ff1d7435 */ /* 0x000fc800000001ff */
[----:B------:R-:W-:-:S04]  /*3410*/  @P2 IADD3 R31, R33, R31, RZ ;  /* 0x0000001f211f2210 */ /* 0x000fc80007ffe0ff */
[C---:B------:R-:W-:Y:S02]  /*3420*/  @P2 SHF.L.U64.HI R31, R32.reuse, 0x1, R31 ;  /* 0x00000001201f2819 */ /* 0x040fe4000001021f */
[----:B------:R-:W-:Y:S01]  /*3430*/  @P2 SHF.L.U32 R32, R32, 0x1, RZ ;  /* 0x0000000120202819 */ /* 0x000fe200000006ff */
[----:B------:R0:W5:Y:S01]  /*3440*/  @P6 LDG.E R29, [R38.64] ;  /* 0x00000012261d6981 */ /* 0x000162000c1e1900 */
[----:B------:R-:W-:Y:S02]  /*3450*/  LOP3.LUT R3, R3, 0xfdffffff, RZ, 0xc0, !PT ;  /* 0xfdffffff03037812 */ /* 0x000fe400078ec0ff */
[----:B0-----:R-:W-:Y:S02]  /*3460*/  @P2 IADD3 R38, P0, R32, c[0x0][0x180], RZ ;  /* 0x0000600020262a10 */ /* 0x001fe40007f1e0ff */
[----:B------:R-:W-:Y:S02]  /*3470*/  @P3 LOP3.LUT R3, R3, 0x2000000, RZ, 0xfc, !PT ;  /* 0x0200000003033812 */ /* 0x000fe400078efcff */
[----:B------:R-:W-:-:S02]  /*3480*/  @P2 IADD3.X R39, R31, c[0x0][0x184], RZ, P0, !PT ;  /* 0x000061001f272a10 */ /* 0x000fc400007fe4ff */
[----:B------:R-:W-:Y:S01]  /*3490*/  @P2 IADD3 R32, P0, R32, c[0x0][0x178], RZ ;  /* 0x00005e0020202a10 */ /* 0x000fe20007f1e0ff */
[----:B---3--:R-:W-:-:S03]  /*34a0*/  CS2R R72, SRZ ;  /* 0x0000000000487805 */ /* 0x008fc6000001ff00 */
[----:B------:R-:W-:Y:S02]  /*34b0*/  @P2 IADD3.X R33, R31, c[0x0][0x17c], RZ, P0, !PT ;  /* 0x00005f001f212a10 */ /* 0x000fe400007fe4ff */
[C---:B------:R-:W-:Y:S01]  /*34c0*/  LOP3.LUT P0, RZ, R3.reuse, 0x100, RZ, 0xc0, !PT ;  /* 0x0000010003ff7812 */ /* 0x040fe2000780c0ff */
[----:B------:R-:W-:Y:S01]  /*34d0*/  HFMA2.MMA R31, -RZ, RZ, 0, 0 ;  /* 0x00000000ff1f7435 */ /* 0x000fe200000001ff */
[C---:B------:R-:W-:Y:S01]  /*34e0*/  LOP3.LUT P3, RZ, R3.reuse, 0x80, RZ, 0xc0, !PT ;  /* 0x0000008003ff7812 */ /* 0x040fe2000786c0ff */
[----:B------:R0:W5:Y:S01]  /*34f0*/  @P1 LDG.E R73, [R50.64] ;  /* 0x0000001232491981 */ /* 0x000162000c1e1900 */
[----:B------:R-:W-:Y:S02]  /*3500*/  LOP3.LUT P1, RZ, R3, 0x4000000, RZ, 0xc0, !PT ;  /* 0x0400000003ff7812 */ /* 0x000fe4000782c0ff */
[----:B------:R-:W-:-:S07]  /*3510*/  SHF.R.S32.HI R96, RZ, 0x1f, R110 ;  /* 0x0000001fff607819 */ /* 0x000fce000001146e */
[----:B------:R2:W5:Y:S01]  /*3520*/  @P0 LDG.E R31, [R48.64] ;  /* 0x00000012301f0981 */ /* 0x000562000c1e1900 */
[----:B------:R-:W-:Y:S01]  /*3530*/  LOP3.LUT P4, RZ, R3, 0x40, RZ, 0xc0, !PT ;  /* 0x0000004003ff7812 */ /* 0x000fe2000788c0ff */
[----:B--2---:R-:W-:-:S06]  /*3540*/  CS2R R48, SRZ ;  /* 0x0000000000307805 */ /* 0x004fcc000001ff00 */
[----:B------:R2:W5:Y:S04]  /*3550*/  @P3 LDG.E R49, [R34.64] ;  /* 0x0000001222313981 */ /* 0x000568000c1e1900 */
[----:B------:R3:W5:Y:S01]  /*3560*/  @P0 LDG.E R48, [R36.64] ;  /* 0x0000001224300981 */ /* 0x000762000c1e1900 */
[----:B--2---:R-:W-:Y:S02]  /*3570*/  @P1 MOV R34, R42 ;  /* 0x0000002a00221202 */ /* 0x004fe40000000f00 */
[----:B------:R-:W-:Y:S01]  /*3580*/  @P1 MOV R35, R41 ;  /* 0x0000002900231202 */ /* 0x000fe20000000f00 */
[----:B---3--:R-:W-:-:S04]  /*3590*/  @P1 IMAD R36, R96, c[0x0][0x1d8], RZ ;  /* 0x0000760060241a24 */ /* 0x008fc800078e02ff */
[----:B------:R-:W-:Y:S01]  /*35a0*/  @P1 IMAD.WIDE.U32 R34, R110, c[0x0][0x1d8], R34 ;  /* 0x000076006e221a25 */ /* 0x000fe200078e0022 */
[----:B------:R-:W-:-:S03]  /*35b0*/  LOP3.LUT P5, RZ, R3, 0x20, RZ, 0xc0, !PT ;  /* 0x0000002003ff7812 */ /* 0x000fc600078ac0ff */
[----:B------:R-:W-:Y:S01]  /*35c0*/  @P1 IMAD R36, R110, c[0x0][0x1dc], R36 ;  /* 0x000077006e241a24 */ /* 0x000fe200078e0224 */
[----:B0-----:R-:W-:-:S04]  /*35d0*/  CS2R R50, SRZ ;  /* 0x0000000000327805 */ /* 0x001fc8000001ff00 */
[----:B------:R-:W-:Y:S02]  /*35e0*/  @P1 IADD3 R36, R35, R36, RZ ;  /* 0x0000002423241210 */ /* 0x000fe40007ffe0ff */
[----:B------:R0:W5:Y:S01]  /*35f0*/  @P4 LDG.E R51, [R52.64] ;  /* 0x0000001234334981 */ /* 0x000162000c1e1900 */
[----:B------:R-:W-:Y:S02]  /*3600*/  LOP3.LUT P6, RZ, R3, 0x10, RZ, 0xc0, !PT ;  /* 0x0000001003ff7812 */ /* 0x000fe400078cc0ff */
[C---:B------:R-:W-:Y:S01]  /*3610*/  @P1 SHF.L.U64.HI R37, R34.reuse, 0x1, R36 ;  /* 0x0000000122251819 */ /* 0x040fe20000010224 */
[----:B------:R2:W5:Y:S01]  /*3620*/  @P3 LDG.E R50, [R86.64] ;  /* 0x0000001256323981 */ /* 0x000562000c1e1900 */
[----:B------:R-:W-:Y:S01]  /*3630*/  @P1 SHF.L.U32 R36, R34, 0x1, RZ ;  /* 0x0000000122241819 */ /* 0x000fe200000006ff */
[----:B0-----:R-:W-:-:S03]  /*3640*/  CS2R R52, SRZ ;  /* 0x0000000000347805 */ /* 0x001fc6000001ff00 */
[----:B------:R-:W-:-:S03]  /*3650*/  @P1 IADD3 R34, P0, R36, c[0x0][0x180], RZ ;  /* 0x0000600024221a10 */ /* 0x000fc60007f1e0ff */
[----:B------:R0:W5:Y:S01]  /*3660*/  @P5 LDG.E R53, [R54.64] ;  /* 0x0000001236355981 */ /* 0x000162000c1e1900 */
[C---:B------:R-:W-:Y:S02]  /*3670*/  @P1 IADD3.X R35, R37.reuse, c[0x0][0x184], RZ, P0, !PT ;  /* 0x0000610025231a10 */ /* 0x040fe400007fe4ff */
[----:B------:R-:W-:Y:S01]  /*3680*/  @P1 IADD3 R36, P0, R36, c[0x0][0x178], RZ ;  /* 0x00005e0024241a10 */ /* 0x000fe20007f1e0ff */
[----:B------:R2:W5:Y:S01]  /*3690*/  @P4 LDG.E R52, [R84.64] ;  /* 0x0000001254344981 */ /* 0x000562000c1e1900 */
[----:B0-----:R-:W-:Y:S02]  /*36a0*/  CS2R R54, SRZ ;  /* 0x0000000000367805 */ /* 0x001fe4000001ff00 */
[----:B------:R-:W-:Y:S02]  /*36b0*/  @P1 IADD3.X R37, R37, c[0x0][0x17c], RZ, P0, !PT ;  /* 0x00005f0025251a10 */ /* 0x000fe400007fe4ff */
[C---:B------:R-:W-:Y:S02]  /*36c0*/  LOP3.LUT P0, RZ, R3.reuse, 0x8, RZ, 0xc0, !PT ;  /* 0x0000000803ff7812 */ /* 0x040fe4000780c0ff */
[----:B------:R0:W5:Y:S01]  /*36d0*/  @P6 LDG.E R55, [R56.64] ;  /* 0x0000001238376981 */ /* 0x000162000c1e1900 */
[----:B------:R-:W-:-:S03]  /*36e0*/  LOP3.LUT P4, RZ, R3, 0x1000000, RZ, 0xc0, !PT ;  /* 0x0100000003ff7812 */ /* 0x000fc6000788c0ff */
[----:B------:R2:W5:Y:S04]  /*36f0*/  @P5 LDG.E R54, [R82.64] ;  /* 0x0000001252365981 */ /* 0x000568000c1e1900 */
[----:B------:R2:W5:Y:S01]  /*3700*/  @P1 LDG.E R72, [R36.64] ;  /* 0x0000001224481981 */ /* 0x000562000c1e1900 */
[----:B0-----:R-:W-:-:S06]  /*3710*/  CS2R R56, SRZ ;  /* 0x0000000000387805 */ /* 0x001fcc000001ff00 */
[----:B------:R2:W5:Y:S01]  /*3720*/  @P6 LDG.E R56, [R80.64] ;  /* 0x0000001250386981 */ /* 0x000562000c1e1900 */
[----:B------:R-:W-:-:S03]  /*3730*/  LOP3.LUT P6, RZ, R3, 0x400000, RZ, 0xc0, !PT ;  /* 0x0040000003ff7812 */ /* 0x000fc600078cc0ff */
[----:B------:R0:W5:Y:S01]  /*3740*/  @P0 LDG.E R57, [R60.64] ;  /* 0x000000123c390981 */ /* 0x000162000c1e1900 */
[----:B------:R-:W-:Y:S01]  /*3750*/  LOP3.LUT P5, RZ, R3, 0x800000, RZ, 0xc0, !PT ;  /* 0x0080000003ff7812 */ /* 0x000fe200078ac0ff */
[----:B0-----:R-:W-:-:S08]  /*3760*/  CS2R R60, SRZ ;  /* 0x00000000003c7805 */ /* 0x001fd0000001ff00 */
[----:B------:R0:W5:Y:S01]  /*3770*/  @P6 LDG.E R61, [R62.64] ;  /* 0x000000123e3d6981 */ /* 0x000162000c1e1900 */
[----:B------:R-:W-:-:S03]  /*3780*/  LOP3.LUT P3, RZ, R3, 0x2000000, RZ, 0xc0, !PT ;  /* 0x0200000003ff7812 */ /* 0x000fc6000786c0ff */
[----:B------:R2:W5:Y:S01]  /*3790*/  @P0 LDG.E R60, [R78.64] ;  /* 0x000000124e3c0981 */ /* 0x000562000c1e1900 */
[----:B0-----:R-:W-:-:S06]  /*37a0*/  CS2R R62, SRZ ;  /* 0x00000000003e7805 */ /* 0x001fcc000001ff00 */
[----:B------:R0:W5:Y:S04]  /*37b0*/  @P6 LDG.E R62, [R64.64] ;  /* 0x00000012403e6981 */ /* 0x000168000c1e1900 */
[----:B------:R3:W5:Y:S01]  /*37c0*/  @P5 LDG.E R63, [R70.64] ;  /* 0x00000012463f5981 */ /* 0x000762000c1e1900 */
[----:B0-----:R-:W-:Y:S01]  /*37d0*/  CS2R R64, SRZ ;  /* 0x0000000000407805 */ /* 0x001fe2000001ff00 */
[----:B---3--:R-:W-:-:S05]  /*37e0*/  CS2R R70, SRZ ;  /* 0x0000000000467805 */ /* 0x008fca000001ff00 */
        /* <DEDUP_REMOVED lines=8> */
[----:B------:R-:W-:Y:S01]  /*3870*/  ISETP.GT.U32.AND P0, PT, R0, 0x1bf, PT ;  /* 0x000001bf0000780c */ /* 0x000fe20003f04070 */
[----:B------:R-:W-:Y:S02]  /*3880*/  BSSY B0, `(.L_x_150) ;  /* 0x000000f000007945 */ /* 0x000fe40003800000 */
[----:B------:R0:W5:Y:S04]  /*3890*/  @P3 LDG.E R67, [R46.64] ;  /* 0x000000122e433981 */ /* 0x000168000c1e1900 */
[----:B------:R3:W5:Y:S01]  /*38a0*/  @P3 LDG.E R68, [R44.64] ;  /* 0x000000122c443981 */ /* 0x000762000c1e1900 */
[----:B0-----:R-:W-:Y:S01]  /*38b0*/  CS2R R46, SRZ ;  /* 0x00000000002e7805 */ /* 0x001fe2000001ff00 */
[----:B---3--:R-:W-:-:S04]  /*38c0*/  CS2R R44, SRZ ;  /* 0x00000000002c7805 */ /* 0x008fc8000001ff00 */
[----:B------:R-:W-:Y:S05]  /*38d0*/  @P0 BRA `(.L_x_151) ;  /* 0x0000009000000947 */ /* 0x000fea0003800000 */
[----:B-12---:R-:W-:Y:S02]  /*38e0*/  ISETP.NE.AND P0, PT, RZ, UR21, PT ;  /* 0x00000015ff007c0c */ /* 0x006fe4000bf05270 */
[----:B------:R-:W-:Y:S02]  /*38f0*/  IADD3 R46, R98, UR22, RZ ;  /* 0x00000016622e7c10 */ /* 0x000fe4000fffe0ff */
[----:B------:R-:W-:Y:S02]  /*3900*/  MOV R47, 0x4 ;  /* 0x00000004002f7802 */ /* 0x000fe40000000f00 */
[----:B------:R-:W-:-:S07]  /*3910*/  SHF.R.S32.HI R33, RZ, 0x1f, R46 ;  /* 0x0000001fff217819 */ /* 0x000fce000001142e */
[----:B------:R-:W-:-:S04]  /*3920*/  @P0 LEA R32, P6, R46, c[0x0][0x190], 0x2 ;  /* 0x000064002e200a11 */ /* 0x000fc800078c10ff */
[C---:B------:R-:W-:Y:S01]  /*3930*/  @P0 LEA.HI.X R33, R46.reuse, c[0x0][0x194], R33, 0x2, P6 ;  /* 0x000065002e210a11 */ /* 0x040fe200030f1421 */
[----:B------:R-:W-:-:S04]  /*3940*/  IMAD.WIDE R46, R46, R47, c[0x0][0x188] ;  /* 0x000062002e2e7625 */ /* 0x000fc800078e022f */
[----:B------:R0:W5:Y:S04]  /*3950*/  @P0 LDG.E.64 R44, [R32.64] ;  /* 0x00000012202c0981 */ /* 0x000168000c1e1b00 */
[----:B------:R-:W5:Y:S02]  /*3960*/  LDG.E.64 R46, [R46.64] ;  /* 0x000000122e2e7981 */ /* 0x000f64000c1e1b00 */
.L_x_151:
[----:B-12---:R-:W-:Y:S05]  /*3970*/  BSYNC B0 ;  /* 0x0000000000007941 */ /* 0x006fea0003800000 */
.L_x_150:
[----:B------:R-:W-:Y:S02]  /*3980*/  ISETP.NE.AND P0, PT, RZ, UR21, PT ;  /* 0x00000015ff007c0c */ /* 0x000fe4000bf05270 */
[--C-:B-----5:R-:W-:Y:S02]  /*3990*/  PRMT R59, RZ, 0x5410, R18.reuse ;  /* 0x00005410ff3b7816 */ /* 0x120fe40000000012 */
[----:B------:R-:W-:Y:S02]  /*39a0*/  PRMT R34, RZ, 0x7610, R18 ;  /* 0x00007610ff227816 */ /* 0x000fe40000000012 */
[----:B------:R-:W-:Y:S01]  /*39b0*/  LOP3.LUT R3, R3, 0xfffffffb, RZ, 0xc0, !PT ;  /* 0xfffffffb03037812 */ /* 0x000fe200078ec0ff */
[----:B------:R-:W-:Y:S01]  /*39c0*/  FADD.FTZ R59, R59, -UR25 ;  /* 0x800000193b3b7e21 */ /* 0x000fe20008010000 */
[--C-:B------:R-:W-:Y:S01]  /*39d0*/  PRMT R39, RZ, 0x5410, R76.reuse ;  /* 0x00005410ff277816 */ /* 0x100fe2000000004c */
[----:B------:R-:W-:Y:S01]  /*39e0*/  FADD.FTZ R34, R34, -UR25 ;  /* 0x8000001922227e21 */ /* 0x000fe20008010000 */
[----:B0-----:R-:W-:Y:S01]  /*39f0*/  PRMT R33, RZ, 0x7610, R76 ;  /* 0x00007610ff217816 */ /* 0x001fe2000000004c */
[----:B------:R-:W-:-:S02]  /*3a00*/  FMUL.FTZ R59, R59, UR26 ;  /* 0x0000001a3b3b7c20 */ /* 0x000fc40008410000 */
[----:B------:R-:W-:Y:S01]  /*3a10*/  FMUL.FTZ R34, R34, UR26 ;  /* 0x0000001a22227c20 */ /* 0x000fe20008410000 */
[----:B------:R-:W-:Y:S01]  /*3a20*/  @P0 LOP3.LUT R3, R3, 0x4, RZ, 0xfc, !PT ;  /* 0x0000000403030812 */ /* 0x000fe200078efcff */
[----:B------:R-:W-:Y:S05]  /*3a30*/  @!P0 BRA `(.L_x_152) ;  /* 0x0000012000008947 */ /* 0x000fea0003800000 */
[----:B------:R-:W-:-:S04]  /*3a40*/  FFMA.FTZ R32, R59, R46, R44 ;  /* 0x0000002e3b207223 */ /* 0x000fc8000001002c */
[----:B------:R-:W-:-:S06]  /*3a50*/  FMUL.FTZ R35, R32, -1.4426950216293334961 ;  /* 0xbfb8aa3b20237820 */ /* 0x000fcc0000410000 */
[----:B------:R-:W0:Y:S02]  /*3a60*/  MUFU.EX2 R35, R35 ;  /* 0x0000002300237308 */ /* 0x000e240000000800 */
[----:B0-----:R-:W-:-:S06]  /*3a70*/  FADD.FTZ R35, R35, 1 ;  /* 0x3f80000023237421 */ /* 0x001fcc0000010000 */
[----:B------:R-:W0:Y:S02]  /*3a80*/  MUFU.RCP R35, R35 ;  /* 0x0000002300237308 */ /* 0x000e240000001000 */
[----:B0-----:R-:W-:Y:S02]  /*3a90*/  FMUL.FTZ R39, R39, R35 ;  /* 0x0000002327277220 */ /* 0x001fe40000410000 */
[----:B------:R-:W-:-:S04]  /*3aa0*/  FADD.FTZ R35, -R35, 1 ;  /* 0x3f80000023237421 */ /* 0x000fc80000010100 */
[----:B------:R-:W-:Y:S02]  /*3ab0*/  FFMA.FTZ R35, R32, R35, 1 ;  /* 0x3f80000020237423 */ /* 0x000fe40000010023 */
[----:B------:R-:W-:Y:S02]  /*3ac0*/  FFMA.FTZ R32, R34, R47, R45 ;  /* 0x0000002f22207223 */ /* 0x000fe4000001002d */
[----:B------:R-:W-:Y:S02]  /*3ad0*/  FMUL.FTZ R39, R39, R35 ;  /* 0x0000002327277220 */ /* 0x000fe40000410000 */
        /* <DEDUP_REMOVED lines=8> */
.L_x_152:
[----:B------:R-:W-:Y:S01]  /*3b60*/  FMUL.FTZ R32, R39, R46 ;  /* 0x0000002e27207220 */ /* 0x000fe20000410000 */
[--C-:B------:R-:W-:Y:S01]  /*3b70*/  PRMT R58, RZ, 0x5410, R19.reuse ;  /* 0x00005410ff3a7816 */ /* 0x100fe20000000013 */
[----:B------:R-:W-:Y:S01]  /*3b80*/  FMUL.FTZ R38, R33, R47 ;  /* 0x0000002f21267220 */ /* 0x000fe20000410000 */
[----:B------:R-:W-:Y:S01]  /*3b90*/  PRMT R37, RZ, 0x7610, R19 ;  /* 0x00007610ff257816 */ /* 0x000fe20000000013 */
[----:B------:R-:W-:Y:S01]  /*3ba0*/  FFMA.FTZ R35, R59, R32, RZ ;  /* 0x000000203b237223 */ /* 0x000fe200000100ff */
[----:B------:R-:W-:Y:S01]  /*3bb0*/  PRMT R36, RZ, 0x7610, R88 ;  /* 0x00007610ff247816 */ /* 0x000fe20000000058 */
[----:B------:R-:W-:Y:S02]  /*3bc0*/  FADD.FTZ R32, RZ, R32 ;  /* 0x00000020ff207221 */ /* 0x000fe40000010000 */
[----:B------:R-:W-:Y:S02]  /*3bd0*/  FADD.FTZ R58, R58, -UR25 ;  /* 0x800000193a3a7e21 */ /* 0x000fe40008010000 */
[----:B------:R-:W-:-:S02]  /*3be0*/  FADD.FTZ R37, R37, -UR25 ;  /* 0x8000001925257e21 */ /* 0x000fc40008010000 */
[----:B------:R-:W-:Y:S02]  /*3bf0*/  FFMA.FTZ R35, R34, R38, R35 ;  /* 0x0000002622237223 */ /* 0x000fe40000010023 */
[----:B------:R-:W-:Y:S01]  /*3c00*/  FADD.FTZ R38, R38, R32 ;  /* 0x0000002026267221 */ /* 0x000fe20000010000 */
[----:B------:R-:W-:Y:S01]  /*3c10*/  PRMT R32, RZ, 0x5410, R88 ;  /* 0x00005410ff207816 */ /* 0x000fe20000000058 */
[----:B------:R-:W-:Y:S02]  /*3c20*/  FMUL.FTZ R58, R58, UR26 ;  /* 0x0000001a3a3a7c20 */ /* 0x000fe40008410000 */
[----:B------:R-:W-:Y:S02]  /*3c30*/  FMUL.FTZ R37, R37, UR26 ;  /* 0x0000001a25257c20 */ /* 0x000fe40008410000 */
[----:B------:R-:W-:Y:S01]  /*3c40*/  FFMA.FTZ R59, R59, R39, RZ ;  /* 0x000000273b3b7223 */ /* 0x000fe200000100ff */
        /* <DEDUP_REMOVED lines=19> */
.L_x_153:
[----:B------:R-:W-:Y:S02]  /*3d80*/  FMUL.FTZ R78, R32, R46 ;  /* 0x0000002e204e7220 */ /* 0x000fe40000410000 */
[----:B------:R-:W-:Y:S02]  /*3d90*/  FADD.FTZ R79, RZ, R39 ;  /* 0x00000027ff4f7221 */ /* 0x000fe40000010000 */
[C---:B------:R-:W-:Y:S02]  /*3da0*/  FFMA.FTZ R39, R58.reuse, R32, R59 ;  /* 0x000000203a277223 */ /* 0x040fe4000001003b */
[----:B------:R-:W-:Y:S02]  /*3db0*/  FFMA.FTZ R35, R58, R78, R35 ;  /* 0x0000004e3a237223 */ /* 0x000fe40000010023 */
[----:B------:R-:W-:Y:S02]  /*3dc0*/  FFMA.FTZ R34, R34, R33, RZ ;  /* 0x0000002122227223 */ /* 0x000fe400000100ff */
[----:B------:R-:W-:-:S02]  /*3dd0*/  FADD.FTZ R58, RZ, R33 ;  /* 0x00000021ff3a7221 */ /* 0x000fc40000010000 */
[----:B------:R-:W-:Y:S02]  /*3de0*/  FMUL.FTZ R33, R36, R47 ;  /* 0x0000002f24217220 */ /* 0x000fe40000410000 */
[C---:B------:R-:W-:Y:S02]  /*3df0*/  FFMA.FTZ R34, R37.reuse, R36, R34 ;  /* 0x0000002425227223 */ /* 0x040fe40000010022 */
[----:B------:R-:W-:Y:S01]  /*3e00*/  FADD.FTZ R36, R58, R36 ;  /* 0x000000243a247221 */ /* 0x000fe20000010000 */
[--C-:B------:R-:W-:Y:S01]  /*3e10*/  PRMT R58, RZ, 0x5410, R20.reuse ;  /* 0x00005410ff3a7816 */ /* 0x100fe20000000014 */
[----:B------:R-:W-:Y:S01]  /*3e20*/  FFMA.FTZ R37, R37, R33, R35 ;  /* 0x0000002125257223 */ /* 0x000fe20000010023 */
[----:B------:R-:W-:Y:S01]  /*3e30*/  PRMT R35, RZ, 0x7610, R20 ;  /* 0x00007610ff237816 */ /* 0x000fe20000000014 */
[----:B------:R-:W-:Y:S01]  /*3e40*/  FADD.FTZ R38, R38, R78 ;  /* 0x0000004e26267221 */ /* 0x000fe20000010000 */
[----:B------:R-:W-:Y:S01]  /*3e50*/  PRMT R78, RZ, 0x5410, R90 ;  /* 0x00005410ff4e7816 */ /* 0x000fe2000000005a */
[----:B------:R-:W-:-:S02]  /*3e60*/  FADD.FTZ R58, R58, -UR25 ;  /* 0x800000193a3a7e21 */ /* 0x000fc40008010000 */
[----:B------:R-:W-:Y:S02]  /*3e70*/  FADD.FTZ R35, R35, -UR25 ;  /* 0x8000001923237e21 */ /* 0x000fe40008010000 */
[----:B------:R-:W-:Y:S01]  /*3e80*/  FADD.FTZ R38, R33, R38 ;  /* 0x0000002621267221 */ /* 0x000fe20000010000 */
[----:B------:R-:W-:Y:S01]  /*3e90*/  PRMT R33, RZ, 0x7610, R90 ;  /* 0x00007610ff217816 */ /* 0x000fe2000000005a */
[----:B------:R-:W-:Y:S02]  /*3ea0*/  FADD.FTZ R32, R79, R32 ;  /* 0x000000204f207221 */ /* 0x000fe40000010000 */
[----:B------:R-:W-:Y:S02]  /*3eb0*/  FMUL.FTZ R58, R58, UR26 ;  /* 0x0000001a3a3a7c20 */ /* 0x000fe40008410000 */
[----:B------:R-:W-:Y:S01]  /*3ec0*/  FMUL.FTZ R35, R35, UR26 ;  /* 0x0000001a23237c20 */ /* 0x000fe20008410000 */
        /* <DEDUP_REMOVED lines=19> */
.L_x_154:
[----:B------:R-:W-:Y:S02]  /*4000*/  FMUL.FTZ R59, R78, R46 ;  /* 0x0000002e4e3b7220 */ /* 0x000fe40000410000 */
[C---:B------:R-:W-:Y:S02]  /*4010*/  FFMA.FTZ R39, R58.reuse, R78, R39 ;  /* 0x0000004e3a277223 */ /* 0x040fe40000010027 */
[----:B------:R-:W-:Y:S02]  /*4020*/  FFMA.FTZ R37, R58, R59, R37 ;  /* 0x0000003b3a257223 */ /* 0x000fe40000010025 */
[----:B------:R-:W-:Y:S02]  /*4030*/  FADD.FTZ R38, R38, R59 ;  /* 0x0000003b26267221 */ /* 0x000fe40000010000 */
[----:B------:R-:W-:Y:S02]  /*4040*/  FMUL.FTZ R58, R33, R47 ;  /* 0x0000002f213a7220 */ /* 0x000fe40000410000 */
[----:B------:R-:W-:-:S02]  /*4050*/  FFMA.FTZ R34, R35, R33, R34 ;  /* 0x0000002123227223 */ /* 0x000fc40000010022 */
[----:B------:R-:W-:Y:S01]  /*4060*/  FFMA.FTZ R35, R35, R58, R37 ;  /* 0x0000003a23237223 */ /* 0x000fe20000010025 */
[--C-:B------:R-:W-:Y:S01]  /*4070*/  PRMT R37, RZ, 0x7610, R21.reuse ;  /* 0x00007610ff257816 */ /* 0x100fe20000000015 */
[----:B------:R-:W-:Y:S01]  /*4080*/  FADD.FTZ R38, R58, R38 ;  /* 0x000000263a267221 */ /* 0x000fe20000010000 */
[----:B------:R-:W-:Y:S01]  /*4090*/  PRMT R58, RZ, 0x5410, R21 ;  /* 0x00005410ff3a7816 */ /* 0x000fe20000000015 */
[----:B------:R-:W-:Y:S01]  /*40a0*/  FADD.FTZ R32, R32, R78 ;  /* 0x0000004e20207221 */ /* 0x000fe20000010000 */
[--C-:B------:R-:W-:Y:S01]  /*40b0*/  PRMT R78, RZ, 0x5410, R92.reuse ;  /* 0x00005410ff4e7816 */ /* 0x100fe2000000005c */
[----:B------:R-:W-:Y:S02]  /*40c0*/  FADD.FTZ R37, R37, -UR25 ;  /* 0x8000001925257e21 */ /* 0x000fe40008010000 */
[----:B------:R-:W-:Y:S02]  /*40d0*/  FADD.FTZ R58, R58, -UR25 ;  /* 0x800000193a3a7e21 */ /* 0x000fe40008010000 */
[----:B------:R-:W-:Y:S01]  /*40e0*/  FADD.FTZ R36, R36, R33 ;  /* 0x0000002124247221 */ /* 0x000fe20000010000 */
[----:B------:R-:W-:Y:S01]  /*40f0*/  PRMT R33, RZ, 0x7610, R92 ;  /* 0x00007610ff217816 */ /* 0x000fe2000000005c */
[----:B------:R-:W-:-:S02]  /*4100*/  FMUL.FTZ R58, R58, UR26 ;  /* 0x0000001a3a3a7c20 */ /* 0x000fc40008410000 */
        /* <DEDUP_REMOVED lines=20> */
.L_x_155:
[----:B------:R-:W-:Y:S02]  /*4250*/  FMUL.FTZ R59, R78, R46 ;  /* 0x0000002e4e3b7220 */ /* 0x000fe40000410000 */
[C---:B------:R-:W-:Y:S02]  /*4260*/  FFMA.FTZ R39, R58.reuse, R78, R39 ;  /* 0x0000004e3a277223 */ /* 0x040fe40000010027 */
[----:B------:R-:W-:Y:S02]  /*4270*/  FFMA.FTZ R35, R58, R59, R35 ;  /* 0x0000003b3a237223 */ /* 0x000fe40000010023 */
[----:B------:R-:W-:Y:S02]  /*4280*/  FADD.FTZ R38, R38, R59 ;  /* 0x0000003b26267221 */ /* 0x000fe40000010000 */
[----:B------:R-:W-:Y:S02]  /*4290*/  FMUL.FTZ R58, R33, R47 ;  /* 0x0000002f213a7220 */ /* 0x000fe40000410000 */
[----:B------:R-:W-:-:S02]  /*42a0*/  FFMA.FTZ R34, R37, R33, R34 ;  /* 0x0000002125227223 */ /* 0x000fc40000010022 */
[----:B------:R-:W-:Y:S01]  /*42b0*/  FFMA.FTZ R37, R37, R58, R35 ;  /* 0x0000003a25257223 */ /* 0x000fe20000010023 */
[----:B------:R-:W-:Y:S01]  /*42c0*/  PRMT R35, RZ, 0x7610, R22 ;  /* 0x00007610ff237816 */ /* 0x000fe20000000016 */
        /* <DEDUP_REMOVED lines=29> */
.L_x_156:
        /* <DEDUP_REMOVED lines=11> */
[----:B------:R-:W-:Y:S01]  /*4550*/  PRMT R78, RZ, 0x5410, R95 ;  /* 0x00005410ff4e7816 */ /* 0x000fe2000000005f */
        /* <DEDUP_REMOVED lines=25> */
.L_x_157:
        /* <DEDUP_REMOVED lines=37> */
.L_x_158:
        /* <DEDUP_REMOVED lines=37> */
.L_x_159:
        /* <DEDUP_REMOVED lines=37> */
.L_x_160:
        /* <DEDUP_REMOVED lines=37> */
.L_x_161:
        /* <DEDUP_REMOVED lines=37> */
.L_x_162:
        /* <DEDUP_REMOVED lines=37> */
.L_x_163:
        /* <DEDUP_REMOVED lines=37> */
.L_x_164:
        /* <DEDUP_REMOVED lines=37> */
.L_x_165:
        /* <DEDUP_REMOVED lines=37> */
.L_x_166:
        /* <DEDUP_REMOVED lines=37> */
.L_x_167:
        /* <DEDUP_REMOVED lines=37> */
.L_x_168:
        /* <DEDUP_REMOVED lines=37> */
.L_x_169:
        /* <DEDUP_REMOVED lines=37> */
.L_x_170:
        /* <DEDUP_REMOVED lines=37> */
.L_x_171:
        /* <DEDUP_REMOVED lines=37> */
.L_x_172:
        /* <DEDUP_REMOVED lines=37> */
.L_x_173:
        /* <DEDUP_REMOVED lines=37> */
.L_x_174:
        /* <DEDUP_REMOVED lines=37> */
.L_x_175:
        /* <DEDUP_REMOVED lines=37> */
.L_x_176:
        /* <DEDUP_REMOVED lines=37> */
.L_x_177:
        /* <DEDUP_REMOVED lines=37> */
.L_x_178:
        /* <DEDUP_REMOVED lines=37> */
.L_x_179:
[----:B------:R-:W-:Y:S02]  /*79d0*/  FMUL.FTZ R59, R78, R46 ;  /* 0x0000002e4e3b7220 */ /* 0x000fe40000410000 */
[C---:B------:R-:W-:Y:S02]  /*79e0*/  FFMA.FTZ R39, R58.reuse, R78, R39 ;  /* 0x0000004e3a277223 */ /* 0x040fe40000010027 */
[----:B------:R-:W-:Y:S02]  /*79f0*/  FFMA.FTZ R35, R58, R59, R35 ;  /* 0x0000003b3a237223 */ /* 0x000fe40000010023 */
[----:B------:R-:W-:Y:S02]  /*7a00*/  FADD.FTZ R38, R38, R59 ;  /* 0x0000003b26267221 */ /* 0x000fe40000010000 */
[----:B------:R-:W-:Y:S02]  /*7a10*/  FMUL.FTZ R58, R33, R47 ;  /* 0x0000002f213a7220 */ /* 0x000fe40000410000 */
[----:B------:R-:W-:-:S02]  /*7a20*/  FFMA.FTZ R34, R37, R33, R34 ;  /* 0x0000002125227223 */ /* 0x000fc40000010022 */
[----:B------:R-:W-:Y:S01]  /*7a30*/  FADD.FTZ R36, R36, R33 ;  /* 0x0000002124247221 */ /* 0x000fe20000010000 */
[----:B------:R-:W-:Y:S01]  /*7a40*/  PRMT R33, RZ, 0x7610, R10 ;  /* 0x00007610ff217816 */ /* 0x000fe2000000000a */
[----:B------:R-:W-:Y:S01]  /*7a50*/  FFMA.FTZ R37, R37, R58, R35 ;  /* 0x0000003a25257223 */ /* 0x000fe20000010023 */
[--C-:B------:R-:W-:Y:S01]  /*7a60*/  PRMT R35, RZ, 0x7610, R11.reuse ;  /* 0x00007610ff237816 */ /* 0x100fe2000000000b */
[----:B------:R-:W-:Y:S01]  /*7a70*/  FADD.FTZ R38, R58, R38 ;  /* 0x000000263a267221 */ /* 0x000fe20000010000 */
[----:B------:R-:W-:Y:S01]  /*7a80*/  PRMT R58, RZ, 0x5410, R10 ;  /* 0x00005410ff3a7816 */ /* 0x000fe2000000000a */
[----:B------:R-:W-:Y:S02]  /*7a90*/  FADD.FTZ R33, R33, -UR25 ;  /* 0x8000001921217e21 */ /* 0x000fe40008010000 */
[----:B------:R-:W-:Y:S01]  /*7aa0*/  FADD.FTZ R32, R32, R78 ;  /* 0x0000004e20207221 */ /* 0x000fe20000010000 */
[----:B------:R-:W-:Y:S01]  /*7ab0*/  PRMT R78, RZ, 0x5410, R11 ;  /* 0x00005410ff4e7816 */ /* 0x000fe2000000000b */
[----:B------:R-:W-:-:S02]  /*7ac0*/  FADD.FTZ R58, R58, -UR25 ;  /* 0x800000193a3a7e21 */ /* 0x000fc40008010000 */
        /* <DEDUP_REMOVED lines=21> */
.L_x_180:
[----:B------:R-:W-:Y:S02]  /*7c20*/  FMUL.FTZ R59, R78, R46 ;  /* 0x0000002e4e3b7220 */ /* 0x000fe40000410000 */
[C---:B------:R-:W-:Y:S02]  /*7c30*/  FFMA.FTZ R39, R58.reuse, R78, R39 ;  /* 0x0000004e3a277223 */ /* 0x040fe40000010027 */
[----:B------:R-:W-:Y:S02]  /*7c40*/  FFMA.FTZ R37, R58, R59, R37 ;  /* 0x0000003b3a257223 */ /* 0x000fe40000010025 */
[----:B------:R-:W-:Y:S02]  /*7c50*/  FMUL.FTZ R58, R35, R47 ;  /* 0x0000002f233a7220 */ /* 0x000fe40000410000 */
[----:B------:R-:W-:Y:S02]  /*7c60*/  FADD.FTZ R36, R36, R35 ;  /* 0x0000002324247221 */ /* 0x000fe40000010000 */
[----:B------:R-:W-:-:S02]  /*7c70*/  FFMA.FTZ R34, R33, R35, R34 ;  /* 0x0000002321227223 */ /* 0x000fc40000010022 */
[----:B------:R-:W-:Y:S01]  /*7c80*/  FADD.FTZ R38, R38, R59 ;  /* 0x0000003b26267221 */ /* 0x000fe20000010000 */
[--C-:B------:R-:W-:Y:S01]  /*7c90*/  PRMT R59, RZ, 0x5410, R12.reuse ;  /* 0x00005410ff3b7816 */ /* 0x100fe2000000000c */
[----:B------:R-:W-:Y:S01]  /*7ca0*/  FFMA.FTZ R35, R33, R58, R37 ;  /* 0x0000003a21237223 */ /* 0x000fe20000010025 */
[----:B------:R-:W-:Y:S01]  /*7cb0*/  PRMT R33, RZ, 0x7610, R12 ;  /* 0x00007610ff217816 */ /* 0x000fe2000000000c */
[----:B------:R-:W-:Y:S01]  /*7cc0*/  FADD.FTZ R58, R58, R38 ;  /* 0x000000263a3a7221 */ /* 0x000fe20000010000 */
[--C-:B------:R-:W-:Y:S01]  /*7cd0*/  PRMT R37, RZ, 0x5410, R13.reuse ;  /* 0x00005410ff257816 */ /* 0x100fe2000000000d */
[----:B------:R-:W-:Y:S01]  /*7ce0*/  FADD.FTZ R59, R59, -UR25 ;  /* 0x800000193b3b7e21 */ /* 0x000fe20008010000 */
[----:B------:R-:W-:Y:S01]  /*7cf0*/  PRMT R38, RZ, 0x7610, R13 ;  /* 0x00007610ff267816 */ /* 0x000fe2000000000d */
[----:B------:R-:W-:Y:S02]  /*7d00*/  FADD.FTZ R33, R33, -UR25 ;  /* 0x8000001921217e21 */ /* 0x000fe40008010000 */
[----:B------:R-:W-:-:S02]  /*7d10*/  FADD.FTZ R32, R32, R78 ;  /* 0x0000004e20207221 */ /* 0x000fc40000010000 */
        /* <DEDUP_REMOVED lines=21> */
.L_x_181:
[----:B------:R-:W-:Y:S01]  /*7e70*/  FMUL.FTZ R78, R37, R46 ;  /* 0x0000002e254e7220 */ /* 0x000fe20000410000 */
[--C-:B------:R-:W-:Y:S01]  /*7e80*/  PRMT R79, RZ, 0x5410, R14.reuse ;  /* 0x00005410ff4f7816 */ /* 0x100fe2000000000e */
[C---:B------:R-:W-:Y:S01]  /*7e90*/  FFMA.FTZ R39, R59.reuse, R37, R39 ;  /* 0x000000253b277223 */ /* 0x040fe20000010027 */
[----:B------:R-:W-:Y:S01]  /*7ea0*/  PRMT R80, RZ, 0x7610, R14 ;  /* 0x00007610ff507816 */ /* 0x000fe2000000000e */
[----:B------:R-:W-:Y:S01]  /*7eb0*/  FFMA.FTZ R35, R59, R78, R35 ;  /* 0x0000004e3b237223 */ /* 0x000fe20000010023 */
[--C-:B------:R-:W-:Y:S01]  /*7ec0*/  PRMT R81, RZ, 0x5410, R15.reuse ;  /* 0x00005410ff517816 */ /* 0x100fe2000000000f */
[----:B------:R-:W-:Y:S01]  /*7ed0*/  FADD.FTZ R58, R58, R78 ;  /* 0x0000004e3a3a7221 */ /* 0x000fe20000010000 */
[----:B------:R-:W-:Y:S01]  /*7ee0*/  PRMT R82, RZ, 0x7610, R15 ;  /* 0x00007610ff527816 */ /* 0x000fe2000000000f */
[----:B------:R-:W-:Y:S02]  /*7ef0*/  FMUL.FTZ R59, R38, R47 ;  /* 0x0000002f263b7220 */ /* 0x000fe40000410000 */
[----:B------:R-:W-:-:S02]  /*7f00*/  FADD.FTZ R79, R79, -UR25 ;  /* 0x800000194f4f7e21 */ /* 0x000fc40008010000 */
[----:B------:R-:W-:Y:S02]  /*7f10*/  FADD.FTZ R80, R80, -UR25 ;  /* 0x8000001950507e21 */ /* 0x000fe40008010000 */
[C---:B------:R-:W-:Y:S02]  /*7f20*/  FFMA.FTZ R78, R33.reuse, R38, R34 ;  /* 0x00000026214e7223 */ /* 0x040fe40000010022 */
[----:B------:R-:W-:Y:S02]  /*7f30*/  FFMA.FTZ R33, R33, R59, R35 ;  /* 0x0000003b21217223 */ /* 0x000fe40000010023 */
        /* <DEDUP_REMOVED lines=22> */
.L_x_182:
[----:B------:R-:W-:Y:S01]  /*80a0*/  FMUL.FTZ R35, R81, R46 ;  /* 0x0000002e51237220 */ /* 0x000fe20000410000 */
[--C-:B------:R-:W-:Y:S01]  /*80b0*/  PRMT R83, RZ, 0x5410, R16.reuse ;  /* 0x00005410ff537816 */ /* 0x100fe20000000010 */
[----:B------:R-:W-:Y:S02]  /*80c0*/  FMUL.FTZ R59, R82, R47 ;  /* 0x0000002f523b7220 */ /* 0x000fe40000410000 */
[----:B------:R-:W-:Y:S02]  /*80d0*/  FFMA.FTZ R33, R79, R35, R33 ;  /* 0x000000234f217223 */ /* 0x000fe40000010021 */
[----:B------:R-:W-:Y:S01]  /*80e0*/  FADD.FTZ R34, R34, R35 ;  /* 0x0000002322227221 */ /* 0x000fe20000010000 */
[----:B------:R-:W-:Y:S01]  /*80f0*/  PRMT R35, RZ, 0x7610, R17 ;  /* 0x00007610ff237816 */ /* 0x000fe20000000011 */
[----:B------:R-:W-:Y:S01]  /*8100*/  FFMA.FTZ R58, R80, R59, R33 ;  /* 0x0000003b503a7223 */ /* 0x000fe20000010021 */
[----:B------:R-:W-:Y:S01]  /*8110*/  PRMT R33, RZ, 0x7610, R16 ;  /* 0x00007610ff217816 */ /* 0x000fe20000000010 */
[----:B------:R-:W-:-:S02]  /*8120*/  FADD.FTZ R83, R83, -UR25 ;  /* 0x8000001953537e21 */ /* 0x000fc40008010000 */
[----:B------:R-:W-:Y:S01]  /*8130*/  FADD.FTZ R59, R59, R34 ;  /* 0x000000223b3b7221 */ /* 0x000fe20000010000 */
[----:B------:R-:W-:Y:S01]  /*8140*/  PRMT R34, RZ, 0x5410, R17 ;  /* 0x00005410ff227816 */ /* 0x000fe20000000011 */
[----:B------:R-:W-:Y:S02]  /*8150*/  FADD.FTZ R33, R33, -UR25 ;  /* 0x8000001921217e21 */ /* 0x000fe40008010000 */
        /* <DEDUP_REMOVED lines=21> */
.L_x_183:
[----:B------:R-:W-:Y:S01]  /*82b0*/  FMUL.FTZ R84, R34, R46 ;  /* 0x0000002e22547220 */ /* 0x000fe20000410000 */
[----:B------:R-:W0:Y:S01]  /*82c0*/  S2R R86, SR_LANEID ;  /* 0x0000000000567919 */ /* 0x000e220000000000 */
[----:B------:R-:W-:Y:S01]  /*82d0*/  FADD.FTZ R32, R32, R37 ;  /* 0x0000002520207221 */ /* 0x000fe20000010000 */
[----:B------:R-:W-:Y:S01]  /*82e0*/  UMOV UR23, 0x4 ;  /* 0x0000000400177882 */ /* 0x000fe20000000000 */
[----:B------:R-:W-:Y:S01]  /*82f0*/  FFMA.FTZ R58, R83, R84, R58 ;  /* 0x00000054533a7223 */ /* 0x000fe2000001003a */
[----:B------:R-:W-:Y:S01]  /*8300*/  ULDC UR22, c[0x0][0xc] ;  /* 0x0000030000167ab9 */ /* 0x000fe20000000800 */
[----:B------:R-:W-:Y:S01]  /*8310*/  FADD.FTZ R59, R59, R84 ;  /* 0x000000543b3b7221 */ /* 0x000fe20000010000 */
[----:B------:R-:W-:Y:S01]  /*8320*/  BSSY B0, `(.L_x_184) ;  /* 0x000004e000007945 */ /* 0x000fe20003800000 */
[----:B------:R-:W-:Y:S02]  /*8330*/  FMUL.FTZ R84, R35, R47 ;  /* 0x0000002f23547220 */ /* 0x000fe40000410000 */
[----:B------:R-:W-:-:S02]  /*8340*/  FADD.FTZ R36, R36, R38 ;  /* 0x0000002624247221 */ /* 0x000fc40000010000 */
[----:B------:R-:W-:Y:S02]  /*8350*/  FFMA.FTZ R58, R33, R84, R58 ;  /* 0x00000054213a7223 */ /* 0x000fe4000001003a */
[----:B------:R-:W-:Y:S02]  /*8360*/  FADD.FTZ R59, R84, R59 ;  /* 0x0000003b543b7221 */ /* 0x000fe40000010000 */
[----:B------:R-:W-:Y:S01]  /*8370*/  FFMA.FTZ R39, R79, R81, R39 ;  /* 0x000000514f277223 */ /* 0x000fe20000010027 */
[----:B------:R-:W1:Y:S01]  /*8380*/  SHFL.DOWN PT, R84, R58, 0x1, 0x1f ;  /* 0x08201f003a547f89 */ /* 0x000e6200000e0000 */
[----:B------:R-:W-:Y:S02]  /*8390*/  FFMA.FTZ R78, R80, R82, R78 ;  /* 0x00000052504e7223 */ /* 0x000fe4000001004e */
[----:B------:R-:W-:Y:S01]  /*83a0*/  FADD.FTZ R81, R32, R81 ;  /* 0x0000005120517221 */ /* 0x000fe20000010000 */
[----:B------:R-:W2:Y:S01]  /*83b0*/  SHFL.DOWN PT, R85, R59, 0x1, 0x1f ;  /* 0x08201f003b557f89 */ /* 0x000ea200000e0000 */
[----:B------:R-:W-:-:S02]  /*83c0*/  FADD.FTZ R36, R36, R82 ;  /* 0x0000005224247221 */ /* 0x000fc40000010000 */
[----:B------:R-:W-:Y:S01]  /*83d0*/  FFMA.FTZ R32, R83, R34, R39 ;  /* 0x0000002253207223 */ /* 0x000fe20000010027 */
[----:B0-----:R-:W-:Y:S01]  /*83e0*/  ISETP.GT.AND P0, PT, R86, 0x1e, PT ;  /* 0x0000001e5600780c */ /* 0x001fe20003f04270 */
[----:B------:R-:W-:Y:S01]  /*83f0*/  FFMA.FTZ R33, R33, R35, R78 ;  /* 0x0000002321217223 */ /* 0x000fe2000001004e */
[----:B------:R-:W-:Y:S01]  /*8400*/  SHF.L.U32 R78, R0, 0x4, RZ ;  /* 0x00000004004e7819 */ /* 0x000fe200000006ff */
[----:B------:R-:W-:Y:S02]  /*8410*/  FADD.FTZ R34, R81, R34 ;  /* 0x0000002251227221 */ /* 0x000fe40000010000 */
[----:B------:R-:W-:-:S05]  /*8420*/  FADD.FTZ R35, R36, R35 ;  /* 0x0000002324237221 */ /* 0x000fca0000010000 */
[----:B------:R-:W-:Y:S03]  /*8430*/  STS.128 [R0.X16+0x90], R32 ;  /* 0x0000902000007388 */ /* 0x000fe6000000cc00 */
[----:B-1----:R-:W-:Y:S02]  /*8440*/  @!P0 FADD.FTZ R58, R58, R84 ;  /* 0x000000543a3a8221 */ /* 0x002fe40000010000 */
[----:B--2---:R-:W-:-:S03]  /*8450*/  @!P0 FADD.FTZ R59, R59, R85 ;  /* 0x000000553b3b8221 */ /* 0x004fc60000010000 */
        /* <DEDUP_REMOVED lines=25> */
[----:B0-----:R-:W0:Y:S02]  /*85f0*/  LDS.64 R36, [0x18] ;  /* 0x00001800ff247984 */ /* 0x001e240000000a00 */
[----:B0-----:R-:W-:Y:S02]  /*8600*/  FADD.FTZ R58, R58, R36 ;  /* 0x000000243a3a7221 */ /* 0x001fe40000010000 */
[----:B------:R-:W-:Y:S02]  /*8610*/  FADD.FTZ R59, R59, R37 ;  /* 0x000000253b3b7221 */ /* 0x000fe40000010000 */
[----:B------:R-:W0:Y:S02]  /*8620*/  LDS.128 R36, [0x20] ;  /* 0x00002000ff247984 */ /* 0x000e240000000c00 */
[----:B0-----:R-:W-:Y:S02]  /*8630*/  FADD.FTZ R58, R58, R36 ;  /* 0x000000243a3a7221 */ /* 0x001fe40000010000 */
[----:B------:R-:W-:-:S02]  /*8640*/  FADD.FTZ R59, R59, R37 ;  /* 0x000000253b3b7221 */ /* 0x000fc40000010000 */
[----:B------:R-:W-:Y:S02]  /*8650*/  FADD.FTZ R58, R58, R38 ;  /* 0x000000263a3a7221 */ /* 0x000fe40000010000 */
[----:B------:R-:W-:Y:S02]  /*8660*/  FADD.FTZ R59, R59, R39 ;  /* 0x000000273b3b7221 */ /* 0x000fe40000010000 */
[----:B------:R-:W0:Y:S02]  /*8670*/  LDS.128 R36, [0x30] ;  /* 0x00003000ff247984 */ /* 0x000e240000000c00 */
[----:B0-----:R-:W-:Y:S02]  /*8680*/  FADD.FTZ R58, R58, R36 ;  /* 0x000000243a3a7221 */ /* 0x001fe40000010000 */
[----:B------:R-:W-:Y:S02]  /*8690*/  FADD.FTZ R59, R59, R37 ;  /* 0x000000253b3b7221 */ /* 0x000fe40000010000 */
[----:B------:R-:W-:-:S02]  /*86a0*/  FADD.FTZ R58, R58, R38 ;  /* 0x000000263a3a7221 */ /* 0x000fc40000010000 */
[----:B------:R-:W-:Y:S02]  /*86b0*/  FADD.FTZ R59, R59, R39 ;  /* 0x000000273b3b7221 */ /* 0x000fe40000010000 */
[----:B------:R-:W0:Y:S02]  /*86c0*/  LDS.128 R36, [0x40] ;  /* 0x00004000ff247984 */ /* 0x000e240000000c00 */
[----:B0-----:R-:W-:Y:S02]  /*86d0*/  FADD.FTZ R58, R58, R36 ;  /* 0x000000243a3a7221 */ /* 0x001fe40000010000 */
[----:B------:R-:W-:Y:S02]  /*86e0*/  FADD.FTZ R59, R59, R37 ;  /* 0x000000253b3b7221 */ /* 0x000fe40000010000 */
[----:B------:R-:W-:Y:S02]  /*86f0*/  FADD.FTZ R58, R58, R38 ;  /* 0x000000263a3a7221 */ /* 0x000fe40000010000 */
[----:B------:R-:W-:-:S02]  /*8700*/  FADD.FTZ R59, R59, R39 ;  /* 0x000000273b3b7221 */ /* 0x000fc40000010000 */
[----:B------:R-:W0:Y:S02]  /*8710*/  LDS.128 R36, [0x50] ;  /* 0x00005000ff247984 */ /* 0x000e240000000c00 */
[----:B0-----:R-:W-:Y:S02]  /*8720*/  FADD.FTZ R58, R58, R36 ;  /* 0x000000243a3a7221 */ /* 0x001fe40000010000 */
[----:B------:R-:W-:Y:S02]  /*8730*/  FADD.FTZ R59, R59, R37 ;  /* 0x000000253b3b7221 */ /* 0x000fe40000010000 */
[----:B------:R-:W-:Y:S02]  /*8740*/  FADD.FTZ R58, R58, R38 ;  /* 0x000000263a3a7221 */ /* 0x000fe40000010000 */
[----:B------:R-:W-:Y:S02]  /*8750*/  FADD.FTZ R59, R59, R39 ;  /* 0x000000273b3b7221 */ /* 0x000fe40000010000 */
[----:B------:R-:W0:Y:S02]  /*8760*/  LDS.128 R36, [0x60] ;  /* 0x00006000ff247984 */ /* 0x000e240000000c00 */
[----:B0-----:R-:W-:-:S02]  /*8770*/  FADD.FTZ R58, R58, R36 ;  /* 0x000000243a3a7221 */ /* 0x001fc40000010000 */
[----:B------:R-:W-:Y:S02]  /*8780*/  FADD.FTZ R59, R59, R37 ;  /* 0x000000253b3b7221 */ /* 0x000fe40000010000 */
[----:B------:R-:W-:Y:S02]  /*8790*/  FADD.FTZ R58, R58, R38 ;  /* 0x000000263a3a7221 */ /* 0x000fe40000010000 */
[----:B------:R-:W-:Y:S02]  /*87a0*/  FADD.FTZ R59, R59, R39 ;  /* 0x000000273b3b7221 */ /* 0x000fe40000010000 */
[----:B------:R-:W0:Y:S02]  /*87b0*/  LDS.128 R36, [0x70] ;  /* 0x00007000ff247984 */ /* 0x000e240000000c00 */
[----:B0-----:R-:W-:Y:S02]  /*87c0*/  FADD.FTZ R58, R58, R36 ;  /* 0x000000243a3a7221 */ /* 0x001fe40000010000 */
[----:B------:R-:W-:-:S02]  /*87d0*/  FADD.FTZ R59, R59, R37 ;  /* 0x000000253b3b7221 */ /* 0x000fc40000010000 */
[----:B------:R-:W-:Y:S02]  /*87e0*/  FADD.FTZ R58, R58, R38 ;  /* 0x000000263a3a7221 */ /* 0x000fe40000010000 */
[----:B------:R-:W-:Y:S02]  /*87f0*/  FADD.FTZ R59, R59, R39 ;  /* 0x000000273b3b7221 */ /* 0x000fe40000010000 */
.L_x_185:
[----:B0-----:R-:W-:Y:S05]  /*8800*/  BSYNC B0 ;  /* 0x0000000000007941 */ /* 0x001fea0003800000 */
.L_x_184:
[----:B------:R-:W-:Y:S01]  /*8810*/  BAR.SYNC.DEFER_BLOCKING 0x0 ;  /* 0x0000000000007b1d */ /* 0x000fe20000010000 */
[----:B------:R-:W-:Y:S02]  /*8820*/  ISETP.GT.U32.AND P6, PT, R0, 0x37, PT ;  /* 0x000000370000780c */ /* 0x000fe40003fc4070 */
[----:B------:R-:W-:-:S03]  /*8830*/  LOP3.LUT R3, R3, 0xfffffffe, RZ, 0xc0, !PT ;  /* 0xfffffffe03037812 */ /* 0x000fc600078ec0ff */
[----:B------:R-:W-:Y:S08]  /*8840*/  BSSY B0, `(.L_x_186) ;  /* 0x0000026000007945 */ /* 0x000ff00003800000 */
[----:B------:R-:W-:Y:S01]  /*8850*/  @P6 LOP3.LUT R3, R3, 0x1, RZ, 0xfc, !PT ;  /* 0x0000000103036812 */ /* 0x000fe200078efcff */
[----:B------:R-:W-:Y:S05]  /*8860*/  @P6 BRA `(.L_x_187) ;  /* 0x0000023000006947 */ /* 0x000fea0003800000 */
[----:B------:R-:W0:Y:S02]  /*8870*/  LDS.128 R36, [R78+0x410] ;  /* 0x000410004e247984 */ /* 0x000e240000000c00 */
[----:B0-----:R-:W-:-:S02]  /*8880*/  FADD.FTZ R36, R32, R36 ;  /* 0x0000002420247221 */ /* 0x001fc40000010000 */
[----:B------:R-:W-:Y:S02]  /*8890*/  FADD.FTZ R37, R33, R37 ;  /* 0x0000002521257221 */ /* 0x000fe40000010000 */
[----:B------:R-:W-:Y:S02]  /*88a0*/  FADD.FTZ R38, R34, R38 ;  /* 0x0000002622267221 */ /* 0x000fe40000010000 */
[----:B------:R-:W-:Y:S02]  /*88b0*/  FADD.FTZ R39, R35, R39 ;  /* 0x0000002723277221 */ /* 0x000fe40000010000 */
[----:B------:R-:W0:Y:S02]  /*88c0*/  LDS.128 R32, [R78+0x790] ;  /* 0x000790004e207984 */ /* 0x000e240000000c00 */
[----:B0-----:R-:W-:Y:S02]  /*88d0*/  FADD.FTZ R36, R36, R32 ;  /* 0x0000002024247221 */ /* 0x001fe40000010000 */
[----:B------:R-:W-:-:S02]  /*88e0*/  FADD.FTZ R37, R37, R33 ;  /* 0x0000002125257221 */ /* 0x000fc40000010000 */
[----:B------:R-:W-:Y:S02]  /*88f0*/  FADD.FTZ R38, R38, R34 ;  /* 0x0000002226267221 */ /* 0x000fe40000010000 */
[----:B------:R-:W-:Y:S02]  /*8900*/  FADD.FTZ R39, R39, R35 ;  /* 0x0000002327277221 */ /* 0x000fe40000010000 */
[----:B------:R-:W0:Y:S02]  /*8910*/  LDS.128 R32, [R78+0xb10] ;  /* 0x000b10004e207984 */ /* 0x000e240000000c00 */
[----:B0-----:R-:W-:Y:S02]  /*8920*/  FADD.FTZ R36, R36, R32 ;  /* 0x0000002024247221 */ /* 0x001fe40000010000 */
[----:B------:R-:W-:Y:S02]  /*8930*/  FADD.FTZ R37, R37, R33 ;  /* 0x0000002125257221 */ /* 0x000fe40000010000 */
[----:B------:R-:W-:-:S02]  /*8940*/  FADD.FTZ R38, R38, R34 ;  /* 0x0000002226267221 */ /* 0x000fc40000010000 */
[----:B------:R-:W-:Y:S02]  /*8950*/  FADD.FTZ R39, R39, R35 ;  /* 0x0000002327277221 */ /* 0x000fe40000010000 */
[----:B------:R-:W0:Y:S02]  /*8960*/  LDS.128 R32, [R78+0xe90] ;  /* 0x000e90004e207984 */ /* 0x000e240000000c00 */
[----:B0-----:R-:W-:Y:S02]  /*8970*/  FADD.FTZ R36, R36, R32 ;  /* 0x0000002024247221 */ /* 0x001fe40000010000 */
[----:B------:R-:W-:Y:S02]  /*8980*/  FADD.FTZ R37, R37, R33 ;  /* 0x0000002125257221 */ /* 0x000fe40000010000 */
[----:B------:R-:W-:Y:S02]  /*8990*/  FADD.FTZ R38, R38, R34 ;  /* 0x0000002226267221 */ /* 0x000fe40000010000 */
[----:B------:R-:W-:-:S02]  /*89a0*/  FADD.FTZ R39, R39, R35 ;  /* 0x0000002327277221 */ /* 0x000fc40000010000 */
[----:B------:R-:W0:Y:S02]  /*89b0*/  LDS.128 R32, [R78+0x1210] ;  /* 0x001210004e207984 */ /* 0x000e240000000c00 */
[----:B0-----:R-:W-:Y:S02]  /*89c0*/  FADD.FTZ R36, R36, R32 ;  /* 0x0000002024247221 */ /* 0x001fe40000010000 */
[----:B------:R-:W-:Y:S02]  /*89d0*/  FADD.FTZ R37, R37, R33 ;  /* 0x0000002125257221 */ /* 0x000fe40000010000 */
[----:B------:R-:W-:Y:S02]  /*89e0*/  FADD.FTZ R38, R38, R34 ;  /* 0x0000002226267221 */ /* 0x000fe40000010000 */
[----:B------:R-:W-:Y:S02]  /*89f0*/  FADD.FTZ R39, R39, R35 ;  /* 0x0000002327277221 */ /* 0x000fe40000010000 */
        /* <DEDUP_REMOVED lines=10> */
.L_x_187:
[----:B------:R-:W-:Y:S05]  /*8aa0*/  BSYNC B0 ;  /* 0x0000000000007941 */ /* 0x000fea0003800000 */
.L_x_186:
[----:B------:R-:W-:Y:S01]  /*8ab0*/  BSSY B0, `(.L_x_188) ;  /* 0x0000014000007945 */ /* 0x000fe20003800000 */
[----:B------:R-:W-:Y:S05]  /*8ac0*/  @P6 BRA `(.L_x_189) ;  /* 0x0000012000006947 */ /* 0x000fea0003800000 */
[----:B------:R-:W-:Y:S02]  /*8ad0*/  MOV R36, UR15 ;  /* 0x0000000f00247c02 */ /* 0x000fe40008000f00 */
[----:B------:R-:W-:Y:S02]  /*8ae0*/  MOV R37, UR23 ;  /* 0x0000001700257c02 */ /* 0x000fe40008000f00 */
[----:B------:R-:W-:Y:S01]  /*8af0*/  MOV R38, UR10 ;  /* 0x0000000a00267c02 */ /* 0x000fe20008000f00 */
[----:B------:R-:W-:-:S04]  /*8b00*/  IMAD R36, R36, 0x38, R0 ;  /* 0x0000003824247824 */ /* 0x000fc800078e0200 */
[----:B------:R-:W-:-:S05]  /*8b10*/  IMAD.WIDE R36, R36, R37, c[0x0][0x1b8] ;  /* 0x00006e0024247625 */ /* 0x000fca00078e0225 */
[----:B------:R-:W-:Y:S01]  /*8b20*/  LEA R38, P6, R38, R36, 0x2 ;  /* 0x0000002426267211 */ /* 0x000fe200078c10ff */
[----:B------:R-:W-:Y:S03]  /*8b30*/  RED.E.ADD.F32.FTZ.RN.STRONG.GPU [R36.64], R32 ;  /* 0x000000202400798e */ /* 0x000fe6000c10e792 */
[----:B------:R-:W-:-:S05]  /*8b40*/  IADD3.X R39, R37, UR11, RZ, P6, !PT ;  /* 0x0000000b25277c10 */ /* 0x000fca000b7fe4ff */
[----:B------:R0:W-:Y:S02]  /*8b50*/  RED.E.ADD.F32.FTZ.RN.STRONG.GPU [R38.64], R33 ;  /* 0x000000212600798e */ /* 0x0001e4000c10e792 */
[----:B0-----:R-:W-:Y:S02]  /*8b60*/  MOV R33, c[0x0][0x1d8] ;  /* 0x0000760000217a02 */ /* 0x001fe40000000f00 */
[----:B------:R-:W-:Y:S02]  /*8b70*/  MOV R38, c[0x0][0x1dc] ;  /* 0x0000770000267a02 */ /* 0x000fe40000000f00 */
[----:B------:R-:W-:-:S04]  /*8b80*/  LEA R32, P6, R33, R36, 0x2 ;  /* 0x0000002421207211 */ /* 0x000fc800078c10ff */
[----:B------:R-:W-:Y:S02]  /*8b90*/  LEA.HI.X R33, R33, R37, R38, 0x2, P6 ;  /* 0x0000002521217211 */ /* 0x000fe400030f1426 */
[----:B------:R-:W-:-:S03]  /*8ba0*/  MOV R38, UR12 ;  /* 0x0000000c00267c02 */ /* 0x000fc60008000f00 */
[----:B------:R0:W-:Y:S01]  /*8bb0*/  RED.E.ADD.F32.FTZ.RN.STRONG.GPU [R32.64], R34 ;  /* 0x000000222000798e */ /* 0x0001e2000c10e792 */
[----:B------:R-:W-:-:S04]  /*8bc0*/  LEA R36, P6, R38, R36, 0x2 ;  /* 0x0000002426247211 */ /* 0x000fc800078c10ff */
[----:B------:R-:W-:-:S05]  /*8bd0*/  IADD3.X R37, R37, UR13, RZ, P6, !PT ;  /* 0x0000000d25257c10 */ /* 0x000fca000b7fe4ff */
[----:B------:R0:W-:Y:S04]  /*8be0*/  RED.E.ADD.F32.FTZ.RN.STRONG.GPU [R36.64], R35 ;  /* 0x000000232400798e */ /* 0x0001e8000c10e792 */
.L_x_189:
[----:B------:R-:W-:Y:S05]  /*8bf0*/  BSYNC B0 ;  /* 0x0000000000007941 */ /* 0x000fea0003800000 */
.L_x_188:
[----:B------:R-:W-:-:S06]  /*8c00*/  UISETP.GE.U32.AND UP0, UPT, UR22, 0x2, UPT ;  /* 0x000000021600788c */ /* 0x000fcc000bf06070 */
[----:B------:R-:W-:-:S13]  /*8c10*/  PLOP3.LUT P6, PT, PT, PT, UP0, 0x40, 0x0 ;  /* 0x000000000000781c */ /* 0x000fda0003fce808 */
[----:B------:R-:W-:Y:S05]  /*8c20*/  @P6 BRA `(.L_x_190) ;  /* 0x000018f000006947 */ /* 0x000fea0003800000 */
[----:B------:R-:W1:Y:S01]  /*8c30*/  S2UR UR24, SR_CTAID.Y ;  /* 0x00000000001879c3 */ /* 0x000e620000002600 */
[----:B------:R-:W-:Y:S02]  /*8c40*/  ULOP3.LUT UR5, UR4, 0x1, URZ, 0xc0, !UPT ;  /* 0x0000000104057892 */ /* 0x000fe4000f8ec03f */
[----:B------:R-:W-:Y:S02]  /*8c50*/  ULDC UR6, c[0x0][0x10] ;  /* 0x0000040000067ab9 */ /* 0x000fe40000000800 */
[----:B------:R-:W-:Y:S02]  /*8c60*/  UIMAD UR5, UR5, UR6, URZ ;  /* 0x00000006050572a4 */ /* 0x000fe4000f8e023f */
[----:B------:R-:W-:Y:S02]  /*8c70*/  ULDC.64 UR16, c[0x0][0x1a8] ;  /* 0x00006a0000107ab9 */ /* 0x000fe40000000a00 */
[----:B------:R-:W-:Y:S02]  /*8c80*/  ULDC UR6, c[0x0][0xc] ;  /* 0x0000030000067ab9 */ /* 0x000fe40000000800 */
[----:B------:R-:W-:-:S04]  /*8c90*/  UIMAD UR6, UR5, UR6, URZ ;  /* 0x00000006050672a4 */ /* 0x000fc8000f8e023f */
[----:B------:R-:W-:-:S03]  /*8ca0*/  USHF.L.U32 UR14, UR6, 0x1, URZ ;  /* 0x00000001060e7899 */ /* 0x000fc6000800063f */
[----:B------:R-:W-:Y:S02]  /*8cb0*/  ULDC.64 UR6, c[0x0][0x1b0] ;  /* 0x00006c0000067ab9 */ /* 0x000fe40000000a00 */
[----:B------:R-:W-:Y:S02]  /*8cc0*/  UIMAD.WIDE UR6, UR14, UR23, UR6 ;  /* 0x000000170e0672a5 */ /* 0x000fe4000f8e0206 */
[----:B-1----:R-:W-:-:S04]  /*8cd0*/  UIADD3 UR5, UR5, UR24, URZ ;  /* 0x0000001805057290 */ /* 0x002fc8000fffe03f */
[----:B------:R-:W-:Y:S01]  /*8ce0*/  UIMAD.WIDE.U32 UR16, UR5, UR23, UR16 ;  /* 0x00000017051072a5 */ /* 0x000fe2000f8e0010 */
[----:B------:R-:W-:Y:S05]  /*8cf0*/  @P0 BRA `(.L_x_191) ;  /* 0x0000020000000947 */ /* 0x000fea0003800000 */
[----:B------:R-:W-:Y:S01]  /*8d00*/  ULDC UR14, c[0x0][0x10] ;  /* 0x00000400000e7ab9 */ /* 0x000fe20000000800 */
[----:B0-----:R-:W0:Y:S01]  /*8d10*/  S2R R35, SR_LANEID ;  /* 0x0000000000237919 */ /* 0x001e220000000000 */
[----:B------:R-:W-:Y:S02]  /*8d20*/  UIMAD UR14, UR20, UR14, UR24 ;  /* 0x0000000e140e72a4 */ /* 0x000fe4000f8e0218 */
[----:B------:R-:W-:Y:S02]  /*8d30*/  ULOP3.LUT UP0, URZ, UR4, 0x2, URZ, 0xc0, !UPT ;  /* 0x00000002043f7892 */ /* 0x000fe4000f80c03f */
[----:B------:R-:W-:-:S06]  /*8d40*/  UIMAD.WIDE.U32 UR14, UR14, 0x8, UR6 ;  /* 0x000000080e0e78a5 */ /* 0x000fcc000f8e0006 */
[----:B------:R-:W-:Y:S02]  /*8d50*/  MOV R32, UR14 ;  /* 0x0000000e00207c02 */ /* 0x000fe40008000f00 */
[----:B------:R-:W-:-:S05]  /*8d60*/  MOV R33, UR15 ;  /* 0x0000000f00217c02 */ /* 0x000fca0008000f00 */
[----:B------:R1:W-:Y:S01]  /*8d70*/  STG.E.64 [R32.64], R58 ;  /* 0x0000003a20007986 */ /* 0x0003e2000c101b12 */
[----:B------:R-:W-:Y:S06]  /*8d80*/  MEMBAR.ALL.GPU ;  /* 0x0000000000007992 */ /* 0x000fec000000a000 */
[----:B------:R-:W-:Y:S01]  /*8d90*/  VOTEU.ANY UR5, UPT, PT ;  /* 0x0000000000057886 */ /* 0x000fe200038e0100 */
[----:B-1----:R-:W-:Y:S01]  /*8da0*/  MOV R32, UR16 ;  /* 0x0000001000207c02 */ /* 0x002fe20008000f00 */
[----:B------:R-:W-:Y:S01]  /*8db0*/  UPOPC UR15, UR5 ;  /* 0x00000005000f72bf */ /* 0x000fe20008000000 */
[----:B------:R-:W-:Y:S01]  /*8dc0*/  MOV R33, UR17 ;  /* 0x0000001100217c02 */ /* 0x000fe20008000f00 */
[----:B------:R-:W-:Y:S01]  /*8dd0*/  UFLO.U32 UR5, UR5 ;  /* 0x00000005000572bd */ /* 0x000fe200080e0000 */
[----:B------:R-:W-:-:S00]  /*8de0*/  ERRBAR ;  /* 0x00000000000079ab */ /* 0x000fc00000000000 */
[----:B------:R-:W-:Y:S02]  /*8df0*/  UMOV UR14, 0x1 ;  /* 0x00000001000e7882 */ /* 0x000fe40000000000 */
[----:B------:R-:W-:Y:S01]  /*8e00*/  USEL UR14, UR14, 0xffffffff, !UP0 ;  /* 0xffffffff0e0e7887 */ /* 0x000fe2000c000000 */
[----:B------:R-:W-:-:S02]  /*8e10*/  MOV R34, UR15 ;  /* 0x0000000f00227c02 */ /* 0x000fc40008000f00 */
[----:B0-----:R-:W-:-:S03]  /*8e20*/  ISETP.EQ.U32.AND P6, PT, R35, UR5, PT ;  /* 0x0000000523007c0c */ /* 0x001fc6000bfc2070 */
[----:B------:R-:W-:-:S10]  /*8e30*/  IMAD R34, R34, UR14, RZ ;  /* 0x0000000e22227c24 */ /* 0x000fd4000f8e02ff */
[----:B------:R0:W-:Y:S01]  /*8e40*/  @P6 RED.E.ADD.S32.STRONG.GPU [R32.64], R34 ;  /* 0x000000222000698e */ /* 0x0001e2000c10e392 */
[----:B------:R-:W-:-:S04]  /*8e50*/  PLOP3.LUT P6, PT, PT, PT, UP0, 0x40, 0x0 ;  /* 0x000000000000781c */ /* 0x000fc80003fce808 */
[----:B0-----:R-:W-:-:S04]  /*8e60*/  SEL R34, RZ, c[0x0][0xc], !P6 ;  /* 0x00000300ff227a07 */ /* 0x001fc80007000000 */
[----:B------:R-:W-:-:S13]  /*8e70*/  ISETP.NE.AND P6, PT, R34, -0x1, PT ;  /* 0xffffffff2200780c */ /* 0x000fda0003fc5270 */
[----:B------:R-:W-:Y:S05]  /*8e80*/  @!P6 BRA `(.L_x_191) ;  /* 0x000000700000e947 */ /* 0x000fea0003800000 */
.L_x_192:
[----:B------:R-:W-:Y:S02]  /*8e90*/  MOV R32, UR16 ;  /* 0x0000001000207c02 */ /* 0x000fe40008000f00 */
[----:B------:R-:W-:-:S05]  /*8ea0*/  MOV R33, UR17 ;  /* 0x0000001100217c02 */ /* 0x000fca0008000f00 */
[----:B------:R-:W2:Y:S01]  /*8eb0*/  LDG.E.STRONG.GPU R32, [R32.64] ;  /* 0x0000001220207981 */ /* 0x000ea2000c1ef900 */
[----:B------:R-:W-:Y:S01]  /*8ec0*/  YIELD ;  /* 0x0000000000007946 */ /* 0x000fe20003800000 */
[----:B--2---:R-:W-:Y:S01]  /*8ed0*/  ISETP.NE.AND P6, PT, R32, R34, PT ;  /* 0x000000222000720c */ /* 0x004fe20003fc5270 */
[----:B------:R-:W-:-:S12]  /*8ee0*/  CCTL.IVALL ;  /* 0x00000000ff00798f */ /* 0x000fd80002000000 */
[----:B------:R-:W-:Y:S05]  /*8ef0*/  @P6 BRA `(.L_x_192) ;  /* 0xffffff9000006947 */ /* 0x000fea000383ffff */
.L_x_191:
[----:B------:R-:W-:Y:S01]  /*8f00*/  ISETP.NE.AND P6, PT, RZ, c[0x0][0xc], PT ;  /* 0x00000300ff007a0c */ /* 0x000fe20003fc5270 */
[----:B------:R-:W-:Y:S01]  /*8f10*/  WARPSYNC 0xffffffff ;  /* 0xffffffff00007948 */ /* 0x000fe20003800000 */
[----:B------:R-:W-:Y:S11]  /*8f20*/  BAR.SYNC.DEFER_BLOCKING 0x0 ;  /* 0x0000000000007b1d */ /* 0x000ff60000010000 */
[----:B------:R-:W-:Y:S05]  /*8f30*/  @!P6 BRA `(.L_x_190) ;  /* 0x000015e00000e947 */ /* 0x000fea0003800000 */
[----:B------:R-:W-:-:S04]  /*8f40*/  UIADD3 UR5, UR22, -0x1, URZ ;  /* 0xffffffff16057890 */ /* 0x000fc8000fffe03f */
[----:B------:R-:W-:-:S03]  /*8f50*/  UISETP.GE.U32.AND UP0, UPT, UR5, 0x3, UPT ;  /* 0x000000030500788c */ /* 0x000fc6000bf06070 */
[----:B------:R-:W-:-:S03]  /*8f60*/  UMOV UR5, URZ ;  /* 0x0000003f00057c82 */ /* 0x000fc60008000000 */
[----:B------:R-:W-:-:S13]  /*8f70*/  PLOP3.LUT P6, PT, PT, PT, UP0, 0x40, 0x0 ;  /* 0x000000000000781c */ /* 0x000fda0003fce808 */
[----:B------:R-:W-:Y:S05]  /*8f80*/  @P6 BRA `(.L_x_193) ;  /* 0x0000130000006947 */ /* 0x000fea0003800000 */
[----:B------:R-:W-:Y:S02]  /*8f90*/  ULOP3.LUT UR5, UR22, 0x3, URZ, 0xc0, !UPT ;  /* 0x0000000316057892 */ /* 0x000fe4000f8ec03f */
[----:B------:R-:W-:Y:S02]  /*8fa0*/  ULDC UR14, c[0x0][0xc] ;  /* 0x00000300000e7ab9 */ /* 0x000fe40000000800 */
[----:B------:R-:W-:-:S03]  /*8fb0*/  UIADD3 UR14, -UR5, UR14, URZ ;  /* 0x0000000e050e7290 */ /* 0x000fc6000fffe13f */
[----:B------:R-:W-:-:S03]  /*8fc0*/  UMOV UR5, URZ ;  /* 0x0000003f00057c82 */ /* 0x000fc60008000000 */
[----:B------:R-:W-:-:S13]  /*8fd0*/  ISETP.LT.AND P6, PT, RZ, UR14, PT ;  /* 0x0000000eff007c0c */ /* 0x000fda000bfc1270 */
[----:B------:R-:W-:Y:S05]  /*8fe0*/  @!P6 BRA `(.L_x_194) ;  /* 0x00000fd00000e947 */ /* 0x000fea0003800000 */
[----:B------:R-:W-:Y:S01]  /*8ff0*/  LOP3.LUT R3, R3, 0xffbfffff, RZ, 0xc0, !PT ;  /* 0xffbfffff03037812 */ /* 0x000fe200078ec0ff */
[----:B------:R-:W-:-:S03]  /*9000*/  UISETP.GT.AND UP0, UPT, UR14, 0xc, UPT ;  /* 0x0000000c0e00788c */ /* 0x000fc6000bf04270 */
[----:B------:R-:W-:Y:S02]  /*9010*/  @P0 LOP3.LUT R3, R3, 0x400000, RZ, 0xfc, !PT ;  /* 0x0040000003030812 */ /* 0x000fe400078efcff */
[----:B------:R-:W-:Y:S02]  /*9020*/  PLOP3.LUT P0, PT, PT, PT, PT, 0x80, 0x0 ;  /* 0x000000000000781c */ /* 0x000fe40003f0f070 */
[----:B------:R-:W-:Y:S02]  /*9030*/  PLOP3.LUT P6, PT, PT, PT, UP0, 0x40, 0x0 ;  /* 0x000000000000781c */ /* 0x000fe40003fce808 */
[----:B------:R-:W-:-:S09]  /*9040*/  LOP3.LUT R3, R3, 0xfffffffe, RZ, 0xc0, !PT ;  /* 0xfffffffe03037812 */ /* 0x000fd200078ec0ff */
[----:B------:R-:W-:-:S04]  /*9050*/  @P0 LOP3.LUT R3, R3, 0x1, RZ, 0xfc, !PT ;  /* 0x0000000103030812 */ /* 0x000fc800078efcff */
[----:B------:R-:W-:Y:S01]  /*9060*/  LOP3.LUT P0, RZ, R3, 0x400000, RZ, 0xc0, !PT ;  /* 0x0040000003ff7812 */ /* 0x000fe2000780c0ff */
[----:B------:R-:W-:Y:S05]  /*9070*/  @P6 BRA `(.L_x_195) ;  /* 0x000009a000006947 */ /* 0x000fea0003800000 */
[----:B------:R-:W-:Y:S02]  /*9080*/  PLOP3.LUT P6, PT, PT, PT, PT, 0x8, 0x0 ;  /* 0x000000000000781c */ /* 0x000fe40003fce170 */
[----:B------:R-:W-:-:S11]  /*9090*/  LOP3.LUT R3, R3, 0xfffffffe, RZ, 0xc0, !PT ;  /* 0xfffffffe03037812 */ /* 0x000fd600078ec0ff */
[----:B------:R-:W-:Y:S02]  /*90a0*/  @P6 LOP3.LUT R3, R3, 0x1, RZ, 0xfc, !PT ;  /* 0x0000000103036812 */ /* 0x000fe400078efcff */
.L_x_196:
[----:B0-----:R-:W-:Y:S01]  /*90b0*/  MOV R32, UR5 ;  /* 0x0000000500207c02 */ /* 0x001fe20008000f00 */
[----:B------:R-:W-:Y:S01]  /*90c0*/  HFMA2.MMA R35, -RZ, RZ, 0, 4.76837158203125e-07 ;  /* 0x00000008ff237435 */ /* 0x000fe200000001ff */
[----:B------:R-:W-:Y:S02]  /*90d0*/  MOV R33, UR5 ;  /* 0x0000000500217c02 */ /* 0x000fe40008000f00 */
[----:B------:R-:W-:Y:S02]  /*90e0*/  ISETP.EQ.OR P6, PT, R32, UR20, P0 ;  /* 0x0000001420007c0c */ /* 0x000fe400087c2670 */
[----:B------:R-:W-:-:S11]  /*90f0*/  MOV R34, c[0x0][0x10] ;  /* 0x0000040000227a02 */ /* 0x000fd60000000f00 */
[----:B------:R-:W-:-:S04]  /*9100*/  @!P6 IMAD R33, R33, R34, UR24 ;  /* 0x000000182121ee24 */ /* 0x000fc8000f8e0222 */
[----:B------:R-:W-:-:S06]  /*9110*/  @!P6 IMAD.WIDE.U32 R32, R33, R35, UR6 ;  /* 0x000000062120ee25 */ /* 0x000fcc000f8e0023 */
[----:B------:R-:W2:Y:S01]  /*9120*/  @!P6 LDG.E.64 R32, [R32.64] ;  /* 0x000000122020e981 */ /* 0x000ea2000c1e1b00 */
[----:B------:R-:W-:Y:S01]  /*9130*/  HFMA2.MMA R34, -RZ, RZ, 0, 4.76837158203125e-07 ;  /* 0x00000008ff227435 */ /* 0x000fe200000001ff */
[----:B--2---:R-:W-:Y:S01]  /*9140*/  @!P6 FADD.FTZ R58, R58, R32 ;  /* 0x000000203a3ae221 */ /* 0x004fe20000010000 */
[----:B------:R-:W-:Y:S01]  /*9150*/  MOV R32, UR5 ;  /* 0x0000000500207c02 */ /* 0x000fe20008000f00 */
[----:B------:R-:W-:Y:S01]  /*9160*/  @!P6 FADD.FTZ R59, R59, R33 ;  /* 0x000000213b3be221 */ /* 0x000fe20000010000 */
[----:B------:R-:W-:Y:S02]  /*9170*/  MOV R33, c[0x0][0x10] ;  /* 0x0000040000217a02 */ /* 0x000fe40000000f00 */
[----:B------:R-:W-:-:S04]  /*9180*/  IADD3 R32, R32, 0x1, RZ ;  /* 0x0000000120207810 */ /* 0x000fc80007ffe0ff */
[----:B------:R-:W-:-:S13]  /*9190*/  ISETP.EQ.OR P6, PT, R32, UR20, P0 ;  /* 0x0000001420007c0c */ /* 0x000fda00087c2670 */
[----:B------:R-:W-:-:S04]  /*91a0*/  @!P6 IMAD R33, R32, R33, UR24 ;  /* 0x000000182021ee24 */ /* 0x000fc8000f8e0221 */
[----:B------:R-:W-:-:S06]  /*91b0*/  @!P6 IMAD.WIDE.U32 R32, R33, R34, UR6 ;  /* 0x000000062120ee25 */ /* 0x000fcc000f8e0022 */
[----:B------:R-:W2:Y:S02]  /*91c0*/  @!P6 LDG.E.64 R32, [R32.64] ;  /* 0x000000122020e981 */ /* 0x000ea4000c1e1b00 */
        /* <DEDUP_REMOVED lines=125> */
[----:B------:R-:W2:Y:S01]  /*99a0*/  @!P6 LDG.E.64 R32, [R32.64] ;  /* 0x000000122020e981 */ /* 0x000ea2000c1e1b00 */
[----:B------:R-:W-:Y:S02]  /*99b0*/  UIADD3 UR14, UR14, -0x10, URZ ;  /* 0xfffffff00e0e7890 */ /* 0x000fe4000fffe03f */
[----:B------:R-:W-:Y:S02]  /*99c0*/  UIADD3 UR5, UR5, 0x10, URZ ;  /* 0x0000001005057890 */ /* 0x000fe4000fffe03f */
[----:B------:R-:W-:Y:S01]  /*99d0*/  UISETP.GT.AND UP0, UPT, UR14, 0xc, UPT ;  /* 0x0000000c0e00788c */ /* 0x000fe2000bf04270 */
[----:B--2---:R-:W-:Y:S02]  /*99e0*/  @!P6 FADD.FTZ R58, R58, R32 ;  /* 0x000000203a3ae221 */ /* 0x004fe40000010000 */
[----:B------:R-:W-:-:S03]  /*99f0*/  @!P6 FADD.FTZ R59, R59, R33 ;  /* 0x000000213b3be221 */ /* 0x000fc60000010000 */
[----:B------:R-:W-:-:S13]  /*9a00*/  PLOP3.LUT P6, PT, PT, PT, UP0, 0x80, 0x0 ;  /* 0x000000000000781c */ /* 0x000fda0003fcf008 */
[----:B------:R-:W-:Y:S05]  /*9a10*/  @P6 BRA `(.L_x_196) ;  /* 0xfffff69000006947 */ /* 0x000fea000383ffff */
.L_x_195:
[----:B------:R-:W-:-:S06]  /*9a20*/  UISETP.GT.AND UP0, UPT, UR14, 0x4, UPT ;  /* 0x000000040e00788c */ /* 0x000fcc000bf04270 */
[----:B------:R-:W-:-:S13]  /*9a30*/  PLOP3.LUT P6, PT, PT, PT, UP0, 0x40, 0x0 ;  /* 0x000000000000781c */ /* 0x000fda0003fce808 */
[----:B------:R-:W-:Y:S05]  /*9a40*/  @P6 BRA `(.L_x_197) ;  /* 0x0000054000006947 */ /* 0x000fea0003800000 */
[----:B0-----:R-:W-:Y:S02]  /*9a50*/  MOV R32, UR5 ;  /* 0x0000000500207c02 */ /* 0x001fe40008000f00 */
[----:B------:R-:W-:Y:S02]  /*9a60*/  MOV R33, UR5 ;  /* 0x0000000500217c02 */ /* 0x000fe40008000f00 */
[----:B------:R-:W-:Y:S01]  /*9a70*/  ISETP.EQ.OR P6, PT, R32, UR20, P0 ;  /* 0x0000001420007c0c */ /* 0x000fe200087c2670 */
[----:B------:R-:W-:Y:S01]  /*9a80*/  HFMA2.MMA R32, -RZ, RZ, 0, 4.76837158203125e-07 ;  /* 0x00000008ff207435 */ /* 0x000fe200000001ff */
[----:B------:R-:W-:-:S11]  /*9a90*/  MOV R34, c[0x0][0x10] ;  /* 0x0000040000227a02 */ /* 0x000fd60000000f00 */
        /* <DEDUP_REMOVED lines=9> */
[----:B------:R-:W-:Y:S01]  /*9b30*/  @!P6 IMAD R33, R32, R33, UR24 ;  /* 0x000000182021ee24 */ /* 0x000fe2000f8e0221 */
[----:B------:R-:W-:-:S10]  /*9b40*/  HFMA2.MMA R32, -RZ, RZ, 0, 4.76837158203125e-07 ;  /* 0x00000008ff207435 */ /* 0x000fd400000001ff */
        /* <DEDUP_REMOVED lines=21> */
[----:B------:R-:W2:Y:S01]  /*9ca0*/  @!P6 LDG.E.64 R32, [R32.64] ;  /* 0x000000122020e981 */ /* 0x000ea2000c1e1b00 */
[----:B------:R-:W-:-:S04]  /*9cb0*/  MOV R34, UR5 ;  /* 0x0000000500227c02 */ /* 0x000fc80008000f00 */
[----:B------:R-:W-:Y:S01]  /*9cc0*/  IADD3 R34, R34, 0x4, RZ ;  /* 0x0000000422227810 */ /* 0x000fe20007ffe0ff */
[----:B--2---:R-:W-:Y:S01]  /*9cd0*/  @!P6 FADD.FTZ R58, R58, R32 ;  /* 0x000000203a3ae221 */ /* 0x004fe20000010000 */
[----:B------:R-:W-:Y:S01]  /*9ce0*/  MOV R32, c[0x0][0x10] ;  /* 0x0000040000207a02 */ /* 0x000fe20000000f00 */
[----:B------:R-:W-:Y:S01]  /*9cf0*/  @!P6 FADD.FTZ R59, R59, R33 ;  /* 0x000000213b3be221 */ /* 0x000fe20000010000 */
[----:B------:R-:W-:Y:S01]  /*9d00*/  ISETP.EQ.OR P6, PT, R34, UR20, P0 ;  /* 0x0000001422007c0c */ /* 0x000fe200087c2670 */
[----:B------:R-:W-:-:S12]  /*9d10*/  HFMA2.MMA R33, -RZ, RZ, 0, 4.76837158203125e-07 ;  /* 0x00000008ff217435 */ /* 0x000fd800000001ff */
[----:B------:R-:W-:-:S04]  /*9d20*/  @!P6 IMAD R32, R34, R32, UR24 ;  /* 0x000000182220ee24 */ /* 0x000fc8000f8e0220 */
[----:B------:R-:W-:-:S06]  /*9d30*/  @!P6 IMAD.WIDE.U32 R32, R32, R33, UR6 ;  /* 0x000000062020ee25 */ /* 0x000fcc000f8e0021 */
[----:B------:R-:W2:Y:S02]  /*9d40*/  @!P6 LDG.E.64 R32, [R32.64] ;  /* 0x000000122020e981 */ /* 0x000ea4000c1e1b00 */
[----:B--2---:R-:W-:Y:S01]  /*9d50*/  @!P6 FADD.FTZ R58, R58, R32 ;  /* 0x000000203a3ae221 */ /* 0x004fe20000010000 */
[----:B------:R-:W-:Y:S01]  /*9d60*/  IADD3 R32, R34, 0x1, RZ ;  /* 0x0000000122207810 */ /* 0x000fe20007ffe0ff */
[----:B------:R-:W-:Y:S01]  /*9d70*/  @!P6 FADD.FTZ R59, R59, R33 ;  /* 0x000000213b3be221 */ /* 0x000fe20000010000 */
[----:B------:R-:W-:Y:S02]  /*9d80*/  MOV R33, c[0x0][0x10] ;  /* 0x0000040000217a02 */ /* 0x000fe40000000f00 */
[----:B------:R-:W-:-:S13]  /*9d90*/  ISETP.EQ.OR P6, PT, R32, UR20, P0 ;  /* 0x0000001420007c0c */ /* 0x000fda00087c2670 */
[----:B------:R-:W-:Y:S01]  /*9da0*/  @!P6 IMAD R33, R32, R33, UR24 ;  /* 0x000000182021ee24 */ /* 0x000fe2000f8e0221 */
[----:B------:R-:W-:-:S10]  /*9db0*/  HFMA2.MMA R32, -RZ, RZ, 0, 4.76837158203125e-07 ;  /* 0x00000008ff207435 */ /* 0x000fd400000001ff */
        /* <DEDUP_REMOVED lines=19> */
[----:B------:R-:W2:Y:S01]  /*9ef0*/  @!P6 LDG.E.64 R32, [R32.64] ;  /* 0x000000122020e981 */ /* 0x000ea2000c1e1b00 */
[----:B------:R-:W-:Y:S01]  /*9f00*/  IADD3 R34, R34, 0x4, RZ ;  /* 0x0000000422227810 */ /* 0x000fe20007ffe0ff */
[----:B------:R-:W-:Y:S01]  /*9f10*/  UIADD3 UR14, UR14, -0x4, URZ ;  /* 0xfffffffc0e0e7890 */ /* 0x000fe2000fffe03f */
[----:B------:R-:W-:Y:S02]  /*9f20*/  LOP3.LUT R3, R3, 0xfffffffe, RZ, 0xc0, !PT ;  /* 0xfffffffe03037812 */ /* 0x000fe400078ec0ff */
[----:B------:R0:W1:Y:S01]  /*9f30*/  R2UR UR5, R34 ;  /* 0x00000000220573c2 */ /* 0x00006200000e0000 */
[----:B------:R-:W-:Y:S01]  /*9f40*/  UIADD3 UR14, UR14, -0x4, URZ ;  /* 0xfffffffc0e0e7890 */ /* 0x000fe2000fffe03f */
[----:B--2---:R-:W-:Y:S02]  /*9f50*/  @!P6 FADD.FTZ R58, R58, R32 ;  /* 0x000000203a3ae221 */ /* 0x004fe40000010000 */
[----:B------:R-:W-:Y:S01]  /*9f60*/  @!P6 FADD.FTZ R59, R59, R33 ;  /* 0x000000213b3be221 */ /* 0x000fe20000010000 */
[----:B------:R-:W-:-:S13]  /*9f70*/  PLOP3.LUT P6, PT, PT, PT, PT, 0x8, 0x0 ;  /* 0x000000000000781c */ /* 0x000fda0003fce170 */
[----:B------:R-:W-:-:S04]  /*9f80*/  @P6 LOP3.LUT R3, R3, 0x1, RZ, 0xfc, !PT ;  /* 0x0000000103036812 */ /* 0x000fc800078efcff */
.L_x_197:
[----:B01----:R-:W-:-:S04]  /*9f90*/  LOP3.LUT P6, RZ, R3, 0x1, RZ, 0xc0, !PT ;  /* 0x0000000103ff7812 */ /* 0x003fc800078cc0ff */
[----:B------:R-:W-:-:S13]  /*9fa0*/  ISETP.NE.OR P6, PT, RZ, UR14, P6 ;  /* 0x0000000eff007c0c */ /* 0x000fda000b7c5670 */
[----:B------:R-:W-:Y:S05]  /*9fb0*/  @!P6 BRA `(.L_x_193) ;  /* 0x000002d00000e947 */ /* 0x000fea0003800000 */
.L_x_194:
        /* <DEDUP_REMOVED lines=38> */
[----:B------:R-:W-:Y:S02]  /*a220*/  UIADD3 UR14, UR14, -0x4, URZ ;  /* 0xfffffffc0e0e7890 */ /* 0x000fe4000fffe03f */
[----:B------:R-:W-:Y:S02]  /*a230*/  UIADD3 UR5, UR5, 0x4, URZ ;  /* 0x0000000405057890 */ /* 0x000fe4000fffe03f */
[----:B------:R-:W-:Y:S01]  /*a240*/  UISETP.NE.AND UP0, UPT, UR14, URZ, UPT ;  /* 0x0000003f0e00728c */ /* 0x000fe2000bf05270 */
[----:B--2---:R-:W-:Y:S02]  /*a250*/  @!P6 FADD.FTZ R58, R58, R32 ;  /* 0x000000203a3ae221 */ /* 0x004fe40000010000 */
[----:B------:R-:W-:-:S03]  /*a260*/  @!P6 FADD.FTZ R59, R59, R33 ;  /* 0x000000213b3be221 */ /* 0x000fc60000010000 */
[----:B------:R-:W-:-:S13]  /*a270*/  PLOP3.LUT P6, PT, PT, PT, UP0, 0x80, 0x0 ;  /* 0x000000000000781c */ /* 0x000fda0003fcf008 */
[----:B------:R-:W-:Y:S05]  /*a280*/  @P6 BRA `(.L_x_194) ;  /* 0xfffffd3000006947 */ /* 0x000fea000383ffff */
.L_x_193:
[----:B0-----:R-:W-:-:S04]  /*a290*/  MOV R34, c[0x0][0xc] ;  /* 0x0000030000227a02 */ /* 0x001fc80000000f00 */
[----:B------:R-:W-:-:S13]  /*a2a0*/  LOP3.LUT P6, R34, R34, 0x3, RZ, 0xc0, !PT ;  /* 0x0000000322227812 */ /* 0x000fda00078cc0ff */
[----:B------:R-:W-:Y:S05]  /*a2b0*/  @!P6 BRA `(.L_x_190) ;  /* 0x000002600000e947 */ /* 0x000fea0003800000 */
[----:B------:R-:W-:Y:S01]  /*a2c0*/  MOV R32, UR5 ;  /* 0x0000000500207c02 */ /* 0x000fe20008000f00 */
[----:B------:R-:W-:Y:S03]  /*a2d0*/  BSSY B0, `(.L_x_198) ;  /* 0x000000b000007945 */ /* 0x000fe60003800000 */
[----:B------:R-:W-:-:S13]  /*a2e0*/  ISETP.EQ.OR P6, PT, R32, UR20, P0 ;  /* 0x0000001420007c0c */ /* 0x000fda00087c2670 */
[----:B------:R-:W-:Y:S05]  /*a2f0*/  @P6 BRA `(.L_x_199) ;  /* 0x0000008000006947 */ /* 0x000fea0003800000 */
[----:B------:R-:W-:Y:S02]  /*a300*/  ULDC UR14, c[0x0][0x10] ;  /* 0x00000400000e7ab9 */ /* 0x000fe40000000800 */
[----:B------:R-:W-:-:S04]  /*a310*/  UIMAD UR14, UR5, UR14, UR24 ;  /* 0x0000000e050e72a4 */ /* 0x000fc8000f8e0218 */
[----:B------:R-:W-:-:S06]  /*a320*/  UIMAD.WIDE.U32 UR14, UR14, 0x8, UR6 ;  /* 0x000000080e0e78a5 */ /* 0x000fcc000f8e0006 */
[----:B------:R-:W-:Y:S02]  /*a330*/  MOV R32, UR14 ;  /* 0x0000000e00207c02 */ /* 0x000fe40008000f00 */
[----:B------:R-:W-:-:S06]  /*a340*/  MOV R33, UR15 ;  /* 0x0000000f00217c02 */ /* 0x000fcc0008000f00 */
[----:B------:R-:W2:Y:S02]  /*a350*/  LDG.E.64 R32, [R32.64] ;  /* 0x0000001220207981 */ /* 0x000ea4000c1e1b00 */
[----:B--2---:R-:W-:Y:S02]  /*a360*/  FADD.FTZ R58, R58, R32 ;  /* 0x000000203a3a7221 */ /* 0x004fe40000010000 */
[----:B------:R-:W-:Y:S02]  /*a370*/  FADD.FTZ R59, R59, R33 ;  /* 0x000000213b3b7221 */ /* 0x000fe40000010000 */
.L_x_199:
[----:B------:R-:W-:Y:S05]  /*a380*/  BSYNC B0 ;  /* 0x0000000000007941 */ /* 0x000fea0003800000 */
.L_x_198:
[----:B------:R-:W-:-:S13]  /*a390*/  ISETP.NE.AND P6, PT, R34, 0x1, PT ;  /* 0x000000012200780c */ /* 0x000fda0003fc5270 */
[----:B------:R-:W-:Y:S05]  /*a3a0*/  @!P6 BRA `(.L_x_190) ;  /* 0x000001700000e947 */ /* 0x000fea0003800000 */
[----:B------:R-:W-:Y:S02]  /*a3b0*/  MOV R32, UR5 ;  /* 0x0000000500207c02 */ /* 0x000fe40008000f00 */
[----:B------:R-:W-:Y:S02]  /*a3c0*/  MOV R33, c[0x0][0x10] ;  /* 0x0000040000217a02 */ /* 0x000fe40000000f00 */
[----:B------:R-:W-:-:S04]  /*a3d0*/  IADD3 R32, R32, 0x1, RZ ;  /* 0x0000000120207810 */ /* 0x000fc80007ffe0ff */
[----:B------:R-:W-:-:S13]  /*a3e0*/  ISETP.EQ.OR P6, PT, R32, UR20, P0 ;  /* 0x0000001420007c0c */ /* 0x000fda00087c2670 */
[----:B------:R-:W-:Y:S01]  /*a3f0*/  @!P6 IMAD R33, R32, R33, UR24 ;  /* 0x000000182021ee24 */ /* 0x000fe2000f8e0221 */
[----:B------:R-:W-:-:S10]  /*a400*/  HFMA2.MMA R32, -RZ, RZ, 0, 4.76837158203125e-07 ;  /* 0x00000008ff207435 */ /* 0x000fd400000001ff */
[----:B------:R-:W-:-:S06]  /*a410*/  @!P6 IMAD.WIDE.U32 R32, R33, R32, UR6 ;  /* 0x000000062120ee25 */ /* 0x000fcc000f8e0020 */
[----:B------:R-:W2:Y:S01]  /*a420*/  @!P6 LDG.E.64 R32, [R32.64] ;  /* 0x000000122020e981 */ /* 0x000ea2000c1e1b00 */
[----:B------:R-:W-:Y:S02]  /*a430*/  UIADD3 UR5, UR5, 0x2, URZ ;  /* 0x0000000205057890 */ /* 0x000fe4000fffe03f */
[----:B------:R-:W-:Y:S01]  /*a440*/  ULDC UR14, c[0x0][0x10] ;  /* 0x00000400000e7ab9 */ /* 0x000fe20000000800 */
[----:B--2---:R-:W-:-:S03]  /*a450*/  @!P6 FADD.FTZ R58, R58, R32 ;  /* 0x000000203a3ae221 */ /* 0x004fc60000010000 */
[----:B------:R-:W-:Y:S01]  /*a460*/  MOV R32, UR5 ;  /* 0x0000000500207c02 */ /* 0x000fe20008000f00 */
[----:B------:R-:W-:-:S03]  /*a470*/  @!P6 FADD.FTZ R59, R59, R33 ;  /* 0x000000213b3be221 */ /* 0x000fc60000010000 */
[----:B------:R-:W-:-:S04]  /*a480*/  ISETP.EQ.OR P6, PT, R32, UR20, P0 ;  /* 0x0000001420007c0c */ /* 0x000fc800087c2670 */
[----:B------:R-:W-:-:S13]  /*a490*/  ISETP.EQ.OR P6, PT, R34, 0x2, P6 ;  /* 0x000000022200780c */ /* 0x000fda00037c2670 */
[----:B------:R-:W-:-:S05]  /*a4a0*/  VOTEU.ALL UP0, P6 ;  /* 0x00000000003f7886 */ /* 0x000fca0003000000 */
[----:B------:R-:W-:-:S04]  /*a4b0*/  @!UP0 UIMAD UR5, UR5, UR14, UR24 ;  /* 0x0000000e050582a4 */ /* 0x000fc8000f8e0218 */
[----:B------:R-:W-:-:S06]  /*a4c0*/  @!UP0 UIMAD.WIDE.U32 UR6, UR5, 0x8, UR6 ;  /* 0x00000008050688a5 */ /* 0x000fcc000f8e0006 */
[----:B------:R-:W-:Y:S02]  /*a4d0*/  MOV R32, UR6 ;  /* 0x0000000600207c02 */ /* 0x000fe40008000f00 */
[----:B------:R-:W-:-:S06]  /*a4e0*/  MOV R33, UR7 ;  /* 0x0000000700217c02 */ /* 0x000fcc0008000f00 */
[----:B------:R-:W2:Y:S02]  /*a4f0*/  @!P6 LDG.E.64 R32, [R32.64] ;  /* 0x000000122020e981 */ /* 0x000ea4000c1e1b00 */
[----:B--2---:R-:W-:Y:S02]  /*a500*/  @!P6 FADD.FTZ R58, R58, R32 ;  /* 0x000000203a3ae221 */ /* 0x004fe40000010000 */
[----:B------:R-:W-:-:S05]  /*a510*/  @!P6 FADD.FTZ R59, R59, R33 ;  /* 0x000000213b3be221 */ /* 0x000fca0000010000 */
.L_x_190:
[----:B------:R-:W-:Y:S04]  /*a520*/  @!P0 STS.64 [0x88], R58 ;  /* 0x0000883aff008388 */ /* 0x000fe80000000a00 */
[----:B------:R-:W-:Y:S01]  /*a530*/  BAR.SYNC.DEFER_BLOCKING 0x0 ;  /* 0x0000000000007b1d */ /* 0x000fe20000010000 */
[----:B------:R-:W-:-:S05]  /*a540*/  ISETP.NE.AND P6, PT, RZ, UR21, PT ;  /* 0x00000015ff007c0c */ /* 0x000fca000bfc5270 */
[----:B0-----:R-:W0:Y:S02]  /*a550*/  LDS.64 R32, [0x88] ;  /* 0x00008800ff207984 */ /* 0x001e240000000a00 */
[----:B0-----:R-:W-:Y:S02]  /*a560*/  FMUL.FTZ R32, R32, c[0x0][0x20c] ;  /* 0x0000830020207a20 */ /* 0x001fe40000410000 */
[----:B------:R-:W-:Y:S02]  /*a570*/  FMUL.FTZ R33, R33, c[0x0][0x20c] ;  /* 0x0000830021217a20 */ /* 0x000fe40000410000 */
[----:B------:R0:W1:Y:S08]  /*a580*/  R2UR UR5, R32 ;  /* 0x00000000200573c2 */ /* 0x00007000000e0000 */
[----:B------:R2:W3:Y:S01]  /*a590*/  R2UR UR6, R33 ;  /* 0x00000000210673c2 */ /* 0x0004e200000e0000 */
[----:B0-----:R-:W-:-:S05]  /*a5a0*/  PRMT R32, RZ, 0x7610, R18 ;  /* 0x00007610ff207816 */ /* 0x001fca0000000012 */
[----:B------:R-:W-:Y:S01]  /*a5b0*/  FADD.FTZ R32, R32, -UR25 ;  /* 0x8000001920207e21 */ /* 0x000fe20008010000 */
[----:B--2---:R-:W-:Y:S02]  /*a5c0*/  PRMT R33, RZ, 0x5410, R18 ;  /* 0x00005410ff217816 */ /* 0x004fe40000000012 */
[--C-:B------:R-:W-:Y:S01]  /*a5d0*/  PRMT R18, RZ, 0x5410, R76.reuse ;  /* 0x00005410ff127816 */ /* 0x100fe2000000004c */
[----:B------:R-:W-:Y:S01]  /*a5e0*/  FMUL.FTZ R32, R32, UR26 ;  /* 0x0000001a20207c20 */ /* 0x000fe20008410000 */
[----:B------:R-:W-:Y:S01]  /*a5f0*/  PRMT R76, RZ, 0x7610, R76 ;  /* 0x00007610ff4c7816 */ /* 0x000fe2000000004c */
[----:B------:R-:W-:-:S04]  /*a600*/  FADD.FTZ R33, R33, -UR25 ;  /* 0x8000001921217e21 */ /* 0x000fc80008010000 */
[----:B------:R-:W-:Y:S01]  /*a610*/  FMUL.FTZ R33, R33, UR26 ;  /* 0x0000001a21217c20 */ /* 0x000fe20008410000 */
[----:B------:R-:W-:Y:S05]  /*a620*/  @!P6 BRA `(.L_x_200) ;  /* 0x000001200000e947 */ /* 0x000fea0003800000 */
[----:B-1----:R-:W-:-:S04]  /*a630*/  FFMA.FTZ R34, R33, R46, R44 ;  /* 0x0000002e21227223 */ /* 0x002fc8000001002c */
        /* <DEDUP_REMOVED lines=17> */
.L_x_200:
[----:B-1----:R-:W-:Y:S01]  /*a750*/  LOP3.LUT P0, RZ, R3, 0x200000, RZ, 0xc0, !PT ;  /* 0x0020000003ff7812 */ /* 0x002fe2000780c0ff */
[----:B------:R-:W-:-:S12]  /*a760*/  BSSY B0, `(.L_x_201) ;  /* 0x0000015000007945 */ /* 0x000fd80003800000 */
[----:B------:R-:W-:Y:S05]  /*a770*/  @!P0 BRA `(.L_x_202) ;  /* 0x0000013000008947 */ /* 0x000fea0003800000 */
[----:B------:R-:W-:Y:S02]  /*a780*/  MOV R34, UR5 ;  /* 0x0000000500227c02 */ /* 0x000fe40008000f00 */
[----:B------:R-:W-:-:S03]  /*a790*/  SHF.R.S32.HI R35, RZ, 0x1f, R2 ;  /* 0x0000001fff237819 */ /* 0x000fc60000011402 */
[----:B---3--:R-:W-:Y:S01]  /*a7a0*/  FFMA.FTZ R34, R33, R34, UR6 ;  /* 0x0000000621227e23 */ /* 0x008fe20008010022 */
[----:B------:R-:W-:-:S03]  /*a7b0*/  MOV R33, R41 ;  /* 0x0000002900217202 */ /* 0x000fc60000000f00 */
[----:B------:R-:W-:Y:S01]  /*a7c0*/  FFMA.FTZ R34, R18, R46, -R34 ;  /* 0x0000002e12227223 */ /* 0x000fe20000010822 */
[----:B------:R-:W-:-:S03]  /*a7d0*/  MOV R18, UR5 ;  /* 0x0000000500127c02 */ /* 0x000fc60008000f00 */
[----:B------:R-:W-:Y:S02]  /*a7e0*/  FMUL.FTZ R34, R34, UR26 ;  /* 0x0000001a22227c20 */ /* 0x000fe40008410000 */
[----:B------:R-:W-:Y:S01]  /*a7f0*/  FFMA.FTZ R18, R32, R18, UR6 ;  /* 0x0000000620127e23 */ /* 0x000fe20008010012 */
[----:B------:R-:W-:-:S03]  /*a800*/  MOV R32, R42 ;  /* 0x0000002a00207202 */ /* 0x000fc60000000f00 */
[----:B------:R-:W-:Y:S02]  /*a810*/  FFMA.FTZ R18, R76, R47, -R18 ;  /* 0x0000002f4c127223 */ /* 0x000fe40000010812 */
[----:B------:R-:W-:-:S04]  /*a820*/  IMAD.WIDE.U32 R32, R2, c[0x0][0x1d8], R32 ;  /* 0x0000760002207a25 */ /* 0x000fc800078e0020 */
[----:B------:R-:W-:-:S05]  /*a830*/  FMUL.FTZ R18, R18, UR26 ;  /* 0x0000001a12127c20 */ /* 0x000fca0008410000 */
[----:B------:R-:W-:Y:S01]  /*a840*/  F2FP.BF16.PACK_AB R18, R18, R34 ;  /* 0x000000221212723e */ /* 0x000fe200000010ff */
[----:B------:R-:W-:-:S04]  /*a850*/  IMAD R34, R35, c[0x0][0x1d8], RZ ;  /* 0x0000760023227a24 */ /* 0x000fc800078e02ff */
[----:B------:R-:W-:-:S05]  /*a860*/  IMAD R34, R2, c[0x0][0x1dc], R34 ;  /* 0x0000770002227a24 */ /* 0x000fca00078e0222 */
[----:B------:R-:W-:Y:S02]  /*a870*/  IADD3 R33, R33, R34, RZ ;  /* 0x0000002221217210 */ /* 0x000fe40007ffe0ff */
[----:B------:R-:W-:-:S04]  /*a880*/  LEA R34, P0, R32, c[0x0][0x160], 0x1 ;  /* 0x0000580020227a11 */ /* 0x000fc800078008ff */
[----:B------:R-:W-:-:S05]  /*a890*/  LEA.HI.X R35, R32, c[0x0][0x164], R33, 0x1, P0 ;  /* 0x0000590020237a11 */ /* 0x000fca00000f0c21 */
[----:B------:R0:W-:Y:S04]  /*a8a0*/  STG.E [R34.64], R18 ;  /* 0x0000001222007986 */ /* 0x0001e8000c101912 */
.L_x_202:
[----:B------:R-:W-:Y:S05]  /*a8b0*/  BSYNC B0 ;  /* 0x0000000000007941 */ /* 0x000fea0003800000 */
.L_x_201:
[----:B------:R-:W-:Y:S02]  /*a8c0*/  ISETP.NE.AND P0, PT, RZ, UR21, PT ;  /* 0x00000015ff007c0c */ /* 0x000fe4000bf05270 */
[--C-:B------:R-:W-:Y:S02]  /*a8d0*/  PRMT R32, RZ, 0x5410, R19.reuse ;  /* 0x00005410ff207816 */ /* 0x100fe40000000013 */
[----:B------:R-:W-:Y:S02]  /*a8e0*/  PRMT R19, RZ, 0x7610, R19 ;  /* 0x00007610ff137816 */ /* 0x000fe40000000013 */
[--C-:B0-----:R-:W-:Y:S01]  /*a8f0*/  PRMT R18, RZ, 0x5410, R88.reuse ;  /* 0x00005410ff127816 */ /* 0x101fe20000000058 */
[----:B------:R-:W-:Y:S01]  /*a900*/  FADD.FTZ R32, R32, -UR25 ;  /* 0x8000001920207e21 */ /* 0x000fe20008010000 */
[----:B------:R-:W-:Y:S01]  /*a910*/  PRMT R88, RZ, 0x7610, R88 ;  /* 0x00007610ff587816 */ /* 0x000fe20000000058 */
[----:B------:R-:W-:Y:S02]  /*a920*/  FADD.FTZ R19, R19, -UR25 ;  /* 0x8000001913137e21 */ /* 0x000fe40008010000 */
        /* <DEDUP_REMOVED lines=21> */
.L_x_203:
[----:B------:R-:W-:Y:S01]  /*aa80*/  LOP3.LUT P0, RZ, R3, 0x100000, RZ, 0xc0, !PT ;  /* 0x0010000003ff7812 */ /* 0x000fe2000780c0ff */
[----:B------:R-:W-:-:S12]  /*aa90*/  BSSY B0, `(.L_x_204) ;  /* 0x0000017000007945 */ /* 0x000fd80003800000 */
[----:B------:R-:W-:Y:S05]  /*aaa0*/  @!P0 BRA `(.L_x_205) ;  /* 0x0000015000008947 */ /* 0x000fea0003800000 */
[----:B------:R-:W-:Y:S02]  /*aab0*/  MOV R33, UR5 ;  /* 0x0000000500217c02 */ /* 0x000fe40008000f00 */
[C---:B------:R-:W-:Y:S02]  /*aac0*/  IADD3 R36, R2.reuse, 0x8, RZ ;  /* 0x0000000802247810 */ /* 0x040fe40007ffe0ff */
[----:B------:R-:W-:Y:S01]  /*aad0*/  IADD3 R35, R2, 0x8, RZ ;  /* 0x0000000802237810 */ /* 0x000fe20007ffe0ff */
[----:B---3--:R-:W-:Y:S01]  /*aae0*/  FFMA.FTZ R33, R32, R33, UR6 ;  /* 0x0000000620217e23 */ /* 0x008fe20008010021 */
[----:B------:R-:W-:-:S03]  /*aaf0*/  SHF.R.S32.HI R36, RZ, 0x1f, R36 ;  /* 0x0000001fff247819 */ /* 0x000fc60000011424 */
[----:B------:R-:W-:Y:S01]  /*ab00*/  FFMA.FTZ R33, R18, R46, -R33 ;  /* 0x0000002e12217223 */ /* 0x000fe20000010821 */
[----:B------:R-:W-:Y:S01]  /*ab10*/  MOV R18, UR5 ;  /* 0x0000000500127c02 */ /* 0x000fe20008000f00 */
[----:B------:R-:W-:Y:S02]  /*ab20*/  IMAD R32, R36, c[0x0][0x1d8], RZ ;  /* 0x0000760024207a24 */ /* 0x000fe400078e02ff */
[----:B------:R-:W-:Y:S02]  /*ab30*/  FMUL.FTZ R33, R33, UR26 ;  /* 0x0000001a21217c20 */ /* 0x000fe40008410000 */
[----:B------:R-:W-:Y:S01]  /*ab40*/  FFMA.FTZ R18, R19, R18, UR6 ;  /* 0x0000000613127e23 */ /* 0x000fe20008010012 */
[----:B------:R-:W-:Y:S01]  /*ab50*/  MOV R19, R41 ;  /* 0x0000002900137202 */ /* 0x000fe20000000f00 */
[----:B------:R-:W-:Y:S02]  /*ab60*/  IMAD R32, R35, c[0x0][0x1dc], R32 ;  /* 0x0000770023207a24 */ /* 0x000fe400078e0220 */
[----:B------:R-:W-:-:S04]  /*ab70*/  FFMA.FTZ R18, R88, R47, -R18 ;  /* 0x0000002f58127223 */ /* 0x000fc80000010812 */
[----:B------:R-:W-:-:S05]  /*ab80*/  FMUL.FTZ R18, R18, UR26 ;  /* 0x0000001a12127c20 */ /* 0x000fca0008410000 */
[----:B------:R-:W-:Y:S02]  /*ab90*/  F2FP.BF16.PACK_AB R34, R18, R33 ;  /* 0x000000211222723e */ /* 0x000fe400000010ff */
[----:B------:R-:W-:-:S05]  /*aba0*/  MOV R18, R42 ;  /* 0x0000002a00127202 */ /* 0x000fca0000000f00 */
[----:B------:R-:W-:-:S05]  /*abb0*/  IMAD.WIDE.U32 R18, R35, c[0x0][0x1d8], R18 ;  /* 0x0000760023127a25 */ /* 0x000fca00078e0012 */
[----:B------:R-:W-:Y:S02]  /*abc0*/  IADD3 R19, R19, R32, RZ ;  /* 0x0000002013137210 */ /* 0x000fe40007ffe0ff */
[----:B------:R-:W-:-:S04]  /*abd0*/  LEA R32, P0, R18, c[0x0][0x160], 0x1 ;  /* 0x0000580012207a11 */ /* 0x000fc800078008ff */
[----:B------:R-:W-:-:S05]  /*abe0*/  LEA.HI.X R33, R18, c[0x0][0x164], R19, 0x1, P0 ;  /* 0x0000590012217a11 */ /* 0x000fca00000f0c13 */
[----:B------:R0:W-:Y:S04]  /*abf0*/  STG.E [R32.64], R34 ;  /* 0x0000002220007986 */ /* 0x0001e8000c101912 */
.L_x_205:
[----:B------:R-:W-:Y:S05]  /*ac00*/  BSYNC B0 ;  /* 0x0000000000007941 */ /* 0x000fea0003800000 */
.L_x_204:
[----:B------:R-:W-:Y:S02]  /*ac10*/  ISETP.NE.AND P0, PT, RZ, UR21, PT ;  /* 0x00000015ff007c0c */ /* 0x000fe4000bf05270 */
[--C-:B------:R-:W-:Y:S02]  /*ac20*/  PRMT R18, RZ, 0x5410, R20.reuse ;  /* 0x00005410ff127816 */ /* 0x100fe40000000014 */
[----:B------:R-:W-:-:S03]  /*ac30*/  PRMT R19, RZ, 0x7610, R20 ;  /* 0x00007610ff137816 */ /* 0x000fc60000000014 */
[----:B------:R-:W-:Y:S01]  /*ac40*/  FADD.FTZ R20, R18, -UR25 ;  /* 0x8000001912147e21 */ /* 0x000fe20008010000 */
[--C-:B------:R-:W-:Y:S01]  /*ac50*/  PRMT R18, RZ, 0x5410, R90.reuse ;  /* 0x00005410ff127816 */ /* 0x100fe2000000005a */
[----:B------:R-:W-:Y:S01]  /*ac60*/  FADD.FTZ R19, R19, -UR25 ;  /* 0x8000001913137e21 */ /* 0x000fe20008010000 */
[----:B------:R-:W-:Y:S01]  /*ac70*/  PRMT R90, RZ, 0x7610, R90 ;  /* 0x00007610ff5a7816 */ /* 0x000fe2000000005a */
[----:B------:R-:W-:Y:S02]  /*ac80*/  FMUL.FTZ R20, R20, UR26 ;  /* 0x0000001a14147c20 */ /* 0x000fe40008410000 */
[----:B------:R-:W-:Y:S01]  /*ac90*/  FMUL.FTZ R19, R19, UR26 ;  /* 0x0000001a13137c20 */ /* 0x000fe20008410000 */
[----:B------:R-:W-:Y:S05]  /*aca0*/  @!P0 BRA `(.L_x_206) ;  /* 0x0000012000008947 */ /* 0x000fea0003800000 */
[----:B0-----:R-:W-:-:S04]  /*acb0*/  FFMA.FTZ R32, R20, R46, R44 ;  /* 0x0000002e14207223 */ /* 0x001fc8000001002c */
        /* <DEDUP_REMOVED lines=17> */
.L_x_206:
[----:B------:R-:W-:Y:S01]  /*add0*/  LOP3.LUT P0, RZ, R3, 0x80000, RZ, 0xc0, !PT ;  /* 0x0008000003ff7812 */ /* 0x000fe2000780c0ff */
[----:B------:R-:W-:-:S12]  /*ade0*/  BSSY B0, `(.L_x_207) ;  /* 0x0000017000007945 */ /* 0x000fd80003800000 */
[----:B------:R-:W-:Y:S05]  /*adf0*/  @!P0 BRA `(.L_x_208) ;  /* 0x0000015000008947 */ /* 0x000fea0003800000 */
[----:B0-----:R-:W-:Y:S02]  /*ae00*/  MOV R32, UR5 ;  /* 0x0000000500207c02 */ /* 0x001fe40008000f00 */
[C---:B------:R-:W-:Y:S02]  /*ae10*/  IADD3 R34, R2.reuse, 0x10, RZ ;  /* 0x0000001002227810 */ /* 0x040fe40007ffe0ff */
[----:B------:R-:W-:Y:S01]  /*ae20*/  IADD3 R33, R2, 0x10, RZ ;  /* 0x0000001002217810 */ /* 0x000fe20007ffe0ff */
[----:B---3--:R-:W-:Y:S01]  /*ae30*/  FFMA.FTZ R32, R20, R32, UR6 ;  /* 0x0000000614207e23 */ /* 0x008fe20008010020 */
[----:B------:R-:W-:-:S03]  /*ae40*/  SHF.R.S32.HI R34, RZ, 0x1f, R34 ;  /* 0x0000001fff227819 */ /* 0x000fc60000011422 */
[----:B------:R-:W-:Y:S01]  /*ae50*/  FFMA.FTZ R32, R18, R46, -R32 ;  /* 0x0000002e12207223 */ /* 0x000fe20000010820 */
[----:B------:R-:W-:-:S03]  /*ae60*/  MOV R18, UR5 ;  /* 0x0000000500127c02 */ /* 0x000fc60008000f00 */
[----:B------:R-:W-:Y:S02]  /*ae70*/  FMUL.FTZ R20, R32, UR26 ;  /* 0x0000001a20147c20 */ /* 0x000fe40008410000 */
[----:B------:R-:W-:Y:S01]  /*ae80*/  FFMA.FTZ R18, R19, R18, UR6 ;  /* 0x0000000613127e23 */ /* 0x000fe20008010012 */
[----:B------:R-:W-:Y:S01]  /*ae90*/  MOV R19, R41 ;  /* 0x0000002900137202 */ /* 0x000fe20000000f00 */
[----:B------:R-:W-:Y:S02]  /*aea0*/  IMAD R32, R34, c[0x0][0x1d8], RZ ;  /* 0x0000760022207a24 */ /* 0x000fe400078e02ff */
[----:B------:R-:W-:Y:S02]  /*aeb0*/  FFMA.FTZ R18, R90, R47, -R18 ;  /* 0x0000002f5a127223 */ /* 0x000fe40000010812 */
[----:B------:R-:W-:Y:S02]  /*aec0*/  IMAD R32, R33, c[0x0][0x1dc], R32 ;  /* 0x0000770021207a24 */ /* 0x000fe400078e0220 */
        /* <DEDUP_REMOVED lines=8> */
.L_x_208:
[----:B------:R-:W-:Y:S05]  /*af50*/  BSYNC B0 ;  /* 0x0000000000007941 */ /* 0x000fea0003800000 */
.L_x_207:
[----:B------:R-:W-:Y:S02]  /*af60*/  ISETP.NE.AND P0, PT, RZ, UR21, PT ;  /* 0x00000015ff007c0c */ /* 0x000fe4000bf05270 */
[--C-:B0-----:R-:W-:Y:S02]  /*af70*/  PRMT R20, RZ, 0x5410, R21.reuse ;  /* 0x00005410ff147816 */ /* 0x101fe40000000015 */
[----:B------:R-:W-:Y:S02]  /*af80*/  PRMT R19, RZ, 0x7610, R21 ;  /* 0x00007610ff137816 */ /* 0x000fe40000000015 */
[--C-:B------:R-:W-:Y:S01]  /*af90*/  PRMT R18, RZ, 0x5410, R92.reuse ;  /* 0x00005410ff127816 */ /* 0x100fe2000000005c */
        /* <DEDUP_REMOVED lines=24> */
.L_x_209:
        /* <DEDUP_REMOVED lines=24> */
.L_x_211:
[----:B------:R-:W-:Y:S05]  /*b2a0*/  BSYNC B0 ;  /* 0x0000000000007941 */ /* 0x000fea0003800000 */
.L_x_210:
        /* <DEDUP_REMOVED lines=28> */
.L_x_212:
        /* <DEDUP_REMOVED lines=24> */
.L_x_214:
[----:B------:R-:W-:Y:S05]  /*b5f0*/  BSYNC B0 ;  /* 0x0000000000007941 */ /* 0x000fea0003800000 */
.L_x_213:
        /* <DEDUP_REMOVED lines=28> */
.L_x_215:
        /* <DEDUP_REMOVED lines=24> */
.L_x_217:
[----:B------:R-:W-:Y:S05]  /*b940*/  BSYNC B0 ;  /* 0x0000000000007941 */ /* 0x000fea0003800000 */
.L_x_216:
[----:B------:R-:W-:Y:S02]  /*b950*/  ISETP.NE.AND P0, PT, RZ, UR21, PT ;  /* 0x00000015ff007c0c */ /* 0x000fe4000bf05270 */
[--C-:B0-----:R-:W-:Y:S02]  /*b960*/  PRMT R20, RZ, 0x5410, R24.reuse ;  /* 0x00005410ff147816 */ /* 0x101fe40000000018 */
[----:B------:R-:W-:Y:S02]  /*b970*/  PRMT R19, RZ, 0x7610, R24 ;  /* 0x00007610ff137816 */ /* 0x000fe40000000018 */
[--C-:B------:R-:W-:Y:S01]  /*b980*/  PRMT R18, RZ, 0x5410, R93.reuse ;  /* 0x00005410ff127816 */ /* 0x100fe2000000005d */
[----:B------:R-:W-:Y:S01]  /*b990*/  FADD.FTZ R20, R20, -UR25 ;  /* 0x8000001914147e21 */ /* 0x000fe20008010000 */
[----:B------:R-:W-:Y:S01]  /*b9a0*/  PRMT R93, RZ, 0x7610, R93 ;  /* 0x00007610ff5d7816 */ /* 0x000fe2000000005d */
[----:B------:R-:W-:Y:S01]  /*b9b0*/  FADD.FTZ R19, R19, -UR25 ;  /* 0x8000001913137e21 */ /* 0x000fe20008010000 */
[----:B------:R-:W-:Y:S01]  /*b9c0*/  SHF.R.U32.HI R22, RZ, 0x3, R0 ;  /* 0x00000003ff167819 */ /* 0x000fe20000011600 */
        /* <DEDUP_REMOVED lines=21> */
.L_x_218:
        /* <DEDUP_REMOVED lines=24> */
.L_x_220:
[----:B------:R-:W-:Y:S05]  /*bca0*/  BSYNC B0 ;  /* 0x0000000000007941 */ /* 0x000fea0003800000 */
.L_x_219:
[----:B0-----:R-:W-:Y:S01]  /*bcb0*/  MOV R21, UR20 ;  /* 0x0000001400157c02 */ /* 0x001fe20008000f00 */
[----:B------:R-:W-:Y:S01]  /*bcc0*/  IMAD.WIDE.U32 R18, R22, 0x24924925, RZ ;  /* 0x2492492516127825 */ /* 0x000fe200078e00ff */
[----:B------:R-:W-:Y:S02]  /*bcd0*/  ISETP.NE.AND P0, PT, RZ, UR21, PT ;  /* 0x00000015ff007c0c */ /* 0x000fe4000bf05270 */
[----:B------:R-:W-:Y:S01]  /*bce0*/  PRMT R20, RZ, 0x5410, R25 ;  /* 0x00005410ff147816 */ /* 0x000fe20000000019 */
[----:B------:R-:W-:Y:S01]  /*bcf0*/  IMAD R22, R21, c[0x0][0x1fc], R19 ;  /* 0x00007f0015167a24 */ /* 0x000fe200078e0213 */
[----:B------:R-:W-:Y:S02]  /*bd00*/  PRMT R19, RZ, 0x7610, R25 ;  /* 0x00007610ff137816 */ /* 0x000fe40000000019 */
[--C-:B------:R-:W-:Y:S01]  /*bd10*/  PRMT R18, RZ, 0x5410, R91.reuse ;  /* 0x00005410ff127816 */ /* 0x100fe2000000005b */
[----:B------:R-:W-:Y:S01]  /*bd20*/  FADD.FTZ R20, R20, -UR25 ;  /* 0x8000001914147e21 */ /* 0x000fe20008010000 */
[----:B------:R-:W-:Y:S01]  /*bd30*/  PRMT R91, RZ, 0x7610, R91 ;  /* 0x00007610ff5b7816 */ /* 0x000fe2000000005b */
[----:B------:R-:W-:Y:S01]  /*bd40*/  FADD.FTZ R19, R19, -UR25 ;  /* 0x8000001913137e21 */ /* 0x000fe20008010000 */
        /* <DEDUP_REMOVED lines=22> */
.L_x_221:
        /* <DEDUP_REMOVED lines=24> */
.L_x_223:
[----:B------:R-:W-:Y:S05]  /*c030*/  BSYNC B0 ;  /* 0x0000000000007941 */ /* 0x000fea0003800000 */
.L_x_222:
[----:B------:R-:W-:Y:S01]  /*c040*/  ISETP.NE.AND P0, PT, RZ, UR21, PT ;  /* 0x00000015ff007c0c */ /* 0x000fe2000bf05270 */
[----:B0-----:R-:W-:Y:S01]  /*c050*/  FADD.FTZ R20, R23, -UR25 ;  /* 0x8000001917147e21 */ /* 0x001fe20008010000 */
        /* <DEDUP_REMOVED lines=26> */
.L_x_224:
        /* <DEDUP_REMOVED lines=24> */
.L_x_226:
[----:B------:R-:W-:Y:S05]  /*c380*/  BSYNC B0 ;  /* 0x0000000000007941 */ /* 0x000fea0003800000 */
.L_x_225:
        /* <DEDUP_REMOVED lines=28> */
.L_x_227:
[----:B------:R-:W-:Y:S01]  /*c550*/  LOP3.LUT P0, RZ, R3, 0x1000, RZ, 0xc0, !PT ;  /* 0x0000100003ff7812 */ /* 0x000fe2000780c0ff */
[----:B------:R-:W-:-:S12]  /*c560*/  BSSY B0, `(.L_x_228) ;  /* 0x0000015000007945 */ /* 0x000fd80003800000 */
[----:B------:R-:W-:Y:S05]  /*c570*/  @!P0 BRA `(.L_x_229) ;  /* 0x0000013000008947 */ /* 0x000fea0003800000 */
[----:B------:R-:W-:Y:S02]  /*c580*/  MOV R21, UR5 ;  /* 0x0000000500157c02 */ /* 0x000fe40008000f00 */
[----:B------:R-:W-:-:S03]  /*c590*/  SHF.R.S32.HI R25, RZ, 0x1f, R125 ;  /* 0x0000001fff197819 */ /* 0x000fc6000001147d */
[----:B---3--:R-:W-:Y:S02]  /*c5a0*/  FFMA.FTZ R21, R20, R21, UR6 ;  /* 0x0000000614157e23 */ /* 0x008fe40008010015 */
[----:B------:R-:W-:Y:S02]  /*c5b0*/  IMAD R20, R25, c[0x0][0x1d8], RZ ;  /* 0x0000760019147a24 */ /* 0x000fe400078e02ff */
[----:B------:R-:W-:Y:S01]  /*c5c0*/  FFMA.FTZ R21, R18, R46, -R21 ;  /* 0x0000002e12157223 */ /* 0x000fe20000010815 */
[----:B------:R-:W-:Y:S01]  /*c5d0*/  MOV R18, UR5 ;  /* 0x0000000500127c02 */ /* 0x000fe20008000f00 */
[----:B------:R-:W-:Y:S02]  /*c5e0*/  IMAD R20, R125, c[0x0][0x1dc], R20 ;  /* 0x000077007d147a24 */ /* 0x000fe400078e0214 */
[----:B------:R-:W-:Y:S02]  /*c5f0*/  FMUL.FTZ R21, R21, UR26 ;  /* 0x0000001a15157c20 */ /* 0x000fe40008410000 */
[----:B------:R-:W-:Y:S01]  /*c600*/  FFMA.FTZ R18, R19, R18, UR6 ;  /* 0x0000000613127e23 */ /* 0x000fe20008010012 */
[----:B------:R-:W-:-:S03]  /*c610*/  MOV R19, R41 ;  /* 0x0000002900137202 */ /* 0x000fc60000000f00 */
        /* <DEDUP_REMOVED lines=9> */
.L_x_229:
[----:B------:R-:W-:Y:S05]  /*c6b0*/  BSYNC B0 ;  /* 0x0000000000007941 */ /* 0x000fea0003800000 */
.L_x_228:
        /* <DEDUP_REMOVED lines=28> */
.L_x_230:
[----:B------:R-:W-:Y:S01]  /*c880*/  LOP3.LUT P0, RZ, R3, 0x800, RZ, 0xc0, !PT ;  /* 0x0000080003ff7812 */ /* 0x000fe2000780c0ff */
[----:B------:R-:W-:-:S12]  /*c890*/  BSSY B0, `(.L_x_231) ;  /* 0x0000015000007945 */ /* 0x000fd80003800000 */
[----:B------:R-:W-:Y:S05]  /*c8a0*/  @!P0 BRA `(.L_x_232) ;  /* 0x0000013000008947 */ /* 0x000fea0003800000 */
[----:B------:R-:W-:Y:S02]  /*c8b0*/  MOV R21, UR5 ;  /* 0x0000000500157c02 */ /* 0x000fe40008000f00 */
[----:B------:R-:W-:-:S03]  /*c8c0*/  SHF.R.S32.HI R25, RZ, 0x1f, R124 ;  /* 0x0000001fff197819 */ /* 0x000fc6000001147c */
[----:B---3--:R-:W-:Y:S01]  /*c8d0*/  FFMA.FTZ R21, R20, R21, UR6 ;  /* 0x0000000614157e23 */ /* 0x008fe20008010015 */
[----:B------:R-:W-:-:S03]  /*c8e0*/  MOV R20, UR5 ;  /* 0x0000000500147c02 */ /* 0x000fc60008000f00 */
[----:B------:R-:W-:Y:S02]  /*c8f0*/  FFMA.FTZ R18, R18, R46, -R21 ;  /* 0x0000002e12127223 */ /* 0x000fe40000010815 */
[----:B------:R-:W-:Y:S02]  /*c900*/  FFMA.FTZ R20, R19, R20, UR6 ;  /* 0x0000000613147e23 */ /* 0x000fe40008010014 */
[----:B------:R-:W-:Y:S01]  /*c910*/  FMUL.FTZ R19, R18, UR26 ;  /* 0x0000001a12137c20 */ /* 0x000fe20008410000 */
[----:B------:R-:W-:Y:S01]  /*c920*/  MOV R18, R42 ;  /* 0x0000002a00127202 */ /* 0x000fe20000000f00 */
[----:B------:R-:W-:-:S04]  /*c930*/  FFMA.FTZ R20, R75, R47, -R20 ;  /* 0x0000002f4b147223 */ /* 0x000fc80000010814 */
[----:B------:R-:W-:Y:S02]  /*c940*/  FMUL.FTZ R24, R20, UR26 ;  /* 0x0000001a14187c20 */ /* 0x000fe40008410000 */
[----:B------:R-:W-:-:S03]  /*c950*/  IMAD R20, R25, c[0x0][0x1d8], RZ ;  /* 0x0000760019147a24 */ /* 0x000fc600078e02ff */
[----:B------:R-:W-:Y:S01]  /*c960*/  F2FP.BF16.PACK_AB R24, R24, R19 ;  /* 0x000000131818723e */ /* 0x000fe200000010ff */
[----:B------:R-:W-:Y:S01]  /*c970*/  IMAD R21, R124, c[0x0][0x1dc], R20 ;  /* 0x000077007c157a24 */ /* 0x000fe200078e0214 */
[----:B------:R-:W-:-:S05]  /*c980*/  MOV R19, R41 ;  /* 0x0000002900137202 */ /* 0x000fca0000000f00 */
[----:B------:R-:W-:-:S05]  /*c990*/  IMAD.WIDE.U32 R18, R124, c[0x0][0x1d8], R18 ;  /* 0x000076007c127a25 */ /* 0x000fca00078e0012 */
[----:B------:R-:W-:Y:S02]  /*c9a0*/  IADD3 R19, R19, R21, RZ ;  /* 0x0000001513137210 */ /* 0x000fe40007ffe0ff */
[----:B------:R-:W-:-:S04]  /*c9b0*/  LEA R20, P0, R18, c[0x0][0x160], 0x1 ;  /* 0x0000580012147a11 */ /* 0x000fc800078008ff */
[----:B------:R-:W-:-:S05]  /*c9c0*/  LEA.HI.X R21, R18, c[0x0][0x164], R19, 0x1, P0 ;  /* 0x0000590012157a11 */ /* 0x000fca00000f0c13 */
[----:B------:R0:W-:Y:S04]  /*c9d0*/  STG.E [R20.64], R24 ;  /* 0x0000001814007986 */ /* 0x0001e8000c101912 */
.L_x_232:
[----:B------:R-:W-:Y:S05]  /*c9e0*/  BSYNC B0 ;  /* 0x0000000000007941 */ /* 0x000fea0003800000 */
.L_x_231:
        /* <DEDUP_REMOVED lines=28> */
.L_x_233:
[----:B------:R-:W-:Y:S01]  /*cbb0*/  LOP3.LUT P0, RZ, R3, 0x400, RZ, 0xc0, !PT ;  /* 0x0000040003ff7812 */ /* 0x000fe2000780c0ff */
[----:B------:R-:W-:-:S12]  /*cbc0*/  BSSY B0, `(.L_x_234) ;  /* 0x0000015000007945 */ /* 0x000fd80003800000 */
[----:B------:R-:W-:Y:S05]  /*cbd0*/  @!P0 BRA `(.L_x_235) ;  /* 0x0000013000008947 */ /* 0x000fea0003800000 */
[----:B------:R-:W-:Y:S02]  /*cbe0*/  MOV R24, UR5 ;  /* 0x0000000500187c02 */ /* 0x000fe40008000f00 */
[----:B------:R-:W-:Y:S02]  /*cbf0*/  MOV R25, UR5 ;  /* 0x0000000500197c02 */ /* 0x000fe40008000f00 */
[----:B------:R-:W-:Y:S01]  /*cc00*/  SHF.R.S32.HI R20, RZ, 0x1f, R123 ;  /* 0x0000001fff147819 */ /* 0x000fe2000001147b */
[----:B---3--:R-:W-:Y:S02]  /*cc10*/  FFMA.FTZ R24, R21, R24, UR6 ;  /* 0x0000000615187e23 */ /* 0x008fe40008010018 */
[----:B------:R-:W-:Y:S01]  /*cc20*/  FFMA.FTZ R25, R18, R25, UR6 ;  /* 0x0000000612197e23 */ /* 0x000fe20008010019 */
[----:B------:R-:W-:Y:S01]  /*cc30*/  MOV R18, R42 ;  /* 0x0000002a00127202 */ /* 0x000fe20000000f00 */
[----:B------:R-:W-:Y:S01]  /*cc40*/  FFMA.FTZ R24, R19, R46, -R24 ;  /* 0x0000002e13187223 */ /* 0x000fe20000010818 */
[----:B------:R-:W-:Y:S01]  /*cc50*/  MOV R19, R41 ;  /* 0x0000002900137202 */ /* 0x000fe20000000f00 */
[----:B------:R-:W-:-:S04]  /*cc60*/  IMAD R20, R20, c[0x0][0x1d8], RZ ;  /* 0x0000760014147a24 */ /* 0x000fc800078e02ff */
[----:B------:R-:W-:-:S04]  /*cc70*/  IMAD.WIDE.U32 R18, R123, c[0x0][0x1d8], R18 ;  /* 0x000076007b127a25 */ /* 0x000fc800078e0012 */
[----:B------:R-:W-:Y:S01]  /*cc80*/  IMAD R21, R123, c[0x0][0x1dc], R20 ;  /* 0x000077007b157a24 */ /* 0x000fe200078e0214 */
[----:B------:R-:W-:-:S04]  /*cc90*/  LEA R20, P0, R18, c[0x0][0x160], 0x1 ;  /* 0x0000580012147a11 */ /* 0x000fc800078008ff */
[----:B------:R-:W-:-:S04]  /*cca0*/  IADD3 R19, R19, R21, RZ ;  /* 0x0000001513137210 */ /* 0x000fc80007ffe0ff */
[----:B------:R-:W-:Y:S01]  /*ccb0*/  LEA.HI.X R21, R18, c[0x0][0x164], R19, 0x1, P0 ;  /* 0x0000590012157a11 */ /* 0x000fe200000f0c13 */
[----:B------:R-:W-:Y:S02]  /*ccc0*/  FFMA.FTZ R18, R74, R47, -R25 ;  /* 0x0000002f4a127223 */ /* 0x000fe40000010819 */
[----:B------:R-:W-:Y:S02]  /*ccd0*/  FMUL.FTZ R19, R24, UR26 ;  /* 0x0000001a18137c20 */ /* 0x000fe40008410000 */
[----:B------:R-:W-:-:S05]  /*cce0*/  FMUL.FTZ R18, R18, UR26 ;  /* 0x0000001a12127c20 */ /* 0x000fca0008410000 */
[----:B------:R-:W-:-:S05]  /*ccf0*/  F2FP.BF16.PACK_AB R19, R18, R19 ;  /* 0x000000131213723e */ /* 0x000fca00000010ff */
[----:B------:R0:W-:Y:S02]  /*cd00*/  STG.E [R20.64], R19 ;  /* 0x0000001314007986 */ /* 0x0001e4000c101912 */
.L_x_235:
[----:B------:R-:W-:Y:S05]  /*cd10*/  BSYNC B0 ;  /* 0x0000000000007941 */ /* 0x000fea0003800000 */
.L_x_234:
        /* <DEDUP_REMOVED lines=11> */
[----:B0-----:R-:W-:-:S06]  /*cdd0*/  FMUL.FTZ R20, R18, -1.4426950216293334961 ;  /* 0xbfb8aa3b12147820 */ /* 0x001fcc0000410000 */
        /* <DEDUP_REMOVED lines=16> */
.L_x_236:
[----:B------:R-:W-:Y:S01]  /*cee0*/  LOP3.LUT P0, RZ, R3, 0x200, RZ, 0xc0, !PT ;  /* 0x0000020003ff7812 */ /* 0x000fe2000780c0ff */
[----:B------:R-:W-:-:S12]  /*cef0*/  BSSY B0, `(.L_x_237) ;  /* 0x0000015000007945 */ /* 0x000fd80003800000 */
[----:B------:R-:W-:Y:S05]  /*cf00*/  @!P0 BRA `(.L_x_238) ;  /* 0x0000013000008947 */ /* 0x000fea0003800000 */
[----:B------:R-:W-:Y:S02]  /*cf10*/  SHF.R.S32.HI R18, RZ, 0x1f, R122 ;  /* 0x0000001fff127819 */ /* 0x000fe4000001147a */
[----:B0-----:R-:W-:-:S03]  /*cf20*/  MOV R19, R41 ;  /* 0x0000002900137202 */ /* 0x001fc60000000f00 */
[----:B------:R-:W-:Y:S01]  /*cf30*/  IMAD R20, R18, c[0x0][0x1d8], RZ ;  /* 0x0000760012147a24 */ /* 0x000fe200078e02ff */
[----:B------:R-:W-:-:S03]  /*cf40*/  MOV R18, R42 ;  /* 0x0000002a00127202 */ /* 0x000fc60000000f00 */
[C---:B------:R-:W-:Y:S02]  /*cf50*/  IMAD R21, R122.reuse, c[0x0][0x1dc], R20 ;  /* 0x000077007a157a24 */ /* 0x040fe400078e0214 */
[----:B------:R-:W-:-:S05]  /*cf60*/  IMAD.WIDE.U32 R18, R122, c[0x0][0x1d8], R18 ;  /* 0x000076007a127a25 */ /* 0x000fca00078e0012 */
[----:B------:R-:W-:Y:S02]  /*cf70*/  IADD3 R19, R19, R21, RZ ;  /* 0x0000001513137210 */ /* 0x000fe40007ffe0ff */
[----:B------:R-:W-:-:S04]  /*cf80*/  LEA R20, P0, R18, c[0x0][0x160], 0x1 ;  /* 0x0000580012147a11 */ /* 0x000fc800078008ff */
[----:B------:R-:W-:Y:S02]  /*cf90*/  LEA.HI.X R21, R18, c[0x0][0x164], R19, 0x1, P0 ;  /* 0x0000590012157a11 */ /* 0x000fe400000f0c13 */
[----:B------:R-:W-:Y:S02]  /*cfa0*/  MOV R18, UR5 ;  /* 0x0000000500127c02 */ /* 0x000fe40008000f00 */
[----:B------:R-:W-:-:S03]  /*cfb0*/  MOV R19, UR5 ;  /* 0x0000000500137c02 */ /* 0x000fc60008000f00 */
[----:B---3--:R-:W-:Y:S02]  /*cfc0*/  FFMA.FTZ R25, R25, R18, UR6 ;  /* 0x0000000619197e23 */ /* 0x008fe40008010012 */
[----:B------:R-:W-:Y:S02]  /*cfd0*/  FFMA.FTZ R26, R26, R19, UR6 ;  /* 0x000000061a1a7e23 */ /* 0x000fe40008010013 */
[----:B------:R-:W-:Y:S02]  /*cfe0*/  FFMA.FTZ R25, R24, R46, -R25 ;  /* 0x0000002e18197223 */ /* 0x000fe40000010819 */
[----:B------:R-:W-:Y:S02]  /*cff0*/  FFMA.FTZ R18, R73, R47, -R26 ;  /* 0x0000002f49127223 */ /* 0x000fe4000001081a */
[----:B------:R-:W-:Y:S02]  /*d000*/  FMUL.FTZ R19, R25, UR26 ;  /* 0x0000001a19137c20 */ /* 0x000fe40008410000 */
[----:B------:R-:W-:-:S05]  /*d010*/  FMUL.FTZ R18, R18, UR26 ;  /* 0x0000001a12127c20 */ /* 0x000fca0008410000 */
[----:B------:R-:W-:-:S05]  /*d020*/  F2FP.BF16.PACK_AB R19, R18, R19 ;  /* 0x000000131213723e */ /* 0x000fca00000010ff */
[----:B------:R0:W-:Y:S02]  /*d030*/  STG.E [R20.64], R19 ;  /* 0x0000001314007986 */ /* 0x0001e4000c101912 */
.L_x_238:
[----:B------:R-:W-:Y:S05]  /*d040*/  BSYNC B0 ;  /* 0x0000000000007941 */ /* 0x000fea0003800000 */
.L_x_237:
        /* <DEDUP_REMOVED lines=28> */
.L_x_239:
        /* <DEDUP_REMOVED lines=10> */
[C---:B------:R-:W-:Y:S02]  /*d2b0*/  LEA R20, P0, R18.reuse, c[0x0][0x160], 0x1 ;  /* 0x0000580012147a11 */ /* 0x040fe400078008ff */
[----:B------:R-:W-:Y:S02]  /*d2c0*/  MOV R19, UR5 ;  /* 0x0000000500137c02 */ /* 0x000fe40008000f00 */
[----:B------:R-:W-:Y:S02]  /*d2d0*/  LEA.HI.X R21, R18, c[0x0][0x164], R21, 0x1, P0 ;  /* 0x0000590012157a11 */ /* 0x000fe400000f0c15 */
[----:B------:R-:W-:Y:S01]  /*d2e0*/  MOV R18, UR5 ;  /* 0x0000000500127c02 */ /* 0x000fe20008000f00 */
[----:B---3--:R-:W-:-:S04]  /*d2f0*/  FFMA.FTZ R24, R24, R19, UR6 ;  /* 0x0000000618187e23 */ /* 0x008fc80008010013 */
[----:B------:R-:W-:Y:S02]  /*d300*/  FFMA.FTZ R27, R27, R18, UR6 ;  /* 0x000000061b1b7e23 */ /* 0x000fe40008010012 */
[----:B------:R-:W-:Y:S02]  /*d310*/  FFMA.FTZ R18, R48, R47, -R24 ;  /* 0x0000002f30127223 */ /* 0x000fe40000010818 */
[----:B------:R-:W-:Y:S02]  /*d320*/  FFMA.FTZ R27, R25, R46, -R27 ;  /* 0x0000002e191b7223 */ /* 0x000fe4000001081b */
[----:B------:R-:W-:Y:S02]  /*d330*/  FMUL.FTZ R18, R18, UR26 ;  /* 0x0000001a12127c20 */ /* 0x000fe40008410000 */
[----:B------:R-:W-:-:S05]  /*d340*/  FMUL.FTZ R19, R27, UR26 ;  /* 0x0000001a1b137c20 */ /* 0x000fca0008410000 */
[----:B------:R-:W-:-:S05]  /*d350*/  F2FP.BF16.PACK_AB R19, R18, R19 ;  /* 0x000000131213723e */ /* 0x000fca00000010ff */
[----:B------:R0:W-:Y:S02]  /*d360*/  STG.E [R20.64], R19 ;  /* 0x0000001314007986 */ /* 0x0001e4000c101912 */
.L_x_241:
[----:B------:R-:W-:Y:S05]  /*d370*/  BSYNC B0 ;  /* 0x0000000000007941 */ /* 0x000fea0003800000 */
.L_x_240:
        /* <DEDUP_REMOVED lines=10> */
[----:B0-----:R-:W-:Y:S02]  /*d420*/  FFMA.FTZ R19, R24, R47, R45 ;  /* 0x0000002f18137223 */ /* 0x001fe4000001002d */
        /* <DEDUP_REMOVED lines=17> */
.L_x_242:
        /* <DEDUP_REMOVED lines=22> */
.L_x_244:
[----:B------:R-:W-:Y:S05]  /*d6a0*/  BSYNC B0 ;  /* 0x0000000000007941 */ /* 0x000fea0003800000 */
.L_x_243:
        /* <DEDUP_REMOVED lines=28> */
.L_x_245:
        /* <DEDUP_REMOVED lines=22> */
.L_x_247:
[----:B------:R-:W-:Y:S05]  /*d9d0*/  BSYNC B0 ;  /* 0x0000000000007941 */ /* 0x000fea0003800000 */
.L_x_246:
        /* <DEDUP_REMOVED lines=28> */
.L_x_248:
        /* <DEDUP_REMOVED lines=22> */
.L_x_250:
[----:B------:R-:W-:Y:S05]  /*dd00*/  BSYNC B0 ;  /* 0x0000000000007941 */ /* 0x000fea0003800000 */
.L_x_249:
        /* <DEDUP_REMOVED lines=28> */
.L_x_251:
        /* <DEDUP_REMOVED lines=22> */
.L_x_253:
[----:B------:R-:W-:Y:S05]  /*e030*/  BSYNC B0 ;  /* 0x0000000000007941 */ /* 0x000fea0003800000 */
.L_x_252:
        /* <DEDUP_REMOVED lines=28> */
.L_x_254:
        /* <DEDUP_REMOVED lines=22> */
.L_x_256:
[----:B------:R-:W-:Y:S05]  /*e360*/  BSYNC B0 ;  /* 0x0000000000007941 */ /* 0x000fea0003800000 */
.L_x_255:
        /* <DEDUP_REMOVED lines=28> */
.L_x_257:
        /* <DEDUP_REMOVED lines=22> */
.L_x_259:
[----:B------:R-:W-:Y:S05]  /*e690*/  BSYNC B0 ;  /* 0x0000000000007941 */ /* 0x000fea0003800000 */
.L_x_258:
        /* <DEDUP_REMOVED lines=28> */
.L_x_260:
[----:B------:R-:W-:Y:S01]  /*e860*/  BSSY B0, `(.L_x_261) ;  /* 0x0000015000007945 */ /* 0x000fe20003800000 */
        /* <DEDUP_REMOVED lines=20> */
.L_x_262:
[----:B------:R-:W-:Y:S05]  /*e9b0*/  BSYNC B0 ;  /* 0x0000000000007941 */ /* 0x000fea0003800000 */
.L_x_261:
        /* <DEDUP_REMOVED lines=27> */
.L_x_263:
        /* <DEDUP_REMOVED lines=21> */
.L_x_265:
[----:B------:R-:W-:Y:S05]  /*ecc0*/  BSYNC B0 ;  /* 0x0000000000007941 */ /* 0x000fea0003800000 */
.L_x_264:
        /* <DEDUP_REMOVED lines=27> */
.L_x_266:
        /* <DEDUP_REMOVED lines=21> */
.L_x_268:
[----:B------:R-:W-:Y:S05]  /*efd0*/  BSYNC B0 ;  /* 0x0000000000007941 */ /* 0x000fea0003800000 */
.L_x_267:
        /* <DEDUP_REMOVED lines=27> */
.L_x_269:
        /* <DEDUP_REMOVED lines=21> */
.L_x_271:
[----:B------:R-:W-:Y:S05]  /*f2e0*/  BSYNC B0 ;  /* 0x0000000000007941 */ /* 0x000fea0003800000 */
.L_x_270:
        /* <DEDUP_REMOVED lines=27> */
.L_x_272:
        /* <DEDUP_REMOVED lines=16> */
[----:B------:R-:W-:-:S04]  /*f5a0*/  FFMA.FTZ R18, R25, R46, -R18 ;  /* 0x0000002e19127223 */ /* 0x000fc80000010812 */
[----:B------:R-:W-:Y:S02]  /*f5b0*/  FMUL.FTZ R19, R18, UR26 ;  /* 0x0000001a12137c20 */ /* 0x000fe40008410000 */
[----:B------:R-:W-:-:S05]  /*f5c0*/  FMUL.FTZ R18, R72, UR26 ;  /* 0x0000001a48127c20 */ /* 0x000fca0008410000 */
[----:B------:R-:W-:-:S05]  /*f5d0*/  F2FP.BF16.PACK_AB R19, R18, R19 ;  /* 0x000000131213723e */ /* 0x000fca00000010ff */
[----:B------:R0:W-:Y:S02]  /*f5e0*/  STG.E [R20.64], R19 ;  /* 0x0000001314007986 */ /* 0x0001e4000c101912 */
.L_x_274:
[----:B------:R-:W-:Y:S05]  /*f5f0*/  BSYNC B0 ;  /* 0x0000000000007941 */ /* 0x000fea0003800000 */
.L_x_273:
[----:B------:R-:W-:Y:S01]  /*f600*/  PRMT R4, RZ, 0x7610, R4 ;  /* 0x00007610ff047816 */ /* 0x000fe20000000004 */
[----:B------:R-:W-:Y:S01]  /*f610*/  FADD.FTZ R23, R23, -UR25 ;  /* 0x8000001917177e21 */ /* 0x000fe20008010000 */
[----:B------:R-:W-:Y:S02]  /*f620*/  IADD3 R30, R22, 0xc8, RZ ;  /* 0x000000c8161e7810 */ /* 0x000fe40007ffe0ff */
[--C-:B0-----:R-:W-:Y:S01]  /*f630*/  PRMT R21, RZ, 0x5410, R5.reuse ;  /* 0x00005410ff157816 */ /* 0x101fe20000000005 */
[----:B------:R-:W-:Y:S01]  /*f640*/  FADD.FTZ R4, R4, -UR25 ;  /* 0x8000001904047e21 */ /* 0x000fe20008010000 */
[----:B------:R-:W-:Y:S01]  /*f650*/  PRMT R20, RZ, 0x7610, R5 ;  /* 0x00007610ff147816 */ /* 0x000fe20000000005 */
[----:B------:R-:W-:Y:S01]  /*f660*/  FMUL.FTZ R23, R23, UR26 ;  /* 0x0000001a17177c20 */ /* 0x000fe20008410000 */
[----:B------:R-:W-:Y:S01]  /*f670*/  SHF.R.S32.HI R31, RZ, 0x1f, R30 ;  /* 0x0000001fff1f7819 */ /* 0x000fe2000001141e */
        /* <DEDUP_REMOVED lines=20> */
.L_x_275:
[----:B------:R-:W-:Y:S01]  /*f7c0*/  ISETP.GE.U32.AND P0, PT, R30, c[0x0][0x1e0], PT ;  /* 0x000078001e007a0c */ /* 0x000fe20003f06070 */
[----:B------:R-:W-:Y:S01]  /*f7d0*/  BSSY B0, `(.L_x_276) ;  /* 0x0000019000007945 */ /* 0x000fe20003800000 */
[--C-:B------:R-:W-:Y:S02]  /*f7e0*/  PRMT R25, RZ, 0x5410, R6.reuse ;  /* 0x00005410ff197816 */ /* 0x100fe40000000006 */
[----:B------:R-:W-:Y:S02]  /*f7f0*/  ISETP.GE.AND.EX P0, PT, R31, c[0x0][0x1e4], PT, P0 ;  /* 0x000079001f007a0c */ /* 0x000fe40003f06300 */
[----:B------:R-:W-:Y:S02]  /*f800*/  PRMT R26, RZ, 0x7610, R6 ;  /* 0x00007610ff1a7816 */ /* 0x000fe40000000006 */
[----:B------:R-:W-:-:S13]  /*f810*/  ISETP.LT.U32.AND P0, PT, R0, 0x1c0, !P0 ;  /* 0x000001c00000780c */ /* 0x000fda0004701070 */
[----:B------:R-:W-:Y:S05]  /*f820*/  @!P0 BRA `(.L_x_277) ;  /* 0x0000013000008947 */ /* 0x000fea0003800000 */
[----:B------:R-:W-:Y:S02]  /*f830*/  SHF.R.S32.HI R4, RZ, 0x1f, R109 ;  /* 0x0000001fff047819 */ /* 0x000fe4000001146d */
[----:B------:R-:W-:-:S03]  /*f840*/  MOV R5, R41 ;  /* 0x0000002900057202 */ /* 0x000fc60000000f00 */
        /* <DEDUP_REMOVED lines=17> */
.L_x_277:
[----:B------:R-:W-:Y:S05]  /*f960*/  BSYNC B0 ;  /* 0x0000000000007941 */ /* 0x000fea0003800000 */
.L_x_276:
[----:B------:R-:W-:Y:S01]  /*f970*/  FADD.FTZ R25, R25, -UR25 ;  /* 0x8000001919197e21 */ /* 0x000fe20008010000 */
[----:B------:R-:W-:Y:S01]  /*f980*/  IADD3 R28, R22, 0xd0, RZ ;  /* 0x000000d0161c7810 */ /* 0x000fe20007ffe0ff */
[----:B------:R-:W-:Y:S01]  /*f990*/  FADD.FTZ R26, R26, -UR25 ;  /* 0x800000191a1a7e21 */ /* 0x000fe20008010000 */
[--C-:B0-----:R-:W-:Y:S01]  /*f9a0*/  PRMT R19, RZ, 0x5410, R7.reuse ;  /* 0x00005410ff137816 */ /* 0x101fe20000000007 */
[----:B------:R-:W-:Y:S01]  /*f9b0*/  FMUL.FTZ R27, R25, UR26 ;  /* 0x0000001a191b7c20 */ /* 0x000fe20008410000 */
[----:B------:R-:W-:Y:S01]  /*f9c0*/  PRMT R18, RZ, 0x7610, R7 ;  /* 0x00007610ff127816 */ /* 0x000fe20000000007 */
[----:B------:R-:W-:Y:S01]  /*f9d0*/  FMUL.FTZ R26, R26, UR26 ;  /* 0x0000001a1a1a7c20 */ /* 0x000fe20008410000 */
        /* <DEDUP_REMOVED lines=20> */
.L_x_278:
        /* <DEDUP_REMOVED lines=26> */
.L_x_280:
[----:B------:R-:W-:Y:S05]  /*fcc0*/  BSYNC B0 ;  /* 0x0000000000007941 */ /* 0x000fea0003800000 */
.L_x_279:
[----:B------:R-:W-:Y:S01]  /*fcd0*/  FADD.FTZ R20, R20, -UR25 ;  /* 0x8000001914147e21 */ /* 0x000fe20008010000 */
[----:B------:R-:W-:Y:S01]  /*fce0*/  IADD3 R27, R22, 0xd8, RZ ;  /* 0x000000d8161b7810 */ /* 0x000fe20007ffe0ff */
[----:B------:R-:W-:Y:S01]  /*fcf0*/  FADD.FTZ R4, R8, -UR25 ;  /* 0x8000001908047e21 */ /* 0x000fe20008010000 */
[--C-:B------:R-:W-:Y:S01]  /*fd00*/  PRMT R19, RZ, 0x5410, R9.reuse ;  /* 0x00005410ff137816 */ /* 0x100fe20000000009 */
[----:B------:R-:W-:Y:S01]  /*fd10*/  FMUL.FTZ R25, R20, UR26 ;  /* 0x0000001a14197c20 */ /* 0x000fe20008410000 */
[----:B------:R-:W-:Y:S01]  /*fd20*/  PRMT R8, RZ, 0x7610, R9 ;  /* 0x00007610ff087816 */ /* 0x000fe20000000009 */
[----:B------:R-:W-:Y:S01]  /*fd30*/  FMUL.FTZ R26, R4, UR26 ;  /* 0x0000001a041a7c20 */ /* 0x000fe20008410000 */
        /* <DEDUP_REMOVED lines=20> */
.L_x_281:
        /* <DEDUP_REMOVED lines=26> */
.L_x_283:
[----:B------:R-:W-:Y:S05]  /*10020*/  BSYNC B0 ;  /* 0x0000000000007941 */ /* 0x000fea0003800000 */
.L_x_282:
        /* <DEDUP_REMOVED lines=27> */
.L_x_284:
        /* <DEDUP_REMOVED lines=26> */
.L_x_286:
[----:B------:R-:W-:Y:S05]  /*10380*/  BSYNC B0 ;  /* 0x0000000000007941 */ /* 0x000fea0003800000 */
.L_x_285:
        /* <DEDUP_REMOVED lines=27> */
.L_x_287:
        /* <DEDUP_REMOVED lines=26> */
.L_x_289:
[----:B------:R-:W-:Y:S05]  /*106e0*/  BSYNC B0 ;  /* 0x0000000000007941 */ /* 0x000fea0003800000 */
.L_x_288:
        /* <DEDUP_REMOVED lines=27> */
.L_x_290:
[----:B------:R-:W-:Y:S01]  /*108a0*/  ISETP.GE.U32.AND P0, PT, R22, c[0x0][0x1e0], PT ;  /* 0x0000780016007a0c */ /* 0x000fe20003f06070 */
[----:B------:R-:W-:Y:S01]  /*108b0*/  BSSY B0, `(.L_x_291) ;  /* 0x000001b000007945 */ /* 0x000fe20003800000 */
[--C-:B------:R-:W-:Y:S02]  /*108c0*/  PRMT R4, RZ, 0x5410, R16.reuse ;  /* 0x00005410ff047816 */ /* 0x100fe40000000010 */
[----:B------:R-:W-:Y:S02]  /*108d0*/  ISETP.GE.AND.EX P0, PT, R20, c[0x0][0x1e4], PT, P0 ;  /* 0x0000790014007a0c */ /* 0x000fe40003f06300 */
[----:B------:R-:W-:Y:S01]  /*108e0*/  PRMT R16, RZ, 0x7610, R16 ;  /* 0x00007610ff107816 */ /* 0x000fe20000000010 */
[----:B------:R-:W-:Y:S01]  /*108f0*/  FADD.FTZ R10, R4, -UR25 ;  /* 0x80000019040a7e21 */ /* 0x000fe20008010000 */
[----:B------:R-:W-:-:S03]  /*10900*/  ISETP.LT.U32.AND P0, PT, R0, 0x1c0, !P0 ;  /* 0x000001c00000780c */ /* 0x000fc60004701070 */
[----:B------:R-:W-:-:S10]  /*10910*/  FADD.FTZ R16, R16, -UR25 ;  /* 0x8000001910107e21 */ /* 0x000fd40008010000 */
[----:B------:R-:W-:Y:S05]  /*10920*/  @!P0 BRA `(.L_x_292) ;  /* 0x0000013000008947 */ /* 0x000fea0003800000 */
[----:B0-----:R-:W-:Y:S02]  /*10930*/  SHF.R.S32.HI R5, RZ, 0x1f, R104 ;  /* 0x0000001fff057819 */ /* 0x001fe40000011468 */
        /* <DEDUP_REMOVED lines=18> */
.L_x_292:
[----:B------:R-:W-:Y:S05]  /*10a60*/  BSYNC B0 ;  /* 0x0000000000007941 */ /* 0x000fea0003800000 */
.L_x_291:
[--C-:B------:R-:W-:Y:S01]  /*10a70*/  PRMT R9, RZ, 0x5410, R17.reuse ;  /* 0x00005410ff097816 */ /* 0x100fe20000000011 */
[----:B------:R-:W-:Y:S01]  /*10a80*/  FMUL.FTZ R15, R10, UR26 ;  /* 0x0000001a0a0f7c20 */ /* 0x000fe20008410000 */
[----:B------:R-:W-:Y:S01]  /*10a90*/  PRMT R8, RZ, 0x7610, R17 ;  /* 0x00007610ff087816 */ /* 0x000fe20000000011 */
[----:B------:R-:W-:Y:S01]  /*10aa0*/  FMUL.FTZ R16, R16, UR26 ;  /* 0x0000001a10107c20 */ /* 0x000fe20008410000 */
[----:B------:R-:W-:Y:S05]  /*10ab0*/  @!P6 BRA `(.L_x_293) ;  /* 0x000001200000e947 */ /* 0x000fea0003800000 */
[----:B------:R-:W-:Y:S02]  /*10ac0*/  FFMA.FTZ R44, R15, R46, R44 ;  /* 0x0000002e0f2c7223 */ /* 0x000fe4000001002c */
[----:B------:R-:W-:Y:S02]  /*10ad0*/  FFMA.FTZ R45, R16, R47, R45 ;  /* 0x0000002f102d7223 */ /* 0x000fe4000001002d */
[----:B------:R-:W-:Y:S02]  /*10ae0*/  FMUL.FTZ R4, R44, -1.4426950216293334961 ;  /* 0xbfb8aa3b2c047820 */ /* 0x000fe40000410000 */
[----:B0-----:R-:W-:-:S04]  /*10af0*/  FMUL.FTZ R7, R45, -1.4426950216293334961 ;  /* 0xbfb8aa3b2d077820 */ /* 0x001fc80000410000 */
        /* <DEDUP_REMOVED lines=14> */
.L_x_293:
[----:B------:R-:W-:Y:S01]  /*10be0*/  ISETP.GE.U32.AND P0, PT, R99, c[0x0][0x1e0], PT ;  /* 0x0000780063007a0c */ /* 0x000fe20003f06070 */
[----:B------:R-:W-:Y:S03]  /*10bf0*/  BSSY B0, `(.L_x_294) ;  /* 0x0000016000007945 */ /* 0x000fe60003800000 */
[----:B------:R-:W-:-:S04]  /*10c00*/  ISETP.GE.AND.EX P0, PT, R102, c[0x0][0x1e4], PT, P0 ;  /* 0x0000790066007a0c */ /* 0x000fc80003f06300 */
[----:B------:R-:W-:-:S13]  /*10c10*/  ISETP.GT.U32.OR P0, PT, R0, 0x1bf, P0 ;  /* 0x000001bf0000780c */ /* 0x000fda0000704470 */
[----:B------:R-:W-:Y:S05]  /*10c20*/  @P0 BRA `(.L_x_295) ;  /* 0x0000012000000947 */ /* 0x000fea0003800000 */
[----:B------:R-:W-:Y:S01]  /*10c30*/  MOV R4, R42 ;  /* 0x0000002a00047202 */ /* 0x000fe20000000f00 */
[----:B------:R-:W-:Y:S01]  /*10c40*/  IMAD R102, R102, c[0x0][0x1d8], RZ ;  /* 0x0000760066667a24 */ /* 0x000fe200078e02ff */
[----:B0-----:R-:W-:-:S03]  /*10c50*/  MOV R5, R41 ;  /* 0x0000002900057202 */ /* 0x001fc60000000f00 */
        /* <DEDUP_REMOVED lines=15> */
.L_x_295:
[----:B------:R-:W-:Y:S05]  /*10d50*/  BSYNC B0 ;  /* 0x0000000000007941 */ /* 0x000fea0003800000 */
.L_x_294:
[----:B------:R-:W-:Y:S02]  /*10d60*/  ULDC UR5, c[0x0][0x10] ;  /* 0x0000040000057ab9 */ /* 0x000fe40000000800 */
[----:B------:R-:W-:Y:S02]  /*10d70*/  UIADD3 UR9, UR9, UR5, URZ ;  /* 0x0000000509097290 */ /* 0x000fe4000fffe03f */
[----:B------:R-:W-:Y:S02]  /*10d80*/  UIADD3 UR4, UR4, 0x1, URZ ;  /* 0x0000000104047890 */ /* 0x000fe4000fffe03f */
[----:B------:R-:W-:-:S06]  /*10d90*/  UISETP.GE.AND UP0, UPT, UR9, UR8, UPT ;  /* 0x000000080900728c */ /* 0x000fcc000bf06270 */
[----:B------:R-:W-:-:S13]  /*10da0*/  PLOP3.LUT P0, PT, PT, PT, UP0, 0x40, 0x0 ;  /* 0x000000000000781c */ /* 0x000fda0003f0e808 */
[----:B------:R-:W-:Y:S01]  /*10db0*/  @!P0 CALL.REL.NOINC `(.L_x_149) ;  /* 0x0000001000008944 */ /* 0x000fe20003c00000 */
[----:B------:R-:W-:Y:S05]  /*10dc0*/  BRA `(.L_x_296) ;  /* 0xfffefe1000007947 */ /* 0x000fea000383ffff */
.L_x_149:
[----:B-1----:R-:W-:Y:S01]  /*10dd0*/  ISETP.NE.AND P1, PT, R0, RZ, PT ;  /* 0x000000ff0000720c */ /* 0x002fe20003f25270 */
[----:B------:R-:W-:Y:S01]  /*10de0*/  HFMA2.MMA R25, -RZ, RZ, 0, 2.384185791015625e-07 ;  /* 0x00000004ff197435 */ /* 0x000fe200000001ff */
[----:B0-----:R-:W-:Y:S01]  /*10df0*/  MOV R6, c[0x0][0xc] ;  /* 0x0000030000067a02 */ /* 0x001fe20000000f00 */
        /* <DEDUP_REMOVED lines=8> */
[----:B------:R-:W0:Y:S01]  /*10e80*/  S2R R7, SR_LANEID ;  /* 0x0000000000077919 */ /* 0x000e220000000000 */
[----:B------:R-:W-:Y:S01]  /*10e90*/  VOTEU.ANY UR4, UPT, PT ;  /* 0x0000000000047886 */ /* 0x000fe200038e0100 */
[----:B------:R-:W-:-:S00]  /*10ea0*/  ERRBAR ;  /* 0x00000000000079ab */ /* 0x000fc00000000000 */
[----:B------:R-:W-:Y:S01]  /*10eb0*/  UFLO.U32 UR5, UR4 ;  /* 0x00000004000572bd */ /* 0x000fe200080e0000 */
[----:B------:R-:W1:Y:S05]  /*10ec0*/  POPC R5, UR4 ;  /* 0x0000000400057d09 */ /* 0x000e6a0008000000 */
[----:B0-----:R-:W-:-:S13]  /*10ed0*/  ISETP.EQ.U32.AND P0, PT, R7, UR5, PT ;  /* 0x0000000507007c0c */ /* 0x001fda000bf02070 */
[----:B-1----:R0:W-:Y:S02]  /*10ee0*/  @P0 RED.E.ADD.S32.STRONG.GPU [R2.64], R5 ;  /* 0x000000050200098e */ /* 0x0021e4000c10e392 */
.L_x_298:
[----:B------:R-:W-:Y:S05]  /*10ef0*/  BSYNC B0 ;  /* 0x0000000000007941 */ /* 0x000fea0003800000 */
.L_x_297:
[----:B------:R-:W1:Y:S01]  /*10f00*/  S2UR UR4, SR_CTAID.X ;  /* 0x00000000000479c3 */ /* 0x000e620000002500 */
[----:B0-----:R-:W-:Y:S02]  /*10f10*/  IADD3 R5, R6, -0x1, RZ ;  /* 0xffffffff06057810 */ /* 0x001fe40007ffe0ff */
[----:B------:R-:W-:-:S05]  /*10f20*/  IADD3 R4, R4, -0x1, RZ ;  /* 0xffffffff04047810 */ /* 0x000fca0007ffe0ff */
[----:B------:R-:W0:Y:S01]  /*10f30*/  S2UR UR5, SR_CTAID.Y ;  /* 0x00000000000579c3 */ /* 0x000e220000002600 */
[----:B-1----:R-:W-:-:S04]  /*10f40*/  ISETP.NE.AND P0, PT, R5, UR4, PT ;  /* 0x0000000405007c0c */ /* 0x002fc8000bf05270 */
[----:B0-----:R-:W-:-:S13]  /*10f50*/  ISETP.NE.OR P0, PT, R4, UR5, P0 ;  /* 0x0000000504007c0c */ /* 0x001fda0008705670 */
[----:B------:R-:W-:Y:S05]  /*10f60*/  @P0 EXIT ;  /* 0x000000000000094d */ /* 0x000fea0003800000 */
[----:B------:R-:W-:Y:S05]  /*10f70*/  @P1 BRA `(.L_x_299) ;  /* 0x0000008000001947 */ /* 0x000fea0003800000 */
[----:B------:R-:W-:-:S05]  /*10f80*/  IMAD R4, R6, c[0x0][0x10], RZ ;  /* 0x0000040006047a24 */ /* 0x000fca00078e02ff */
[----:B------:R-:W-:-:S13]  /*10f90*/  ISETP.NE.AND P0, PT, R4, -0x1, PT ;  /* 0xffffffff0400780c */ /* 0x000fda0003f05270 */
[----:B------:R-:W-:Y:S05]  /*10fa0*/  @!P0 BRA `(.L_x_299) ;  /* 0x0000005000008947 */ /* 0x000fea0003800000 */
.L_x_300:
[----:B------:R-:W2:Y:S01]  /*10fb0*/  LDG.E.STRONG.GPU R5, [R2.64] ;  /* 0x0000001202057981 */ /* 0x000ea2000c1ef900 */
[----:B------:R-:W-:Y:S01]  /*10fc0*/  YIELD ;  /* 0x0000000000007946 */ /* 0x000fe20003800000 */
[----:B--2---:R-:W-:Y:S01]  /*10fd0*/  ISETP.NE.AND P0, PT, R5, R4, PT ;  /* 0x000000040500720c */ /* 0x004fe20003f05270 */
[----:B------:R-:W-:-:S12]  /*10fe0*/  CCTL.IVALL ;  /* 0x00000000ff00798f */ /* 0x000fd80002000000 */
[----:B------:R-:W-:Y:S05]  /*10ff0*/  @P0 BRA `(.L_x_300) ;  /* 0xffffffb000000947 */ /* 0x000fea000383ffff */
.L_x_299:
[----:B------:R-:W-:Y:S02]  /*11000*/  WARPSYNC 0xffffffff ;  /* 0xffffffff00007948 */ /* 0x000fe40003800000 */
[----:B------:R-:W-:Y:S01]  /*11010*/  MOV R19, c[0x0][0x1dc] ;  /* 0x0000770000137a02 */ /* 0x000fe20000000f00 */
[----:B------:R-:W-:Y:S03]  /*11020*/  BAR.SYNC.DEFER_BLOCKING 0x0 ;  /* 0x0000000000007b1d */ /* 0x000fe60000010000 */
[----:B------:R-:W-:-:S04]  /*11030*/  LEA.HI R2, P0, R19, c[0x0][0x1d8], RZ, 0x1 ;  /* 0x0000760013027a11 */ /* 0x000fc800078108ff */
[----:B------:R-:W-:-:S04]  /*11040*/  IADD3.X R3, RZ, c[0x0][0x1dc], RZ, P0, !PT ;  /* 0x00007700ff037a10 */ /* 0x000fc800007fe4ff */
[--C-:B------:R-:W-:Y:S02]  /*11050*/  SHF.R.S64 R27, R2, 0x1, R3.reuse ;  /* 0x00000001021b7819 */ /* 0x100fe40000001003 */
        /* <DEDUP_REMOVED lines=19> */
.L_x_301:
[----:B------:R-:W-:-:S04]  /*11190*/  LEA R6, P0, R0, c[0x0][0x1b8], 0x2 ;  /* 0x00006e0000067a11 */ /* 0x000fc800078010ff */
[----:B------:R-:W-:Y:S02]  /*111a0*/  LEA.HI.X R7, R0, c[0x0][0x1bc], R7, 0x2, P0 ;  /* 0x00006f0000077a11 */ /* 0x000fe400000f1407 */
[-C--:B------:R-:W-:Y:S02]  /*111b0*/  LEA R8, P0, R27, R6.reuse, 0x2 ;  /* 0x000000061b087211 */ /* 0x080fe400078010ff */
[-C--:B------:R-:W-:Y:S01]  /*111c0*/  LEA R12, P1, R20, R6.reuse, 0x2 ;  /* 0x00000006140c7211 */ /* 0x080fe200078210ff */
[----:B0-----:R0:W2:Y:S01]  /*111d0*/  LDG.E R14, [R6.64] ;  /* 0x00000012060e7981 */ /* 0x0010a2000c1e1900 */
[----:B------:R-:W-:Y:S02]  /*111e0*/  LEA R10, P2, R23, R6, 0x2 ;  /* 0x00000006170a7211 */ /* 0x000fe400078410ff */
[----:B------:R-:W-:Y:S02]  /*111f0*/  IADD3.X R9, R7, R29, RZ, P0, !PT ;  /* 0x0000001d07097210 */ /* 0x000fe400007fe4ff */
[----:B------:R-:W-:-:S02]  /*11200*/  IADD3.X R13, R19, R7, RZ, P1, !PT ;  /* 0x00000007130d7210 */ /* 0x000fc40000ffe4ff */
[----:B------:R-:W-:Y:S01]  /*11210*/  IADD3.X R11, R7, R21, RZ, P2, !PT ;  /* 0x00000015070b7210 */ /* 0x000fe200017fe4ff */
[----:B------:R-:W2:Y:S04]  /*11220*/  LDG.E R15, [R8.64] ;  /* 0x00000012080f7981 */ /* 0x000ea8000c1e1900 */
[----:B------:R-:W4:Y:S04]  /*11230*/  LDG.E R16, [R12.64] ;  /* 0x000000120c107981 */ /* 0x000f28000c1e1900 */
[----:B------:R-:W4:Y:S01]  /*11240*/  LDG.E R17, [R10.64] ;  /* 0x000000120a117981 */ /* 0x000f22000c1e1900 */
[----:B------:R-:W-:-:S02]  /*11250*/  SHF.L.U32 R4, R0, 0x1, RZ ;  /* 0x0000000100047819 */ /* 0x000fc400000006ff */
[----:B------:R-:W-:-:S03]  /*11260*/  IADD3 R0, R0, 0x1c0, RZ ;  /* 0x000001c000007810 */ /* 0x000fc60007ffe0ff */
[----:B------:R-:W-:-:S04]  /*11270*/  IMAD.WIDE R2, R4, R25, c[0x0][0x168] ;  /* 0x00005a0004027625 */ /* 0x000fc800078e0219 */
[----:B------:R-:W-:Y:S01]  /*11280*/  IMAD.WIDE R4, R4, R25, c[0x0][0x170] ;  /* 0x00005c0004047625 */ /* 0x000fe200078e0219 */
[----:B------:R-:W-:Y:S02]  /*11290*/  ISETP.GT.U32.AND P0, PT, R27, R0, PT ;  /* 0x000000001b00720c */ /* 0x000fe40003f04070 */
[----:B0-----:R-:W-:-:S04]  /*112a0*/  SHF.R.S32.HI R7, RZ, 0x1f, R0 ;  /* 0x0000001fff077819 */ /* 0x001fc80000011400 */
[----:B------:R-:W-:Y:S01]  /*112b0*/  ISETP.GT.AND.EX P0, PT, R18, R7, PT, P0 ;  /* 0x000000071200720c */ /* 0x000fe20003f04300 */
[----:B--2---:R0:W-:Y:S04]  /*112c0*/  STG.E.64 [R2.64], R14 ;  /* 0x0000000e02007986 */ /* 0x0041e8000c101b12 */
[----:B----4-:R0:W-:Y:S08]  /*112d0*/  STG.E.64 [R4.64], R16 ;  /* 0x0000001004007986 */ /* 0x0101f0000c101b12 */
[----:B------:R-:W-:Y:S05]  /*112e0*/  @P0 BRA `(.L_x_301) ;  /* 0xfffffea000000947 */ /* 0x000fea000383ffff */
[----:B------:R-:W-:Y:S05]  /*112f0*/  EXIT ;  /* 0x000000000000794d */ /* 0x000fea0003800000 */
.L_x_302:
        /* <DEDUP_REMOVED lines=16> */
.L_x_5617:


//--------------------- .text._Z35group_norm_nhwc_bwd_one_pass_kernelI11Bf16IOFp32WLi512ELi112ELi448EEv26Group_norm_nhwc_bwd_params --------------------------
	.section	.text._Z35group_norm_nhwc_bwd_one_pass_kernelI11Bf16IOFp32WLi512ELi112ELi448EEv26Group_norm_nhwc_bwd_params,"ax",@progbits
	.sectioninfo	@"SHI_REGISTERS=128"
	.align	128
        .global         _Z35group_norm_nhwc_bwd_one_pass_kernelI11Bf16IOFp32WLi512ELi112ELi448EEv26Group_norm_nhwc_bwd_params
        .type           _Z35group_norm_nhwc_bwd_one_pass_kernelI11Bf16IOFp32WLi512ELi112ELi448EEv26Group_norm_nhwc_bwd_params,@function
        .size           _Z35group_norm_nhwc_bwd_one_pass_kernelI11Bf16IOFp32WLi512ELi112ELi448EEv26Group_norm_nhwc_bwd_params,(.L_x_5618 - _Z35group_norm_nhwc_bwd_one_pass_kernelI11Bf16IOFp32WLi512ELi112ELi448EEv26Group_norm_nhwc_bwd_params)
        .other          _Z35group_norm_nhwc_bwd_one_pass_kernelI11Bf16IOFp32WLi512ELi112ELi448EEv26Group_norm_nhwc_bwd_params,@"STO_CUDA_ENTRY STV_DEFAULT"
_Z35group_norm_nhwc_bwd_one_pass_kernelI11Bf16IOFp32WLi512ELi112ELi448EEv26Group_norm_nhwc_bwd_params:
.text._Z35group_norm_nhwc_bwd_one_pass_kernelI11Bf16IOFp32WLi512ELi112ELi448EEv26Group_norm_nhwc_bwd_params:
[----:B------:R-:W-:Y:S02]  /*0000*/  MOV R1, c[0x0][0x28] ;  /* 0x00000a0000017a02 */ /* 0x000fe40000000f00 */
[----:B------:R-:W0:Y:S01]  /*0010*/  S2UR UR7, SR_CTAID.Y ;  /* 0x00000000000779c3 */ /* 0x000e220000002600 */
[----:B------:R-:W1:Y:S01]  /*0020*/  S2R R5, SR_TID.X ;  /* 0x0000000000057919 */ /* 0x000e620000002100 */
[----:B------:R-:W-:Y:S01]  /*0030*/  ULDC UR6, c[0x0][0x1f0] ;  /* 0x00007c0000067ab9 */ /* 0x000fe20000000800 */
[----:B------:R-:W-:Y:S01]  /*0040*/  IADD3 R1, R1, -0x590, RZ ;  /* 0xfffffa7001017810 */ /* 0x000fe20007ffe0ff */
[----:B------:R-:W-:Y:S01]  /*0050*/  ULDC UR4, c[0x0][0x1c0] ;  /* 0x0000700000047ab9 */ /* 0x000fe20000000800 */
[----:B------:R-:W2:Y:S01]  /*0060*/  S2R R6, SR_CTAID.X ;  /* 0x0000000000067919 */ /* 0x000ea20000002500 */
[----:B------:R-:W-:Y:S02]  /*0070*/  UIMAD UR6, UR6, UR4, URZ ;  /* 0x00000004060672a4 */ /* 0x000fe4000f8e023f */
[----:B------:R3:W4:Y:S01]  /*0080*/  R2UR UR10, R1 ;  /* 0x00000000010a73c2 */ /* 0x00072200000e0000 */
[----:B------:R-:W-:Y:S02]  /*0090*/  ULDC.64 UR14, c[0x0][0x118] ;  /* 0x00004600000e7ab9 */ /* 0x000fe40000000a00 */
[----:B0-----:R-:W-:Y:S01]  /*00a0*/  UISETP.GE.AND UP0, UPT, UR7, UR6, UPT ;  /* 0x000000060700728c */ /* 0x001fe2000bf06270 */
[----:B-1----:R3:W-:Y:S01]  /*00b0*/  STL [R1+0x2f8], R5 ;  /* 0x0002f80501007387 */ /* 0x0027e20000100800 */
[----:B------:R-:W-:-:S04]  /*00c0*/  SHF.R.U32.HI R0, RZ, 0x3, R5 ;  /* 0x00000003ff007819 */ /* 0x000fc80000011605 */
[----:B------:R-:W-:Y:S01]  /*00d0*/  PLOP3.LUT P0, PT, PT, PT, UP0, 0x80, 0x0 ;  /* 0x000000000000781c */ /* 0x000fe20003f0f008 */
[----:B------:R-:W-:-:S04]  /*00e0*/  IMAD.WIDE.U32 R2, R0, 0x24924925, RZ ;  /* 0x2492492500027825 */ /* 0x000fc800078e00ff */
[----:B------:R-:W-:-:S08]  /*00f0*/  IMAD R2, R3, -0x38, R5 ;  /* 0xffffffc803027824 */ /* 0x000fd000078e0205 */
[----:B------:R-:W-:Y:S05]  /*0100*/  @P0 BRA `(.L_x_303) ;  /* 0x0001855000000947 */ /* 0x000fea0003800000 */
[----:B--234-:R-:W-:Y:S01]  /*0110*/  SHF.R.S32.HI R4, RZ, 0x1f, R5 ;  /* 0x0000001fff047819 */ /* 0x01cfe20000011405 */
[----:B------:R-:W-:Y:S01]  /*0120*/  UMOV UR11, 0x3 ;  /* 0x00000003000b7882 */ /* 0x000fe20000000000 */
[----:B------:R-:W-:Y:S01]  /*0130*/  SHF.L.U32 R2, R2, 0x1, RZ ;  /* 0x0000000102027819 */ /* 0x000fe200000006ff */
[----:B------:R-:W-:Y:S01]  /*0140*/  ULDC.64 UR16, c[0x0][0x1d8] ;  /* 0x0000760000107ab9 */ /* 0x000fe20000000a00 */
[----:B------:R-:W-:Y:S01]  /*0150*/  LEA.HI R4, R4, R5, RZ, 0x5 ;  /* 0x0000000504047211 */ /* 0x000fe200078f28ff */
[----:B------:R-:W-:Y:S01]  /*0160*/  STL [R1+0x374], RZ ;  /* 0x000374ff01007387 */ /* 0x000fe20000100800 */
[----:B------:R-:W-:Y:S01]  /*0170*/  UIMAD.WIDE.U32 UR4, UR11, UR16, URZ ;  /* 0x000000100b0472a5 */ /* 0x000fe2000f8e003f */
[----:B------:R-:W-:Y:S01]  /*0180*/  IMAD R0, R6, c[0x0][0x1fc], R3 ;  /* 0x00007f0006007a24 */ /* 0x000fe200078e0203 */
[----:B------:R-:W-:Y:S01]  /*0190*/  UIMAD UR11, UR11, UR17, URZ ;  /* 0x000000110b0b72a4 */ /* 0x000fe2000f8e023f */
[----:B------:R0:W-:Y:S01]  /*01a0*/  STL [R1+0x378], R2 ;  /* 0x0003780201007387 */ /* 0x0001e20000100800 */
[----:B------:R-:W-:-:S02]  /*01b0*/  ULEA.HI UR16, UP0, UR17, UR16, URZ, 0x1 ;  /* 0x0000001011107291 */ /* 0x000fc4000f81083f */
[----:B------:R-:W-:Y:S02]  /*01c0*/  UIADD3 UR11, UR5, UR11, URZ ;  /* 0x0000000b050b7290 */ /* 0x000fe4000fffe03f */
[----:B------:R-:W-:Y:S02]  /*01d0*/  UIADD3.X UR12, URZ, UR17, URZ, UP0, !UPT ;  /* 0x000000113f0c7290 */ /* 0x000fe400087fe43f */
[----:B------:R-:W-:Y:S02]  /*01e0*/  ULEA.HI UR13, UP1, UR11, UR4, URZ, 0x1 ;  /* 0x000000040b0d7291 */ /* 0x000fe4000f83083f */
[----:B------:R-:W-:Y:S01]  /*01f0*/  USHF.R.S64 UR16, UR16, 0x1, UR12 ;  /* 0x0000000110107899 */ /* 0x000fe2000800100c */
[----:B0-----:R-:W-:Y:S01]  /*0200*/  SHF.R.S32.HI R2, RZ, 0x5, R4 ;  /* 0x00000005ff027819 */ /* 0x001fe20000011404 */
[----:B------:R-:W-:Y:S02]  /*0210*/  UIADD3.X UR11, URZ, UR11, URZ, UP1, !UPT ;  /* 0x0000000b3f0b7290 */ /* 0x000fe40008ffe43f */
[----:B------:R-:W-:-:S02]  /*0220*/  USHF.R.S32.HI UR12, URZ, 0x1, UR12 ;  /* 0x000000013f0c7899 */ /* 0x000fc4000801140c */
[----:B------:R0:W-:Y:S01]  /*0230*/  STL [R1+0x37c], R2 ;  /* 0x00037c0201007387 */ /* 0x0001e20000100800 */
[----:B------:R-:W-:Y:S02]  /*0240*/  USHF.R.S64 UR13, UR13, 0x1, UR11 ;  /* 0x000000010d0d7899 */ /* 0x000fe4000800100b */
[----:B------:R-:W-:Y:S02]  /*0250*/  USHF.R.S32.HI UR11, URZ, 0x1, UR11 ;  /* 0x000000013f0b7899 */ /* 0x000fe4000801140b */
[----:B------:R-:W-:Y:S02]  /*0260*/  USHF.L.U64.HI UR12, UR16, 0x2, UR12 ;  /* 0x00000002100c7899 */ /* 0x000fe4000801020c */
[----:B------:R-:W-:Y:S02]  /*0270*/  USHF.L.U64.HI UR11, UR13, 0x2, UR11 ;  /* 0x000000020d0b7899 */ /* 0x000fe4000801020b */
[----:B------:R-:W-:Y:S02]  /*0280*/  ULDC.U8 UR19, c[0x0][0x1f4] ;  /* 0x00007d0000137ab9 */ /* 0x000fe40000000000 */
.L_x_389:
[----:B0-----:R-:W2:Y:S04]  /*0290*/  LDL R9, [R1+0x378] ;  /* 0x0003780001097983 */ /* 0x001ea80000100800 */
[----:B------:R-:W3:Y:S01]  /*02a0*/  LDL R8, [R1+0x2f8] ;  /* 0x0002f80001087983 */ /* 0x000ee20000100800 */
[----:B------:R-:W-:Y:S01]  /*02b0*/  IABS R6, c[0x0][0x1f0] ;  /* 0x00007c0000067a13 */ /* 0x000fe20000000000 */
[----:B------:R-:W-:Y:S01]  /*02c0*/  UMOV UR4, URZ ;  /* 0x0000003f00047c82 */ /* 0x000fe20008000000 */
[----:B------:R-:W-:Y:S01]  /*02d0*/  IABS R7, UR7 ;  /* 0x0000000700077c13 */ /* 0x000fe20008000000 */
[----:B------:R-:W-:Y:S01]  /*02e0*/  UISETP.GE.AND UP2, UPT, UR7, URZ, UPT ;  /* 0x0000003f0700728c */ /* 0x000fe2000bf46270 */
[----:B-1----:R-:W1:Y:S01]  /*02f0*/  R2UR UR20, R6 ;  /* 0x00000000061473c2 */ /* 0x002e6200000e0000 */
[----:B------:R-:W-:Y:S01]  /*0300*/  ULDC UR18, c[0x0][0x1f0] ;  /* 0x00007c0000127ab9 */ /* 0x000fe20000000800 */
[----:B------:R-:W-:-:S02]  /*0310*/  IADD3 R13, R0, 0x8, RZ ;  /* 0x00000008000d7810 */ /* 0x000fc40007ffe0ff */
[----:B------:R-:W-:Y:S02]  /*0320*/  IADD3 R15, R0, 0x10, RZ ;  /* 0x00000010000f7810 */ /* 0x000fe40007ffe0ff */
[----:B------:R-:W-:Y:S02]  /*0330*/  LOP3.LUT R122, R122, 0xfdffffff, RZ, 0xc0, !PT ;  /* 0xfdffffff7a7a7812 */ /* 0x000fe400078ec0ff */
[----:B------:R4:W5:Y:S01]  /*0340*/  R2UR UR9, R7 ;  /* 0x00000000070973c2 */ /* 0x00096200000e0000 */
[----:B------:R-:W-:Y:S02]  /*0350*/  ISETP.GE.U32.AND P2, PT, R15, c[0x0][0x1e0], PT ;  /* 0x000078000f007a0c */ /* 0x000fe40003f46070 */
[C---:B------:R-:W-:Y:S02]  /*0360*/  IADD3 R17, R0.reuse, 0x18, RZ ;  /* 0x0000001800117810 */ /* 0x040fe40007ffe0ff */
[----:B------:R-:W-:Y:S02]  /*0370*/  IADD3 R19, R0, 0x20, RZ ;  /* 0x0000002000137810 */ /* 0x000fe40007ffe0ff */
[----:B------:R-:W-:-:S02]  /*0380*/  SHF.R.S32.HI R14, RZ, 0x1f, R17 ;  /* 0x0000001fff0e7819 */ /* 0x000fc40000011411 */
[----:B----4-:R-:W-:Y:S02]  /*0390*/  SHF.R.S32.HI R7, RZ, 0x1f, R13 ;  /* 0x0000001fff077819 */ /* 0x010fe4000001140d */
[----:B------:R-:W-:Y:S02]  /*03a0*/  SHF.R.S32.HI R16, RZ, 0x1f, R19 ;  /* 0x0000001fff107819 */ /* 0x000fe40000011413 */
[----:B0-----:R-:W-:Y:S02]  /*03b0*/  LOP3.LUT R2, R2, 0xffffff7f, RZ, 0xc0, !PT ;  /* 0xffffff7f02027812 */ /* 0x001fe400078ec0ff */
[----:B------:R-:W-:Y:S01]  /*03c0*/  LOP3.LUT R3, R3, 0x7fffffff, RZ, 0xc0, !PT ;  /* 0x7fffffff03037812 */ /* 0x000fe200078ec0ff */
[----:B-1----:R-:W0:Y:S01]  /*03d0*/  I2F.RP R4, UR20 ;  /* 0x0000001400047d06 */ /* 0x002e220008209400 */
[C---:B------:R-:W-:Y:S02]  /*03e0*/  IADD3 R49, R0.reuse, 0xe0, RZ ;  /* 0x000000e000317810 */ /* 0x040fe40007ffe0ff */
[----:B------:R-:W-:-:S02]  /*03f0*/  IADD3 R120, R0, 0x110, RZ ;  /* 0x0000011000787810 */ /* 0x000fc40007ffe0ff */
[----:B------:R-:W-:-:S03]  /*0400*/  IADD3 R123, R0, 0x118, RZ ;  /* 0x00000118007b7810 */ /* 0x000fc60007ffe0ff */
[----:B0-----:R-:W0:Y:S02]  /*0410*/  MUFU.RCP R4, R4 ;  /* 0x0000000400047308 */ /* 0x001e240000001000 */
[----:B0-----:R-:W-:-:S06]  /*0420*/  IADD3 R5, R4, 0xffffffe, RZ ;  /* 0x0ffffffe04057810 */ /* 0x001fcc0007ffe0ff */
[----:B------:R-:W0:Y:S02]  /*0430*/  F2I.FTZ.U32.TRUNC.NTZ R5, R5 ;  /* 0x0000000500057305 */ /* 0x000e24000021f000 */
[----:B0-----:R-:W0:Y:S02]  /*0440*/  R2UR UR5, R5 ;  /* 0x00000000050573c2 */ /* 0x001e2400000e0000 */
[----:B0-----:R-:W-:-:S04]  /*0450*/  UIADD3 UR8, URZ, -UR5, URZ ;  /* 0x800000053f087290 */ /* 0x001fc8000fffe03f */
[----:B------:R-:W-:-:S04]  /*0460*/  UIMAD UR8, UR8, UR20, URZ ;  /* 0x00000014080872a4 */ /* 0x000fc8000f8e023f */
[----:B------:R-:W-:-:S04]  /*0470*/  UIMAD.WIDE.U32 UR4, UR5, UR8, UR4 ;  /* 0x00000008050472a5 */ /* 0x000fc8000f8e0004 */
[----:B-----5:R-:W-:-:S04]  /*0480*/  UIMAD.WIDE.U32 UR4, UR5, UR9, URZ ;  /* 0x00000009050472a5 */ /* 0x020fc8000f8e003f */
        /* <DEDUP_REMOVED lines=15> */
[----:B------:R-:W-:-:S03]  /*0580*/  UISETP.GE.AND UP1, UPT, UR4, URZ, UPT ;  /* 0x0000003f0400728c */ /* 0x000fc6000bf26270 */
[----:B------:R-:W-:Y:S01]  /*0590*/  @UP2 UIADD3 UR5, UR5, 0x1, URZ ;  /* 0x0000000105052890 */ /* 0x000fe2000fffe03f */
[----:B------:R-:W-:-:S07]  /*05a0*/  MOV R6, UR8 ;  /* 0x0000000800067c02 */ /* 0x000fce0008000f00 */
[----:B------:R-:W-:-:S04]  /*05b0*/  @!UP1 UIADD3 UR5, -UR5, URZ, URZ ;  /* 0x0000003f05059290 */ /* 0x000fc8000fffe13f */
[----:B------:R-:W-:-:S04]  /*05c0*/  USEL UR5, UR9, UR5, !UP0 ;  /* 0x0000000509057287 */ /* 0x000fc8000c000000 */
[----:B------:R-:W-:Y:S01]  /*05d0*/  USHF.R.S32.HI UR4, URZ, 0x1f, UR5 ;  /* 0x0000001f3f047899 */ /* 0x000fe20008011405 */
[----:B--2---:R-:W-:Y:S02]  /*05e0*/  SHF.R.S32.HI R5, RZ, 0x1f, R9 ;  /* 0x0000001fff057819 */ /* 0x004fe40000011409 */
[----:B------:R-:W-:Y:S01]  /*05f0*/  IADD3 R4, P0, R9, UR8, RZ ;  /* 0x0000000809047c10 */ /* 0x000fe2000ff1e0ff */
[----:B------:R-:W-:Y:S01]  /*0600*/  ULDC.64 UR8, c[0x0][0x1e8] ;  /* 0x00007a0000087ab9 */ /* 0x000fe20000000a00 */
[----:B---3--:R-:W-:Y:S01]  /*0610*/  ISETP.GT.U32.AND P1, PT, R8, 0x1bf, PT ;  /* 0x000001bf0800780c */ /* 0x008fe20003f24070 */
[----:B------:R-:W-:Y:S01]  /*0620*/  IMAD.U32 R9, RZ, RZ, UR5 ;  /* 0x00000005ff097e24 */ /* 0x000fe2000f8e00ff */
[----:B------:R-:W-:Y:S01]  /*0630*/  LEA.HI.X.SX32 R5, R6, R5, 0x1, P0 ;  /* 0x0000000506057211 */ /* 0x000fe200000f0eff */
[----:B------:R-:W-:Y:S01]  /*0640*/  UIMAD UR4, UR4, UR8, URZ ;  /* 0x00000008040472a4 */ /* 0x000fe2000f8e023f */
[----:B------:R-:W-:Y:S02]  /*0650*/  ISETP.GE.U32.AND P0, PT, R0, c[0x0][0x1e0], PT ;  /* 0x0000780000007a0c */ /* 0x000fe40003f06070 */
[----:B------:R-:W-:Y:S01]  /*0660*/  SHF.R.S32.HI R6, RZ, 0x1f, R0 ;  /* 0x0000001fff067819 */ /* 0x000fe20000011400 */
[----:B------:R-:W-:Y:S01]  /*0670*/  IMAD.WIDE.U32 R4, R9, c[0x0][0x1e8], R4 ;  /* 0x00007a0009047a25 */ /* 0x000fe200078e0004 */
[----:B------:R-:W-:Y:S01]  /*0680*/  SHF.R.S32.HI R8, RZ, 0x1f, R15 ;  /* 0x0000001fff087819 */ /* 0x000fe2000001140f */
[----:B------:R-:W-:Y:S01]  /*0690*/  UIMAD UR4, UR5, UR9, UR4 ;  /* 0x00000009050472a4 */ /* 0x000fe2000f8e0204 */
[----:B------:R-:W-:-:S02]  /*06a0*/  ISETP.GE.OR.EX P3, PT, R6, c[0x0][0x1e4], P1, P0 ;  /* 0x0000790006007a0c */ /* 0x000fc40000f66700 */
[----:B------:R-:W-:Y:S02]  /*06b0*/  ISETP.GE.U32.AND P0, PT, R13, c[0x0][0x1e0], PT ;  /* 0x000078000d007a0c */ /* 0x000fe40003f06070 */
[----:B------:R-:W-:Y:S02]  /*06c0*/  ISETP.GE.OR.EX P5, PT, R8, c[0x0][0x1e4], P1, P2 ;  /* 0x0000790008007a0c */ /* 0x000fe40000fa6720 */
[----:B------:R-:W-:Y:S02]  /*06d0*/  ISETP.GE.OR.EX P6, PT, R7, c[0x0][0x1e4], P1, P0 ;  /* 0x0000790007007a0c */ /* 0x000fe40000fc6700 */
[----:B------:R-:W-:Y:S02]  /*06e0*/  ISETP.GE.U32.AND P0, PT, R17, c[0x0][0x1e0], PT ;  /* 0x0000780011007a0c */ /* 0x000fe40003f06070 */
[----:B------:R-:W-:Y:S02]  /*06f0*/  ISETP.GE.U32.AND P2, PT, R19, c[0x0][0x1e0], PT ;  /* 0x0000780013007a0c */ /* 0x000fe40003f46070 */
[----:B------:R-:W-:Y:S01]  /*0700*/  ISETP.GE.OR.EX P4, PT, R14, c[0x0][0x1e4], P1, P0 ;  /* 0x000079000e007a0c */ /* 0x000fe20000f86700 */
[----:B------:R-:W-:Y:S01]  /*0710*/  @!P3 IMAD R9, R6, c[0x0][0x1d8], RZ ;  /* 0x000076000609ba24 */ /* 0x000fe200078e02ff */
[----:B------:R-:W-:-:S03]  /*0720*/  @P3 LOP3.LUT R122, R122, 0x2000000, RZ, 0xfc, !PT ;  /* 0x020000007a7a3812 */ /* 0x000fc600078efcff */
[----:B------:R-:W-:Y:S01]  /*0730*/  @!P3 IMAD R21, R0, c[0x0][0x1dc], R9 ;  /* 0x000077000015ba24 */ /* 0x000fe200078e0209 */
[----:B------:R-:W-:Y:S01]  /*0740*/  LOP3.LUT R122, R122, 0xfeffffff, RZ, 0xc0, !PT ;  /* 0xfeffffff7a7a7812 */ /* 0x000fe200078ec0ff */
[----:B------:R-:W-:Y:S01]  /*0750*/  @!P6 IMAD R6, R7, c[0x0][0x1d8], RZ ;  /* 0x000076000706ea24 */ /* 0x000fe200078e02ff */
[----:B------:R-:W-:Y:S01]  /*0760*/  IADD3 R7, R5, UR4, RZ ;  /* 0x0000000405077c10 */ /* 0x000fe2000fffe0ff */
[----:B------:R-:W-:Y:S01]  /*0770*/  @!P5 IMAD R12, R8, c[0x0][0x1d8], RZ ;  /* 0x00007600080cda24 */ /* 0x000fe200078e02ff */
[----:B------:R-:W-:Y:S01]  /*0780*/  @P6 LOP3.LUT R122, R122, 0x1000000, RZ, 0xfc, !PT ;  /* 0x010000007a7a6812 */ /* 0x000fe200078efcff */
[----:B------:R-:W-:Y:S01]  /*0790*/  @!P6 IMAD R23, R13, c[0x0][0x1dc], R6 ;  /* 0x000077000d17ea24 */ /* 0x000fe200078e0206 */
[-C--:B------:R-:W-:Y:S01]  /*07a0*/  @!P3 MOV R6, R4.reuse ;  /* 0x000000040006b202 */ /* 0x080fe20000000f00 */
[----:B------:R-:W-:Y:S01]  /*07b0*/  @!P5 IMAD R25, R15, c[0x0][0x1dc], R12 ;  /* 0x000077000f19da24 */ /* 0x000fe200078e020c */
[----:B------:R-:W-:Y:S01]  /*07c0*/  LOP3.LUT R122, R122, 0xff7fffff, RZ, 0xc0, !PT ;  /* 0xff7fffff7a7a7812 */ /* 0x000fe200078ec0ff */
[----:B------:R-:W-:Y:S01]  /*07d0*/  @!P4 IMAD R14, R14, c[0x0][0x1d8], RZ ;  /* 0x000076000e0eca24 */ /* 0x000fe200078e02ff */
[----:B------:R-:W-:Y:S01]  /*07e0*/  @!P6 MOV R10, R4 ;  /* 0x00000004000ae202 */ /* 0x000fe20000000f00 */
[----:B------:R-:W-:Y:S01]  /*07f0*/  @!P3 IMAD.WIDE.U32 R8, R0, c[0x0][0x1d8], R6 ;  /* 0x000076000008ba25 */ /* 0x000fe200078e0006 */
[----:B------:R-:W-:-:S02]  /*0800*/  @P5 LOP3.LUT R122, R122, 0x800000, RZ, 0xfc, !PT ;  /* 0x008000007a7a5812 */ /* 0x000fc400078efcff */
[----:B------:R-:W-:Y:S01]  /*0810*/  @!P6 MOV R11, R7 ;  /* 0x00000007000be202 */ /* 0x000fe20000000f00 */
[----:B------:R-:W-:Y:S01]  /*0820*/  @!P3 IMAD.IADD R9, R9, 0x1, R21 ;  /* 0x000000010909b824 */ /* 0x000fe200078e0215 */
[----:B------:R-:W-:Y:S02]  /*0830*/  LOP3.LUT R122, R122, 0xffbfffff, RZ, 0xc0, !PT ;  /* 0xffbfffff7a7a7812 */ /* 0x000fe400078ec0ff */
[----:B------:R-:W-:Y:S01]  /*0840*/  @!P3 SHF.L.U32 R52, R8, 0x1, RZ ;  /* 0x000000010834b819 */ /* 0x000fe200000006ff */
[----:B------:R-:W-:Y:S01]  /*0850*/  @!P6 IMAD.WIDE.U32 R10, R13, c[0x0][0x1d8], R10 ;  /* 0x000076000d0aea25 */ /* 0x000fe200078e000a */
[----:B------:R-:W-:Y:S02]  /*0860*/  @P4 LOP3.LUT R122, R122, 0x400000, RZ, 0xfc, !PT ;  /* 0x004000007a7a4812 */ /* 0x000fe400078efcff */
[----:B------:R-:W-:Y:S01]  /*0870*/  @!P3 SHF.L.U64.HI R8, R8, 0x1, R9 ;  /* 0x000000010808b819 */ /* 0x000fe20000010209 */
[----:B------:R-:W-:Y:S01]  /*0880*/  @!P6 IMAD.IADD R9, R11, 0x1, R23 ;  /* 0x000000010b09e824 */ /* 0x000fe200078e0217 */
[----:B------:R-:W-:-:S02]  /*0890*/  @!P3 IADD3 R124, P0, R52, c[0x0][0x180], RZ ;  /* 0x00006000347cba10 */ /* 0x000fc40007f1e0ff */
[----:B------:R-:W-:Y:S02]  /*08a0*/  ISETP.GE.OR.EX P3, PT, R16, c[0x0][0x1e4], P1, P2 ;  /* 0x0000790010007a0c */ /* 0x000fe40000f66720 */
[----:B------:R-:W-:Y:S02]  /*08b0*/  LOP3.LUT P2, RZ, R122, 0x2000000, RZ, 0xc0, !PT ;  /* 0x020000007aff7812 */ /* 0x000fe4000784c0ff */
[----:B------:R-:W-:Y:S02]  /*08c0*/  @!P5 MOV R12, R4 ;  /* 0x00000004000cd202 */ /* 0x000fe40000000f00 */
[-C--:B------:R-:W-:Y:S02]  /*08d0*/  @!P5 MOV R13, R7.reuse ;  /* 0x00000007000dd202 */ /* 0x080fe40000000f00 */
[C---:B------:R-:W-:Y:S02]  /*08e0*/  @!P6 SHF.L.U32 R66, R10.reuse, 0x1, RZ ;  /* 0x000000010a42e819 */ /* 0x040fe400000006ff */
[----:B------:R-:W-:Y:S01]  /*08f0*/  @!P6 SHF.L.U64.HI R10, R10, 0x1, R9 ;  /* 0x000000010a0ae819 */ /* 0x000fe20000010209 */
[----:B------:R-:W-:Y:S01]  /*0900*/  @!P5 IMAD.WIDE.U32 R12, R15, c[0x0][0x1d8], R12 ;  /* 0x000076000f0cda25 */ /* 0x000fe200078e000c */
[----:B------:R-:W-:-:S02]  /*0910*/  @!P4 MOV R9, R7 ;  /* 0x000000070009c202 */ /* 0x000fc40000000f00 */
[----:B------:R-:W-:Y:S01]  /*0920*/  LOP3.LUT R122, R122, 0xffdfffff, RZ, 0xc0, !PT ;  /* 0xffdfffff7a7a7812 */ /* 0x000fe200078ec0ff */
[----:B------:R-:W-:Y:S01]  /*0930*/  @!P5 IMAD.IADD R11, R13, 0x1, R25 ;  /* 0x000000010d0bd824 */ /* 0x000fe200078e0219 */
[----:B------:R-:W-:Y:S01]  /*0940*/  @!P2 IADD3.X R125, R8, c[0x0][0x184], RZ, P0, !PT ;  /* 0x00006100087daa10 */ /* 0x000fe200007fe4ff */
[----:B------:R-:W-:Y:S01]  /*0950*/  @!P4 IMAD R15, R17, c[0x0][0x1dc], R14 ;  /* 0x00007700110fca24 */ /* 0x000fe200078e020e */
[----:B------:R-:W-:Y:S01]  /*0960*/  @!P2 IADD3 R52, P0, R52, c[0x0][0x178], RZ ;  /* 0x00005e003434aa10 */ /* 0x000fe20007f1e0ff */
[----:B------:R-:W-:Y:S01]  /*0970*/  @!P3 IMAD R16, R16, c[0x0][0x1d8], RZ ;  /* 0x000076001010ba24 */ /* 0x000fe200078e02ff */
[----:B------:R-:W-:Y:S01]  /*0980*/  @!P5 SHF.L.U32 R13, R12, 0x1, RZ ;  /* 0x000000010c0dd819 */ /* 0x000fe200000006ff */
[----:B------:R-:W-:Y:S01]  /*0990*/  STL.64 [R1+0x588], R124 ;  /* 0x0005887c01007387 */ /* 0x000fe20000100a00 */
[----:B------:R-:W-:Y:S02]  /*09a0*/  @!P2 IADD3.X R53, R8, c[0x0][0x17c], RZ, P0, !PT ;  /* 0x00005f000835aa10 */ /* 0x000fe400007fe4ff */
[----:B------:R-:W-:-:S02]  /*09b0*/  @!P6 IADD3 R50, P0, R66, c[0x0][0x180], RZ ;  /* 0x000060004232ea10 */ /* 0x000fc40007f1e0ff */
[-C--:B------:R-:W-:Y:S02]  /*09c0*/  @!P4 MOV R8, R4.reuse ;  /* 0x000000040008c202 */ /* 0x080fe40000000f00 */
[----:B------:R-:W-:Y:S02]  /*09d0*/  @!P6 IADD3.X R51, R10, c[0x0][0x184], RZ, P0, !PT ;  /* 0x000061000a33ea10 */ /* 0x000fe400007fe4ff */
[----:B------:R-:W-:Y:S01]  /*09e0*/  @!P6 IADD3 R66, P0, R66, c[0x0][0x178], RZ ;  /* 0x00005e004242ea10 */ /* 0x000fe20007f1e0ff */
[----:B------:R-:W-:Y:S01]  /*09f0*/  @!P4 IMAD.WIDE.U32 R8, R17, c[0x0][0x1d8], R8 ;  /* 0x000076001108ca25 */ /* 0x000fe200078e0008 */
[----:B------:R-:W-:Y:S02]  /*0a00*/  @!P5 SHF.L.U64.HI R12, R12, 0x1, R11 ;  /* 0x000000010c0cd819 */ /* 0x000fe4000001020b */
[----:B------:R-:W-:Y:S01]  /*0a10*/  @!P6 IADD3.X R67, R10, c[0x0][0x17c], RZ, P0, !PT ;  /* 0x00005f000a43ea10 */ /* 0x000fe200007fe4ff */
[----:B------:R-:W-:Y:S01]  /*0a20*/  @!P4 IMAD.IADD R9, R9, 0x1, R15 ;  /* 0x000000010909c824 */ /* 0x000fe200078e020f */
[----:B------:R-:W-:Y:S01]  /*0a30*/  @!P5 IADD3 R26, P0, R13, c[0x0][0x180], RZ ;  /* 0x000060000d1ada10 */ /* 0x000fe20007f1e0ff */
[----:B------:R-:W-:Y:S01]  /*0a40*/  @!P3 IMAD R17, R19, c[0x0][0x1dc], R16 ;  /* 0x000077001311ba24 */ /* 0x000fe200078e0210 */
[----:B------:R-:W-:-:S02]  /*0a50*/  @!P3 MOV R10, R4 ;  /* 0x00000004000ab202 */ /* 0x000fc40000000f00 */
[----:B------:R-:W-:Y:S02]  /*0a60*/  @!P5 IADD3.X R27, R12, c[0x0][0x184], RZ, P0, !PT ;  /* 0x000061000c1bda10 */ /* 0x000fe400007fe4ff */
[----:B------:R-:W-:Y:S02]  /*0a70*/  @!P5 IADD3 R82, P0, R13, c[0x0][0x178], RZ ;  /* 0x00005e000d52da10 */ /* 0x000fe40007f1e0ff */
[----:B------:R-:W-:Y:S01]  /*0a80*/  @!P3 MOV R11, R7 ;  /* 0x00000007000bb202 */ /* 0x000fe20000000f00 */
[----:B------:R0:W-:Y:S01]  /*0a90*/  @!P5 STL.64 [R1+0x218], R26 ;  /* 0x0002181a0100d387 */ /* 0x0001e20000100a00 */
[----:B------:R-:W-:Y:S02]  /*0aa0*/  @!P4 SHF.L.U32 R78, R8, 0x1, RZ ;  /* 0x00000001084ec819 */ /* 0x000fe400000006ff */
[----:B------:R-:W-:Y:S01]  /*0ab0*/  @!P5 IADD3.X R83, R12, c[0x0][0x17c], RZ, P0, !PT ;  /* 0x00005f000c53da10 */ /* 0x000fe200007fe4ff */
[----:B------:R-:W-:Y:S01]  /*0ac0*/  @!P3 IMAD.WIDE.U32 R10, R19, c[0x0][0x1d8], R10 ;  /* 0x00007600130aba25 */ /* 0x000fe200078e000a */
[----:B------:R-:W-:-:S02]  /*0ad0*/  @!P4 SHF.L.U64.HI R8, R8, 0x1, R9 ;  /* 0x000000010808c819 */ /* 0x000fc40000010209 */
[----:B------:R-:W-:Y:S02]  /*0ae0*/  @!P4 IADD3 R60, P0, R78, c[0x0][0x180], RZ ;  /* 0x000060004e3cca10 */ /* 0x000fe40007f1e0ff */
[----:B------:R-:W-:Y:S02]  /*0af0*/  @!P3 IADD3 R9, R11, R17, RZ ;  /* 0x000000110b09b210 */ /* 0x000fe40007ffe0ff */
[----:B------:R-:W-:Y:S02]  /*0b00*/  @!P4 IADD3.X R61, R8, c[0x0][0x184], RZ, P0, !PT ;  /* 0x00006100083dca10 */ /* 0x000fe400007fe4ff */
[----:B------:R-:W-:Y:S02]  /*0b10*/  @!P4 IADD3 R78, P0, R78, c[0x0][0x178], RZ ;  /* 0x00005e004e4eca10 */ /* 0x000fe40007f1e0ff */
[----:B------:R-:W-:Y:S01]  /*0b20*/  @!P3 SHF.L.U32 R70, R10, 0x1, RZ ;  /* 0x000000010a46b819 */ /* 0x000fe200000006ff */
[----:B------:R-:W-:Y:S01]  /*0b30*/  STL.64 [R1+0x580], R60 ;  /* 0x0005803c01007387 */ /* 0x000fe20000100a00 */
[----:B------:R-:W-:-:S02]  /*0b40*/  @!P4 IADD3.X R79, R8, c[0x0][0x17c], RZ, P0, !PT ;  /* 0x00005f00084fca10 */ /* 0x000fc400007fe4ff */
[----:B------:R-:W-:Y:S02]  /*0b50*/  @!P3 SHF.L.U64.HI R10, R10, 0x1, R9 ;  /* 0x000000010a0ab819 */ /* 0x000fe40000010209 */
[----:B------:R-:W-:Y:S02]  /*0b60*/  @!P3 IADD3 R14, P0, R70, c[0x0][0x180], RZ ;  /* 0x00006000460eba10 */ /* 0x000fe40007f1e0ff */
[----:B------:R-:W-:Y:S02]  /*0b70*/  IADD3 R11, R0, 0x28, RZ ;  /* 0x00000028000b7810 */ /* 0x000fe40007ffe0ff */
[----:B------:R-:W-:Y:S02]  /*0b80*/  @!P3 IADD3.X R15, R10, c[0x0][0x184], RZ, P0, !PT ;  /* 0x000061000a0fba10 */ /* 0x000fe400007fe4ff */
[----:B------:R-:W-:Y:S02]  /*0b90*/  @!P3 IADD3 R70, P0, R70, c[0x0][0x178], RZ ;  /* 0x00005e004646ba10 */ /* 0x000fe40007f1e0ff */
[----:B------:R-:W-:Y:S01]  /*0ba0*/  SHF.R.S32.HI R8, RZ, 0x1f, R11 ;  /* 0x0000001fff087819 */ /* 0x000fe2000001140b */
[----:B------:R1:W-:Y:S01]  /*0bb0*/  @!P3 STL.64 [R1+0x220], R14 ;  /* 0x0002200e0100b387 */ /* 0x0003e20000100a00 */
[----:B------:R-:W-:-:S02]  /*0bc0*/  @!P3 IADD3.X R71, R10, c[0x0][0x17c], RZ, P0, !PT ;  /* 0x00005f000a47ba10 */ /* 0x000fc400007fe4ff */
[----:B------:R-:W-:Y:S02]  /*0bd0*/  ISETP.GE.U32.AND P0, PT, R11, c[0x0][0x1e0], PT ;  /* 0x000078000b007a0c */ /* 0x000fe40003f06070 */
[----:B------:R-:W-:Y:S02]  /*0be0*/  @P3 LOP3.LUT R122, R122, 0x200000, RZ, 0xfc, !PT ;  /* 0x002000007a7a3812 */ /* 0x000fe400078efcff */
[----:B------:R-:W-:Y:S02]  /*0bf0*/  ISETP.GE.OR.EX P2, PT, R8, c[0x0][0x1e4], P1, P0 ;  /* 0x0000790008007a0c */ /* 0x000fe40000f46700 */
[----:B------:R-:W-:Y:S02]  /*0c00*/  LOP3.LUT R122, R122, 0xffefffff, RZ, 0xc0, !PT ;  /* 0xffefffff7a7a7812 */ /* 0x000fe400078ec0ff */
[----:B------:R-:W-:-:S09]  /*0c10*/  IADD3 R21, R0, 0xd8, RZ ;  /* 0x000000d800157810 */ /* 0x000fd20007ffe0ff */
[----:B------:R-:W-:Y:S01]  /*0c20*/  @!P2 IMAD R8, R8, c[0x0][0x1d8], RZ ;  /* 0x000076000808aa24 */ /* 0x000fe200078e02ff */
[----:B------:R-:W-:Y:S02]  /*0c30*/  @!P2 MOV R9, R7 ;  /* 0x000000070009a202 */ /* 0x000fe40000000f00 */
[----:B------:R-:W-:Y:S01]  /*0c40*/  @P2 LOP3.LUT R122, R122, 0x100000, RZ, 0xfc, !PT ;  /* 0x001000007a7a2812 */ /* 0x000fe200078efcff */
[----:B------:R-:W-:Y:S02]  /*0c50*/  @!P2 IMAD R13, R11, c[0x0][0x1dc], R8 ;  /* 0x000077000b0daa24 */ /* 0x000fe400078e0208 */
[----:B------:R-:W-:Y:S01]  /*0c60*/  @!P2 IMAD.MOV.U32 R8, RZ, RZ, R4 ;  /* 0x000000ffff08a224 */ /* 0x000fe200078e0004 */
[----:B------:R-:W-:-:S03]  /*0c70*/  LOP3.LUT R122, R122, 0xfff7ffff, RZ, 0xc0, !PT ;  /* 0xfff7ffff7a7a7812 */ /* 0x000fc600078ec0ff */
[----:B------:R-:W-:Y:S01]  /*0c80*/  @!P2 IMAD.WIDE.U32 R8, R11, c[0x0][0x1d8], R8 ;  /* 0x000076000b08aa25 */ /* 0x000fe200078e0008 */
[----:B------:R-:W-:-:S04]  /*0c90*/  IADD3 R11, R0, 0x30, RZ ;  /* 0x00000030000b7810 */ /* 0x000fc80007ffe0ff */
[----:B------:R-:W-:Y:S02]  /*0ca0*/  @!P2 IADD3 R9, R9, R13, RZ ;  /* 0x0000000d0909a210 */ /* 0x000fe40007ffe0ff */
[C---:B------:R-:W-:Y:S02]  /*0cb0*/  @!P2 SHF.L.U32 R92, R8.reuse, 0x1, RZ ;  /* 0x00000001085ca819 */ /* 0x040fe400000006ff */
[----:B------:R-:W-:Y:S02]  /*0cc0*/  @!P2 SHF.L.U64.HI R8, R8, 0x1, R9 ;  /* 0x000000010808a819 */ /* 0x000fe40000010209 */
[----:B------:R-:W-:-:S04]  /*0cd0*/  @!P2 IADD3 R68, P0, R92, c[0x0][0x180], RZ ;  /* 0x000060005c44aa10 */ /* 0x000fc80007f1e0ff */
[----:B------:R-:W-:Y:S02]  /*0ce0*/  @!P2 IADD3.X R69, R8, c[0x0][0x184], RZ, P0, !PT ;  /* 0x000061000845aa10 */ /* 0x000fe400007fe4ff */
[----:B------:R-:W-:-:S04]  /*0cf0*/  @!P2 IADD3 R92, P0, R92, c[0x0][0x178], RZ ;  /* 0x00005e005c5caa10 */ /* 0x000fc80007f1e0ff */
[----:B------:R-:W-:Y:S02]  /*0d00*/  @!P2 IADD3.X R93, R8, c[0x0][0x17c], RZ, P0, !PT ;  /* 0x00005f00085daa10 */ /* 0x000fe400007fe4ff */
[----:B------:R-:W-:Y:S02]  /*0d10*/  SHF.R.S32.HI R8, RZ, 0x1f, R11 ;  /* 0x0000001fff087819 */ /* 0x000fe4000001140b */
[----:B------:R-:W-:-:S04]  /*0d20*/  ISETP.GE.U32.AND P0, PT, R11, c[0x0][0x1e0], PT ;  /* 0x000078000b007a0c */ /* 0x000fc80003f06070 */
[----:B------:R-:W-:-:S13]  /*0d30*/  ISETP.GE.OR.EX P2, PT, R8, c[0x0][0x1e4], P1, P0 ;  /* 0x0000790008007a0c */ /* 0x000fda0000f46700 */
        /* <DEDUP_REMOVED lines=37> */
[----:B------:R-:W-:Y:S01]  /*0f90*/  @P2 LOP3.LUT R122, R122, 0x20000, RZ, 0xfc, !PT ;  /* 0x000200007a7a2812 */ /* 0x000fe200078efcff */
[----:B------:R-:W-:Y:S02]  /*0fa0*/  @!P2 IMAD.MOV.U32 R9, RZ, RZ, R7 ;  /* 0x000000ffff09a224 */ /* 0x000fe400078e0007 */
[----:B------:R-:W-:Y:S01]  /*0fb0*/  @!P2 IMAD R13, R11, c[0x0][0x1dc], R8 ;  /* 0x000077000b0daa24 */ /* 0x000fe200078e0208 */
[----:B------:R-:W-:Y:S02]  /*0fc0*/  @!P2 MOV R8, R4 ;  /* 0x000000040008a202 */ /* 0x000fe40000000f00 */
        /* <DEDUP_REMOVED lines=16> */
[----:B------:R-:W-:Y:S01]  /*10d0*/  @!P2 IMAD R13, R11, c[0x0][0x1dc], R8 ;  /* 0x000077000b0daa24 */ /* 0x000fe200078e0208 */
[----:B------:R-:W-:Y:S02]  /*10e0*/  @!P2 MOV R8, R4 ;  /* 0x000000040008a202 */ /* 0x000fe40000000f00 */
[----:B------:R-:W-:-:S03]  /*10f0*/  LOP3.LUT R122, R122, 0xffff7fff, RZ, 0xc0, !PT ;  /* 0xffff7fff7a7a7812 */ /* 0x000fc600078ec0ff */
[----:B------:R-:W-:Y:S01]  /*1100*/  @!P2 IMAD.WIDE.U32 R8, R11, c[0x0][0x1d8], R8 ;  /* 0x000076000b08aa25 */ /* 0x000fe200078e0008 */
[----:B------:R-:W-:-:S03]  /*1110*/  IADD3 R11, R0, 0x50, RZ ;  /* 0x00000050000b7810 */ /* 0x000fc60007ffe0ff */
[----:B------:R-:W-:Y:S01]  /*1120*/  @!P2 IMAD.IADD R9, R9, 0x1, R13 ;  /* 0x000000010909a824 */ /* 0x000fe200078e020d */
[----:B------:R-:W-:-:S04]  /*1130*/  @!P2 SHF.L.U32 R80, R8, 0x1, RZ ;  /* 0x000000010850a819 */ /* 0x000fc800000006ff */
        /* <DEDUP_REMOVED lines=16> */
[----:B------:R-:W-:Y:S01]  /*1240*/  @!P2 IMAD.SHL.U32 R112, R8, 0x2, RZ ;  /* 0x000000020870a824 */ /* 0x000fe200078e00ff */
[----:B------:R-:W-:-:S04]  /*1250*/  @!P2 IADD3 R9, R9, R13, RZ ;  /* 0x0000000d0909a210 */ /* 0x000fc80007ffe0ff */
        /* <DEDUP_REMOVED lines=101> */
[C---:B------:R-:W-:Y:S01]  /*18b0*/  @!P2 IMAD R13, R11.reuse, c[0x0][0x1dc], R8 ;  /* 0x000077000b0daa24 */ /* 0x040fe200078e0208 */
[----:B------:R-:W-:Y:S02]  /*18c0*/  @!P2 MOV R8, R4 ;  /* 0x000000040008a202 */ /* 0x000fe40000000f00 */
[----:B------:R-:W-:Y:S02]  /*18d0*/  @P2 LOP3.LUT R2, R2, 0x80, RZ, 0xfc, !PT ;  /* 0x0000008002022812 */ /* 0x000fe400078efcff */
[----:B------:R-:W-:Y:S01]  /*18e0*/  LOP3.LUT R122, R122, 0xfffffeff, RZ, 0xc0, !PT ;  /* 0xfffffeff7a7a7812 */ /* 0x000fe200078ec0ff */
[----:B------:R-:W-:Y:S01]  /*18f0*/  @!P2 IMAD.WIDE.U32 R8, R11, c[0x0][0x1d8], R8 ;  /* 0x000076000b08aa25 */ /* 0x000fe200078e0008 */
[----:B------:R-:W-:-:S02]  /*1900*/  IADD3 R11, R0, 0x88, RZ ;  /* 0x00000088000b7810 */ /* 0x000fc40007ffe0ff */
[----:B------:R-:W-:Y:S02]  /*1910*/  LOP3.LUT R2, R2, 0xfffffeff, RZ, 0xc0, !PT ;  /* 0xfffffeff02027812 */ /* 0x000fe400078ec0ff */
[----:B------:R-:W-:Y:S02]  /*1920*/  @!P2 IADD3 R9, R9, R13, RZ ;  /* 0x0000000d0909a210 */ /* 0x000fe40007ffe0ff */
[C---:B0-----:R-:W-:Y:S02]  /*1930*/  @!P2 SHF.L.U32 R26, R8.reuse, 0x1, RZ ;  /* 0x00000001081aa819 */ /* 0x041fe400000006ff */
        /* <DEDUP_REMOVED lines=14> */
[----:B------:R-:W-:-:S05]  /*1a20*/  @!P3 IMAD.WIDE.U32 R8, R11, c[0x0][0x1d8], R8 ;  /* 0x000076000b08ba25 */ /* 0x000fca00078e0008 */
[----:B------:R-:W-:Y:S02]  /*1a30*/  @!P3 IADD3 R9, R9, R13, RZ ;  /* 0x0000000d0909b210 */ /* 0x000fe40007ffe0ff */
[C---:B------:R-:W-:Y:S02]  /*1a40*/  @!P3 SHF.L.U32 R72, R8.reuse, 0x1, RZ ;  /* 0x000000010848b819 */ /* 0x040fe400000006ff */
[----:B------:R-:W-:Y:S02]  /*1a50*/  @!P3 SHF.L.U64.HI R8, R8, 0x1, R9 ;  /* 0x000000010808b819 */ /* 0x000fe40000010209 */
[----:B------:R-:W-:Y:S02]  /*1a60*/  @!P3 IADD3 R10, P0, R72, c[0x0][0x180], RZ ;  /* 0x00006000480aba10 */ /* 0x000fe40007f1e0ff */
[----:B------:R-:W-:Y:S02]  /*1a70*/  IADD3 R13, R0, 0x90, RZ ;  /* 0x00000090000d7810 */ /* 0x000fe40007ffe0ff */
[----:B------:R-:W-:-:S02]  /*1a80*/  @!P3 IADD3.X R11, R8, c[0x0][0x184], RZ, P0, !PT ;  /* 0x00006100080bba10 */ /* 0x000fc400007fe4ff */
        /* <DEDUP_REMOVED lines=8> */
[----:B-1----:R-:W-:Y:S01]  /*1b10*/  @!P2 IMAD R15, R13, c[0x0][0x1dc], R8 ;  /* 0x000077000d0faa24 */ /* 0x002fe200078e0208 */
        /* <DEDUP_REMOVED lines=37> */
[----:B------:R-:W-:Y:S02]  /*1d70*/  LOP3.LUT R122, R122, 0xffffffef, RZ, 0xc0, !PT ;  /* 0xffffffef7a7a7812 */ /* 0x000fe400078ec0ff */
[----:B------:R-:W-:Y:S01]  /*1d80*/  @P3 LOP3.LUT R2, R2, 0x100, RZ, 0xfc, !PT ;  /* 0x0000010002023812 */ /* 0x000fe200078efcff */
[----:B------:R-:W-:Y:S01]  /*1d90*/  @!P3 IMAD.WIDE.U32 R8, R13, c[0x0][0x1d8], R8 ;  /* 0x000076000d08ba25 */ /* 0x000fe200078e0008 */
[----:B------:R-:W-:-:S02]  /*1da0*/  IADD3 R13, R0, 0xa8, RZ ;  /* 0x000000a8000d7810 */ /* 0x000fc40007ffe0ff */
[----:B------:R-:W-:Y:S01]  /*1db0*/  LOP3.LUT R2, R2, 0xfffffdff, RZ, 0xc0, !PT ;  /* 0xfffffdff02027812 */ /* 0x000fe200078ec0ff */
        /* <DEDUP_REMOVED lines=89> */
[----:B------:R-:W-:-:S03]  /*2350*/  LOP3.LUT P3, RZ, R122, 0x1000000, RZ, 0xc0, !PT ;  /* 0x010000007aff7812 */ /* 0x000fc6000786c0ff */
        /* <DEDUP_REMOVED lines=18> */
[----:B------:R-:W-:-:S05]  /*2480*/  @!P2 IMAD.WIDE.U32 R12, R15, c[0x0][0x1d8], R12 ;  /* 0x000076000f0caa25 */ /* 0x000fca00078e000c */
        /* <DEDUP_REMOVED lines=11> */
[----:B------:R-:W-:Y:S01]  /*2540*/  @!P2 MOV R15, R7 ;  /* 0x00000007000fa202 */ /* 0x000fe20000000f00 */
[----:B------:R-:W-:Y:S01]  /*2550*/  @!P2 IMAD.MOV.U32 R14, RZ, RZ, R4 ;  /* 0x000000ffff0ea224 */ /* 0x000fe200078e0004 */
[----:B------:R-:W-:Y:S01]  /*2560*/  @P2 LOP3.LUT R3, R3, 0x40000000, RZ, 0xfc, !PT ;  /* 0x4000000003032812 */ /* 0x000fe200078efcff */
[C---:B------:R-:W-:Y:S02]  /*2570*/  @!P2 IMAD R20, R21.reuse, c[0x0][0x1dc], R20 ;  /* 0x000077001514aa24 */ /* 0x040fe400078e0214 */
[----:B------:R-:W-:Y:S01]  /*2580*/  @!P2 IMAD.WIDE.U32 R14, R21, c[0x0][0x1d8], R14 ;  /* 0x00007600150eaa25 */ /* 0x000fe200078e000e */
[----:B------:R-:W-:-:S04]  /*2590*/  LOP3.LUT R3, R3, 0xdfffffff, RZ, 0xc0, !PT ;  /* 0xdfffffff03037812 */ /* 0x000fc800078ec0ff */
        /* <DEDUP_REMOVED lines=14> */
[C---:B------:R-:W-:Y:S01]  /*2680*/  @!P5 IMAD R48, R49.reuse, c[0x0][0x1dc], R48 ;  /* 0x000077003130da24 */ /* 0x040fe200078e0230 */
[----:B------:R-:W-:Y:S01]  /*2690*/  @P5 LOP3.LUT R2, R2, 0x400, RZ, 0xfc, !PT ;  /* 0x0000040002025812 */ /* 0x000fe200078efcff */
[----:B------:R-:W-:Y:S01]  /*26a0*/  @!P5 IMAD.WIDE.U32 R42, R49, c[0x0][0x1d8], R42 ;  /* 0x00007600312ada25 */ /* 0x000fe200078e002a */
[----:B------:R-:W-:-:S04]  /*26b0*/  LOP3.LUT R3, R3, 0xefffffff, RZ, 0xc0, !PT ;  /* 0xefffffff03037812 */ /* 0x000fc800078ec0ff */
[----:B------:R-:W-:Y:S02]  /*26c0*/  @!P5 IADD3 R48, R43, R48, RZ ;  /* 0x000000302b30d210 */ /* 0x000fe40007ffe0ff */
[C---:B------:R-:W-:Y:S02]  /*26d0*/  @!P5 SHF.L.U32 R43, R42.reuse, 0x1, RZ ;  /* 0x000000012a2bd819 */ /* 0x040fe400000006ff */
[----:B------:R-:W-:Y:S02]  /*26e0*/  @!P5 SHF.L.U64.HI R42, R42, 0x1, R48 ;  /* 0x000000012a2ad819 */ /* 0x000fe40000010230 */
[----:B------:R-:W-:-:S04]  /*26f0*/  @!P5 IADD3 R58, P0, R43, c[0x0][0x180], RZ ;  /* 0x000060002b3ada10 */ /* 0x000fc80007f1e0ff */
[----:B------:R-:W-:Y:S02]  /*2700*/  @!P5 IADD3.X R59, R42, c[0x0][0x184], RZ, P0, !PT ;  /* 0x000061002a3bda10 */ /* 0x000fe400007fe4ff */
[----:B------:R-:W-:-:S03]  /*2710*/  @!P5 IADD3 R48, P0, R43, c[0x0][0x178], RZ ;  /* 0x00005e002b30da10 */ /* 0x000fc60007f1e0ff */
[----:B------:R-:W-:Y:S01]  /*2720*/  @!P5 STL.64 [R1+0x278], R58 ;  /* 0x0002783a0100d387 */ /* 0x000fe20000100a00 */
[----:B------:R-:W-:-:S05]  /*2730*/  @!P5 IADD3.X R49, R42, c[0x0][0x17c], RZ, P0, !PT ;  /* 0x00005f002a31da10 */ /* 0x000fca00007fe4ff */
[----:B------:R0:W-:Y:S02]  /*2740*/  @!P5 STL.64 [R1+0x270], R48 ;  /* 0x000270300100d387 */ /* 0x0001e40000100a00 */
[----:B0-----:R-:W-:-:S04]  /*2750*/  IADD3 R49, R0, 0xe8, RZ ;  /* 0x000000e800317810 */ /* 0x001fc80007ffe0ff */
[----:B------:R-:W-:Y:S02]  /*2760*/  SHF.R.S32.HI R42, RZ, 0x1f, R49 ;  /* 0x0000001fff2a7819 */ /* 0x000fe40000011431 */
[----:B------:R-:W-:-:S04]  /*2770*/  ISETP.GE.U32.AND P0, PT, R49, c[0x0][0x1e0], PT ;  /* 0x0000780031007a0c */ /* 0x000fc80003f06070 */
[----:B------:R-:W-:-:S13]  /*2780*/  ISETP.GE.OR.EX P2, PT, R42, c[0x0][0x1e4], P1, P0 ;  /* 0x000079002a007a0c */ /* 0x000fda0000f46700 */
[----:B------:R-:W-:Y:S01]  /*2790*/  @!P2 IMAD R48, R42, c[0x0][0x1d8], RZ ;  /* 0x000076002a30aa24 */ /* 0x000fe200078e02ff */
[----:B------:R-:W-:Y:S02]  /*27a0*/  @!P2 MOV R42, R4 ;  /* 0x00000004002aa202 */ /* 0x000fe40000000f00 */
[----:B------:R-:W-:Y:S01]  /*27b0*/  @!P2 MOV R43, R7 ;  /* 0x00000007002ba202 */ /* 0x000fe20000000f00 */
[----:B------:R-:W-:Y:S01]  /*27c0*/  @!P2 IMAD R48, R49, c[0x0][0x1dc], R48 ;  /* 0x000077003130aa24 */ /* 0x000fe200078e0230 */
[----:B------:R-:W-:-:S03]  /*27d0*/  @P2 LOP3.LUT R3, R3, 0x10000000, RZ, 0xfc, !PT ;  /* 0x1000000003032812 */ /* 0x000fc600078efcff */
[----:B------:R-:W-:Y:S01]  /*27e0*/  @!P2 IMAD.WIDE.U32 R42, R49, c[0x0][0x1d8], R42 ;  /* 0x00007600312aaa25 */ /* 0x000fe200078e002a */
[----:B------:R-:W-:-:S03]  /*27f0*/  LOP3.LUT R3, R3, 0xf7ffffff, RZ, 0xc0, !PT ;  /* 0xf7ffffff03037812 */ /* 0x000fc600078ec0ff */
[----:B------:R-:W-:Y:S01]  /*2800*/  @!P2 IMAD.IADD R48, R43, 0x1, R48 ;  /* 0x000000012b30a824 */ /* 0x000fe200078e0230 */
[----:B------:R-:W-:-:S04]  /*2810*/  @!P2 SHF.L.U32 R43, R42, 0x1, RZ ;  /* 0x000000012a2ba819 */ /* 0x000fc800000006ff */
        /* <DEDUP_REMOVED lines=17> */
[----:B------:R-:W-:-:S04]  /*2930*/  LOP3.LUT R3, R3, 0xfbffffff, RZ, 0xc0, !PT ;  /* 0xfbffffff03037812 */ /* 0x000fc800078ec0ff */
[----:B------:R-:W-:Y:S01]  /*2940*/  @!P2 IADD3 R48, R43, R48, RZ ;  /* 0x000000302b30a210 */ /* 0x000fe20007ffe0ff */
[----:B------:R-:W-:-:S03]  /*2950*/  @!P2 IMAD.SHL.U32 R43, R42, 0x2, RZ ;  /* 0x000000022a2ba824 */ /* 0x000fc600078e00ff */
        /* <DEDUP_REMOVED lines=24> */
[----:B------:R0:W-:Y:S01]  /*2ae0*/  @!P2 STL.64 [R1+0x248], R58 ;  /* 0x0002483a0100a387 */ /* 0x0001e20000100a00 */
[----:B------:R-:W-:Y:S02]  /*2af0*/  @!P2 IADD3.X R43, R43, c[0x0][0x17c], RZ, P0, !PT ;  /* 0x00005f002b2baa10 */ /* 0x000fe400007fe4ff */
[----:B0-----:R-:W-:-:S04]  /*2b00*/  IADD3 R58, R0, 0x100, RZ ;  /* 0x00000100003a7810 */ /* 0x001fc80007ffe0ff */
        /* <DEDUP_REMOVED lines=17> */
[----:B------:R-:W-:-:S05]  /*2c20*/  @!P6 IADD3.X R59, R48, c[0x0][0x17c], RZ, P0, !PT ;  /* 0x00005f00303bea10 */ /* 0x000fca00007fe4ff */
[----:B------:R1:W-:Y:S01]  /*2c30*/  @!P6 STL.64 [R1+0x238], R58 ;  /* 0x0002383a0100e387 */ /* 0x0003e20000100a00 */
[----:B0-----:R-:W-:Y:S01]  /*2c40*/  MOV R60, R82 ;  /* 0x00000052003c7202 */ /* 0x001fe20000000f00 */
[----:B------:R-:W-:Y:S01]  /*2c50*/  IMAD.MOV.U32 R61, RZ, RZ, R83 ;  /* 0x000000ffff3d7224 */ /* 0x000fe200078e0053 */
[----:B-1----:R-:W-:-:S04]  /*2c60*/  IADD3 R58, R0, 0x108, RZ ;  /* 0x00000108003a7810 */ /* 0x002fc80007ffe0ff */
        /* <DEDUP_REMOVED lines=18> */
[----:B------:R-:W-:Y:S02]  /*2d90*/  ISETP.GE.U32.AND P0, PT, R120, c[0x0][0x1e0], PT ;  /* 0x0000780078007a0c */ /* 0x000fe40003f06070 */
[----:B------:R-:W-:Y:S02]  /*2da0*/  LOP3.LUT P2, RZ, R122, 0x2000000, RZ, 0xc0, !PT ;  /* 0x020000007aff7812 */ /* 0x000fe4000784c0ff */
        /* <DEDUP_REMOVED lines=16> */
[----:B------:R-:W-:Y:S01]  /*2eb0*/  ISETP.GE.U32.AND P0, PT, R123, c[0x0][0x1e0], PT ;  /* 0x000078007b007a0c */ /* 0x000fe20003f06070 */
[----:B------:R0:W-:Y:S01]  /*2ec0*/  @!P4 STL.64 [R1+0x230], R124 ;  /* 0x0002307c0100c387 */ /* 0x0001e20000100a00 */
[----:B------:R-:W-:Y:S02]  /*2ed0*/  LOP3.LUT P4, RZ, R122, 0x800000, RZ, 0xc0, !PT ;  /* 0x008000007aff7812 */ /* 0x000fe4000788c0ff */
[----:B------:R-:W-:-:S13]  /*2ee0*/  ISETP.GE.OR.EX P5, PT, R120, c[0x0][0x1e4], P1, P0 ;  /* 0x0000790078007a0c */ /* 0x000fda0000fa6700 */
[----:B------:R-:W-:Y:S01]  /*2ef0*/  @!P5 IMAD R120, R120, c[0x0][0x1d8], RZ ;  /* 0x000076007878da24 */ /* 0x000fe200078e02ff */
[----:B------:R-:W-:Y:S01]  /*2f00*/  @P5 LOP3.LUT R3, R3, 0x400000, RZ, 0xfc, !PT ;  /* 0x0040000003035812 */ /* 0x000fe200078efcff */
[----:B------:R-:W-:Y:S02]  /*2f10*/  @!P5 IMAD.MOV.U32 R121, RZ, RZ, R7 ;  /* 0x000000ffff79d224 */ /* 0x000fe400078e0007 */
[----:B0-----:R-:W-:Y:S01]  /*2f20*/  @!P5 IMAD R124, R123, c[0x0][0x1dc], R120 ;  /* 0x000077007b7cda24 */ /* 0x001fe200078e0278 */
[----:B------:R-:W-:-:S05]  /*2f30*/  @!P5 MOV R120, R4 ;  /* 0x000000040078d202 */ /* 0x000fca0000000f00 */
[----:B------:R-:W-:-:S05]  /*2f40*/  @!P5 IMAD.WIDE.U32 R120, R123, c[0x0][0x1d8], R120 ;  /* 0x000076007b78da25 */ /* 0x000fca00078e0078 */
[----:B------:R-:W-:Y:S02]  /*2f50*/  @!P5 IADD3 R123, R121, R124, RZ ;  /* 0x0000007c797bd210 */ /* 0x000fe40007ffe0ff */
[C---:B------:R-:W-:Y:S02]  /*2f60*/  @!P5 SHF.L.U32 R124, R120.reuse, 0x1, RZ ;  /* 0x00000001787cd819 */ /* 0x040fe400000006ff */
[----:B------:R-:W-:Y:S02]  /*2f70*/  @!P5 SHF.L.U64.HI R123, R120, 0x1, R123 ;  /* 0x00000001787bd819 */ /* 0x000fe4000001027b */
[----:B------:R-:W-:-:S04]  /*2f80*/  @!P5 IADD3 R120, P0, R124, c[0x0][0x180], RZ ;  /* 0x000060007c78da10 */ /* 0x000fc80007f1e0ff */
[----:B------:R-:W-:Y:S02]  /*2f90*/  @!P5 IADD3.X R121, R123, c[0x0][0x184], RZ, P0, !PT ;  /* 0x000061007b79da10 */ /* 0x000fe400007fe4ff */
[----:B------:R-:W-:-:S04]  /*2fa0*/  @!P5 IADD3 R124, P0, R124, c[0x0][0x178], RZ ;  /* 0x00005e007c7cda10 */ /* 0x000fc80007f1e0ff */
[----:B------:R-:W-:-:S05]  /*2fb0*/  @!P5 IADD3.X R125, R123, c[0x0][0x17c], RZ, P0, !PT ;  /* 0x00005f007b7dda10 */ /* 0x000fca00007fe4ff */
[----:B------:R0:W-:Y:S04]  /*2fc0*/  @!P5 STL.64 [R1+0x228], R124 ;  /* 0x0002287c0100d387 */ /* 0x0001e80000100a00 */
[----:B0-----:R-:W2:Y:S01]  /*2fd0*/  LDL.LU.64 R124, [R1+0x588] ;  /* 0x00058800017c7983 */ /* 0x001ea20000300a00 */
[----:B------:R-:W-:-:S10]  /*2fe0*/  HFMA2.MMA R123, -RZ, RZ, 0, 0 ;  /* 0x00000000ff7b7435 */ /* 0x000fd400000001ff */
[----:B--2---:R0:W2:Y:S01]  /*2ff0*/  @!P2 LDG.E R123, [R124.64] ;  /* 0x0000000e7c7ba981 */ /* 0x0040a2000c1e1900 */
[----:B------:R-:W-:-:S03]  /*3000*/  LOP3.LUT R3, R3, 0xffdfffff, RZ, 0xc0, !PT ;  /* 0xffdfffff03037812 */ /* 0x000fc600078ec0ff */
[----:B0-----:R-:W3:Y:S04]  /*3010*/  LDL.LU.64 R124, [R1+0x220] ;  /* 0x00022000017c7983 */ /* 0x001ee80000300a00 */
[----:B--2---:R0:W-:Y:S02]  /*3020*/  STL [R1+0x2ec], R123 ;  /* 0x0002ec7b01007387 */ /* 0x0041e40000100800 */
[----:B0-----:R-:W-:-:S06]  /*3030*/  MOV R123, RZ ;  /* 0x000000ff007b7202 */ /* 0x001fcc0000000f00 */
[----:B------:R0:W2:Y:S01]  /*3040*/  @!P2 LDG.E R123, [R52.64] ;  /* 0x0000000e347ba981 */ /* 0x0000a2000c1e1900 */
[----:B------:R-:W-:Y:S02]  /*3050*/  LOP3.LUT P2, RZ, R122, 0x400000, RZ, 0xc0, !PT ;  /* 0x004000007aff7812 */ /* 0x000fe4000784c0ff */
[----:B0-----:R-:W-:-:S04]  /*3060*/  IADD3 R52, R0, 0x120, RZ ;  /* 0x0000012000347810 */ /* 0x001fc80007ffe0ff */
[----:B------:R-:W-:Y:S02]  /*3070*/  SHF.R.S32.HI R53, RZ, 0x1f, R52 ;  /* 0x0000001fff357819 */ /* 0x000fe40000011434 */
[----:B------:R-:W-:-:S04]  /*3080*/  ISETP.GE.U32.AND P0, PT, R52, c[0x0][0x1e0], PT ;  /* 0x0000780034007a0c */ /* 0x000fc80003f06070 */
[----:B------:R-:W-:Y:S01]  /*3090*/  ISETP.GE.OR.EX P5, PT, R53, c[0x0][0x1e4], P1, P0 ;  /* 0x0000790035007a0c */ /* 0x000fe20000fa6700 */
[----:B--2---:R0:W-:Y:S02]  /*30a0*/  STL [R1+0x2f4], R123 ;  /* 0x0002f47b01007387 */ /* 0x0041e40000100800 */
[----:B0-----:R-:W-:-:S06]  /*30b0*/  IMAD.MOV.U32 R123, RZ, RZ, RZ ;  /* 0x000000ffff7b7224 */ /* 0x001fcc00078e00ff */
[----:B------:R-:W2:Y:S04]  /*30c0*/  @!P3 LDG.E R123, [R50.64] ;  /* 0x0000000e327bb981 */ /* 0x000ea8000c1e1900 */
[----:B------:R-:W-:Y:S01]  /*30d0*/  @P5 LOP3.LUT R3, R3, 0x200000, RZ, 0xfc, !PT ;  /* 0x0020000003035812 */ /* 0x000fe200078efcff */
[----:B--2---:R0:W-:Y:S02]  /*30e0*/  STL [R1+0x2e8], R123 ;  /* 0x0002e87b01007387 */ /* 0x0041e40000100800 */
[----:B0-----:R-:W-:-:S10]  /*30f0*/  HFMA2.MMA R123, -RZ, RZ, 0, 0 ;  /* 0x00000000ff7b7435 */ /* 0x001fd400000001ff */
[----:B------:R0:W2:Y:S04]  /*3100*/  @!P3 LDG.E R123, [R66.64] ;  /* 0x0000000e427bb981 */ /* 0x0000a8000c1e1900 */
[----:B0-----:R-:W4:Y:S04]  /*3110*/  LDL.LU.64 R66, [R1+0x218] ;  /* 0x0002180001427983 */ /* 0x001f280000300a00 */
[----:B--2---:R0:W-:Y:S02]  /*3120*/  STL [R1+0x2f0], R123 ;  /* 0x0002f07b01007387 */ /* 0x0041e40000100800 */
[----:B0-----:R-:W-:-:S10]  /*3130*/  HFMA2.MMA R123, -RZ, RZ, 0, 0 ;  /* 0x00000000ff7b7435 */ /* 0x001fd400000001ff */
[----:B----4-:R0:W2:Y:S02]  /*3140*/  @!P4 LDG.E R123, [R66.64] ;  /* 0x0000000e427bc981 */ /* 0x0100a4000c1e1900 */
[----:B0-----:R-:W-:-:S06]  /*3150*/  MOV R66, RZ ;  /* 0x000000ff00427202 */ /* 0x001fcc0000000f00 */
[----:B------:R0:W4:Y:S04]  /*3160*/  @!P4 LDG.E R66, [R60.64] ;  /* 0x0000000e3c42c981 */ /* 0x000128000c1e1900 */
[----:B0-----:R-:W5:Y:S04]  /*3170*/  LDL.LU.64 R60, [R1+0x580] ;  /* 0x00058000013c7983 */ /* 0x001f680000300a00 */
[----:B--2---:R0:W-:Y:S02]  /*3180*/  STL [R1+0x2dc], R123 ;  /* 0x0002dc7b01007387 */ /* 0x0041e40000100800 */
[----:B0-----:R-:W-:-:S10]  /*3190*/  HFMA2.MMA R123, -RZ, RZ, 0, 0 ;  /* 0x00000000ff7b7435 */ /* 0x001fd400000001ff */
[----:B-----5:R-:W2:Y:S01]  /*31a0*/  @!P2 LDG.E R123, [R60.64] ;  /* 0x0000000e3c7ba981 */ /* 0x020ea2000c1e1900 */
[----:B------:R-:W-:Y:S01]  /*31b0*/  LOP3.LUT P3, RZ, R122, 0x200000, RZ, 0xc0, !PT ;  /* 0x002000007aff7812 */ /* 0x000fe2000786c0ff */
[----:B------:R-:W-:Y:S01]  /*31c0*/  @!P5 IMAD R50, R53, c[0x0][0x1d8], RZ ;  /* 0x000076003532da24 */ /* 0x000fe200078e02ff */
[----:B------:R-:W-:-:S03]  /*31d0*/  @!P5 MOV R51, R7 ;  /* 0x000000070033d202 */ /* 0x000fc60000000f00 */
[----:B------:R-:W-:Y:S01]  /*31e0*/  @!P5 IMAD R53, R52, c[0x0][0x1dc], R50 ;  /* 0x000077003435da24 */ /* 0x000fe200078e0232 */
[----:B------:R-:W-:-:S05]  /*31f0*/  @!P5 MOV R50, R4 ;  /* 0x000000040032d202 */ /* 0x000fca0000000f00 */
[----:B------:R-:W-:Y:S01]  /*3200*/  @!P5 IMAD.WIDE.U32 R50, R52, c[0x0][0x1d8], R50 ;  /* 0x000076003432da25 */ /* 0x000fe200078e0032 */
[----:B--2---:R0:W-:Y:S02]  /*3210*/  STL [R1+0x2d8], R123 ;  /* 0x0002d87b01007387 */ /* 0x0041e40000100800 */
[----:B0-----:R-:W-:-:S06]  /*3220*/  MOV R123, RZ ;  /* 0x000000ff007b7202 */ /* 0x001fcc0000000f00 */
[----:B------:R0:W2:Y:S02]  /*3230*/  @!P2 LDG.E R123, [R78.64] ;  /* 0x0000000e4e7ba981 */ /* 0x0000a4000c1e1900 */
[----:B0-----:R-:W-:-:S06]  /*3240*/  IMAD.MOV.U32 R78, RZ, RZ, RZ ;  /* 0x000000ffff4e7224 */ /* 0x001fcc00078e00ff */
[----:B------:R-:W5:Y:S01]  /*3250*/  @!P3 LDG.E R78, [R70.64] ;  /* 0x0000000e464eb981 */ /* 0x000f62000c1e1900 */
[----:B------:R-:W-:Y:S01]  /*3260*/  @!P5 IADD3 R53, R51, R53, RZ ;  /* 0x000000353335d210 */ /* 0x000fe20007ffe0ff */
[----:B------:R-:W-:-:S03]  /*3270*/  @!P5 IMAD.SHL.U32 R52, R50, 0x2, RZ ;  /* 0x000000023234d824 */ /* 0x000fc600078e00ff */
[----:B------:R-:W-:Y:S02]  /*3280*/  @!P5 SHF.L.U64.HI R53, R50, 0x1, R53 ;  /* 0x000000013235d819 */ /* 0x000fe40000010235 */
[----:B------:R-:W-:-:S04]  /*3290*/  @!P5 IADD3 R50, P0, R52, c[0x0][0x180], RZ ;  /* 0x000060003432da10 */ /* 0x000fc80007f1e0ff */
[----:B------:R-:W-:Y:S02]  /*32a0*/  @!P5 IADD3.X R51, R53, c[0x0][0x184], RZ, P0, !PT ;  /* 0x000061003533da10 */ /* 0x000fe400007fe4ff */
[----:B------:R-:W-:-:S04]  /*32b0*/  @!P5 IADD3 R52, P0, R52, c[0x0][0x178], RZ ;  /* 0x00005e003434da10 */ /* 0x000fc80007f1e0ff */
[----:B------:R-:W-:Y:S02]  /*32c0*/  @!P5 IADD3.X R53, R53, c[0x0][0x17c], RZ, P0, !PT ;  /* 0x00005f003535da10 */ /* 0x000fe400007fe4ff */
[----:B------:R-:W-:Y:S01]  /*32d0*/  LOP3.LUT P5, RZ, R122, 0x100000, RZ, 0xc0, !PT ;  /* 0x001000007aff7812 */ /* 0x000fe200078ac0ff */
[----:B-----5:R0:W-:Y:S02]  /*32e0*/  STL [R1+0x2d4], R78 ;  /* 0x0002d44e01007387 */ /* 0x0201e40000100800 */
[----:B0-----:R-:W-:-:S10]  /*32f0*/  MOV R78, RZ ;  /* 0x000000ff004e7202 */ /* 0x001fd40000000f00 */
[----:B------:R-:W5:Y:S04]  /*3300*/  @!P5 LDG.E R78, [R68.64] ;  /* 0x0000000e444ed981 */ /* 0x000f68000c1e1900 */
[----:B-----5:R0:W-:Y:S02]  /*3310*/  STL [R1+0x2c8], R78 ;  /* 0x0002c84e01007387 */ /* 0x0201e40000100800 */
[----:B0-----:R-:W-:-:S10]  /*3320*/  HFMA2.MMA R78, -RZ, RZ, 0, 0 ;  /* 0x00000000ff4e7435 */ /* 0x001fd400000001ff */
[----:B------:R-:W5:Y:S01]  /*3330*/  @!P5 LDG.E R78, [R92.64] ;  /* 0x0000000e5c4ed981 */ /* 0x000f62000c1e1900 */
[----:B------:R-:W-:-:S03]  /*3340*/  LOP3.LUT P2, RZ, R122, 0x80000, RZ, 0xc0, !PT ;  /* 0x000800007aff7812 */ /* 0x000fc6000784c0ff */
[----:B----4-:R0:W-:Y:S02]  /*3350*/  STL [R1+0x2e4], R66 ;  /* 0x0002e44201007387 */ /* 0x0101e40000100800 */
[----:B0-----:R-:W-:-:S04]  /*3360*/  IADD3 R66, R0, 0x128, RZ ;  /* 0x0000012800427810 */ /* 0x001fc80007ffe0ff */
[----:B------:R-:W-:Y:S02]  /*3370*/  SHF.R.S32.HI R67, RZ, 0x1f, R66 ;  /* 0x0000001fff437819 */ /* 0x000fe40000011442 */
[----:B------:R-:W-:-:S04]  /*3380*/  ISETP.GE.U32.AND P0, PT, R66, c[0x0][0x1e0], PT ;  /* 0x0000780042007a0c */ /* 0x000fc80003f06070 */
[----:B------:R-:W-:-:S13]  /*3390*/  ISETP.GE.OR.EX P4, PT, R67, c[0x0][0x1e4], P1, P0 ;  /* 0x0000790043007a0c */ /* 0x000fda0000f86700 */
[----:B------:R-:W-:Y:S01]  /*33a0*/  @!P4 IMAD R60, R67, c[0x0][0x1d8], RZ ;  /* 0x00007600433cca24 */ /* 0x000fe200078e02ff */
[----:B------:R-:W-:-:S03]  /*33b0*/  @!P4 MOV R61, R7 ;  /* 0x00000007003dc202 */ /* 0x000fc60000000f00 */
[----:B------:R-:W-:Y:S02]  /*33c0*/  @!P4 IMAD R67, R66, c[0x0][0x1dc], R60 ;  /* 0x000077004243ca24 */ /* 0x000fe400078e023c */
[----:B------:R-:W-:-:S04]  /*33d0*/  @!P4 IMAD.MOV.U32 R60, RZ, RZ, R4 ;  /* 0x000000ffff3cc224 */ /* 0x000fc800078e0004 */
[----:B------:R-:W-:Y:S01]  /*33e0*/  @!P4 IMAD.WIDE.U32 R60, R66, c[0x0][0x1d8], R60 ;  /* 0x00007600423cca25 */ /* 0x000fe200078e003c */
[----:B-----5:R0:W-:Y:S02]  /*33f0*/  STL [R1+0x2d0], R78 ;  /* 0x0002d04e01007387 */ /* 0x0201e40000100800 */
[----:B0-----:R-:W-:-:S10]  /*3400*/  HFMA2.MMA R78, -RZ, RZ, 0, 0 ;  /* 0x00000000ff4e7435 */ /* 0x001fd400000001ff */
[----:B------:R0:W4:Y:S01]  /*3410*/  @!P2 LDG.E R78, [R76.64] ;  /* 0x0000000e4c4ea981 */ /* 0x000122000c1e1900 */
[----:B------:R-:W-:Y:S02]  /*3420*/  @!P4 IADD3 R67, R61, R67, RZ ;  /* 0x000000433d43c210 */ /* 0x000fe40007ffe0ff */
[C---:B------:R-:W-:Y:S02]  /*3430*/  @!P4 SHF.L.U32 R66, R60.reuse, 0x1, RZ ;  /* 0x000000013c42c819 */ /* 0x040fe400000006ff */
[----:B------:R-:W-:Y:S02]  /*3440*/  @!P4 SHF.L.U64.HI R67, R60, 0x1, R67 ;  /* 0x000000013c43c819 */ /* 0x000fe40000010243 */
[----:B------:R-:W-:Y:S01]  /*3450*/  @!P4 IADD3 R60, P0, R66, c[0x0][0x180], RZ ;  /* 0x00006000423cca10 */ /* 0x000fe20007f1e0ff */
[----:B--2---:R1:W-:Y:S01]  /*3460*/  STL [R1+0x2e0], R123 ;  /* 0x0002e07b01007387 */ /* 0x0043e20000100800 */
[----:B------:R-:W-:Y:S02]  /*3470*/  IADD3 R70, R0, 0x130, RZ ;  /* 0x0000013000467810 */ /* 0x000fe40007ffe0ff */
[----:B------:R-:W-:-:S02]  /*3480*/  @!P4 IADD3.X R61, R67, c[0x0][0x184], RZ, P0, !PT ;  /* 0x00006100433dca10 */ /* 0x000fc400007fe4ff */
[----:B------:R-:W-:Y:S01]  /*3490*/  @!P4 IADD3 R66, P0, R66, c[0x0][0x178], RZ ;  /* 0x00005e004242ca10 */ /* 0x000fe20007f1e0ff */
[----:B-1----:R-:W-:-:S03]  /*34a0*/  HFMA2.MMA R123, -RZ, RZ, 0, 0 ;  /* 0x00000000ff7b7435 */ /* 0x002fc600000001ff */
[----:B------:R-:W-:Y:S02]  /*34b0*/  @!P4 IADD3.X R67, R67, c[0x0][0x17c], RZ, P0, !PT ;  /* 0x00005f004343ca10 */ /* 0x000fe400007fe4ff */
[----:B------:R-:W-:Y:S02]  /*34c0*/  SHF.R.S32.HI R71, RZ, 0x1f, R70 ;  /* 0x0000001fff477819 */ /* 0x000fe40000011446 */
[----:B------:R-:W-:-:S03]  /*34d0*/  ISETP.GE.U32.AND P0, PT, R70, c[0x0][0x1e0], PT ;  /* 0x0000780046007a0c */ /* 0x000fc60003f06070 */
[----:B---3--:R1:W2:Y:S01]  /*34e0*/  @!P3 LDG.E R123, [R124.64] ;  /* 0x0000000e7c7bb981 */ /* 0x0082a2000c1e1900 */
[----:B------:R-:W-:-:S13]  /*34f0*/  ISETP.GE.OR.EX P3, PT, R71, c[0x0][0x1e4], P1, P0 ;  /* 0x0000790047007a0c */ /* 0x000fda0000f66700 */
[----:B------:R-:W-:Y:S01]  /*3500*/  @!P3 MOV R68, R4 ;  /* 0x000000040044b202 */ /* 0x000fe20000000f00 */
[----:B------:R-:W-:Y:S01]  /*3510*/  @!P3 IMAD R71, R71, c[0x0][0x1d8], RZ ;  /* 0x000076004747ba24 */ /* 0x000fe200078e02ff */
[----:B------:R-:W-:-:S03]  /*3520*/  @!P3 MOV R69, R7 ;  /* 0x000000070045b202 */ /* 0x000fc60000000f00 */
[C---:B------:R-:W-:Y:S02]  /*3530*/  @!P3 IMAD R71, R70.reuse, c[0x0][0x1dc], R71 ;  /* 0x000077004647ba24 */ /* 0x040fe400078e0247 */
[----:B------:R-:W-:Y:S01]  /*3540*/  @!P3 IMAD.WIDE.U32 R68, R70, c[0x0][0x1d8], R68 ;  /* 0x000076004644ba25 */ /* 0x000fe200078e0044 */
[----:B------:R-:W-:-:S03]  /*3550*/  LOP3.LUT R3, R3, 0xffefffff, RZ, 0xc0, !PT ;  /* 0xffefffff03037812 */ /* 0x000fc600078ec0ff */
[----:B------:R-:W-:Y:S01]  /*3560*/  @!P3 IMAD.IADD R71, R69, 0x1, R71 ;  /* 0x000000014547b824 */ /* 0x000fe200078e0247 */
[C---:B------:R-:W-:Y:S02]  /*3570*/  @!P3 SHF.L.U32 R70, R68.reuse, 0x1, RZ ;  /* 0x000000014446b819 */ /* 0x040fe400000006ff */
[----:B------:R-:W-:Y:S02]  /*3580*/  @P4 LOP3.LUT R3, R3, 0x100000, RZ, 0xfc, !PT ;  /* 0x0010000003034812 */ /* 0x000fe400078efcff */
[----:B------:R-:W-:Y:S02]  /*3590*/  @!P3 SHF.L.U64.HI R71, R68, 0x1, R71 ;  /* 0x000000014447b819 */ /* 0x000fe40000010247 */
[----:B------:R-:W-:Y:S02]  /*35a0*/  @!P3 IADD3 R68, P0, R70, c[0x0][0x180], RZ ;  /* 0x000060004644ba10 */ /* 0x000fe40007f1e0ff */
[----:B------:R-:W-:Y:S02]  /*35b0*/  LOP3.LUT R3, R3, 0xfff7ffff, RZ, 0xc0, !PT ;  /* 0xfff7ffff03037812 */ /* 0x000fe400078ec0ff */
[----:B------:R-:W-:-:S02]  /*35c0*/  @!P3 IADD3.X R69, R71, c[0x0][0x184], RZ, P0, !PT ;  /* 0x000061004745ba10 */ /* 0x000fc400007fe4ff */
[----:B------:R-:W-:Y:S02]  /*35d0*/  @!P3 IADD3 R70, P0, R70, c[0x0][0x178], RZ ;  /* 0x00005e004646ba10 */ /* 0x000fe40007f1e0ff */
[----:B------:R-:W-:Y:S02]  /*35e0*/  @P3 LOP3.LUT R3, R3, 0x80000, RZ, 0xfc, !PT ;  /* 0x0008000003033812 */ /* 0x000fe400078efcff */
[----:B------:R-:W-:Y:S02]  /*35f0*/  @!P3 IADD3.X R71, R71, c[0x0][0x17c], RZ, P0, !PT ;  /* 0x00005f004747ba10 */ /* 0x000fe400007fe4ff */
[C---:B------:R-:W-:Y:S02]  /*3600*/  LOP3.LUT P3, RZ, R122.reuse, 0x10000, RZ, 0xc0, !PT ;  /* 0x000100007aff7812 */ /* 0x040fe4000786c0ff */
[----:B------:R-:W-:Y:S01]  /*3610*/  LOP3.LUT P4, RZ, R122, 0x40000, RZ, 0xc0, !PT ;  /* 0x000400007aff7812 */ /* 0x000fe2000788c0ff */
[----:B0-----:R-:W-:-:S12]  /*3620*/  HFMA2.MMA R77, -RZ, RZ, 0, 0 ;  /* 0x00000000ff4d7435 */ /* 0x001fd800000001ff */
[----:B------:R0:W3:Y:S04]  /*3630*/  @!P4 LDG.E R77, [R84.64] ;  /* 0x0000000e544dc981 */ /* 0x0000e8000c1e1900 */
[----:B----4-:R4:W-:Y:S02]  /*3640*/  STL [R1+0x2bc], R78 ;  /* 0x0002bc4e01007387 */ /* 0x0109e40000100800 */
[----:B----4-:R-:W-:-:S06]  /*3650*/  MOV R78, RZ ;  /* 0x000000ff004e7202 */ /* 0x010fcc0000000f00 */
[----:B------:R4:W5:Y:S02]  /*3660*/  @!P2 LDG.E R78, [R86.64] ;  /* 0x0000000e564ea981 */ /* 0x000964000c1e1900 */
[----:B----4-:R-:W-:-:S06]  /*3670*/  MOV R86, RZ ;  /* 0x000000ff00567202 */ /* 0x010fcc0000000f00 */
[----:B------:R4:W5:Y:S01]  /*3680*/  @!P3 LDG.E R86, [R98.64] ;  /* 0x0000000e6256b981 */ /* 0x000962000c1e1900 */
[----:B------:R-:W-:Y:S01]  /*3690*/  LOP3.LUT P5, RZ, R122, 0x20000, RZ, 0xc0, !PT ;  /* 0x000200007aff7812 */ /* 0x000fe200078ac0ff */
[----:B0-----:R-:W-:Y:S01]  /*36a0*/  IMAD.MOV.U32 R84, RZ, RZ, RZ ;  /* 0x000000ffff547224 */ /* 0x001fe200078e00ff */
[----:B------:R-:W-:Y:S01]  /*36b0*/  LOP3.LUT R3, R3, 0xfffbffff, RZ, 0xc0, !PT ;  /* 0xfffbffff03037812 */ /* 0x000fe200078ec0ff */
[----:B------:R-:W-:Y:S01]  /*36c0*/  HFMA2.MMA R92, -RZ, RZ, 0, 0 ;  /* 0x00000000ff5c7435 */ /* 0x000fe200000001ff */
[----:B-1----:R-:W-:Y:S01]  /*36d0*/  CS2R R124, SRZ ;  /* 0x00000000007c7805 */ /* 0x002fe2000001ff00 */
[----:B--2---:R-:W-:Y:S04]  /*36e0*/  STL [R1+0x2cc], R123 ;  /* 0x0002cc7b01007387 */ /* 0x004fe80000100800 */
[----:B----4-:R-:W2:Y:S04]  /*36f0*/  LDL.LU.64 R98, [R1+0x260] ;  /* 0x0002600001627983 */ /* 0x010ea80000300a00 */
[----:B------:R0:W4:Y:S04]  /*3700*/  @!P5 LDG.E R84, [R90.64] ;  /* 0x0000000e5a54d981 */ /* 0x000128000c1e1900 */
[----:B---3--:R1:W-:Y:S02]  /*3710*/  STL [R1+0x2b4], R77 ;  /* 0x0002b44d01007387 */ /* 0x0083e40000100800 */
[----:B-1----:R-:W-:-:S06]  /*3720*/  IMAD.MOV.U32 R77, RZ, RZ, RZ ;  /* 0x000000ffff4d7224 */ /* 0x002fcc00078e00ff */
[----:B------:R-:W3:Y:S04]  /*3730*/  @!P4 LDG.E R77, [R106.64] ;  /* 0x0000000e6a4dc981 */ /* 0x000ee8000c1e1900 */
[----:B-----5:R1:W-:Y:S02]  /*3740*/  STL [R1+0x2a4], R86 ;  /* 0x0002a45601007387 */ /* 0x0203e40000100800 */
[----:B-1----:R-:W-:-:S10]  /*3750*/  HFMA2.MMA R86, -RZ, RZ, 0, 0 ;  /* 0x00000000ff567435 */ /* 0x002fd400000001ff */
[----:B------:R-:W5:Y:S04]  /*3760*/  @!P3 LDG.E R86, [R80.64] ;  /* 0x0000000e5056b981 */ /* 0x000f68000c1e1900 */
[----:B------:R1:W-:Y:S02]  /*3770*/  STL [R1+0x2c4], R78 ;  /* 0x0002c44e01007387 */ /* 0x0003e40000100800 */
[----:B-1----:R-:W-:-:S04]  /*3780*/  IADD3 R78, R0, 0x138, RZ ;  /* 0x00000138004e7810 */ /* 0x002fc80007ffe0ff */
[----:B------:R-:W-:Y:S02]  /*3790*/  SHF.R.S32.HI R76, RZ, 0x1f, R78 ;  /* 0x0000001fff4c7819 */ /* 0x000fe4000001144e */
[----:B------:R-:W-:-:S04]  /*37a0*/  ISETP.GE.U32.AND P0, PT, R78, c[0x0][0x1e0], PT ;  /* 0x000078004e007a0c */ /* 0x000fc80003f06070 */
[----:B------:R-:W-:Y:S02]  /*37b0*/  ISETP.GE.OR.EX P2, PT, R76, c[0x0][0x1e4], P1, P0 ;  /* 0x000079004c007a0c */ /* 0x000fe40000f46700 */
[----:B------:R-:W-:-:S11]  /*37c0*/  LOP3.LUT P4, RZ, R122, 0x8000, RZ, 0xc0, !PT ;  /* 0x000080007aff7812 */ /* 0x000fd6000788c0ff */
[----:B------:R-:W-:Y:S01]  /*37d0*/  @!P2 IMAD R79, R76, c[0x0][0x1d8], RZ ;  /* 0x000076004c4faa24 */ /* 0x000fe200078e02ff */
[----:B------:R-:W-:-:S03]  /*37e0*/  @!P2 MOV R76, R4 ;  /* 0x00000004004ca202 */ /* 0x000fc60000000f00 */
[----:B------:R-:W-:Y:S01]  /*37f0*/  @!P2 IMAD R79, R78, c[0x0][0x1dc], R79 ;  /* 0x000077004e4faa24 */ /* 0x000fe200078e024f */
[----:B---3--:R1:W-:Y:S02]  /*3800*/  STL [R1+0x2c0], R77 ;  /* 0x0002c04d01007387 */ /* 0x0083e40000100800 */
[----:B-1----:R-:W-:-:S05]  /*3810*/  @!P2 MOV R77, R7 ;  /* 0x00000007004da202 */ /* 0x002fca0000000f00 */
[----:B------:R-:W-:-:S05]  /*3820*/  @!P2 IMAD.WIDE.U32 R76, R78, c[0x0][0x1d8], R76 ;  /* 0x000076004e4caa25 */ /* 0x000fca00078e004c */
[----:B------:R-:W-:Y:S02]  /*3830*/  @!P2 IADD3 R79, R77, R79, RZ ;  /* 0x0000004f4d4fa210 */ /* 0x000fe40007ffe0ff */
[C---:B------:R-:W-:Y:S02]  /*3840*/  @!P2 SHF.L.U32 R78, R76.reuse, 0x1, RZ ;  /* 0x000000014c4ea819 */ /* 0x040fe400000006ff */
[----:B------:R-:W-:Y:S02]  /*3850*/  @!P2 SHF.L.U64.HI R79, R76, 0x1, R79 ;  /* 0x000000014c4fa819 */ /* 0x000fe4000001024f */
[----:B------:R-:W-:-:S04]  /*3860*/  @!P2 IADD3 R76, P0, R78, c[0x0][0x180], RZ ;  /* 0x000060004e4caa10 */ /* 0x000fc80007f1e0ff */
[----:B------:R-:W-:Y:S02]  /*3870*/  @!P2 IADD3.X R77, R79, c[0x0][0x184], RZ, P0, !PT ;  /* 0x000061004f4daa10 */ /* 0x000fe400007fe4ff */
[----:B------:R-:W-:Y:S02]  /*3880*/  @!P2 IADD3 R78, P0, R78, c[0x0][0x178], RZ ;  /* 0x00005e004e4eaa10 */ /* 0x000fe40007f1e0ff */
[----:B------:R-:W-:Y:S02]  /*3890*/  @P2 LOP3.LUT R3, R3, 0x40000, RZ, 0xfc, !PT ;  /* 0x0004000003032812 */ /* 0x000fe400078efcff */
[----:B------:R-:W-:Y:S02]  /*38a0*/  @!P2 IADD3.X R79, R79, c[0x0][0x17c], RZ, P0, !PT ;  /* 0x00005f004f4faa10 */ /* 0x000fe400007fe4ff */
[----:B------:R-:W-:Y:S01]  /*38b0*/  LOP3.LUT P2, RZ, R122, 0x4000, RZ, 0xc0, !PT ;  /* 0x000040007aff7812 */ /* 0x000fe2000784c0ff */
[----:B0-----:R-:W-:-:S12]  /*38c0*/  IMAD.MOV.U32 R90, RZ, RZ, RZ ;  /* 0x000000ffff5a7224 */ /* 0x001fd800078e00ff */
[----:B------:R-:W3:Y:S04]  /*38d0*/  @!P2 LDG.E R90, [R110.64] ;  /* 0x0000000e6e5aa981 */ /* 0x000ee8000c1e1900 */
[----:B-----5:R0:W-:Y:S02]  /*38e0*/  STL [R1+0x2ac], R86 ;  /* 0x0002ac5601007387 */ /* 0x0201e40000100800 */
[----:B0-----:R-:W-:-:S10]  /*38f0*/  HFMA2.MMA R86, -RZ, RZ, 0, 0 ;  /* 0x00000000ff567435 */ /* 0x001fd400000001ff */
[----:B------:R-:W5:Y:S04]  /*3900*/  @!P4 LDG.E R86, [R104.64] ;  /* 0x0000000e6856c981 */ /* 0x000f68000c1e1900 */
[----:B----4-:R0:W-:Y:S02]  /*3910*/  STL [R1+0x2a8], R84 ;  /* 0x0002a85401007387 */ /* 0x0101e40000100800 */
[----:B0-----:R-:W-:-:S10]  /*3920*/  HFMA2.MMA R84, -RZ, RZ, 0, 0 ;  /* 0x00000000ff547435 */ /* 0x001fd400000001ff */
[----:B------:R-:W4:Y:S04]  /*3930*/  @!P5 LDG.E R84, [R100.64] ;  /* 0x0000000e6454d981 */ /* 0x000f28000c1e1900 */
[----:B---3--:R0:W-:Y:S02]  /*3940*/  STL [R1+0x294], R90 ;  /* 0x0002945a01007387 */ /* 0x0081e40000100800 */
[----:B0-----:R-:W-:-:S06]  /*3950*/  CS2R R90, SRZ ;  /* 0x00000000005a7805 */ /* 0x001fcc000001ff00 */
[----:B------:R-:W3:Y:S04]  /*3960*/  @!P2 LDG.E R90, [R54.64] ;  /* 0x0000000e365aa981 */ /* 0x000ee8000c1e1900 */
[----:B-----5:R0:W-:Y:S02]  /*3970*/  STL [R1+0x298], R86 ;  /* 0x0002985601007387 */ /* 0x0201e40000100800 */
[----:B0-----:R-:W-:-:S06]  /*3980*/  MOV R86, RZ ;  /* 0x000000ff00567202 */ /* 0x001fcc0000000f00 */
[----:B------:R-:W5:Y:S04]  /*3990*/  @!P4 LDG.E R86, [R112.64] ;  /* 0x0000000e7056c981 */ /* 0x000f68000c1e1900 */
[----:B----4-:R0:W-:Y:S02]  /*39a0*/  STL [R1+0x2b0], R84 ;  /* 0x0002b05401007387 */ /* 0x0101e40000100800 */
[----:B0-----:R-:W-:-:S04]  /*39b0*/  IADD3 R84, R0, 0x140, RZ ;  /* 0x0000014000547810 */ /* 0x001fc80007ffe0ff */
[----:B------:R-:W-:Y:S02]  /*39c0*/  SHF.R.S32.HI R85, RZ, 0x1f, R84 ;  /* 0x0000001fff557819 */ /* 0x000fe40000011454 */
[----:B------:R-:W-:-:S04]  /*39d0*/  ISETP.GE.U32.AND P0, PT, R84, c[0x0][0x1e0], PT ;  /* 0x0000780054007a0c */ /* 0x000fc80003f06070 */
[----:B------:R-:W-:-:S13]  /*39e0*/  ISETP.GE.OR.EX P5, PT, R85, c[0x0][0x1e4], P1, P0 ;  /* 0x0000790055007a0c */ /* 0x000fda0000fa6700 */
[----:B------:R-:W-:Y:S01]  /*39f0*/  @!P5 MOV R80, R4 ;  /* 0x000000040050d202 */ /* 0x000fe20000000f00 */
[----:B------:R-:W-:Y:S02]  /*3a00*/  @!P5 IMAD R85, R85, c[0x0][0x1d8], RZ ;  /* 0x000076005555da24 */ /* 0x000fe400078e02ff */
[----:B------:R-:W-:Y:S02]  /*3a10*/  @!P5 IMAD.MOV.U32 R81, RZ, RZ, R7 ;  /* 0x000000ffff51d224 */ /* 0x000fe400078e0007 */
[C---:B------:R-:W-:Y:S02]  /*3a20*/  @!P5 IMAD R85, R84.reuse, c[0x0][0x1dc], R85 ;  /* 0x000077005455da24 */ /* 0x040fe400078e0255 */
        /* <DEDUP_REMOVED lines=8> */
[----:B------:R-:W-:Y:S01]  /*3ab0*/  LOP3.LUT P3, RZ, R122, 0x2000, RZ, 0xc0, !PT ;  /* 0x000020007aff7812 */ /* 0x000fe2000786c0ff */
[----:B---3--:R-:W-:-:S12]  /*3ac0*/  STL [R1+0x29c], R90 ;  /* 0x00029c5a01007387 */ /* 0x008fd80000100800 */
[----:B------:R-:W3:Y:S04]  /*3ad0*/  @!P3 LDG.E R91, [R118.64] ;  /* 0x0000000e765bb981 */ /* 0x000ee8000c1e1900 */
[----:B-----5:R0:W-:Y:S02]  /*3ae0*/  STL [R1+0x2a0], R86 ;  /* 0x0002a05601007387 */ /* 0x0201e40000100800 */
[----:B0-----:R-:W-:-:S04]  /*3af0*/  IADD3 R86, R0, 0x148, RZ ;  /* 0x0000014800567810 */ /* 0x001fc80007ffe0ff */
[----:B------:R-:W-:Y:S02]  /*3b00*/  SHF.R.S32.HI R87, RZ, 0x1f, R86 ;  /* 0x0000001fff577819 */ /* 0x000fe40000011456 */
[----:B------:R-:W-:-:S04]  /*3b10*/  ISETP.GE.U32.AND P0, PT, R86, c[0x0][0x1e0], PT ;  /* 0x0000780056007a0c */ /* 0x000fc80003f06070 */
[----:B------:R-:W-:-:S13]  /*3b20*/  ISETP.GE.OR.EX P4, PT, R87, c[0x0][0x1e4], P1, P0 ;  /* 0x0000790057007a0c */ /* 0x000fda0000f86700 */
[----:B------:R-:W-:Y:S01]  /*3b30*/  @!P4 MOV R54, R4 ;  /* 0x000000040036c202 */ /* 0x000fe20000000f00 */
[----:B------:R-:W-:Y:S01]  /*3b40*/  @!P4 IMAD R87, R87, c[0x0][0x1d8], RZ ;  /* 0x000076005757ca24 */ /* 0x000fe200078e02ff */
[----:B------:R-:W-:-:S03]  /*3b50*/  @!P4 MOV R55, R7 ;  /* 0x000000070037c202 */ /* 0x000fc60000000f00 */
        /* <DEDUP_REMOVED lines=8> */
[----:B------:R-:W-:Y:S01]  /*3be0*/  @!P4 IADD3.X R55, R90, c[0x0][0x17c], RZ, P0, !PT ;  /* 0x00005f005a37ca10 */ /* 0x000fe200007fe4ff */
[----:B------:R-:W-:-:S06]  /*3bf0*/  IMAD.MOV.U32 R90, RZ, RZ, RZ ;  /* 0x000000ffff5a7224 */ /* 0x000fcc00078e00ff */
[----:B------:R-:W4:Y:S04]  /*3c00*/  @!P3 LDG.E R90, [R108.64] ;  /* 0x0000000e6c5ab981 */ /* 0x000f28000c1e1900 */
[----:B---3--:R-:W-:Y:S04]  /*3c10*/  STL [R1+0x288], R91 ;  /* 0x0002885b01007387 */ /* 0x008fe80000100800 */
[----:B----4-:R0:W-:Y:S02]  /*3c20*/  STL [R1+0x290], R90 ;  /* 0x0002905a01007387 */ /* 0x0101e40000100800 */
[----:B0-----:R-:W-:-:S04]  /*3c30*/  IADD3 R90, R0, 0x150, RZ ;  /* 0x00000150005a7810 */ /* 0x001fc80007ffe0ff */
[----:B------:R-:W-:Y:S02]  /*3c40*/  SHF.R.S32.HI R91, RZ, 0x1f, R90 ;  /* 0x0000001fff5b7819 */ /* 0x000fe4000001145a */
[----:B------:R-:W-:-:S04]  /*3c50*/  ISETP.GE.U32.AND P0, PT, R90, c[0x0][0x1e0], PT ;  /* 0x000078005a007a0c */ /* 0x000fc80003f06070 */
[----:B------:R-:W-:Y:S02]  /*3c60*/  ISETP.GE.OR.EX P3, PT, R91, c[0x0][0x1e4], P1, P0 ;  /* 0x000079005b007a0c */ /* 0x000fe40000f66700 */
[----:B------:R-:W-:-:S13]  /*3c70*/  LOP3.LUT P0, RZ, R122, 0x1000, RZ, 0xc0, !PT ;  /* 0x000010007aff7812 */ /* 0x000fda000780c0ff */
[----:B------:R-:W3:Y:S01]  /*3c80*/  @!P0 LDG.E R92, [R30.64] ;  /* 0x0000000e1e5c8981 */ /* 0x000ee2000c1e1900 */
[----:B------:R-:W-:-:S03]  /*3c90*/  @!P3 IMAD R91, R91, c[0x0][0x1d8], RZ ;  /* 0x000076005b5bba24 */ /* 0x000fc600078e02ff */
[----:B---3--:R0:W-:Y:S02]  /*3ca0*/  STL [R1+0x284], R92 ;  /* 0x0002845c01007387 */ /* 0x0081e40000100800 */
[----:B0-----:R-:W-:-:S06]  /*3cb0*/  CS2R R92, SRZ ;  /* 0x00000000005c7805 */ /* 0x001fcc000001ff00 */
[----:B------:R-:W3:Y:S01]  /*3cc0*/  @!P0 LDG.E R92, [R116.64] ;  /* 0x0000000e745c8981 */ /* 0x000ee2000c1e1900 */
[----:B------:R-:W-:Y:S02]  /*3cd0*/  @!P3 MOV R30, R4 ;  /* 0x00000004001eb202 */ /* 0x000fe40000000f00 */
[----:B------:R-:W-:Y:S01]  /*3ce0*/  @!P3 MOV R31, R7 ;  /* 0x00000007001fb202 */ /* 0x000fe20000000f00 */
[----:B------:R-:W-:-:S04]  /*3cf0*/  @!P3 IMAD R91, R90, c[0x0][0x1dc], R91 ;  /* 0x000077005a5bba24 */ /* 0x000fc800078e025b */
[----:B------:R-:W-:-:S05]  /*3d00*/  @!P3 IMAD.WIDE.U32 R30, R90, c[0x0][0x1d8], R30 ;  /* 0x000076005a1eba25 */ /* 0x000fca00078e001e */
[----:B------:R-:W-:Y:S01]  /*3d10*/  @!P3 IADD3 R91, R31, R91, RZ ;  /* 0x0000005b1f5bb210 */ /* 0x000fe20007ffe0ff */
[----:B------:R-:W-:Y:S01]  /*3d20*/  @!P3 IMAD.SHL.U32 R31, R30, 0x2, RZ ;  /* 0x000000021e1fb824 */ /* 0x000fe200078e00ff */
[----:B------:R-:W-:-:S04]  /*3d30*/  LOP3.LUT P2, RZ, R122, 0x800, RZ, 0xc0, !PT ;  /* 0x000008007aff7812 */ /* 0x000fc8000784c0ff */
[----:B------:R-:W-:-:S09]  /*3d40*/  @!P3 IADD3 R90, P0, R31, c[0x0][0x180], RZ ;  /* 0x000060001f5aba10 */ /* 0x000fd20007f1e0ff */
[----:B------:R0:W4:Y:S02]  /*3d50*/  @!P2 LDG.E R93, [R44.64] ;  /* 0x0000000e2c5da981 */ /* 0x000124000c1e1900 */
[----:B0-----:R-:W-:-:S04]  /*3d60*/  IADD3 R44, R0, 0x158, RZ ;  /* 0x00000158002c7810 */ /* 0x001fc80007ffe0ff */
[----:B------:R-:W-:Y:S01]  /*3d70*/  SHF.R.S32.HI R45, RZ, 0x1f, R44 ;  /* 0x0000001fff2d7819 */ /* 0x000fe2000001142c */
[----:B---3--:R0:W-:Y:S02]  /*3d80*/  STL [R1+0x28c], R92 ;  /* 0x00028c5c01007387 */ /* 0x0081e40000100800 */
[----:B0-----:R-:W-:-:S04]  /*3d90*/  @!P3 SHF.L.U64.HI R92, R30, 0x1, R91 ;  /* 0x000000011e5cb819 */ /* 0x001fc8000001025b */
[----:B------:R-:W-:Y:S02]  /*3da0*/  @!P3 IADD3.X R91, R92, c[0x0][0x184], RZ, P0, !PT ;  /* 0x000061005c5bba10 */ /* 0x000fe400007fe4ff */
[----:B------:R-:W-:-:S04]  /*3db0*/  @!P3 IADD3 R30, P0, R31, c[0x0][0x178], RZ ;  /* 0x00005e001f1eba10 */ /* 0x000fc80007f1e0ff */
[----:B------:R-:W-:Y:S01]  /*3dc0*/  @!P3 IADD3.X R31, R92, c[0x0][0x17c], RZ, P0, !PT ;  /* 0x00005f005c1fba10 */ /* 0x000fe200007fe4ff */
[----:B------:R-:W-:Y:S01]  /*3dd0*/  HFMA2.MMA R92, -RZ, RZ, 0, 0 ;  /* 0x00000000ff5c7435 */ /* 0x000fe200000001ff */
[----:B------:R-:W-:-:S09]  /*3de0*/  ISETP.GE.U32.AND P0, PT, R44, c[0x0][0x1e0], PT ;  /* 0x000078002c007a0c */ /* 0x000fd20003f06070 */
[----:B------:R0:W3:Y:S01]  /*3df0*/  @!P2 LDG.E R92, [R88.64] ;  /* 0x0000000e585ca981 */ /* 0x0000e2000c1e1900 */
[----:B------:R-:W-:Y:S02]  /*3e00*/  ISETP.GE.OR.EX P2, PT, R45, c[0x0][0x1e4], P1, P0 ;  /* 0x000079002d007a0c */ /* 0x000fe40000f46700 */
[----:B------:R-:W-:Y:S01]  /*3e10*/  LOP3.LUT P0, RZ, R122, 0x400, RZ, 0xc0, !PT ;  /* 0x000004007aff7812 */ /* 0x000fe2000780c0ff */
[----:B0-----:R-:W-:-:S12]  /*3e20*/  CS2R R88, SRZ ;  /* 0x0000000000587805 */ /* 0x001fd8000001ff00 */
[----:B------:R0:W5:Y:S01]  /*3e30*/  @!P0 LDG.E R88, [R34.64] ;  /* 0x0000000e22588981 */ /* 0x000162000c1e1900 */
[----:B------:R-:W-:Y:S01]  /*3e40*/  LOP3.LUT R3, R3, 0xfffdffff, RZ, 0xc0, !PT ;  /* 0xfffdffff03037812 */ /* 0x000fe200078ec0ff */
[----:B------:R-:W-:-:S03]  /*3e50*/  @!P2 IMAD R45, R45, c[0x0][0x1d8], RZ ;  /* 0x000076002d2daa24 */ /* 0x000fc600078e02ff */
[----:B------:R-:W-:Y:S02]  /*3e60*/  @P5 LOP3.LUT R3, R3, 0x20000, RZ, 0xfc, !PT ;  /* 0x0002000003035812 */ /* 0x000fe400078efcff */
[----:B0-----:R-:W-:Y:S02]  /*3e70*/  @!P2 MOV R34, R4 ;  /* 0x000000040022a202 */ /* 0x001fe40000000f00 */
[----:B------:R-:W-:Y:S02]  /*3e80*/  @!P2 MOV R35, R7 ;  /* 0x000000070023a202 */ /* 0x000fe40000000f00 */
[----:B------:R-:W-:Y:S01]  /*3e90*/  LOP3.LUT R3, R3, 0xfffeffff, RZ, 0xc0, !PT ;  /* 0xfffeffff03037812 */ /* 0x000fe200078ec0ff */
[C---:B------:R-:W-:Y:S02]  /*3ea0*/  @!P2 IMAD R45, R44.reuse, c[0x0][0x1dc], R45 ;  /* 0x000077002c2daa24 */ /* 0x040fe400078e022d */
[----:B------:R-:W-:Y:S01]  /*3eb0*/  @!P2 IMAD.WIDE.U32 R34, R44, c[0x0][0x1d8], R34 ;  /* 0x000076002c22aa25 */ /* 0x000fe200078e0022 */
[----:B------:R-:W-:-:S03]  /*3ec0*/  @P4 LOP3.LUT R3, R3, 0x10000, RZ, 0xfc, !PT ;  /* 0x0001000003034812 */ /* 0x000fc600078efcff */
[----:B------:R-:W-:Y:S01]  /*3ed0*/  @!P2 IMAD.IADD R45, R35, 0x1, R45 ;  /* 0x00000001232da824 */ /* 0x000fe200078e022d */
[----:B------:R-:W-:Y:S02]  /*3ee0*/  @!P2 SHF.L.U32 R35, R34, 0x1, RZ ;  /* 0x000000012223a819 */ /* 0x000fe400000006ff */
[----:B------:R-:W-:-:S04]  /*3ef0*/  LOP3.LUT R3, R3, 0xffff7fff, RZ, 0xc0, !PT ;  /* 0xffff7fff03037812 */ /* 0x000fc800078ec0ff */
[----:B------:R-:W-:-:S04]  /*3f00*/  @P3 LOP3.LUT R3, R3, 0x8000, RZ, 0xfc, !PT ;  /* 0x0000800003033812 */ /* 0x000fc800078efcff */
[----:B------:R-:W-:-:S04]  /*3f10*/  LOP3.LUT R3, R3, 0xffffbfff, RZ, 0xc0, !PT ;  /* 0xffffbfff03037812 */ /* 0x000fc800078ec0ff */
[----:B------:R-:W-:Y:S01]  /*3f20*/  @P2 LOP3.LUT R3, R3, 0x4000, RZ, 0xfc, !PT ;  /* 0x0000400003032812 */ /* 0x000fe200078efcff */
[----:B---3--:R0:W-:Y:S02]  /*3f30*/  STL [R1+0x224], R92 ;  /* 0x0002245c01007387 */ /* 0x0081e40000100800 */
[----:B0-----:R-:W-:-:S06]  /*3f40*/  MOV R92, RZ ;  /* 0x000000ff005c7202 */ /* 0x001fcc0000000f00 */
[----:B------:R0:W3:Y:S01]  /*3f50*/  @!P0 LDG.E R92, [R114.64] ;  /* 0x0000000e725c8981 */ /* 0x0000e2000c1e1900 */
[----:B------:R-:W-:-:S03]  /*3f60*/  @!P2 IADD3 R44, P0, R35, c[0x0][0x180], RZ ;  /* 0x00006000232caa10 */ /* 0x000fc60007f1e0ff */
[----:B-----5:R1:W-:Y:S02]  /*3f70*/  STL [R1+0x21c], R88 ;  /* 0x00021c5801007387 */ /* 0x0203e40000100800 */
[----:B-1----:R-:W-:-:S04]  /*3f80*/  @!P2 SHF.L.U64.HI R88, R34, 0x1, R45 ;  /* 0x000000012258a819 */ /* 0x002fc8000001022d */
[----:B------:R-:W-:Y:S02]  /*3f90*/  @!P2 IADD3.X R45, R88, c[0x0][0x184], RZ, P0, !PT ;  /* 0x00006100582daa10 */ /* 0x000fe400007fe4ff */
[----:B------:R-:W-:-:S04]  /*3fa0*/  @!P2 IADD3 R34, P0, R35, c[0x0][0x178], RZ ;  /* 0x00005e002322aa10 */ /* 0x000fc80007f1e0ff */
[----:B------:R-:W-:Y:S02]  /*3fb0*/  @!P2 IADD3.X R35, R88, c[0x0][0x17c], RZ, P0, !PT ;  /* 0x00005f005823aa10 */ /* 0x000fe400007fe4ff */
[----:B------:R-:W-:Y:S01]  /*3fc0*/  LOP3.LUT P2, RZ, R2, 0x80, RZ, 0xc0, !PT ;  /* 0x0000008002ff7812 */ /* 0x000fe2000784c0ff */
[----:B------:R-:W-:-:S12]  /*3fd0*/  HFMA2.MMA R88, -RZ, RZ, 0, 0 ;  /* 0x00000000ff587435 */ /* 0x000fd800000001ff */
[----:B------:R1:W5:Y:S04]  /*3fe0*/  @!P2 LDG.E R88, [R26.64] ;  /* 0x0000000e1a58a981 */ /* 0x000368000c1e1900 */
[----:B------:R0:W2:Y:S01]  /*3ff0*/  @!P2 LDG.E R89, [R56.64] ;  /* 0x0000000e3859a981 */ /* 0x0000a2000c1e1900 */
[----:B-1----:R-:W-:-:S04]  /*4000*/  IADD3 R26, R0, 0x160, RZ ;  /* 0x00000160001a7810 */ /* 0x002fc80007ffe0ff */
[----:B------:R-:W-:Y:S02]  /*4010*/  SHF.R.S32.HI R27, RZ, 0x1f, R26 ;  /* 0x0000001fff1b7819 */ /* 0x000fe4000001141a */
[----:B------:R-:W-:-:S04]  /*4020*/  ISETP.GE.U32.AND P0, PT, R26, c[0x0][0x1e0], PT ;  /* 0x000078001a007a0c */ /* 0x000fc80003f06070 */
[----:B------:R-:W-:Y:S02]  /*4030*/  ISETP.GE.OR.EX P2, PT, R27, c[0x0][0x1e4], P1, P0 ;  /* 0x000079001b007a0c */ /* 0x000fe40000f46700 */
[----:B------:R-:W-:Y:S02]  /*4040*/  LOP3.LUT P0, RZ, R122, 0x100, RZ, 0xc0, !PT ;  /* 0x000001007aff7812 */ /* 0x000fe4000780c0ff */
[----:B0-----:R-:W-:-:S11]  /*4050*/  MOV R56, RZ ;  /* 0x000000ff00387202 */ /* 0x001fd60000000f00 */
[----:B------:R0:W2:Y:S01]  /*4060*/  @!P0 LDG.E R56, [R10.64] ;  /* 0x0000000e0a388981 */ /* 0x0000a2000c1e1900 */
[----:B------:R-:W-:-:S03]  /*4070*/  @!P2 IMAD R27, R27, c[0x0][0x1d8], RZ ;  /* 0x000076001b1baa24 */ /* 0x000fc600078e02ff */
[----:B------:R1:W3:Y:S01]  /*4080*/  @!P0 LDG.E R125, [R72.64] ;  /* 0x0000000e487d8981 */ /* 0x0002e2000c1e1900 */
[----:B------:R-:W-:Y:S01]  /*4090*/  @!P2 IMAD R27, R26, c[0x0][0x1dc], R27 ;  /* 0x000077001a1baa24 */ /* 0x000fe200078e021b */
[----:B0-----:R-:W-:Y:S01]  /*40a0*/  @!P2 MOV R10, R4 ;  /* 0x00000004000aa202 */ /* 0x001fe20000000f00 */
[----:B------:R-:W-:-:S04]  /*40b0*/  @!P2 IMAD.MOV.U32 R11, RZ, RZ, R7 ;  /* 0x000000ffff0ba224 */ /* 0x000fc800078e0007 */
[----:B------:R-:W-:-:S05]  /*40c0*/  @!P2 IMAD.WIDE.U32 R10, R26, c[0x0][0x1d8], R10 ;  /* 0x000076001a0aaa25 */ /* 0x000fca00078e000a */
[----:B------:R-:W-:Y:S02]  /*40d0*/  @!P2 IADD3 R27, R11, R27, RZ ;  /* 0x0000001b0b1ba210 */ /* 0x000fe40007ffe0ff */
[C---:B------:R-:W-:Y:S02]  /*40e0*/  @!P2 SHF.L.U32 R26, R10.reuse, 0x1, RZ ;  /* 0x000000010a1aa819 */ /* 0x040fe400000006ff */
[----:B------:R-:W-:Y:S01]  /*40f0*/  @!P2 SHF.L.U64.HI R10, R10, 0x1, R27 ;  /* 0x000000010a0aa819 */ /* 0x000fe2000001021b */
[----:B------:R-:W-:Y:S01]  /*4100*/  HFMA2.MMA R123, -RZ, RZ, 0, 0 ;  /* 0x00000000ff7b7435 */ /* 0x000fe200000001ff */
[C---:B------:R-:W-:Y:S02]  /*4110*/  LOP3.LUT P5, RZ, R2.reuse, 0x400, RZ, 0xc0, !PT ;  /* 0x0000040002ff7812 */ /* 0x040fe400078ac0ff */
[C---:B------:R-:W-:Y:S02]  /*4120*/  LOP3.LUT P4, RZ, R2.reuse, 0x200, RZ, 0xc0, !PT ;  /* 0x0000020002ff7812 */ /* 0x040fe4000788c0ff */
[----:B------:R-:W-:-:S02]  /*4130*/  LOP3.LUT P3, RZ, R2, 0x100, RZ, 0xc0, !PT ;  /* 0x0000010002ff7812 */ /* 0x000fc4000786c0ff */
[----:B------:R-:W-:Y:S02]  /*4140*/  LOP3.LUT R3, R3, 0xffffdfff, RZ, 0xc0, !PT ;  /* 0xffffdfff03037812 */ /* 0x000fe400078ec0ff */
[----:B------:R-:W-:Y:S02]  /*4150*/  LOP3.LUT R2, R2, 0xfffffff7, RZ, 0xc0, !PT ;  /* 0xfffffff702027812 */ /* 0x000fe400078ec0ff */
[----:B------:R-:W-:Y:S02]  /*4160*/  @P2 LOP3.LUT R3, R3, 0x2000, RZ, 0xfc, !PT ;  /* 0x0000200003032812 */ /* 0x000fe400078efcff */
[----:B------:R-:W-:Y:S01]  /*4170*/  @P2 LOP3.LUT R2, R2, 0x8, RZ, 0xfc, !PT ;  /* 0x0000000802022812 */ /* 0x000fe200078efcff */
[----:B------:R-:W-:Y:S01]  /*4180*/  CS2R R118, SRZ ;  /* 0x0000000000767805 */ /* 0x000fe2000001ff00 */
[----:B------:R-:W-:-:S06]  /*4190*/  CS2R R116, SRZ ;  /* 0x0000000000747805 */ /* 0x000fcc000001ff00 */
[----:B------:R0:W3:Y:S04]  /*41a0*/  @!P3 LDG.E R116, [R38.64] ;  /* 0x0000000e2674b981 */ /* 0x0000e8000c1e1900 */
[----:B------:R1:W3:Y:S01]  /*41b0*/  @!P3 LDG.E R117, [R74.64] ;  /* 0x0000000e4a75b981 */ /* 0x0002e2000c1e1900 */
[----:B0-----:R-:W-:Y:S01]  /*41c0*/  IADD3 R38, R0, 0x170, RZ ;  /* 0x0000017000267810 */ /* 0x001fe20007ffe0ff */
[----:B------:R-:W-:Y:S01]  /*41d0*/  CS2R R114, SRZ ;  /* 0x0000000000727805 */ /* 0x000fe2000001ff00 */
[----:B------:R-:W-:Y:S01]  /*41e0*/  CS2R R112, SRZ ;  /* 0x0000000000707805 */ /* 0x000fe2000001ff00 */
[----:B--2---:R0:W-:Y:S02]  /*41f0*/  STL [R1+0x210], R56 ;  /* 0x0002103801007387 */ /* 0x0041e40000100800 */
[----:B0-----:R-:W-:-:S04]  /*4200*/  @!P2 IADD3 R56, P0, R26, c[0x0][0x180], RZ ;  /* 0x000060001a38aa10 */ /* 0x001fc80007f1e0ff */
[----:B------:R-:W-:Y:S02]  /*4210*/  @!P2 IADD3.X R57, R10, c[0x0][0x184], RZ, P0, !PT ;  /* 0x000061000a39aa10 */ /* 0x000fe400007fe4ff */
[----:B------:R-:W-:-:S04]  /*4220*/  @!P2 IADD3 R26, P0, R26, c[0x0][0x178], RZ ;  /* 0x00005e001a1aaa10 */ /* 0x000fc80007f1e0ff */
[----:B------:R-:W-:Y:S02]  /*4230*/  @!P2 IADD3.X R27, R10, c[0x0][0x17c], RZ, P0, !PT ;  /* 0x00005f000a1baa10 */ /* 0x000fe400007fe4ff */
[----:B------:R-:W-:-:S13]  /*4240*/  LOP3.LUT P0, RZ, R122, 0x80, RZ, 0xc0, !PT ;  /* 0x000000807aff7812 */ /* 0x000fda000780c0ff */
[----:B------:R0:W2:Y:S04]  /*4250*/  @!P0 LDG.E R124, [R36.64] ;  /* 0x0000000e247c8981 */ /* 0x0000a8000c1e1900 */
[----:B------:R1:W2:Y:S01]  /*4260*/  @!P0 LDG.E R123, [R62.64] ;  /* 0x0000000e3e7b8981 */ /* 0x0002a2000c1e1900 */
[----:B0-----:R-:W-:-:S04]  /*4270*/  IADD3 R36, R0, 0x168, RZ ;  /* 0x0000016800247810 */ /* 0x001fc80007ffe0ff */
[----:B------:R-:W-:Y:S02]  /*4280*/  SHF.R.S32.HI R10, RZ, 0x1f, R36 ;  /* 0x0000001fff0a7819 */ /* 0x000fe40000011424 */
[----:B------:R-:W-:-:S04]  /*4290*/  ISETP.GE.U32.AND P0, PT, R36, c[0x0][0x1e0], PT ;  /* 0x0000780024007a0c */ /* 0x000fc80003f06070 */
[----:B------:R-:W-:Y:S02]  /*42a0*/  ISETP.GE.OR.EX P2, PT, R10, c[0x0][0x1e4], P1, P0 ;  /* 0x000079000a007a0c */ /* 0x000fe40000f46700 */
[----:B------:R-:W-:-:S11]  /*42b0*/  LOP3.LUT P0, RZ, R122, 0x40, RZ, 0xc0, !PT ;  /* 0x000000407aff7812 */ /* 0x000fd6000780c0ff */
[----:B------:R-:W-:Y:S01]  /*42c0*/  @!P2 IMAD R37, R10, c[0x0][0x1d8], RZ ;  /* 0x000076000a25aa24 */ /* 0x000fe200078e02ff */
[----:B------:R-:W-:Y:S01]  /*42d0*/  @!P2 MOV R10, R4 ;  /* 0x00000004000aa202 */ /* 0x000fe20000000f00 */
[----:B------:R-:W-:Y:S01]  /*42e0*/  @!P2 IMAD.MOV.U32 R11, RZ, RZ, R7 ;  /* 0x000000ffff0ba224 */ /* 0x000fe200078e0007 */
[----:B------:R0:W2:Y:S01]  /*42f0*/  @!P0 LDG.E R119, [R64.64] ;  /* 0x0000000e40778981 */ /* 0x0000a2000c1e1900 */
[C---:B------:R-:W-:Y:S02]  /*4300*/  @!P2 IMAD R37, R36.reuse, c[0x0][0x1dc], R37 ;  /* 0x000077002425aa24 */ /* 0x040fe400078e0225 */
[----:B------:R-:W-:Y:S01]  /*4310*/  @!P2 IMAD.WIDE.U32 R10, R36, c[0x0][0x1d8], R10 ;  /* 0x00007600240aaa25 */ /* 0x000fe200078e000a */
[----:B------:R0:W2:Y:S04]  /*4320*/  @!P0 LDG.E R118, [R94.64] ;  /* 0x0000000e5e768981 */ /* 0x0000a8000c1e1900 */
[----:B------:R-:W-:-:S02]  /*4330*/  @!P2 IADD3 R37, R11, R37, RZ ;  /* 0x000000250b25a210 */ /* 0x000fc40007ffe0ff */
[C---:B------:R-:W-:Y:S02]  /*4340*/  @!P2 SHF.L.U32 R36, R10.reuse, 0x1, RZ ;  /* 0x000000010a24a819 */ /* 0x040fe400000006ff */
[----:B------:R-:W-:Y:S02]  /*4350*/  @!P2 SHF.L.U64.HI R10, R10, 0x1, R37 ;  /* 0x000000010a0aa819 */ /* 0x000fe40000010225 */
[----:B-1----:R-:W-:Y:S01]  /*4360*/  @!P2 IADD3 R62, P0, R36, c[0x0][0x180], RZ ;  /* 0x00006000243eaa10 */ /* 0x002fe20007f1e0ff */
[----:B0-----:R-:W2:Y:S03]  /*4370*/  LDL.LU.64 R94, [R1+0x270] ;  /* 0x00027000015e7983 */ /* 0x001ea60000300a00 */
[----:B------:R-:W-:Y:S02]  /*4380*/  @!P2 IADD3.X R63, R10, c[0x0][0x184], RZ, P0, !PT ;  /* 0x000061000a3faa10 */ /* 0x000fe400007fe4ff */
[----:B------:R-:W-:-:S04]  /*4390*/  @!P2 IADD3 R36, P0, R36, c[0x0][0x178], RZ ;  /* 0x00005e002424aa10 */ /* 0x000fc80007f1e0ff */
[----:B------:R-:W-:Y:S02]  /*43a0*/  @!P2 IADD3.X R37, R10, c[0x0][0x17c], RZ, P0, !PT ;  /* 0x00005f000a25aa10 */ /* 0x000fe400007fe4ff */
[----:B------:R-:W-:Y:S02]  /*43b0*/  SHF.R.S32.HI R10, RZ, 0x1f, R38 ;  /* 0x0000001fff0a7819 */ /* 0x000fe40000011426 */
[----:B------:R-:W-:-:S04]  /*43c0*/  ISETP.GE.U32.AND P0, PT, R38, c[0x0][0x1e0], PT ;  /* 0x0000780026007a0c */ /* 0x000fc80003f06070 */
[----:B------:R-:W-:Y:S02]  /*43d0*/  ISETP.GE.OR.EX P3, PT, R10, c[0x0][0x1e4], P1, P0 ;  /* 0x000079000a007a0c */ /* 0x000fe40000f66700 */
[----:B------:R-:W-:-:S11]  /*43e0*/  LOP3.LUT P0, RZ, R122, 0x10, RZ, 0xc0, !PT ;  /* 0x000000107aff7812 */ /* 0x000fd6000780c0ff */
[----:B------:R-:W-:Y:S02]  /*43f0*/  @!P3 MOV R11, R7 ;  /* 0x00000007000bb202 */ /* 0x000fe40000000f00 */
[----:B------:R0:W2:Y:S04]  /*4400*/  @!P0 LDG.E R114, [R32.64] ;  /* 0x0000000e20728981 */ /* 0x0000a8000c1e1900 */
[----:B------:R1:W2:Y:S01]  /*4410*/  @!P0 LDG.E R115, [R40.64] ;  /* 0x0000000e28738981 */ /* 0x0002a2000c1e1900 */
[----:B0-----:R-:W-:Y:S01]  /*4420*/  @!P3 IMAD R32, R10, c[0x0][0x1d8], RZ ;  /* 0x000076000a20ba24 */ /* 0x001fe200078e02ff */
[----:B------:R-:W-:-:S03]  /*4430*/  @!P3 MOV R10, R4 ;  /* 0x00000004000ab202 */ /* 0x000fc60000000f00 */
[C---:B------:R-:W-:Y:S02]  /*4440*/  @!P3 IMAD R32, R38.reuse, c[0x0][0x1dc], R32 ;  /* 0x000077002620ba24 */ /* 0x040fe400078e0220 */
[----:B------:R-:W-:-:S04]  /*4450*/  @!P3 IMAD.WIDE.U32 R10, R38, c[0x0][0x1d8], R10 ;  /* 0x00007600260aba25 */ /* 0x000fc800078e000a */
[----:B------:R-:W-:Y:S01]  /*4460*/  @!P3 IMAD.IADD R11, R11, 0x1, R32 ;  /* 0x000000010b0bb824 */ /* 0x000fe200078e0220 */
[----:B------:R-:W-:-:S04]  /*4470*/  @!P3 SHF.L.U32 R32, R10, 0x1, RZ ;  /* 0x000000010a20b819 */ /* 0x000fc800000006ff */
[----:B------:R-:W-:Y:S02]  /*4480*/  @!P3 SHF.L.U64.HI R10, R10, 0x1, R11 ;  /* 0x000000010a0ab819 */ /* 0x000fe4000001020b */
[----:B------:R-:W-:-:S04]  /*4490*/  @!P3 IADD3 R38, P0, R32, c[0x0][0x180], RZ ;  /* 0x000060002026ba10 */ /* 0x000fc80007f1e0ff */
[----:B------:R-:W-:Y:S02]  /*44a0*/  @!P3 IADD3.X R39, R10, c[0x0][0x184], RZ, P0, !PT ;  /* 0x000061000a27ba10 */ /* 0x000fe400007fe4ff */
[----:B------:R-:W-:-:S04]  /*44b0*/  @!P3 IADD3 R32, P0, R32, c[0x0][0x178], RZ ;  /* 0x00005e002020ba10 */ /* 0x000fc80007f1e0ff */
[----:B------:R-:W-:Y:S02]  /*44c0*/  @!P3 IADD3.X R33, R10, c[0x0][0x17c], RZ, P0, !PT ;  /* 0x00005f000a21ba10 */ /* 0x000fe400007fe4ff */
[----:B------:R-:W-:-:S13]  /*44d0*/  LOP3.LUT P0, RZ, R122, 0x8, RZ, 0xc0, !PT ;  /* 0x000000087aff7812 */ /* 0x000fda000780c0ff */
[----:B------:R0:W2:Y:S01]  /*44e0*/  @!P0 LDG.E R113, [R22.64] ;  /* 0x0000000e16718981 */ /* 0x0000a2000c1e1900 */
[----:B------:R-:W-:Y:S02]  /*44f0*/  LOP3.LUT R3, R3, 0xffffefff, RZ, 0xc0, !PT ;  /* 0xffffefff03037812 */ /* 0x000fe400078ec0ff */
[----:B------:R-:W-:Y:S01]  /*4500*/  IADD3 R10, R0, 0x178, RZ ;  /* 0x00000178000a7810 */ /* 0x000fe20007ffe0ff */
[----:B------:R1:W2:Y:S04]  /*4510*/  @!P0 LDG.E R112, [R96.64] ;  /* 0x0000000e60708981 */ /* 0x0002a8000c1e1900 */
[----:B0-----:R-:W2:Y:S01]  /*4520*/  LDL.LU.64 R22, [R1+0x278] ;  /* 0x0002780001167983 */ /* 0x001ea20000300a00 */
[----:B------:R-:W-:Y:S02]  /*4530*/  @P2 LOP3.LUT R3, R3, 0x1000, RZ, 0xfc, !PT ;  /* 0x0000100003032812 */ /* 0x000fe400078efcff */
[----:B------:R-:W-:Y:S01]  /*4540*/  LOP3.LUT R2, R2, 0xffffffef, RZ, 0xc0, !PT ;  /* 0xffffffef02027812 */ /* 0x000fe200078ec0ff */
[----:B------:R-:W-:Y:S01]  /*4550*/  CS2R R110, SRZ ;  /* 0x00000000006e7805 */ /* 0x000fe2000001ff00 */
[----:B------:R-:W-:Y:S01]  /*4560*/  LOP3.LUT R3, R3, 0xfffff7ff, RZ, 0xc0, !PT ;  /* 0xfffff7ff03037812 */ /* 0x000fe200078ec0ff */
[----:B-----5:R-:W-:Y:S01]  /*4570*/  STL [R1+0x214], R88 ;  /* 0x0002145801007387 */ /* 0x020fe20000100800 */
[----:B------:R-:W-:-:S02]  /*4580*/  SHF.R.S32.HI R11, RZ, 0x1f, R10 ;  /* 0x0000001fff0b7819 */ /* 0x000fc4000001140a */
[----:B------:R-:W-:Y:S01]  /*4590*/  ISETP.GE.U32.AND P0, PT, R10, c[0x0][0x1e0], PT ;  /* 0x000078000a007a0c */ /* 0x000fe20003f06070 */
[----:B------:R0:W-:Y:S01]  /*45a0*/  STL [R1+0x218], R89 ;  /* 0x0002185901007387 */ /* 0x0001e20000100800 */
[----:B------:R-:W-:Y:S02]  /*45b0*/  LOP3.LUT P2, RZ, R122, 0x4, RZ, 0xc0, !PT ;  /* 0x000000047aff7812 */ /* 0x000fe4000784c0ff */
[----:B------:R-:W-:Y:S01]  /*45c0*/  @P3 LOP3.LUT R3, R3, 0x800, RZ, 0xfc, !PT ;  /* 0x0000080003033812 */ /* 0x000fe200078efcff */
[----:B------:R-:W-:Y:S01]  /*45d0*/  CS2R R108, SRZ ;  /* 0x00000000006c7805 */ /* 0x000fe2000001ff00 */
[----:B------:R-:W-:Y:S01]  /*45e0*/  @P3 LOP3.LUT R2, R2, 0x10, RZ, 0xfc, !PT ;  /* 0x0000001002023812 */ /* 0x000fe200078efcff */
[----:B-1----:R-:W5:Y:S01]  /*45f0*/  LDL.LU.64 R96, [R1+0x248] ;  /* 0x0002480001607983 */ /* 0x002f620000300a00 */
[----:B------:R-:W-:-:S03]  /*4600*/  ISETP.GE.OR.EX P3, PT, R11, c[0x0][0x1e4], P1, P0 ;  /* 0x000079000b007a0c */ /* 0x000fc60000f66700 */
[----:B0-----:R-:W5:Y:S04]  /*4610*/  LDL.LU.64 R88, [R1+0x268] ;  /* 0x0002680001587983 */ /* 0x001f680000300a00 */
[----:B------:R0:W5:Y:S04]  /*4620*/  @!P2 LDG.E R110, [R8.64] ;  /* 0x0000000e086ea981 */ /* 0x000168000c1e1900 */
[----:B------:R1:W5:Y:S02]  /*4630*/  @!P4 LDG.E R109, [R28.64] ;  /* 0x0000000e1c6dc981 */ /* 0x000364000c1e1900 */
[----:B------:R-:W-:-:S02]  /*4640*/  @!P3 IMAD R11, R11, c[0x0][0x1d8], RZ ;  /* 0x000076000b0bba24 */ /* 0x000fc400078e02ff */
[----:B------:R1:W5:Y:S01]  /*4650*/  @!P4 LDG.E R108, [R102.64] ;  /* 0x0000000e666cc981 */ /* 0x000362000c1e1900 */
[----:B0-----:R-:W-:Y:S02]  /*4660*/  @!P3 MOV R8, R4 ;  /* 0x000000040008b202 */ /* 0x001fe40000000f00 */
[----:B------:R-:W-:Y:S01]  /*4670*/  @!P3 MOV R9, R7 ;  /* 0x000000070009b202 */ /* 0x000fe20000000f00 */
[C---:B------:R-:W-:Y:S01]  /*4680*/  @!P3 IMAD R11, R10.reuse, c[0x0][0x1dc], R11 ;  /* 0x000077000a0bba24 */ /* 0x040fe200078e020b */
[----:B------:R-:W-:Y:S01]  /*4690*/  LOP3.LUT R3, R3, 0xfffffbff, RZ, 0xc0, !PT ;  /* 0xfffffbff03037812 */ /* 0x000fe200078ec0ff */
[----:B------:R-:W-:Y:S01]  /*46a0*/  CS2R R106, SRZ ;  /* 0x00000000006a7805 */ /* 0x000fe2000001ff00 */
[----:B------:R0:W5:Y:S01]  /*46b0*/  @!P2 LDG.E R111, [R18.64] ;  /* 0x0000000e126fa981 */ /* 0x000162000c1e1900 */
[----:B------:R-:W-:Y:S01]  /*46c0*/  @!P3 IMAD.WIDE.U32 R8, R10, c[0x0][0x1d8], R8 ;  /* 0x000076000a08ba25 */ /* 0x000fe200078e0008 */
[----:B------:R-:W-:Y:S01]  /*46d0*/  CS2R R100, SRZ ;  /* 0x0000000000647805 */ /* 0x000fe2000001ff00 */
[----:B------:R-:W-:Y:S01]  /*46e0*/  CS2R R104, SRZ ;  /* 0x0000000000687805 */ /* 0x000fe2000001ff00 */
[----:B------:R-:W-:Y:S01]  /*46f0*/  LOP3.LUT R2, R2, 0xffffffdf, RZ, 0xc0, !PT ;  /* 0xffffffdf02027812 */ /* 0x000fe200078ec0ff */
[C---:B------:R-:W-:Y:S01]  /*4700*/  @!P3 IMAD.SHL.U32 R64, R8.reuse, 0x2, RZ ;  /* 0x000000020840b824 */ /* 0x040fe200078e00ff */
[----:B------:R-:W-:Y:S01]  /*4710*/  @!P3 IADD3 R11, R9, R11, RZ ;  /* 0x0000000b090bb210 */ /* 0x000fe20007ffe0ff */
[----:B---3--:R3:W-:Y:S03]  /*4720*/  STL [R1+0x220], R92 ;  /* 0x0002205c01007387 */ /* 0x0087e60000100800 */
[----:B------:R-:W-:Y:S01]  /*4730*/  @!P3 SHF.L.U64.HI R8, R8, 0x1, R11 ;  /* 0x000000010808b819 */ /* 0x000fe2000001020b */
[----:B----4-:R4:W-:Y:S01]  /*4740*/  STL [R1+0x280], R93 ;  /* 0x0002805d01007387 */ /* 0x0109e20000100800 */
[----:B------:R-:W-:-:S02]  /*4750*/  @!P3 IADD3 R40, P0, R64, c[0x0][0x180], RZ ;  /* 0x000060004028ba10 */ /* 0x000fc40007f1e0ff */
[----:B------:R-:W-:Y:S01]  /*4760*/  IADD3 R10, R0, 0x180, RZ ;  /* 0x00000180000a7810 */ /* 0x000fe20007ffe0ff */
[----:B-1----:R-:W-:Y:S01]  /*4770*/  CS2R R102, SRZ ;  /* 0x0000000000667805 */ /* 0x002fe2000001ff00 */
[----:B------:R-:W-:Y:S01]  /*4780*/  @!P3 IADD3.X R41, R8, c[0x0][0x184], RZ, P0, !PT ;  /* 0x000061000829ba10 */ /* 0x000fe200007fe4ff */
[----:B0-----:R-:W5:Y:S01]  /*4790*/  LDL.LU.64 R18, [R1+0x250] ;  /* 0x0002500001127983 */ /* 0x001f620000300a00 */
[----:B------:R-:W-:-:S03]  /*47a0*/  @!P3 IADD3 R64, P0, R64, c[0x0][0x178], RZ ;  /* 0x00005e004040ba10 */ /* 0x000fc60007f1e0ff */
[----:B------:R-:W5:Y:S01]  /*47b0*/  LDL.LU.64 R28, [R1+0x258] ;  /* 0x00025800011c7983 */ /* 0x000f620000300a00 */
[----:B------:R-:W-:Y:S02]  /*47c0*/  @!P3 IADD3.X R65, R8, c[0x0][0x17c], RZ, P0, !PT ;  /* 0x00005f000841ba10 */ /* 0x000fe400007fe4ff */
[----:B------:R-:W-:Y:S02]  /*47d0*/  SHF.R.S32.HI R8, RZ, 0x1f, R10 ;  /* 0x0000001fff087819 */ /* 0x000fe4000001140a */
[----:B------:R-:W-:-:S04]  /*47e0*/  ISETP.GE.U32.AND P0, PT, R10, c[0x0][0x1e0], PT ;  /* 0x000078000a007a0c */ /* 0x000fc80003f06070 */
[----:B------:R-:W-:Y:S02]  /*47f0*/  ISETP.GE.OR.EX P4, PT, R8, c[0x0][0x1e4], P1, P0 ;  /* 0x0000790008007a0c */ /* 0x000fe40000f86700 */
[----:B------:R-:W-:-:S11]  /*4800*/  LOP3.LUT P0, RZ, R122, 0x1, RZ, 0xc0, !PT ;  /* 0x000000017aff7812 */ /* 0x000fd6000780c0ff */
[----:B------:R-:W-:Y:S01]  /*4810*/  @!P4 IMAD R11, R8, c[0x0][0x1d8], RZ ;  /* 0x00007600080bca24 */ /* 0x000fe200078e02ff */
[----:B------:R-:W-:Y:S01]  /*4820*/  @!P4 MOV R8, R4 ;  /* 0x000000040008c202 */ /* 0x000fe20000000f00 */
[----:B------:R0:W5:Y:S01]  /*4830*/  @!P0 LDG.E R107, [R46.64] ;  /* 0x0000000e2e6b8981 */ /* 0x000162000c1e1900 */
[----:B------:R-:W-:Y:S01]  /*4840*/  @!P4 MOV R9, R7 ;  /* 0x000000070009c202 */ /* 0x000fe20000000f00 */
[C---:B------:R-:W-:Y:S01]  /*4850*/  @!P4 IMAD R11, R10.reuse, c[0x0][0x1dc], R11 ;  /* 0x000077000a0bca24 */ /* 0x040fe200078e020b */
[----:B------:R-:W-:Y:S01]  /*4860*/  @P3 LOP3.LUT R3, R3, 0x400, RZ, 0xfc, !PT ;  /* 0x0000040003033812 */ /* 0x000fe200078efcff */
[----:B------:R1:W5:Y:S02]  /*4870*/  @!P0 LDG.E R106, [R24.64] ;  /* 0x0000000e186a8981 */ /* 0x000364000c1e1900 */
[----:B------:R-:W-:Y:S01]  /*4880*/  @!P4 IMAD.WIDE.U32 R8, R10, c[0x0][0x1d8], R8 ;  /* 0x000076000a08ca25 */ /* 0x000fe200078e0008 */
[----:B------:R-:W-:-:S04]  /*4890*/  LOP3.LUT P2, RZ, R3, 0x80000000, RZ, 0xc0, !PT ;  /* 0x8000000003ff7812 */ /* 0x000fc8000784c0ff */
[----:B------:R-:W-:Y:S02]  /*48a0*/  @!P4 IADD3 R11, R9, R11, RZ ;  /* 0x0000000b090bc210 */ /* 0x000fe40007ffe0ff */
[C---:B------:R-:W-:Y:S02]  /*48b0*/  @!P4 SHF.L.U32 R72, R8.reuse, 0x1, RZ ;  /* 0x000000010848c819 */ /* 0x040fe400000006ff */
[----:B------:R-:W-:Y:S02]  /*48c0*/  @!P4 SHF.L.U64.HI R8, R8, 0x1, R11 ;  /* 0x000000010808c819 */ /* 0x000fe4000001020b */
[----:B0-----:R-:W-:Y:S02]  /*48d0*/  @!P4 IADD3 R46, P0, R72, c[0x0][0x180], RZ ;  /* 0x00006000482eca10 */ /* 0x001fe40007f1e0ff */
[----:B------:R-:W-:Y:S01]  /*48e0*/  IADD3 R10, R0, 0x188, RZ ;  /* 0x00000188000a7810 */ /* 0x000fe20007ffe0ff */
[----:B------:R0:W5:Y:S01]  /*48f0*/  @!P2 LDG.E R105, [R12.64] ;  /* 0x0000000e0c69a981 */ /* 0x000162000c1e1900 */
[----:B------:R-:W-:-:S02]  /*4900*/  @!P4 IADD3.X R47, R8, c[0x0][0x184], RZ, P0, !PT ;  /* 0x00006100082fca10 */ /* 0x000fc400007fe4ff */
[----:B------:R-:W-:Y:S01]  /*4910*/  @!P4 IADD3 R72, P0, R72, c[0x0][0x178], RZ ;  /* 0x00005e004848ca10 */ /* 0x000fe20007f1e0ff */
[----:B------:R0:W5:Y:S03]  /*4920*/  @!P2 LDG.E R104, [R16.64] ;  /* 0x0000000e1068a981 */ /* 0x000166000c1e1900 */
[----:B------:R-:W-:Y:S02]  /*4930*/  @!P4 IADD3.X R73, R8, c[0x0][0x17c], RZ, P0, !PT ;  /* 0x00005f000849ca10 */ /* 0x000fe400007fe4ff */
[----:B------:R-:W-:Y:S02]  /*4940*/  SHF.R.S32.HI R8, RZ, 0x1f, R10 ;  /* 0x0000001fff087819 */ /* 0x000fe4000001140a */
[----:B------:R-:W-:-:S04]  /*4950*/  ISETP.GE.U32.AND P0, PT, R10, c[0x0][0x1e0], PT ;  /* 0x000078000a007a0c */ /* 0x000fc80003f06070 */
[----:B------:R-:W-:Y:S02]  /*4960*/  ISETP.GE.OR.EX P2, PT, R8, c[0x0][0x1e4], P1, P0 ;  /* 0x0000790008007a0c */ /* 0x000fe40000f46700 */
[C---:B------:R-:W-:Y:S02]  /*4970*/  LOP3.LUT P3, RZ, R3.reuse, 0x40000000, RZ, 0xc0, !PT ;  /* 0x4000000003ff7812 */ /* 0x040fe4000786c0ff */
[----:B------:R-:W-:-:S04]  /*4980*/  LOP3.LUT R3, R3, 0xfffffdff, RZ, 0xc0, !PT ;  /* 0xfffffdff03037812 */ /* 0x000fc800078ec0ff */
[----:B------:R-:W-:Y:S02]  /*4990*/  @P4 LOP3.LUT R3, R3, 0x200, RZ, 0xfc, !PT ;  /* 0x0000020003034812 */ /* 0x000fe400078efcff */
[----:B------:R-:W-:Y:S02]  /*49a0*/  @P4 LOP3.LUT R2, R2, 0x20, RZ, 0xfc, !PT ;  /* 0x0000002002024812 */ /* 0x000fe400078efcff */
[----:B------:R-:W-:Y:S01]  /*49b0*/  LOP3.LUT P4, RZ, R3, 0x10000000, RZ, 0xc0, !PT ;  /* 0x1000000003ff7812 */ /* 0x000fe2000788c0ff */
[----:B------:R-:W-:Y:S01]  /*49c0*/  @!P2 IMAD R11, R8, c[0x0][0x1d8], RZ ;  /* 0x00007600080baa24 */ /* 0x000fe200078e02ff */
[----:B------:R-:W-:Y:S01]  /*49d0*/  @!P2 MOV R9, R7 ;  /* 0x000000070009a202 */ /* 0x000fe20000000f00 */
[----:B------:R-:W-:Y:S01]  /*49e0*/  @!P2 IMAD.MOV.U32 R8, RZ, RZ, R4 ;  /* 0x000000ffff08a224 */ /* 0x000fe200078e0004 */
[----:B--2---:R2:W5:Y:S01]  /*49f0*/  @!P5 LDG.E R100, [R94.64] ;  /* 0x0000000e5e64d981 */ /* 0x004562000c1e1900 */
[C---:B------:R-:W-:Y:S02]  /*4a00*/  @!P2 IMAD R11, R10.reuse, c[0x0][0x1dc], R11 ;  /* 0x000077000a0baa24 */ /* 0x040fe400078e020b */
[----:B------:R-:W-:Y:S01]  /*4a10*/  @!P2 IMAD.WIDE.U32 R8, R10, c[0x0][0x1d8], R8 ;  /* 0x000076000a08aa25 */ /* 0x000fe200078e0008 */
[----:B------:R1:W5:Y:S01]  /*4a20*/  @!P5 LDG.E R101, [R22.64] ;  /* 0x0000000e1665d981 */ /* 0x000362000c1e1900 */
[----:B0-----:R-:W-:-:S03]  /*4a30*/  IADD3 R16, R0, 0x198, RZ ;  /* 0x0000019800107810 */ /* 0x001fc60007ffe0ff */
[----:B------:R0:W5:Y:S04]  /*4a40*/  @!P3 LDG.E R102, [R14.64] ;  /* 0x0000000e0e66b981 */ /* 0x000168000c1e1900 */
[----:B------:R0:W5:Y:S04]  /*4a50*/  @!P3 LDG.E R103, [R20.64] ;  /* 0x0000000e1467b981 */ /* 0x000168000c1e1900 */
[----:B-1----:R-:W5:Y:S01]  /*4a60*/  LDL.LU.64 R22, [R1+0x240] ;  /* 0x0002400001167983 */ /* 0x002f620000300a00 */
[----:B------:R-:W-:-:S06]  /*4a70*/  IMAD.MOV.U32 R10, RZ, RZ, RZ ;  /* 0x000000ffff0a7224 */ /* 0x000fcc00078e00ff */
[----:B------:R1:W5:Y:S04]  /*4a80*/  @!P4 LDG.E R10, [R98.64] ;  /* 0x0000000e620ac981 */ /* 0x000368000c1e1900 */
[----:B-1----:R-:W5:Y:S01]  /*4a90*/  LDL.LU.64 R98, [R1+0x238] ;  /* 0x0002380001627983 */ /* 0x002f620000300a00 */
[----:B------:R-:W-:Y:S02]  /*4aa0*/  @!P2 IADD3 R11, R9, R11, RZ ;  /* 0x0000000b090ba210 */ /* 0x000fe40007ffe0ff */
[C---:B---3--:R-:W-:Y:S02]  /*4ab0*/  @!P2 SHF.L.U32 R92, R8.reuse, 0x1, RZ ;  /* 0x00000001085ca819 */ /* 0x048fe400000006ff */
[----:B------:R-:W-:Y:S02]  /*4ac0*/  @!P2 SHF.L.U64.HI R8, R8, 0x1, R11 ;  /* 0x000000010808a819 */ /* 0x000fe4000001020b */
[----:B------:R-:W-:-:S02]  /*4ad0*/  @!P2 IADD3 R74, P0, R92, c[0x0][0x180], RZ ;  /* 0x000060005c4aaa10 */ /* 0x000fc40007f1e0ff */
[----:B------:R-:W-:Y:S02]  /*4ae0*/  IADD3 R9, R0, 0x190, RZ ;  /* 0x0000019000097810 */ /* 0x000fe40007ffe0ff */
[----:B------:R-:W-:Y:S02]  /*4af0*/  @!P2 IADD3.X R75, R8, c[0x0][0x184], RZ, P0, !PT ;  /* 0x00006100084baa10 */ /* 0x000fe400007fe4ff */
[----:B------:R-:W-:Y:S02]  /*4b00*/  @!P2 IADD3 R92, P0, R92, c[0x0][0x178], RZ ;  /* 0x00005e005c5caa10 */ /* 0x000fe40007f1e0ff */
[----:B------:R-:W-:Y:S02]  /*4b10*/  SHF.R.S32.HI R11, RZ, 0x1f, R9 ;  /* 0x0000001fff0b7819 */ /* 0x000fe40000011409 */
[----:B----4-:R-:W-:Y:S02]  /*4b20*/  @!P2 IADD3.X R93, R8, c[0x0][0x17c], RZ, P0, !PT ;  /* 0x00005f00085daa10 */ /* 0x010fe400007fe4ff */
[----:B------:R-:W-:-:S04]  /*4b30*/  ISETP.GE.U32.AND P0, PT, R9, c[0x0][0x1e0], PT ;  /* 0x0000780009007a0c */ /* 0x000fc80003f06070 */
[----:B------:R-:W-:Y:S01]  /*4b40*/  ISETP.GE.OR.EX P5, PT, R11, c[0x0][0x1e4], P1, P0 ;  /* 0x000079000b007a0c */ /* 0x000fe20000fa6700 */
[----:B------:R-:W-:-:S10]  /*4b50*/  HFMA2.MMA R8, -RZ, RZ, 0, 0 ;  /* 0x00000000ff087435 */ /* 0x000fd400000001ff */
[----:B-----5:R1:W3:Y:S02]  /*4b60*/  @!P4 LDG.E R8, [R88.64] ;  /* 0x0000000e5808c981 */ /* 0x0202e4000c1e1900 */
[----:B------:R-:W-:Y:S01]  /*4b70*/  @!P5 MOV R12, R4 ;  /* 0x00000004000cd202 */ /* 0x000fe20000000f00 */
[----:B------:R-:W-:Y:S01]  /*4b80*/  @!P5 IMAD R11, R11, c[0x0][0x1d8], RZ ;  /* 0x000076000b0bda24 */ /* 0x000fe200078e02ff */
[----:B------:R-:W-:-:S03]  /*4b90*/  @!P5 MOV R13, R7 ;  /* 0x00000007000dd202 */ /* 0x000fc60000000f00 */
[C---:B------:R-:W-:Y:S02]  /*4ba0*/  @!P5 IMAD R11, R9.reuse, c[0x0][0x1dc], R11 ;  /* 0x00007700090bda24 */ /* 0x040fe400078e020b */
[----:B------:R-:W-:-:S05]  /*4bb0*/  @!P5 IMAD.WIDE.U32 R12, R9, c[0x0][0x1d8], R12 ;  /* 0x00007600090cda25 */ /* 0x000fca00078e000c */
[----:B------:R-:W-:Y:S02]  /*4bc0*/  @!P5 IADD3 R11, R13, R11, RZ ;  /* 0x0000000b0d0bd210 */ /* 0x000fe40007ffe0ff */
[C---:B--2---:R-:W-:Y:S02]  /*4bd0*/  @!P5 SHF.L.U32 R94, R12.reuse, 0x1, RZ ;  /* 0x000000010c5ed819 */ /* 0x044fe400000006ff */
[----:B------:R-:W-:Y:S02]  /*4be0*/  @!P5 SHF.L.U64.HI R12, R12, 0x1, R11 ;  /* 0x000000010c0cd819 */ /* 0x000fe4000001020b */
[----:B-1----:R-:W-:-:S04]  /*4bf0*/  @!P5 IADD3 R88, P0, R94, c[0x0][0x180], RZ ;  /* 0x000060005e58da10 */ /* 0x002fc80007f1e0ff */
[----:B------:R-:W-:Y:S02]  /*4c00*/  @!P5 IADD3.X R89, R12, c[0x0][0x184], RZ, P0, !PT ;  /* 0x000061000c59da10 */ /* 0x000fe400007fe4ff */
[----:B------:R-:W-:Y:S02]  /*4c10*/  @!P5 IADD3 R94, P0, R94, c[0x0][0x178], RZ ;  /* 0x00005e005e5eda10 */ /* 0x000fe40007f1e0ff */
[----:B0-----:R-:W-:Y:S02]  /*4c20*/  SHF.R.S32.HI R14, RZ, 0x1f, R16 ;  /* 0x0000001fff0e7819 */ /* 0x001fe40000011410 */
[----:B------:R-:W-:Y:S02]  /*4c30*/  @!P5 IADD3.X R95, R12, c[0x0][0x17c], RZ, P0, !PT ;  /* 0x00005f000c5fda10 */ /* 0x000fe400007fe4ff */
[----:B------:R-:W-:Y:S02]  /*4c40*/  ISETP.GE.U32.AND P0, PT, R16, c[0x0][0x1e0], PT ;  /* 0x0000780010007a0c */ /* 0x000fe40003f06070 */
[----:B------:R-:W-:-:S02]  /*4c50*/  LOP3.LUT R3, R3, 0xfffffeff, RZ, 0xc0, !PT ;  /* 0xfffffeff03037812 */ /* 0x000fc400078ec0ff */
[----:B------:R-:W-:Y:S02]  /*4c60*/  ISETP.GE.OR.EX P4, PT, R14, c[0x0][0x1e4], P1, P0 ;  /* 0x000079000e007a0c */ /* 0x000fe40000f86700 */
[----:B------:R-:W-:-:S04]  /*4c70*/  @P2 LOP3.LUT R3, R3, 0x100, RZ, 0xfc, !PT ;  /* 0x0000010003032812 */ /* 0x000fc800078efcff */
[----:B------:R-:W-:Y:S01]  /*4c80*/  LOP3.LUT P2, RZ, R3, 0x4000000, RZ, 0xc0, !PT ;  /* 0x0400000003ff7812 */ /* 0x000fe2000784c0ff */
[----:B------:R-:W-:Y:S01]  /*4c90*/  CS2R R12, SRZ ;  /* 0x00000000000c7805 */ /* 0x000fe2000001ff00 */
[----:B------:R-:W-:-:S05]  /*4ca0*/  HFMA2.MMA R11, -RZ, RZ, 0, 0 ;  /* 0x00000000ff0b7435 */ /* 0x000fca00000001ff */
[----:B------:R-:W-:Y:S01]  /*4cb0*/  @!P4 IMAD R17, R14, c[0x0][0x1d8], RZ ;  /* 0x000076000e11ca24 */ /* 0x000fe200078e02ff */
[----:B------:R-:W-:Y:S02]  /*4cc0*/  @!P4 MOV R14, R4 ;  /* 0x00000004000ec202 */ /* 0x000fe40000000f00 */
[----:B------:R-:W-:Y:S01]  /*4cd0*/  @!P4 MOV R15, R7 ;  /* 0x00000007000fc202 */ /* 0x000fe20000000f00 */
[C---:B------:R-:W-:Y:S02]  /*4ce0*/  @!P4 IMAD R17, R16.reuse, c[0x0][0x1dc], R17 ;  /* 0x000077001011ca24 */ /* 0x040fe400078e0211 */
[----:B------:R0:W2:Y:S02]  /*4cf0*/  @!P2 LDG.E R13, [R42.64] ;  /* 0x0000000e2a0da981 */ /* 0x0000a4000c1e1900 */
[----:B------:R-:W-:Y:S02]  /*4d00*/  @!P4 IMAD.WIDE.U32 R14, R16, c[0x0][0x1d8], R14 ;  /* 0x00007600100eca25 */ /* 0x000fe400078e000e */
[----:B------:R1:W4:Y:S03]  /*4d10*/  @!P2 LDG.E R11, [R96.64] ;  /* 0x0000000e600ba981 */ /* 0x000326000c1e1900 */
[----:B------:R-:W-:Y:S01]  /*4d20*/  @!P4 IADD3 R17, R15, R17, RZ ;  /* 0x000000110f11c210 */ /* 0x000fe20007ffe0ff */
[----:B0-----:R-:W-:-:S03]  /*4d30*/  @!P4 IMAD.SHL.U32 R42, R14, 0x2, RZ ;  /* 0x000000020e2ac824 */ /* 0x001fc600078e00ff */
[----:B------:R-:W-:Y:S02]  /*4d40*/  @!P4 SHF.L.U64.HI R14, R14, 0x1, R17 ;  /* 0x000000010e0ec819 */ /* 0x000fe40000010211 */
[----:B-1----:R-:W-:-:S04]  /*4d50*/  @!P4 IADD3 R96, P0, R42, c[0x0][0x180], RZ ;  /* 0x000060002a60ca10 */ /* 0x002fc80007f1e0ff */
[----:B------:R-:W-:Y:S02]  /*4d60*/  @!P4 IADD3.X R97, R14, c[0x0][0x184], RZ, P0, !PT ;  /* 0x000061000e61ca10 */ /* 0x000fe400007fe4ff */
[----:B------:R-:W-:-:S04]  /*4d70*/  @!P4 IADD3 R42, P0, R42, c[0x0][0x178], RZ ;  /* 0x00005e002a2aca10 */ /* 0x000fc80007f1e0ff */
[----:B------:R-:W-:Y:S02]  /*4d80*/  @!P4 IADD3.X R43, R14, c[0x0][0x17c], RZ, P0, !PT ;  /* 0x00005f000e2bca10 */ /* 0x000fe400007fe4ff */
[----:B------:R-:W-:Y:S01]  /*4d90*/  CS2R R14, SRZ ;  /* 0x00000000000e7805 */ /* 0x000fe2000001ff00 */
[----:B------:R-:W-:-:S05]  /*4da0*/  CS2R R16, SRZ ;  /* 0x0000000000107805 */ /* 0x000fca000001ff00 */
[----:B------:R0:W5:Y:S04]  /*4db0*/  @!P6 LDG.E R14, [R22.64] ;  /* 0x0000000e160ee981 */ /* 0x000168000c1e1900 */
[----:B0-----:R-:W2:Y:S04]  /*4dc0*/  LDL.LU.64 R22, [R1+0x230] ;  /* 0x0002300001167983 */ /* 0x001ea80000300a00 */
[----:B------:R0:W3:Y:S04]  /*4dd0*/  @!P6 LDG.E R16, [R98.64] ;  /* 0x0000000e6210e981 */ /* 0x0000e8000c1e1900 */
[----:B0-----:R-:W3:Y:S01]  /*4de0*/  LDL.LU.64 R98, [R1+0x228] ;  /* 0x0002280001627983 */ /* 0x001ee20000300a00 */
[----:B------:R-:W-:-:S02]  /*4df0*/  LOP3.LUT P3, RZ, R3, 0x8000000, RZ, 0xc0, !PT ;  /* 0x0800000003ff7812 */ /* 0x000fc4000786c0ff */
[----:B------:R-:W-:-:S04]  /*4e00*/  IADD3 R20, R0, 0x1a0, RZ ;  /* 0x000001a000147810 */ /* 0x000fc80007ffe0ff */
[----:B------:R-:W-:-:S07]  /*4e10*/  ISETP.GE.U32.AND P0, PT, R20, c[0x0][0x1e0], PT ;  /* 0x0000780014007a0c */ /* 0x000fce0003f06070 */
[----:B------:R0:W4:Y:S01]  /*4e20*/  @!P3 LDG.E R12, [R18.64] ;  /* 0x0000000e120cb981 */ /* 0x000122000c1e1900 */
[----:B------:R-:W-:Y:S01]  /*4e30*/  LOP3.LUT R3, R3, 0xffffff7f, RZ, 0xc0, !PT ;  /* 0xffffff7f03037812 */ /* 0x000fe200078ec0ff */
[----:B------:R-:W-:Y:S01]  /*4e40*/  IMAD.MOV.U32 R9, RZ, RZ, RZ ;  /* 0x000000ffff097224 */ /* 0x000fe200078e00ff */
[----:B0-----:R-:W-:-:S05]  /*4e50*/  SHF.R.S32.HI R18, RZ, 0x1f, R20 ;  /* 0x0000001fff127819 */ /* 0x001fca0000011414 */
[----:B------:R0:W4:Y:S01]  /*4e60*/  @!P3 LDG.E R9, [R28.64] ;  /* 0x0000000e1c09b981 */ /* 0x000122000c1e1900 */
[----:B------:R-:W-:Y:S02]  /*4e70*/  ISETP.GE.OR.EX P6, PT, R18, c[0x0][0x1e4], P1, P0 ;  /* 0x0000790012007a0c */ /* 0x000fe40000fc6700 */
[----:B------:R-:W-:-:S04]  /*4e80*/  @P5 LOP3.LUT R3, R3, 0x80, RZ, 0xfc, !PT ;  /* 0x0000008003035812 */ /* 0x000fc800078efcff */
[----:B------:R-:W-:-:S07]  /*4e90*/  LOP3.LUT P3, RZ, R3, 0x1000000, RZ, 0xc0, !PT ;  /* 0x0100000003ff7812 */ /* 0x000fce000786c0ff */
[----:B------:R-:W-:Y:S01]  /*4ea0*/  @!P6 IMAD R21, R18, c[0x0][0x1d8], RZ ;  /* 0x000076001215ea24 */ /* 0x000fe200078e02ff */
[----:B------:R-:W-:Y:S02]  /*4eb0*/  @!P6 MOV R18, R4 ;  /* 0x000000040012e202 */ /* 0x000fe40000000f00 */
[----:B------:R-:W-:Y:S01]  /*4ec0*/  @!P6 MOV R19, R7 ;  /* 0x000000070013e202 */ /* 0x000fe20000000f00 */
[C---:B------:R-:W-:Y:S01]  /*4ed0*/  @!P6 IMAD R21, R20.reuse, c[0x0][0x1dc], R21 ;  /* 0x000077001415ea24 */ /* 0x040fe200078e0215 */
[----:B------:R-:W-:Y:S01]  /*4ee0*/  LOP3.LUT R3, R3, 0xffffffbf, RZ, 0xc0, !PT ;  /* 0xffffffbf03037812 */ /* 0x000fe200078ec0ff */
[----:B------:R1:W4:Y:S02]  /*4ef0*/  @!P3 LDG.E R15, [R48.64] ;  /* 0x0000000e300fb981 */ /* 0x000324000c1e1900 */
[----:B------:R-:W-:Y:S01]  /*4f00*/  @!P6 IMAD.WIDE.U32 R18, R20, c[0x0][0x1d8], R18 ;  /* 0x000076001412ea25 */ /* 0x000fe200078e0012 */
[----:B------:R-:W-:Y:S01]  /*4f10*/  @P4 LOP3.LUT R3, R3, 0x40, RZ, 0xfc, !PT ;  /* 0x0000004003034812 */ /* 0x000fe200078efcff */
[----:B------:R0:W4:Y:S03]  /*4f20*/  @!P3 LDG.E R17, [R82.64] ;  /* 0x0000000e5211b981 */ /* 0x000126000c1e1900 */
[----:B------:R-:W-:-:S02]  /*4f30*/  @!P6 IADD3 R21, R19, R21, RZ ;  /* 0x000000151315e210 */ /* 0x000fc40007ffe0ff */
[C---:B-1----:R-:W-:Y:S02]  /*4f40*/  @!P6 SHF.L.U32 R48, R18.reuse, 0x1, RZ ;  /* 0x000000011230e819 */ /* 0x042fe400000006ff */
[----:B------:R-:W-:Y:S02]  /*4f50*/  LOP3.LUT P2, RZ, R3, 0x800000, RZ, 0xc0, !PT ;  /* 0x0080000003ff7812 */ /* 0x000fe4000784c0ff */
[----:B------:R-:W-:Y:S02]  /*4f60*/  @!P6 SHF.L.U64.HI R18, R18, 0x1, R21 ;  /* 0x000000011212e819 */ /* 0x000fe40000010215 */
[----:B0-----:R-:W-:Y:S01]  /*4f70*/  @!P6 IADD3 R82, P0, R48, c[0x0][0x180], RZ ;  /* 0x000060003052ea10 */ /* 0x001fe20007f1e0ff */
[----:B------:R-:W-:-:S03]  /*4f80*/  IMAD.MOV.U32 R20, RZ, RZ, RZ ;  /* 0x000000ffff147224 */ /* 0x000fc600078e00ff */
[----:B------:R-:W-:Y:S02]  /*4f90*/  @!P6 IADD3.X R83, R18, c[0x0][0x184], RZ, P0, !PT ;  /* 0x000061001253ea10 */ /* 0x000fe400007fe4ff */
[----:B------:R-:W-:Y:S02]  /*4fa0*/  @!P6 IADD3 R48, P0, R48, c[0x0][0x178], RZ ;  /* 0x00005e003030ea10 */ /* 0x000fe40007f1e0ff */
[----:B------:R-:W-:Y:S02]  /*4fb0*/  IADD3 R21, R0, 0x1a8, RZ ;  /* 0x000001a800157810 */ /* 0x000fe40007ffe0ff */
[----:B------:R-:W-:Y:S02]  /*4fc0*/  @!P6 IADD3.X R49, R18, c[0x0][0x17c], RZ, P0, !PT ;  /* 0x00005f001231ea10 */ /* 0x000fe400007fe4ff */
[----:B------:R-:W-:Y:S01]  /*4fd0*/  CS2R R18, SRZ ;  /* 0x0000000000127805 */ /* 0x000fe2000001ff00 */
[----:B------:R-:W-:-:S05]  /*4fe0*/  ISETP.GE.U32.AND P0, PT, R21, c[0x0][0x1e0], PT ;  /* 0x0000780015007a0c */ /* 0x000fca0003f06070 */
[----:B------:R0:W4:Y:S01]  /*4ff0*/  @!P2 LDG.E R18, [R58.64] ;  /* 0x0000000e3a12a981 */ /* 0x000122000c1e1900 */
[C---:B------:R-:W-:Y:S02]  /*5000*/  LOP3.LUT P4, RZ, R3.reuse, 0x400000, RZ, 0xc0, !PT ;  /* 0x0040000003ff7812 */ /* 0x040fe4000788c0ff */
[----:B------:R-:W-:Y:S02]  /*5010*/  LOP3.LUT R3, R3, 0xffffffdf, RZ, 0xc0, !PT ;  /* 0xffffffdf03037812 */ /* 0x000fe400078ec0ff */
[----:B------:R-:W-:Y:S02]  /*5020*/  LOP3.LUT R2, R2, 0xffffffbf, RZ, 0xc0, !PT ;  /* 0xffffffbf02027812 */ /* 0x000fe400078ec0ff */
[----:B------:R-:W-:Y:S02]  /*5030*/  @P6 LOP3.LUT R3, R3, 0x20, RZ, 0xfc, !PT ;  /* 0x0000002003036812 */ /* 0x000fe400078efcff */
[----:B------:R-:W-:Y:S02]  /*5040*/  @P5 LOP3.LUT R2, R2, 0x40, RZ, 0xfc, !PT ;  /* 0x0000004002025812 */ /* 0x000fe400078efcff */
[----:B------:R-:W-:-:S02]  /*5050*/  LOP3.LUT P5, RZ, R3, 0x200000, RZ, 0xc0, !PT ;  /* 0x0020000003ff7812 */ /* 0x000fc400078ac0ff */
[C---:B------:R-:W-:Y:S01]  /*5060*/  LOP3.LUT P3, RZ, R3.reuse, 0x100000, RZ, 0xc0, !PT ;  /* 0x0010000003ff7812 */ /* 0x040fe2000786c0ff */
[----:B------:R-:W4:Y:S01]  /*5070*/  @!P4 LDG.E R19, [R120.64] ;  /* 0x0000000e7813c981 */ /* 0x000f22000c1e1900 */
[----:B------:R-:W-:-:S03]  /*5080*/  LOP3.LUT R3, R3, 0xffffffef, RZ, 0xc0, !PT ;  /* 0xffffffef03037812 */ /* 0x000fc600078ec0ff */
[----:B--2---:R1:W2:Y:S02]  /*5090*/  @!P2 LDG.E R20, [R22.64] ;  /* 0x0000000e1614a981 */ /* 0x0042a4000c1e1900 */
[----:B-1----:R-:W-:-:S04]  /*50a0*/  SHF.R.S32.HI R23, RZ, 0x1f, R21 ;  /* 0x0000001fff177819 */ /* 0x002fc80000011415 */
[----:B------:R-:W-:Y:S01]  /*50b0*/  ISETP.GE.OR.EX P2, PT, R23, c[0x0][0x1e4], P1, P0 ;  /* 0x0000790017007a0c */ /* 0x000fe20000f46700 */
[----:B------:R-:W-:-:S10]  /*50c0*/  HFMA2.MMA R22, -RZ, RZ, 0, 0 ;  /* 0x00000000ff167435 */ /* 0x000fd400000001ff */
[----:B---3--:R1:W3:Y:S02]  /*50d0*/  @!P4 LDG.E R22, [R98.64] ;  /* 0x0000000e6216c981 */ /* 0x0082e4000c1e1900 */
[----:B------:R-:W-:Y:S01]  /*50e0*/  @!P2 MOV R24, R4 ;  /* 0x000000040018a202 */ /* 0x000fe20000000f00 */
[----:B------:R-:W-:Y:S01]  /*50f0*/  @!P2 IMAD R23, R23, c[0x0][0x1d8], RZ ;  /* 0x000076001717aa24 */ /* 0x000fe200078e02ff */
[----:B------:R-:W-:-:S03]  /*5100*/  @!P2 MOV R25, R7 ;  /* 0x000000070019a202 */ /* 0x000fc60000000f00 */
[C---:B------:R-:W-:Y:S02]  /*5110*/  @!P2 IMAD R23, R21.reuse, c[0x0][0x1dc], R23 ;  /* 0x000077001517aa24 */ /* 0x040fe400078e0217 */
[----:B------:R-:W-:Y:S01]  /*5120*/  @!P2 IMAD.WIDE.U32 R24, R21, c[0x0][0x1d8], R24 ;  /* 0x000076001518aa25 */ /* 0x000fe200078e0018 */
[----:B------:R-:W-:-:S03]  /*5130*/  HFMA2.MMA R21, -RZ, RZ, 0, 0 ;  /* 0x00000000ff157435 */ /* 0x000fc600000001ff */
[----:B0-----:R-:W-:Y:S01]  /*5140*/  @!P2 IMAD.SHL.U32 R58, R24, 0x2, RZ ;  /* 0x00000002183aa824 */ /* 0x001fe200078e00ff */
[----:B------:R-:W-:-:S04]  /*5150*/  @!P2 IADD3 R23, R25, R23, RZ ;  /* 0x000000171917a210 */ /* 0x000fc80007ffe0ff */
[----:B------:R-:W-:Y:S02]  /*5160*/  @!P2 SHF.L.U64.HI R24, R24, 0x1, R23 ;  /* 0x000000011818a819 */ /* 0x000fe40000010217 */
[----:B-1----:R-:W-:Y:S01]  /*5170*/  @!P2 IADD3 R98, P0, R58, c[0x0][0x180], RZ ;  /* 0x000060003a62aa10 */ /* 0x002fe20007f1e0ff */
[----:B------:R0:W2:Y:S03]  /*5180*/  @!P5 LDG.E R21, [R50.64] ;  /* 0x0000000e3215d981 */ /* 0x0000a6000c1e1900 */
[----:B------:R-:W-:Y:S02]  /*5190*/  @!P2 IADD3.X R99, R24, c[0x0][0x184], RZ, P0, !PT ;  /* 0x000061001863aa10 */ /* 0x000fe400007fe4ff */
[----:B------:R-:W-:Y:S02]  /*51a0*/  @!P2 IADD3 R58, P0, R58, c[0x0][0x178], RZ ;  /* 0x00005e003a3aaa10 */ /* 0x000fe40007f1e0ff */
[----:B------:R-:W-:-:S02]  /*51b0*/  MOV R23, RZ ;  /* 0x000000ff00177202 */ /* 0x000fc40000000f00 */
[----:B0-----:R-:W-:Y:S02]  /*51c0*/  IADD3 R50, R0, 0x1b0, RZ ;  /* 0x000001b000327810 */ /* 0x001fe40007ffe0ff */
[----:B------:R-:W-:Y:S02]  /*51d0*/  @!P2 IADD3.X R59, R24, c[0x0][0x17c], RZ, P0, !PT ;  /* 0x00005f00183baa10 */ /* 0x000fe400007fe4ff */
[----:B------:R0:W2:Y:S01]  /*51e0*/  @!P5 LDG.E R23, [R52.64] ;  /* 0x0000000e3417d981 */ /* 0x0000a2000c1e1900 */
[----:B------:R-:W-:Y:S02]  /*51f0*/  SHF.R.S32.HI R28, RZ, 0x1f, R50 ;  /* 0x0000001fff1c7819 */ /* 0x000fe40000011432 */
[----:B------:R-:W-:-:S04]  /*5200*/  ISETP.GE.U32.AND P0, PT, R50, c[0x0][0x1e0], PT ;  /* 0x0000780032007a0c */ /* 0x000fc80003f06070 */
[----:B------:R-:W-:Y:S01]  /*5210*/  ISETP.GE.OR.EX P5, PT, R28, c[0x0][0x1e4], P1, P0 ;  /* 0x000079001c007a0c */ /* 0x000fe20000fa6700 */
[----:B------:R-:W-:Y:S01]  /*5220*/  CS2R R24, SRZ ;  /* 0x0000000000187805 */ /* 0x000fe2000001ff00 */
[----:B------:R-:W-:-:S05]  /*5230*/  @P2 LOP3.LUT R3, R3, 0x10, RZ, 0xfc, !PT ;  /* 0x0000001003032812 */ /* 0x000fca00078efcff */
[----:B------:R1:W2:Y:S06]  /*5240*/  @!P3 LDG.E R24, [R60.64] ;  /* 0x0000000e3c18b981 */ /* 0x0002ac000c1e1900 */
[----:B------:R-:W-:Y:S01]  /*5250*/  @!P5 IMAD R51, R28, c[0x0][0x1d8], RZ ;  /* 0x000076001c33da24 */ /* 0x000fe200078e02ff */
[----:B------:R-:W-:Y:S01]  /*5260*/  @!P5 MOV R28, R4 ;  /* 0x00000004001cd202 */ /* 0x000fe20000000f00 */
[----:B------:R0:W2:Y:S01]  /*5270*/  @!P3 LDG.E R25, [R66.64] ;  /* 0x0000000e4219b981 */ /* 0x0000a2000c1e1900 */
[----:B------:R-:W-:Y:S01]  /*5280*/  @!P5 MOV R29, R7 ;  /* 0x00000007001dd202 */ /* 0x000fe20000000f00 */
[----:B------:R-:W-:-:S04]  /*5290*/  @!P5 IMAD R51, R50, c[0x0][0x1dc], R51 ;  /* 0x000077003233da24 */ /* 0x000fc800078e0233 */
[----:B------:R-:W-:-:S04]  /*52a0*/  @!P5 IMAD.WIDE.U32 R28, R50, c[0x0][0x1d8], R28 ;  /* 0x00007600321cda25 */ /* 0x000fc800078e001c */
[----:B------:R-:W-:Y:S01]  /*52b0*/  @!P5 IMAD.IADD R51, R29, 0x1, R51 ;  /* 0x000000011d33d824 */ /* 0x000fe200078e0233 */
[----:B0-----:R-:W-:-:S04]  /*52c0*/  @!P5 SHF.L.U32 R52, R28, 0x1, RZ ;  /* 0x000000011c34d819 */ /* 0x001fc800000006ff */
[----:B------:R-:W-:Y:S02]  /*52d0*/  @!P5 SHF.L.U64.HI R28, R28, 0x1, R51 ;  /* 0x000000011c1cd819 */ /* 0x000fe40000010233 */
[----:B-1----:R-:W-:Y:S02]  /*52e0*/  @!P5 IADD3 R60, P0, R52, c[0x0][0x180], RZ ;  /* 0x00006000343cda10 */ /* 0x002fe40007f1e0ff */
[----:B------:R-:W-:Y:S02]  /*52f0*/  LOP3.LUT P4, RZ, R3, 0x80000, RZ, 0xc0, !PT ;  /* 0x0008000003ff7812 */ /* 0x000fe4000788c0ff */
[----:B------:R-:W-:Y:S02]  /*5300*/  @!P5 IADD3.X R61, R28, c[0x0][0x184], RZ, P0, !PT ;  /* 0x000061001c3dda10 */ /* 0x000fe400007fe4ff */
[----:B------:R-:W-:-:S04]  /*5310*/  @!P5 IADD3 R52, P0, R52, c[0x0][0x178], RZ ;  /* 0x00005e003434da10 */ /* 0x000fc80007f1e0ff */
[----:B------:R-:W-:Y:S02]  /*5320*/  @!P5 IADD3.X R53, R28, c[0x0][0x17c], RZ, P0, !PT ;  /* 0x00005f001c35da10 */ /* 0x000fe400007fe4ff */
[----:B------:R-:W-:-:S06]  /*5330*/  CS2R R28, SRZ ;  /* 0x00000000001c7805 */ /* 0x000fcc000001ff00 */
        /* <DEDUP_REMOVED lines=8> */
[----:B------:R-:W-:Y:S02]  /*53c0*/  @!P4 MOV R66, R4 ;  /* 0x000000040042c202 */ /* 0x000fe40000000f00 */
[----:B------:R-:W-:Y:S01]  /*53d0*/  @!P4 MOV R67, R7 ;  /* 0x000000070043c202 */ /* 0x000fe20000000f00 */
[----:B------:R-:W-:-:S04]  /*53e0*/  @!P4 IMAD R69, R68, c[0x0][0x1dc], R69 ;  /* 0x000077004445ca24 */ /* 0x000fc800078e0245 */
[----:B------:R-:W-:Y:S01]  /*53f0*/  @!P4 IMAD.WIDE.U32 R66, R68, c[0x0][0x1d8], R66 ;  /* 0x000076004442ca25 */ /* 0x000fe200078e0042 */
[----:B------:R-:W-:-:S03]  /*5400*/  LOP3.LUT R3, R3, 0xfffffff7, RZ, 0xc0, !PT ;  /* 0xfffffff703037812 */ /* 0x000fc600078ec0ff */
[C---:B------:R-:W-:Y:S01]  /*5410*/  @!P4 IMAD.SHL.U32 R68, R66.reuse, 0x2, RZ ;  /* 0x000000024244c824 */ /* 0x040fe200078e00ff */
[----:B------:R-:W-:Y:S02]  /*5420*/  @!P4 IADD3 R69, R67, R69, RZ ;  /* 0x000000454345c210 */ /* 0x000fe40007ffe0ff */
[----:B------:R-:W-:Y:S02]  /*5430*/  @P5 LOP3.LUT R3, R3, 0x8, RZ, 0xfc, !PT ;  /* 0x0000000803035812 */ /* 0x000fe400078efcff */
[----:B------:R-:W-:Y:S02]  /*5440*/  @!P4 SHF.L.U64.HI R66, R66, 0x1, R69 ;  /* 0x000000014242c819 */ /* 0x000fe40000010245 */
[----:B-1----:R-:W-:Y:S01]  /*5450*/  @!P4 IADD3 R70, P0, R68, c[0x0][0x180], RZ ;  /* 0x000060004446ca10 */ /* 0x002fe20007f1e0ff */
[----:B------:R-:W-:Y:S01]  /*5460*/  CS2R R50, SRZ ;  /* 0x0000000000327805 */ /* 0x000fe2000001ff00 */
[----:B------:R-:W-:Y:S02]  /*5470*/  LOP3.LUT P3, RZ, R3, 0x20000, RZ, 0xc0, !PT ;  /* 0x0002000003ff7812 */ /* 0x000fe4000786c0ff */
[----:B------:R-:W-:-:S02]  /*5480*/  @!P4 IADD3.X R71, R66, c[0x0][0x184], RZ, P0, !PT ;  /* 0x000061004247ca10 */ /* 0x000fc400007fe4ff */
[----:B------:R-:W-:Y:S01]  /*5490*/  @!P4 IADD3 R68, P0, R68, c[0x0][0x178], RZ ;  /* 0x00005e004444ca10 */ /* 0x000fe20007f1e0ff */
[----:B------:R0:W2:Y:S01]  /*54a0*/  @!P2 LDG.E R51, [R78.64] ;  /* 0x0000000e4e33a981 */ /* 0x0000a2000c1e1900 */
[----:B------:R-:W-:Y:S02]  /*54b0*/  LOP3.LUT R3, R3, 0xfffffffb, RZ, 0xc0, !PT ;  /* 0xfffffffb03037812 */ /* 0x000fe400078ec0ff */
[----:B------:R-:W-:Y:S01]  /*54c0*/  @!P4 IADD3.X R69, R66, c[0x0][0x17c], RZ, P0, !PT ;  /* 0x00005f004245ca10 */ /* 0x000fe200007fe4ff */
[----:B------:R1:W2:Y:S01]  /*54d0*/  @!P2 LDG.E R50, [R76.64] ;  /* 0x0000000e4c32a981 */ /* 0x0002a2000c1e1900 */
[----:B------:R-:W-:Y:S01]  /*54e0*/  CS2R R66, SRZ ;  /* 0x0000000000427805 */ /* 0x000fe2000001ff00 */
[----:B0-----:R-:W-:-:S05]  /*54f0*/  IADD3 R78, R0, 0x1c0, RZ ;  /* 0x000001c0004e7810 */ /* 0x001fca0007ffe0ff */
[----:B------:R0:W2:Y:S01]  /*5500*/  @!P3 LDG.E R66, [R80.64] ;  /* 0x0000000e5042b981 */ /* 0x0000a2000c1e1900 */
[----:B------:R-:W-:Y:S02]  /*5510*/  @P4 LOP3.LUT R3, R3, 0x4, RZ, 0xfc, !PT ;  /* 0x0000000403034812 */ /* 0x000fe400078efcff */
[----:B------:R-:W-:Y:S01]  /*5520*/  SHF.R.S32.HI R79, RZ, 0x1f, R78 ;  /* 0x0000001fff4f7819 */ /* 0x000fe2000001144e */
[----:B------:R0:W2:Y:S01]  /*5530*/  @!P3 LDG.E R67, [R84.64] ;  /* 0x0000000e5443b981 */ /* 0x0000a2000c1e1900 */
[----:B------:R-:W-:-:S04]  /*5540*/  ISETP.GE.U32.AND P0, PT, R78, c[0x0][0x1e0], PT ;  /* 0x000078004e007a0c */ /* 0x000fc80003f06070 */
[----:B------:R-:W-:Y:S02]  /*5550*/  ISETP.GE.OR.EX P3, PT, R79, c[0x0][0x1e4], P1, P0 ;  /* 0x000079004f007a0c */ /* 0x000fe40000f66700 */
[----:B------:R-:W-:Y:S02]  /*5560*/  LOP3.LUT P0, RZ, R3, 0x10000, RZ, 0xc0, !PT ;  /* 0x0001000003ff7812 */ /* 0x000fe4000780c0ff */
[----:B-1----:R-:W-:Y:S01]  /*5570*/  MOV R77, RZ ;  /* 0x000000ff004d7202 */ /* 0x002fe20000000f00 */
[----:B------:R-:W-:-:S08]  /*5580*/  HFMA2.MMA R76, -RZ, RZ, 0, 0 ;  /* 0x00000000ff4c7435 */ /* 0x000fd000000001ff */
[----:B------:R-:W-:Y:S02]  /*5590*/  @!P3 IMAD R79, R79, c[0x0][0x1d8], RZ ;  /* 0x000076004f4fba24 */ /* 0x000fe400078e02ff */
[----:B------:R1:W2:Y:S02]  /*55a0*/  @!P0 LDG.E R77, [R54.64] ;  /* 0x0000000e364d8981 */ /* 0x0002a4000c1e1900 */
[----:B------:R-:W-:Y:S02]  /*55b0*/  @!P3 IMAD R79, R78, c[0x0][0x1dc], R79 ;  /* 0x000077004e4fba24 */ /* 0x000fe400078e024f */
[----:B------:R0:W2:Y:S01]  /*55c0*/  @!P0 LDG.E R76, [R86.64] ;  /* 0x0000000e564c8981 */ /* 0x0000a2000c1e1900 */
[----:B-1----:R-:W-:Y:S02]  /*55d0*/  @!P3 MOV R54, R4 ;  /* 0x000000040036b202 */ /* 0x002fe40000000f00 */
[----:B------:R-:W-:-:S05]  /*55e0*/  @!P3 MOV R55, R7 ;  /* 0x000000070037b202 */ /* 0x000fca0000000f00 */
[----:B------:R-:W-:-:S04]  /*55f0*/  @!P3 IMAD.WIDE.U32 R54, R78, c[0x0][0x1d8], R54 ;  /* 0x000076004e36ba25 */ /* 0x000fc800078e0036 */
[----:B------:R-:W-:Y:S01]  /*5600*/  @!P3 IMAD.IADD R79, R55, 0x1, R79 ;  /* 0x00000001374fb824 */ /* 0x000fe200078e024f */
[----:B------:R-:W-:-:S04]  /*5610*/  @!P3 SHF.L.U32 R55, R54, 0x1, RZ ;  /* 0x000000013637b819 */ /* 0x000fc800000006ff */
[----:B0-----:R-:W-:Y:S02]  /*5620*/  @!P3 SHF.L.U64.HI R80, R54, 0x1, R79 ;  /* 0x000000013650b819 */ /* 0x001fe4000001024f */
[----:B------:R-:W-:Y:S02]  /*5630*/  @!P3 IADD3 R78, P0, R55, c[0x0][0x180], RZ ;  /* 0x00006000374eba10 */ /* 0x000fe40007f1e0ff */
[----:B------:R-:W-:Y:S02]  /*5640*/  LOP3.LUT P2, RZ, R3, 0x8000, RZ, 0xc0, !PT ;  /* 0x0000800003ff7812 */ /* 0x000fe4000784c0ff */
[----:B------:R-:W-:Y:S02]  /*5650*/  @!P3 IADD3.X R79, R80, c[0x0][0x184], RZ, P0, !PT ;  /* 0x00006100504fba10 */ /* 0x000fe400007fe4ff */
[----:B------:R-:W-:-:S04]  /*5660*/  @!P3 IADD3 R54, P0, R55, c[0x0][0x178], RZ ;  /* 0x00005e003736ba10 */ /* 0x000fc80007f1e0ff */
[----:B------:R-:W-:Y:S02]  /*5670*/  @!P3 IADD3.X R55, R80, c[0x0][0x17c], RZ, P0, !PT ;  /* 0x00005f005037ba10 */ /* 0x000fe400007fe4ff */
[----:B------:R-:W-:Y:S01]  /*5680*/  CS2R R80, SRZ ;  /* 0x0000000000507805 */ /* 0x000fe2000001ff00 */
[----:B------:R-:W-:Y:S02]  /*5690*/  IADD3 R85, R0, 0x1c8, RZ ;  /* 0x000001c800557810 */ /* 0x000fe40007ffe0ff */
[----:B------:R-:W-:Y:S02]  /*56a0*/  LOP3.LUT R3, R3, 0xfffffffd, RZ, 0xc0, !PT ;  /* 0xfffffffd03037812 */ /* 0x000fe400078ec0ff */
[----:B------:R-:W-:Y:S01]  /*56b0*/  ISETP.GE.U32.AND P0, PT, R85, c[0x0][0x1e0], PT ;  /* 0x0000780055007a0c */ /* 0x000fe20003f06070 */
[----:B------:R0:W2:Y:S01]  /*56c0*/  @!P2 LDG.E R81, [R30.64] ;  /* 0x0000000e1e51a981 */ /* 0x0000a2000c1e1900 */
[----:B------:R-:W-:-:S03]  /*56d0*/  @P3 LOP3.LUT R3, R3, 0x2, RZ, 0xfc, !PT ;  /* 0x0000000203033812 */ /* 0x000fc600078efcff */
[----:B------:R1:W2:Y:S01]  /*56e0*/  @!P2 LDG.E R80, [R90.64] ;  /* 0x0000000e5a50a981 */ /* 0x0002a2000c1e1900 */
[----:B0-----:R-:W-:-:S04]  /*56f0*/  SHF.R.S32.HI R30, RZ, 0x1f, R85 ;  /* 0x0000001fff1e7819 */ /* 0x001fc80000011455 */
[----:B------:R-:W-:Y:S02]  /*5700*/  ISETP.GE.OR.EX P2, PT, R30, c[0x0][0x1e4], P1, P0 ;  /* 0x000079001e007a0c */ /* 0x000fe40000f46700 */
[----:B------:R-:W-:Y:S01]  /*5710*/  LOP3.LUT P0, RZ, R3, 0x4000, RZ, 0xc0, !PT ;  /* 0x0000400003ff7812 */ /* 0x000fe2000780c0ff */
[----:B------:R-:W-:Y:S01]  /*5720*/  HFMA2.MMA R84, -RZ, RZ, 0, 0 ;  /* 0x00000000ff547435 */ /* 0x000fe200000001ff */
[----:B------:R-:W-:Y:S04]  /*5730*/  STL [R1+0x4d4], R124 ;  /* 0x0004d47c01007387 */ /* 0x000fe80000100800 */
[----:B------:R0:W-:Y:S07]  /*5740*/  STL [R1+0x4f0], R124 ;  /* 0x0004f07c01007387 */ /* 0x0001ee0000100800 */
[----:B------:R1:W2:Y:S04]  /*5750*/  @!P0 LDG.E R84, [R44.64] ;  /* 0x0000000e2c548981 */ /* 0x0002a8000c1e1900 */
[----:B0-----:R-:W2:Y:S01]  /*5760*/  LDL.LU R124, [R1+0x2ec] ;  /* 0x0002ec00017c7983 */ /* 0x001ea20000300800 */
[----:B-1----:R-:W-:Y:S01]  /*5770*/  CS2R R44, SRZ ;  /* 0x00000000002c7805 */ /* 0x002fe2000001ff00 */
[----:B------:R-:W-:-:S05]  /*5780*/  @!P2 MOV R31, R7 ;  /* 0x00000007001fa202 */ /* 0x000fca0000000f00 */
[----:B------:R0:W2:Y:S02]  /*5790*/  @!P0 LDG.E R44, [R34.64] ;  /* 0x0000000e222c8981 */ /* 0x0000a4000c1e1900 */
[----:B0-----:R-:W-:Y:S01]  /*57a0*/  @!P2 IMAD R34, R30, c[0x0][0x1d8], RZ ;  /* 0x000076001e22aa24 */ /* 0x001fe200078e02ff */
[----:B------:R-:W-:-:S03]  /*57b0*/  @!P2 MOV R30, R4 ;  /* 0x00000004001ea202 */ /* 0x000fc60000000f00 */
[C---:B------:R-:W-:Y:S02]  /*57c0*/  @!P2 IMAD R34, R85.reuse, c[0x0][0x1dc], R34 ;  /* 0x000077005522aa24 */ /* 0x040fe400078e0222 */
[----:B------:R-:W-:-:S04]  /*57d0*/  @!P2 IMAD.WIDE.U32 R30, R85, c[0x0][0x1d8], R30 ;  /* 0x00007600551eaa25 */ /* 0x000fc800078e001e */
[----:B------:R-:W-:Y:S01]  /*57e0*/  @!P2 IMAD.IADD R35, R31, 0x1, R34 ;  /* 0x000000011f23a824 */ /* 0x000fe200078e0222 */
[----:B------:R-:W-:-:S04]  /*57f0*/  @!P2 SHF.L.U32 R34, R30, 0x1, RZ ;  /* 0x000000011e22a819 */ /* 0x000fc800000006ff */
[----:B------:R-:W-:Y:S02]  /*5800*/  @!P2 SHF.L.U64.HI R35, R30, 0x1, R35 ;  /* 0x000000011e23a819 */ /* 0x000fe40000010223 */
[C---:B------:R-:W-:Y:S02]  /*5810*/  @!P2 IADD3 R30, P0, R34.reuse, c[0x0][0x180], RZ ;  /* 0x00006000221eaa10 */ /* 0x040fe40007f1e0ff */
[----:B------:R-:W-:Y:S02]  /*5820*/  LOP3.LUT R3, R3, 0xfffffffe, RZ, 0xc0, !PT ;  /* 0xfffffffe03037812 */ /* 0x000fe400078ec0ff */
[----:B------:R-:W-:Y:S02]  /*5830*/  @!P2 IADD3.X R31, R35, c[0x0][0x184], RZ, P0, !PT ;  /* 0x00006100231faa10 */ /* 0x000fe400007fe4ff */
[----:B------:R-:W-:Y:S02]  /*5840*/  @!P2 IADD3 R34, P0, R34, c[0x0][0x178], RZ ;  /* 0x00005e002222aa10 */ /* 0x000fe40007f1e0ff */
[----:B------:R-:W-:-:S02]  /*5850*/  @P2 LOP3.LUT R3, R3, 0x1, RZ, 0xfc, !PT ;  /* 0x0000000103032812 */ /* 0x000fc400078efcff */
[----:B------:R-:W-:Y:S02]  /*5860*/  @!P2 IADD3.X R35, R35, c[0x0][0x17c], RZ, P0, !PT ;  /* 0x00005f002323aa10 */ /* 0x000fe400007fe4ff */
[----:B------:R-:W-:Y:S02]  /*5870*/  LOP3.LUT P2, RZ, R2, 0x8, RZ, 0xc0, !PT ;  /* 0x0000000802ff7812 */ /* 0x000fe4000784c0ff */
[----:B------:R-:W-:Y:S02]  /*5880*/  LOP3.LUT P0, RZ, R3, 0x1000, RZ, 0xc0, !PT ;  /* 0x0000100003ff7812 */ /* 0x000fe4000780c0ff */
[----:B------:R-:W-:-:S09]  /*5890*/  IADD3 R85, R0, 0x1d0, RZ ;  /* 0x000001d000557810 */ /* 0x000fd20007ffe0ff */
[----:B------:R0:W2:Y:S02]  /*58a0*/  @!P2 LDG.E R45, [R56.64] ;  /* 0x0000000e382da981 */ /* 0x0000a4000c1e1900 */
[----:B0-----:R-:W-:-:S06]  /*58b0*/  CS2R R56, SRZ ;  /* 0x0000000000387805 */ /* 0x001fcc000001ff00 */
[----:B------:R0:W2:Y:S01]  /*58c0*/  @!P2 LDG.E R56, [R26.64] ;  /* 0x0000000e1a38a981 */ /* 0x0000a2000c1e1900 */
[----:B------:R-:W-:-:S03]  /*58d0*/  ISETP.GE.U32.AND P2, PT, R85, c[0x0][0x1e0], PT ;  /* 0x0000780055007a0c */ /* 0x000fc60003f46070 */
[----:B------:R1:W2:Y:S01]  /*58e0*/  @!P0 LDG.E R57, [R62.64] ;  /* 0x0000000e3e398981 */ /* 0x0002a2000c1e1900 */
[----:B0-----:R-:W-:-:S04]  /*58f0*/  SHF.R.S32.HI R26, RZ, 0x1f, R85 ;  /* 0x0000001fff1a7819 */ /* 0x001fc80000011455 */
[----:B------:R-:W-:Y:S01]  /*5900*/  ISETP.GE.OR.EX P2, PT, R26, c[0x0][0x1e4], P1, P2 ;  /* 0x000079001a007a0c */ /* 0x000fe20000f46720 */
[----:B-1----:R-:W-:Y:S01]  /*5910*/  CS2R R62, SRZ ;  /* 0x00000000003e7805 */ /* 0x002fe2000001ff00 */
[----:B------:R-:W-:-:S05]  /*5920*/  LOP3.LUT P3, RZ, R2, 0x10, RZ, 0xc0, !PT ;  /* 0x0000001002ff7812 */ /* 0x000fca000786c0ff */
[----:B------:R0:W2:Y:S06]  /*5930*/  @!P0 LDG.E R62, [R36.64] ;  /* 0x0000000e243e8981 */ /* 0x0000ac000c1e1900 */
[----:B------:R-:W-:Y:S02]  /*5940*/  @!P2 MOV R27, R7 ;  /* 0x00000007001ba202 */ /* 0x000fe40000000f00 */
[----:B------:R1:W2:Y:S01]  /*5950*/  @!P3 LDG.E R63, [R38.64] ;  /* 0x0000000e263fb981 */ /* 0x0002a2000c1e1900 */
[----:B0-----:R-:W-:Y:S01]  /*5960*/  @!P2 IMAD R36, R26, c[0x0][0x1d8], RZ ;  /* 0x000076001a24aa24 */ /* 0x001fe200078e02ff */
[----:B------:R-:W-:-:S03]  /*5970*/  @!P2 MOV R26, R4 ;  /* 0x00000004001aa202 */ /* 0x000fc60000000f00 */
[C---:B------:R-:W-:Y:S02]  /*5980*/  @!P2 IMAD R36, R85.reuse, c[0x0][0x1dc], R36 ;  /* 0x000077005524aa24 */ /* 0x040fe400078e0224 */
[----:B------:R-:W-:Y:S01]  /*5990*/  @!P2 IMAD.WIDE.U32 R26, R85, c[0x0][0x1d8], R26 ;  /* 0x00007600551aaa25 */ /* 0x000fe200078e001a */
[----:B------:R-:W-:Y:S01]  /*59a0*/  HFMA2.MMA R85, -RZ, RZ, 0, 0 ;  /* 0x00000000ff557435 */ /* 0x000fe200000001ff */
[----:B-1----:R-:W-:-:S03]  /*59b0*/  IADD3 R38, R0, 0x1d8, RZ ;  /* 0x000001d800267810 */ /* 0x002fc60007ffe0ff */
[----:B------:R-:W-:Y:S01]  /*59c0*/  @!P2 IADD3 R37, R27, R36, RZ ;  /* 0x000000241b25a210 */ /* 0x000fe20007ffe0ff */
[----:B------:R-:W-:-:S05]  /*59d0*/  @!P2 IMAD.SHL.U32 R36, R26, 0x2, RZ ;  /* 0x000000021a24a824 */ /* 0x000fca00078e00ff */
[----:B------:R0:W2:Y:S01]  /*59e0*/  @!P3 LDG.E R85, [R32.64] ;  /* 0x0000000e2055b981 */ /* 0x0000a2000c1e1900 */
[----:B------:R-:W-:Y:S02]  /*59f0*/  ISETP.GE.U32.AND P3, PT, R38, c[0x0][0x1e0], PT ;  /* 0x0000780026007a0c */ /* 0x000fe40003f66070 */
[----:B0-----:R-:W-:-:S04]  /*5a00*/  SHF.R.S32.HI R32, RZ, 0x1f, R38 ;  /* 0x0000001fff207819 */ /* 0x001fc80000011426 */
[----:B------:R-:W-:Y:S02]  /*5a10*/  ISETP.GE.OR.EX P3, PT, R32, c[0x0][0x1e4], P1, P3 ;  /* 0x0000790020007a0c */ /* 0x000fe40000f66730 */
[----:B------:R-:W-:Y:S02]  /*5a20*/  @!P2 SHF.L.U64.HI R37, R26, 0x1, R37 ;  /* 0x000000011a25a819 */ /* 0x000fe40000010225 */
[----:B------:R-:W-:-:S04]  /*5a30*/  @!P2 IADD3 R26, P0, R36, c[0x0][0x180], RZ ;  /* 0x00006000241aaa10 */ /* 0x000fc80007f1e0ff */
[----:B------:R-:W-:Y:S02]  /*5a40*/  @!P2 IADD3.X R27, R37, c[0x0][0x184], RZ, P0, !PT ;  /* 0x00006100251baa10 */ /* 0x000fe400007fe4ff */
[----:B------:R-:W-:-:S03]  /*5a50*/  @!P2 IADD3 R36, P0, R36, c[0x0][0x178], RZ ;  /* 0x00005e002424aa10 */ /* 0x000fc60007f1e0ff */
[----:B------:R-:W-:Y:S01]  /*5a60*/  @!P3 IMAD R39, R32, c[0x0][0x1d8], RZ ;  /* 0x000076002027ba24 */ /* 0x000fe200078e02ff */
[----:B------:R-:W-:Y:S02]  /*5a70*/  @!P2 IADD3.X R37, R37, c[0x0][0x17c], RZ, P0, !PT ;  /* 0x00005f002525aa10 */ /* 0x000fe400007fe4ff */
[----:B------:R-:W-:Y:S02]  /*5a80*/  @!P3 MOV R32, R4 ;  /* 0x000000040020b202 */ /* 0x000fe40000000f00 */
[----:B------:R-:W-:Y:S02]  /*5a90*/  @!P3 MOV R33, R7 ;  /* 0x000000070021b202 */ /* 0x000fe40000000f00 */
[----:B------:R-:W-:Y:S01]  /*5aa0*/  LOP3.LUT P0, RZ, R3, 0x400, RZ, 0xc0, !PT ;  /* 0x0000040003ff7812 */ /* 0x000fe2000780c0ff */
[C---:B------:R-:W-:Y:S02]  /*5ab0*/  @!P3 IMAD R39, R38.reuse, c[0x0][0x1dc], R39 ;  /* 0x000077002627ba24 */ /* 0x040fe400078e0227 */
[----:B------:R-:W-:Y:S01]  /*5ac0*/  @!P3 IMAD.WIDE.U32 R32, R38, c[0x0][0x1d8], R32 ;  /* 0x000076002620ba25 */ /* 0x000fe200078e0020 */
[----:B------:R-:W-:-:S03]  /*5ad0*/  CS2R R86, SRZ ;  /* 0x0000000000567805 */ /* 0x000fc6000001ff00 */
[----:B------:R-:W-:Y:S01]  /*5ae0*/  @!P3 IMAD.SHL.U32 R38, R32, 0x2, RZ ;  /* 0x000000022026b824 */ /* 0x000fe200078e00ff */
[----:B------:R-:W-:-:S04]  /*5af0*/  @!P3 IADD3 R39, R33, R39, RZ ;  /* 0x000000272127b210 */ /* 0x000fc80007ffe0ff */
[----:B------:R-:W-:Y:S01]  /*5b00*/  @!P3 SHF.L.U64.HI R39, R32, 0x1, R39 ;  /* 0x000000012027b819 */ /* 0x000fe20000010227 */
[----:B------:R0:W2:Y:S01]  /*5b10*/  @!P0 LDG.E R86, [R40.64] ;  /* 0x0000000e28568981 */ /* 0x0000a2000c1e1900 */
[----:B------:R-:W-:-:S03]  /*5b20*/  LOP3.LUT P4, RZ, R2, 0x20, RZ, 0xc0, !PT ;  /* 0x0000002002ff7812 */ /* 0x000fc6000788c0ff */
[----:B------:R1:W2:Y:S01]  /*5b30*/  @!P0 LDG.E R87, [R64.64] ;  /* 0x0000000e40578981 */ /* 0x0002a2000c1e1900 */
[----:B------:R-:W-:-:S04]  /*5b40*/  @!P3 IADD3 R32, P0, R38, c[0x0][0x180], RZ ;  /* 0x000060002620ba10 */ /* 0x000fc80007f1e0ff */
[----:B------:R-:W-:Y:S02]  /*5b50*/  @!P3 IADD3.X R33, R39, c[0x0][0x184], RZ, P0, !PT ;  /* 0x000061002721ba10 */ /* 0x000fe400007fe4ff */
[----:B------:R-:W-:Y:S01]  /*5b60*/  @!P3 IADD3 R38, P0, R38, c[0x0][0x178], RZ ;  /* 0x00005e002626ba10 */ /* 0x000fe20007f1e0ff */
[----:B------:R-:W-:-:S03]  /*5b70*/  CS2R R90, SRZ ;  /* 0x00000000005a7805 */ /* 0x000fc6000001ff00 */
[----:B------:R-:W-:Y:S02]  /*5b80*/  @!P3 IADD3.X R39, R39, c[0x0][0x17c], RZ, P0, !PT ;  /* 0x00005f002727ba10 */ /* 0x000fe400007fe4ff */
[----:B------:R-:W-:Y:S01]  /*5b90*/  LOP3.LUT P0, RZ, R3, 0x100, RZ, 0xc0, !PT ;  /* 0x0000010003ff7812 */ /* 0x000fe2000780c0ff */
[----:B------:R0:W2:Y:S01]  /*5ba0*/  @!P4 LDG.E R90, [R46.64] ;  /* 0x0000000e2e5ac981 */ /* 0x0000a2000c1e1900 */
[----:B------:R-:W-:-:S03]  /*5bb0*/  LOP3.LUT P5, RZ, R2, 0x40, RZ, 0xc0, !PT ;  /* 0x0000004002ff7812 */ /* 0x000fc600078ac0ff */
[----:B------:R1:W2:Y:S01]  /*5bc0*/  @!P4 LDG.E R91, [R72.64] ;  /* 0x0000000e485bc981 */ /* 0x0002a2000c1e1900 */
[----:B0-----:R-:W-:Y:S01]  /*5bd0*/  IADD3 R46, R0, 0x1e0, RZ ;  /* 0x000001e0002e7810 */ /* 0x001fe20007ffe0ff */
[----:B-1----:R-:W-:-:S03]  /*5be0*/  CS2R R72, SRZ ;  /* 0x0000000000487805 */ /* 0x002fc6000001ff00 */
[----:B------:R-:W-:Y:S02]  /*5bf0*/  SHF.R.S32.HI R40, RZ, 0x1f, R46 ;  /* 0x0000001fff287819 */ /* 0x000fe4000001142e */
[----:B------:R-:W-:Y:S01]  /*5c00*/  ISETP.GE.U32.AND P4, PT, R46, c[0x0][0x1e0], PT ;  /* 0x000078002e007a0c */ /* 0x000fe20003f86070 */
[----:B------:R0:W3:Y:S03]  /*5c10*/  @!P0 LDG.E R72, [R74.64] ;  /* 0x0000000e4a488981 */ /* 0x0000e6000c1e1900 */
[----:B------:R-:W-:Y:S02]  /*5c20*/  ISETP.GE.OR.EX P4, PT, R40, c[0x0][0x1e4], P1, P4 ;  /* 0x0000790028007a0c */ /* 0x000fe40000f86740 */
[----:B------:R-:W-:Y:S01]  /*5c30*/  IADD3 R64, R0, 0x1e8, RZ ;  /* 0x000001e800407810 */ /* 0x000fe20007ffe0ff */
[----:B------:R1:W3:Y:S01]  /*5c40*/  @!P0 LDG.E R73, [R92.64] ;  /* 0x0000000e5c498981 */ /* 0x0002e2000c1e1900 */
[----:B------:R-:W-:Y:S01]  /*5c50*/  LOP3.LUT R2, R2, 0xfffffffd, RZ, 0xc0, !PT ;  /* 0xfffffffd02027812 */ /* 0x000fe200078ec0ff */
[----:B0-----:R-:W-:Y:S01]  /*5c60*/  CS2R R74, SRZ ;  /* 0x00000000004a7805 */ /* 0x001fe2000001ff00 */
[----:B------:R-:W-:-:S02]  /*5c70*/  SHF.R.S32.HI R65, RZ, 0x1f, R64 ;  /* 0x0000001fff417819 */ /* 0x000fc40000011440 */
[----:B------:R-:W-:-:S03]  /*5c80*/  @P2 LOP3.LUT R2, R2, 0x2, RZ, 0xfc, !PT ;  /* 0x0000000202022812 */ /* 0x000fc600078efcff */
[----:B------:R0:W3:Y:S04]  /*5c90*/  @!P5 LDG.E R74, [R88.64] ;  /* 0x0000000e584ad981 */ /* 0x0000e8000c1e1900 */
[----:B------:R0:W3:Y:S01]  /*5ca0*/  @!P5 LDG.E R75, [R94.64] ;  /* 0x0000000e5e4bd981 */ /* 0x0000e2000c1e1900 */
[----:B------:R-:W-:Y:S02]  /*5cb0*/  ISETP.GE.U32.AND P5, PT, R64, c[0x0][0x1e0], PT ;  /* 0x0000780040007a0c */ /* 0x000fe40003fa6070 */
[----:B------:R-:W-:Y:S02]  /*5cc0*/  LOP3.LUT P2, RZ, R3, 0x40, RZ, 0xc0, !PT ;  /* 0x0000004003ff7812 */ /* 0x000fe4000784c0ff */
[----:B------:R-:W-:Y:S01]  /*5cd0*/  ISETP.GE.OR.EX P5, PT, R65, c[0x0][0x1e4], P1, P5 ;  /* 0x0000790041007a0c */ /* 0x000fe20000fa6750 */
[----:B------:R-:W-:Y:S01]  /*5ce0*/  @!P4 IMAD R47, R40, c[0x0][0x1d8], RZ ;  /* 0x00007600282fca24 */ /* 0x000fe200078e02ff */
[----:B------:R-:W-:-:S02]  /*5cf0*/  @!P4 MOV R40, R4 ;  /* 0x000000040028c202 */ /* 0x000fc40000000f00 */
[----:B------:R-:W-:Y:S01]  /*5d00*/  @!P4 MOV R41, R7 ;  /* 0x000000070029c202 */ /* 0x000fe20000000f00 */
[----:B0-----:R-:W-:Y:S01]  /*5d10*/  CS2R R88, SRZ ;  /* 0x0000000000587805 */ /* 0x001fe2000001ff00 */
[----:B------:R-:W-:-:S03]  /*5d20*/  @!P4 IMAD R47, R46, c[0x0][0x1dc], R47 ;  /* 0x000077002e2fca24 */ /* 0x000fc600078e022f */
[----:B------:R-:W-:Y:S02]  /*5d30*/  @!P4 IMAD.WIDE.U32 R40, R46, c[0x0][0x1d8], R40 ;  /* 0x000076002e28ca25 */ /* 0x000fe400078e0028 */
[----:B------:R0:W3:Y:S02]  /*5d40*/  @!P2 LDG.E R89, [R42.64] ;  /* 0x0000000e2a59a981 */ /* 0x0000e4000c1e1900 */
[----:B------:R-:W-:Y:S01]  /*5d50*/  @!P5 IMAD R65, R65, c[0x0][0x1d8], RZ ;  /* 0x000076004141da24 */ /* 0x000fe200078e02ff */
[----:B------:R-:W-:Y:S01]  /*5d60*/  @!P4 IADD3 R47, R41, R47, RZ ;  /* 0x0000002f292fc210 */ /* 0x000fe20007ffe0ff */
[----:B-1----:R-:W-:Y:S01]  /*5d70*/  CS2R R92, SRZ ;  /* 0x00000000005c7805 */ /* 0x002fe2000001ff00 */
[C---:B------:R-:W-:Y:S01]  /*5d80*/  @!P4 SHF.L.U32 R46, R40.reuse, 0x1, RZ ;  /* 0x00000001282ec819 */ /* 0x040fe200000006ff */
[----:B------:R1:W3:Y:S01]  /*5d90*/  @!P2 LDG.E R88, [R96.64] ;  /* 0x0000000e6058a981 */ /* 0x0002e2000c1e1900 */
[----:B0-----:R-:W-:Y:S01]  /*5da0*/  @!P5 MOV R43, R7 ;  /* 0x00000007002bd202 */ /* 0x001fe20000000f00 */
[----:B------:R-:W-:Y:S01]  /*5db0*/  @!P5 IMAD.MOV.U32 R42, RZ, RZ, R4 ;  /* 0x000000ffff2ad224 */ /* 0x000fe200078e0004 */
[----:B------:R-:W-:Y:S01]  /*5dc0*/  @!P4 SHF.L.U64.HI R47, R40, 0x1, R47 ;  /* 0x00000001282fc819 */ /* 0x000fe2000001022f */
[----:B------:R-:W-:Y:S01]  /*5dd0*/  @!P5 IMAD R65, R64, c[0x0][0x1dc], R65 ;  /* 0x000077004041da24 */ /* 0x000fe200078e0241 */
[----:B------:R-:W-:Y:S01]  /*5de0*/  @!P4 IADD3 R40, P0, R46, c[0x0][0x180], RZ ;  /* 0x000060002e28ca10 */ /* 0x000fe20007f1e0ff */
[----:B------:R-:W-:Y:S01]  /*5df0*/  @!P5 IMAD.WIDE.U32 R42, R64, c[0x0][0x1d8], R42 ;  /* 0x00007600402ada25 */ /* 0x000fe200078e002a */
[----:B------:R0:W3:Y:S02]  /*5e00*/  @!P6 LDG.E R92, [R82.64] ;  /* 0x0000000e525ce981 */ /* 0x0000e4000c1e1900 */
[----:B------:R-:W-:-:S02]  /*5e10*/  @!P4 IADD3.X R41, R47, c[0x0][0x184], RZ, P0, !PT ;  /* 0x000061002f29ca10 */ /* 0x000fc400007fe4ff */
[----:B------:R-:W-:Y:S02]  /*5e20*/  @!P4 IADD3 R46, P0, R46, c[0x0][0x178], RZ ;  /* 0x00005e002e2eca10 */ /* 0x000fe40007f1e0ff */
[----:B------:R-:W-:Y:S02]  /*5e30*/  @!P5 IADD3 R65, R43, R65, RZ ;  /* 0x000000412b41d210 */ /* 0x000fe40007ffe0ff */
[C---:B------:R-:W-:Y:S02]  /*5e40*/  @!P5 SHF.L.U32 R64, R42.reuse, 0x1, RZ ;  /* 0x000000012a40d819 */ /* 0x040fe400000006ff */
[----:B------:R-:W-:Y:S01]  /*5e50*/  @!P4 IADD3.X R47, R47, c[0x0][0x17c], RZ, P0, !PT ;  /* 0x00005f002f2fca10 */ /* 0x000fe200007fe4ff */
[----:B0-----:R-:W-:Y:S01]  /*5e60*/  CS2R R82, SRZ ;  /* 0x0000000000527805 */ /* 0x001fe2000001ff00 */
[----:B------:R-:W-:Y:S02]  /*5e70*/  @!P5 SHF.L.U64.HI R65, R42, 0x1, R65 ;  /* 0x000000012a41d819 */ /* 0x000fe40000010241 */
[----:B------:R-:W-:-:S02]  /*5e80*/  @!P5 IADD3 R42, P0, R64, c[0x0][0x180], RZ ;  /* 0x00006000402ada10 */ /* 0x000fc40007f1e0ff */
[----:B------:R-:W-:Y:S01]  /*5e90*/  IADD3 R94, R0, 0x1f0, RZ ;  /* 0x000001f0005e7810 */ /* 0x000fe20007ffe0ff */
[----:B------:R0:W3:Y:S01]  /*5ea0*/  @!P6 LDG.E R82, [R48.64] ;  /* 0x0000000e3052e981 */ /* 0x0000e2000c1e1900 */
[C---:B------:R-:W-:Y:S02]  /*5eb0*/  @!P5 IADD3.X R43, R65.reuse, c[0x0][0x184], RZ, P0, !PT ;  /* 0x00006100412bda10 */ /* 0x040fe400007fe4ff */
[----:B------:R-:W-:Y:S02]  /*5ec0*/  @!P5 IADD3 R64, P0, R64, c[0x0][0x178], RZ ;  /* 0x00005e004040da10 */ /* 0x000fe40007f1e0ff */
[----:B------:R-:W-:Y:S02]  /*5ed0*/  ISETP.GE.U32.AND P6, PT, R94, c[0x0][0x1e0], PT ;  /* 0x000078005e007a0c */ /* 0x000fe40003fc6070 */
[----:B------:R-:W-:Y:S02]  /*5ee0*/  @!P5 IADD3.X R65, R65, c[0x0][0x17c], RZ, P0, !PT ;  /* 0x00005f004141da10 */ /* 0x000fe400007fe4ff */
[----:B0-----:R-:W-:-:S02]  /*5ef0*/  SHF.R.S32.HI R48, RZ, 0x1f, R94 ;  /* 0x0000001fff307819 */ /* 0x001fc4000001145e */
[C---:B------:R-:W-:Y:S02]  /*5f00*/  LOP3.LUT P0, RZ, R3.reuse, 0x10, RZ, 0xc0, !PT ;  /* 0x0000001003ff7812 */ /* 0x040fe4000780c0ff */
[----:B------:R-:W-:Y:S02]  /*5f10*/  ISETP.GE.OR.EX P6, PT, R48, c[0x0][0x1e4], P1, P6 ;  /* 0x0000790030007a0c */ /* 0x000fe40000fc6760 */
[----:B------:R-:W-:-:S09]  /*5f20*/  LOP3.LUT P2, RZ, R3, 0x8, RZ, 0xc0, !PT ;  /* 0x0000000803ff7812 */ /* 0x000fd2000784c0ff */
[----:B------:R0:W3:Y:S02]  /*5f30*/  @!P0 LDG.E R93, [R58.64] ;  /* 0x0000000e3a5d8981 */ /* 0x0000e4000c1e1900 */
[----:B------:R-:W-:Y:S02]  /*5f40*/  @!P6 IMAD.MOV.U32 R49, RZ, RZ, R7 ;  /* 0x000000ffff31e224 */ /* 0x000fe400078e0007 */
[----:B------:R-:W3:Y:S01]  /*5f50*/  @!P0 LDG.E R83, [R98.64] ;  /* 0x0000000e62538981 */ /* 0x000ee2000c1e1900 */
[----:B0-----:R-:W-:Y:S01]  /*5f60*/  @!P6 IMAD R58, R48, c[0x0][0x1d8], RZ ;  /* 0x00007600303aea24 */ /* 0x001fe200078e02ff */
[----:B------:R-:W-:-:S03]  /*5f70*/  @!P6 MOV R48, R4 ;  /* 0x000000040030e202 */ /* 0x000fc60000000f00 */
[C---:B------:R-:W-:Y:S02]  /*5f80*/  @!P6 IMAD R58, R94.reuse, c[0x0][0x1dc], R58 ;  /* 0x000077005e3aea24 */ /* 0x040fe400078e023a */
[----:B------:R-:W-:-:S05]  /*5f90*/  @!P6 IMAD.WIDE.U32 R48, R94, c[0x0][0x1d8], R48 ;  /* 0x000076005e30ea25 */ /* 0x000fca00078e0030 */
[----:B------:R-:W-:Y:S02]  /*5fa0*/  @!P6 IADD3 R59, R49, R58, RZ ;  /* 0x0000003a313be210 */ /* 0x000fe40007ffe0ff */
[C---:B------:R-:W-:Y:S01]  /*5fb0*/  @!P6 SHF.L.U32 R58, R48.reuse, 0x1, RZ ;  /* 0x00000001303ae819 */ /* 0x040fe200000006ff */
[----:B------:R-:W-:Y:S01]  /*5fc0*/  CS2R R94, SRZ ;  /* 0x00000000005e7805 */ /* 0x000fe2000001ff00 */
[----:B------:R-:W-:Y:S02]  /*5fd0*/  @!P6 SHF.L.U64.HI R59, R48, 0x1, R59 ;  /* 0x00000001303be819 */ /* 0x000fe4000001023b */
[----:B------:R-:W-:-:S03]  /*5fe0*/  @!P6 IADD3 R48, P0, R58, c[0x0][0x180], RZ ;  /* 0x000060003a30ea10 */ /* 0x000fc60007f1e0ff */
[----:B------:R0:W3:Y:S01]  /*5ff0*/  @!P2 LDG.E R94, [R60.64] ;  /* 0x0000000e3c5ea981 */ /* 0x0000e2000c1e1900 */
[C---:B------:R-:W-:Y:S02]  /*6000*/  @!P6 IADD3.X R49, R59.reuse, c[0x0][0x184], RZ, P0, !PT ;  /* 0x000061003b31ea10 */ /* 0x040fe400007fe4ff */
[----:B------:R-:W-:Y:S01]  /*6010*/  @!P6 IADD3 R58, P0, R58, c[0x0][0x178], RZ ;  /* 0x00005e003a3aea10 */ /* 0x000fe20007f1e0ff */
[----:B------:R1:W3:Y:S03]  /*6020*/  @!P2 LDG.E R95, [R52.64] ;  /* 0x0000000e345fa981 */ /* 0x0002e6000c1e1900 */
[----:B------:R-:W-:Y:S02]  /*6030*/  @!P6 IADD3.X R59, R59, c[0x0][0x17c], RZ, P0, !PT ;  /* 0x00005f003b3bea10 */ /* 0x000fe400007fe4ff */
[----:B0-----:R-:W-:-:S04]  /*6040*/  IADD3 R60, R0, 0x1f8, RZ ;  /* 0x000001f8003c7810 */ /* 0x001fc80007ffe0ff */
[----:B-1----:R-:W-:Y:S02]  /*6050*/  SHF.R.S32.HI R52, RZ, 0x1f, R60 ;  /* 0x0000001fff347819 */ /* 0x002fe4000001143c */
[----:B------:R-:W-:Y:S02]  /*6060*/  ISETP.GE.U32.AND P0, PT, R60, c[0x0][0x1e0], PT ;  /* 0x000078003c007a0c */ /* 0x000fe40003f06070 */
[----:B------:R-:W-:Y:S02]  /*6070*/  LOP3.LUT R2, R2, 0xfffffffb, RZ, 0xc0, !PT ;  /* 0xfffffffb02027812 */ /* 0x000fe400078ec0ff */
[----:B------:R-:W-:Y:S02]  /*6080*/  ISETP.GE.OR.EX P0, PT, R52, c[0x0][0x1e4], P1, P0 ;  /* 0x0000790034007a0c */ /* 0x000fe40000f06700 */
[----:B------:R-:W-:Y:S02]  /*6090*/  @P3 LOP3.LUT R2, R2, 0x4, RZ, 0xfc, !PT ;  /* 0x0000000402023812 */ /* 0x000fe400078efcff */
[----:B------:R-:W-:Y:S01]  /*60a0*/  LOP3.LUT P3, RZ, R3, 0x4, RZ, 0xc0, !PT ;  /* 0x0000000403ff7812 */ /* 0x000fe2000786c0ff */
[----:B------:R-:W-:-:S08]  /*60b0*/  HFMA2.MMA R96, -RZ, RZ, 0, 0 ;  /* 0x00000000ff607435 */ /* 0x000fd000000001ff */
[----:B------:R-:W-:Y:S01]  /*60c0*/  @!P0 IMAD R61, R52, c[0x0][0x1d8], RZ ;  /* 0x00007600343d8a24 */ /* 0x000fe200078e02ff */
[----:B------:R-:W-:Y:S01]  /*60d0*/  @!P0 MOV R53, R7 ;  /* 0x0000000700358202 */ /* 0x000fe20000000f00 */
[----:B------:R-:W-:Y:S02]  /*60e0*/  @!P0 IMAD.MOV.U32 R52, RZ, RZ, R4 ;  /* 0x000000ffff348224 */ /* 0x000fe400078e0004 */
[C---:B------:R-:W-:Y:S01]  /*60f0*/  @!P0 IMAD R61, R60.reuse, c[0x0][0x1dc], R61 ;  /* 0x000077003c3d8a24 */ /* 0x040fe200078e023d */
[----:B------:R0:W3:Y:S01]  /*6100*/  @!P3 LDG.E R96, [R70.64] ;  /* 0x0000000e4660b981 */ /* 0x0000e2000c1e1900 */
[----:B------:R-:W-:Y:S01]  /*6110*/  @!P0 IMAD.WIDE.U32 R52, R60, c[0x0][0x1d8], R52 ;  /* 0x000076003c348a25 */ /* 0x000fe200078e0034 */
[C---:B------:R-:W-:Y:S02]  /*6120*/  LOP3.LUT P2, RZ, R122.reuse, 0x2000000, RZ, 0xc0, !PT ;  /* 0x020000007aff7812 */ /* 0x040fe4000784c0ff */
[----:B------:R-:W-:Y:S02]  /*6130*/  LOP3.LUT R122, R122, 0xf7ffffff, RZ, 0xc0, !PT ;  /* 0xf7ffffff7a7a7812 */ /* 0x000fe400078ec0ff */
[----:B------:R-:W-:-:S02]  /*6140*/  @!P0 IADD3 R61, R53, R61, RZ ;  /* 0x0000003d353d8210 */ /* 0x000fc40007ffe0ff */
[----:B0-----:R-:W-:Y:S02]  /*6150*/  MOV R70, RZ ;  /* 0x000000ff00467202 */ /* 0x001fe40000000f00 */
[C---:B------:R-:W-:Y:S02]  /*6160*/  @!P0 SHF.L.U32 R60, R52.reuse, 0x1, RZ ;  /* 0x00000001343c8819 */ /* 0x040fe400000006ff */
[----:B------:R-:W-:Y:S02]  /*6170*/  @!P0 SHF.L.U64.HI R61, R52, 0x1, R61 ;  /* 0x00000001343d8819 */ /* 0x000fe4000001023d */
[----:B------:R0:W3:Y:S01]  /*6180*/  @!P3 LDG.E R70, [R68.64] ;  /* 0x0000000e4446b981 */ /* 0x0000e2000c1e1900 */
[----:B------:R-:W-:Y:S02]  /*6190*/  @!P0 IADD3 R52, P3, R60, c[0x0][0x180], RZ ;  /* 0x000060003c348a10 */ /* 0x000fe40007f7e0ff */
[----:B------:R-:W-:Y:S02]  /*61a0*/  @P1 LOP3.LUT R122, R122, 0x8000000, RZ, 0xfc, !PT ;  /* 0x080000007a7a1812 */ /* 0x000fe400078efcff */
[----:B------:R-:W-:-:S02]  /*61b0*/  @!P0 IADD3.X R53, R61, c[0x0][0x184], RZ, P3, !PT ;  /* 0x000061003d358a10 */ /* 0x000fc40001ffe4ff */
[----:B------:R-:W-:Y:S02]  /*61c0*/  @!P0 IADD3 R60, P3, R60, c[0x0][0x178], RZ ;  /* 0x00005e003c3c8a10 */ /* 0x000fe40007f7e0ff */
[----:B------:R-:W-:Y:S02]  /*61d0*/  LOP3.LUT R122, R122, 0xefffffff, RZ, 0xc0, !PT ;  /* 0xefffffff7a7a7812 */ /* 0x000fe400078ec0ff */
[----:B------:R-:W-:Y:S02]  /*61e0*/  @!P0 IADD3.X R61, R61, c[0x0][0x17c], RZ, P3, !PT ;  /* 0x00005f003d3d8a10 */ /* 0x000fe40001ffe4ff */
[----:B------:R-:W-:Y:S02]  /*61f0*/  @P0 LOP3.LUT R122, R122, 0x10000000, RZ, 0xfc, !PT ;  /* 0x100000007a7a0812 */ /* 0x000fe400078efcff */
[----:B------:R-:W-:Y:S01]  /*6200*/  LOP3.LUT P0, RZ, R3, 0x2, RZ, 0xc0, !PT ;  /* 0x0000000203ff7812 */ /* 0x000fe2000780c0ff */
[----:B0-----:R-:W-:Y:S01]  /*6210*/  CS2R R68, SRZ ;  /* 0x0000000000447805 */ /* 0x001fe2000001ff00 */
[----:B------:R-:W-:Y:S04]  /*6220*/  STL [R1+0x4d8], R125 ;  /* 0x0004d87d01007387 */ /* 0x000fe80000100800 */
        /* <DEDUP_REMOVED lines=20> */
[----:B------:R0:W-:Y:S04]  /*6370*/  STL [R1+0x57c], R125 ;  /* 0x00057c7d01007387 */ /* 0x0001e80000100800 */
[----:B------:R2:W3:Y:S04]  /*6380*/  @!P0 LDG.E R69, [R54.64] ;  /* 0x0000000e36458981 */ /* 0x0004e8000c1e1900 */
[----:B------:R-:W-:Y:S01]  /*6390*/  STL [R1+0x4a0], R117 ;  /* 0x0004a07501007387 */ /* 0x000fe20000100800 */
[----:B0-----:R-:W-:-:S03]  /*63a0*/  PRMT R125, RZ, 0x7610, R125 ;  /* 0x00007610ff7d7816 */ /* 0x001fc6000000007d */
[----:B------:R-:W-:Y:S01]  /*63b0*/  STL [R1+0x4ac], R117 ;  /* 0x0004ac7501007387 */ /* 0x000fe20000100800 */
[----:B--2---:R-:W-:-:S03]  /*63c0*/  @!P2 SHF.R.U32.HI R54, RZ, 0x10, R124 ;  /* 0x00000010ff36a819 */ /* 0x004fc6000001167c */
[----:B------:R-:W-:Y:S01]  /*63d0*/  STL [R1+0x4c0], R117 ;  /* 0x0004c07501007387 */ /* 0x000fe20000100800 */
[----:B------:R-:W-:-:S03]  /*63e0*/  @!P2 PRMT R125, R54, 0x7610, R125 ;  /* 0x00007610367da816 */ /* 0x000fc6000000007d */
[----:B------:R0:W-:Y:S04]  /*63f0*/  STL [R1+0x538], R117 ;  /* 0x0005387501007387 */ /* 0x0001e80000100800 */
[----:B------:R1:W-:Y:S04]  /*6400*/  STL.S16 [R1+0x264], R125 ;  /* 0x0002647d01007387 */ /* 0x0003e80000100600 */
[----:B------:R-:W-:Y:S04]  /*6410*/  STL [R1+0x4c8], R123 ;  /* 0x0004c87b01007387 */ /* 0x000fe80000100800 */
[----:B0-----:R-:W2:Y:S04]  /*6420*/  LDL.LU R117, [R1+0x2f4] ;  /* 0x0002f40001757983 */ /* 0x001ea80000300800 */
[----:B-1----:R-:W3:Y:S04]  /*6430*/  LDL.LU R125, [R1+0x57c] ;  /* 0x00057c00017d7983 */ /* 0x002ee80000300800 */
[----:B------:R0:W-:Y:S01]  /*6440*/  STL [R1+0x4dc], R123 ;  /* 0x0004dc7b01007387 */ /* 0x0001e20000100800 */
[----:B------:R-:W-:-:S02]  /*6450*/  LOP3.LUT P1, RZ, R3, 0x1, RZ, 0xc0, !PT ;  /* 0x0000000103ff7812 */ /* 0x000fc4000782c0ff */
[----:B------:R-:W-:Y:S01]  /*6460*/  LOP3.LUT R122, R122, 0xdfffffff, RZ, 0xc0, !PT ;  /* 0xdfffffff7a7a7812 */ /* 0x000fe200078ec0ff */
[----:B------:R1:W4:Y:S04]  /*6470*/  @!P0 LDG.E R68, [R78.64] ;  /* 0x0000000e4e448981 */ /* 0x000328000c1e1900 */
[----:B0-----:R-:W4:Y:S01]  /*6480*/  LDL.LU R123, [R1+0x2e8] ;  /* 0x0002e800017b7983 */ /* 0x001f220000300800 */
[----:B--2---:R-:W-:Y:S02]  /*6490*/  @!P2 SHF.R.U32.HI R54, RZ, 0x10, R117 ;  /* 0x00000010ff36a819 */ /* 0x004fe40000011675 */
[----:B---3--:R-:W-:-:S04]  /*64a0*/  PRMT R125, RZ, 0x7610, R125 ;  /* 0x00007610ff7d7816 */ /* 0x008fc8000000007d */
[----:B------:R-:W-:-:S05]  /*64b0*/  @!P2 PRMT R125, R54, 0x7610, R125 ;  /* 0x00007610367da816 */ /* 0x000fca000000007d */
[----:B------:R0:W-:Y:S04]  /*64c0*/  STL.S16 [R1+0x262], R125 ;  /* 0x0002627d01007387 */ /* 0x0001e80000100600 */
[----:B0-----:R-:W2:Y:S01]  /*64d0*/  LDL.LU R125, [R1+0x570] ;  /* 0x00057000017d7983 */ /* 0x001ea20000300800 */
[----:B------:R-:W-:Y:S01]  /*64e0*/  HFMA2.MMA R54, -RZ, RZ, 0, 0 ;  /* 0x00000000ff367435 */ /* 0x000fe200000001ff */
[----:B------:R-:W-:-:S04]  /*64f0*/  @P0 LOP3.LUT R122, R122, 0x20000000, RZ, 0xfc, !PT ;  /* 0x200000007a7a0812 */ /* 0x000fc800078efcff */
[C---:B------:R-:W-:Y:S02]  /*6500*/  LOP3.LUT P0, RZ, R122.reuse, 0x800000, RZ, 0xc0, !PT ;  /* 0x008000007aff7812 */ /* 0x040fe4000780c0ff */
[----:B------:R-:W-:-:S03]  /*6510*/  LOP3.LUT R122, R122, 0xbfffffff, RZ, 0xc0, !PT ;  /* 0xbfffffff7a7a7812 */ /* 0x000fc600078ec0ff */
[----:B------:R0:W3:Y:S01]  /*6520*/  @!P1 LDG.E R54, [R30.64] ;  /* 0x0000000e1e369981 */ /* 0x0000e2000c1e1900 */
[----:B------:R-:W-:Y:S01]  /*6530*/  @P1 LOP3.LUT R122, R122, 0x40000000, RZ, 0xfc, !PT ;  /* 0x400000007a7a1812 */ /* 0x000fe200078efcff */
[----:B0-----:R-:W-:-:S06]  /*6540*/  IMAD.MOV.U32 R30, RZ, RZ, RZ ;  /* 0x000000ffff1e7224 */ /* 0x001fcc00078e00ff */
[----:B------:R0:W3:Y:S01]  /*6550*/  @!P1 LDG.E R30, [R34.64] ;  /* 0x0000000e221e9981 */ /* 0x0000e2000c1e1900 */
[----:B------:R-:W-:-:S03]  /*6560*/  LOP3.LUT P1, RZ, R122, 0x1000000, RZ, 0xc0, !PT ;  /* 0x010000007aff7812 */ /* 0x000fc6000782c0ff */
[----:B------:R-:W-:Y:S10]  /*6570*/  STL [R1+0x494], R115 ;  /* 0x0004947301007387 */ /* 0x000ff40000100800 */
[----:B----4-:R-:W-:Y:S01]  /*6580*/  @!P1 SHF.R.U32.HI R31, RZ, 0x10, R123 ;  /* 0x00000010ff1f9819 */ /* 0x010fe2000001167b */
[----:B------:R-:W-:Y:S04]  /*6590*/  STL [R1+0x4a8], R115 ;  /* 0x0004a87301007387 */ /* 0x000fe80000100800 */
[----:B------:R4:W-:Y:S04]  /*65a0*/  STL [R1+0x530], R115 ;  /* 0x0005307301007387 */ /* 0x0009e80000100800 */
[----:B----4-:R-:W4:Y:S01]  /*65b0*/  LDL.LU R115, [R1+0x2f0] ;  /* 0x0002f00001737983 */ /* 0x010f220000300800 */
[----:B--2---:R-:W-:-:S04]  /*65c0*/  PRMT R125, RZ, 0x7610, R125 ;  /* 0x00007610ff7d7816 */ /* 0x004fc8000000007d */
[----:B------:R-:W-:-:S05]  /*65d0*/  @!P1 PRMT R125, R31, 0x7610, R125 ;  /* 0x000076101f7d9816 */ /* 0x000fca000000007d */
[----:B------:R2:W-:Y:S04]  /*65e0*/  STL.S16 [R1+0x258], R125 ;  /* 0x0002587d01007387 */ /* 0x0005e80000100600 */
[----:B--2---:R-:W2:Y:S04]  /*65f0*/  LDL.LU R125, [R1+0x56c] ;  /* 0x00056c00017d7983 */ /* 0x004ea80000300800 */
        /* <DEDUP_REMOVED lines=8> */
[----:B------:R-:W-:Y:S01]  /*6680*/  STL [R1+0x4b0], R118 ;  /* 0x0004b07601007387 */ /* 0x000fe20000100800 */
[----:B----4-:R-:W-:-:S02]  /*6690*/  @!P1 SHF.R.U32.HI R31, RZ, 0x10, R115 ;  /* 0x00000010ff1f9819 */ /* 0x010fc40000011673 */
[----:B0-----:R-:W-:Y:S01]  /*66a0*/  PRMT R119, RZ, 0x7610, R119 ;  /* 0x00007610ff777816 */ /* 0x001fe20000000077 */
[----:B------:R-:W-:Y:S04]  /*66b0*/  STL [R1+0x4bc], R118 ;  /* 0x0004bc7601007387 */ /* 0x000fe80000100800 */
[----:B------:R0:W-:Y:S04]  /*66c0*/  STL [R1+0x4cc], R118 ;  /* 0x0004cc7601007387 */ /* 0x0001e80000100800 */
[----:B------:R4:W-:Y:S01]  /*66d0*/  STL.S16 [R1+0x25e], R119 ;  /* 0x00025e7701007387 */ /* 0x0009e20000100600 */
[----:B0-----:R-:W-:-:S03]  /*66e0*/  PRMT R118, R119, 0x7610, R118 ;  /* 0x0000761077767816 */ /* 0x001fc60000000076 */
[----:B----4-:R-:W4:Y:S01]  /*66f0*/  LDL.LU R119, [R1+0x578] ;  /* 0x0005780001777983 */ /* 0x010f220000300800 */
[----:B--2---:R-:W-:-:S04]  /*6700*/  PRMT R125, RZ, 0x7610, R125 ;  /* 0x00007610ff7d7816 */ /* 0x004fc8000000007d */
[----:B------:R-:W-:-:S05]  /*6710*/  @!P1 PRMT R125, R31, 0x7610, R125 ;  /* 0x000076101f7d9816 */ /* 0x000fca000000007d */
[----:B------:R0:W-:Y:S04]  /*6720*/  STL.S16 [R1+0x25c], R125 ;  /* 0x00025c7d01007387 */ /* 0x0001e80000100600 */
[----:B0-----:R-:W2:Y:S04]  /*6730*/  LDL.LU R125, [R1+0x560] ;  /* 0x00056000017d7983 */ /* 0x001ea80000300800 */
[----:B------:R-:W-:Y:S04]  /*6740*/  STL [R1+0x498], R116 ;  /* 0x0004987401007387 */ /* 0x000fe80000100800 */
[----:B------:R-:W-:Y:S04]  /*6750*/  STL [R1+0x4a4], R116 ;  /* 0x0004a47401007387 */ /* 0x000fe80000100800 */
[----:B------:R0:W-:Y:S04]  /*6760*/  STL [R1+0x4b4], R116 ;  /* 0x0004b47401007387 */ /* 0x0001e80000100800 */
[----:B------:R-:W-:Y:S04]  /*6770*/  STL [R1+0x448], R109 ;  /* 0x0004486d01007387 */ /* 0x000fe80000100800 */
[----:B------:R-:W-:Y:S04]  /*6780*/  STL [R1+0x454], R109 ;  /* 0x0004546d01007387 */ /* 0x000fe80000100800 */
[----:B------:R-:W-:Y:S04]  /*6790*/  STL [R1+0x468], R109 ;  /* 0x0004686d01007387 */ /* 0x000fe80000100800 */
[----:B------:R-:W-:Y:S01]  /*67a0*/  STL [R1+0x518], R109 ;  /* 0x0005186d01007387 */ /* 0x000fe20000100800 */
[----:B----4-:R-:W-:-:S04]  /*67b0*/  PRMT R119, RZ, 0x7610, R119 ;  /* 0x00007610ff777816 */ /* 0x010fc80000000077 */
[----:B0-----:R-:W-:-:S04]  /*67c0*/  PRMT R116, R119, 0x7610, R116 ;  /* 0x0000761077747816 */ /* 0x001fc80000000074 */
[----:B------:R-:W-:Y:S01]  /*67d0*/  @!P2 PRMT R116, R117, 0x7610, R116 ;  /* 0x000076107574a816 */ /* 0x000fe20000000074 */
[----:B------:R0:W-:Y:S04]  /*67e0*/  STL.S16 [R1+0x260], R119 ;  /* 0x0002607701007387 */ /* 0x0001e80000100600 */
[----:B------:R4:W-:Y:S04]  /*67f0*/  @!P2 STL.S16 [R1+0x260], R116 ;  /* 0x000260740100a387 */ /* 0x0009e80000100600 */
[----:B------:R-:W-:Y:S04]  /*6800*/  STL.S16 [R1+0x266], RZ ;  /* 0x000266ff01007387 */ /* 0x000fe80000100600 */
[----:B0-----:R-:W3:Y:S04]  /*6810*/  LDL.LU R119, [R1+0x574] ;  /* 0x0005740001777983 */ /* 0x001ee80000300800 */
[----:B----4-:R-:W4:Y:S01]  /*6820*/  LDL.LU R116, [R1+0x2e4] ;  /* 0x0002e40001747983 */ /* 0x010f220000300800 */
[----:B--2---:R-:W-:-:S04]  /*6830*/  PRMT R125, RZ, 0x7610, R125 ;  /* 0x00007610ff7d7816 */ /* 0x004fc8000000007d */
[----:B------:R-:W-:Y:S01]  /*6840*/  PRMT R109, R125, 0x7610, R109 ;  /* 0x000076107d6d7816 */ /* 0x000fe2000000006d */
[----:B------:R0:W-:Y:S04]  /*6850*/  STL.S16 [R1+0x254], R125 ;  /* 0x0002547d01007387 */ /* 0x0001e80000100600 */
[----:B0-----:R-:W4:Y:S04]  /*6860*/  LDL.S16 R125, [R1+0x266] ;  /* 0x00026600017d7983 */ /* 0x001f280000100600 */
[----:B------:R-:W-:Y:S04]  /*6870*/  STL [R1+0x478], R113 ;  /* 0x0004787101007387 */ /* 0x000fe80000100800 */
[----:B------:R-:W-:Y:S01]  /*6880*/  STL [R1+0x484], R113 ;  /* 0x0004847101007387 */ /* 0x000fe20000100800 */
[----:B----4-:R-:W-:-:S05]  /*6890*/  @!P0 PRMT R125, R116, 0x7610, R125 ;  /* 0x00007610747d8816 */ /* 0x010fca000000007d */
[----:B------:R0:W-:Y:S04]  /*68a0*/  @!P0 STL.S16 [R1+0x266], R125 ;  /* 0x0002667d01008387 */ /* 0x0001e80000100600 */
[----:B0-----:R-:W2:Y:S01]  /*68b0*/  LDL.LU R125, [R1+0x558] ;  /* 0x00055800017d7983 */ /* 0x001ea20000300800 */
[----:B---3--:R-:W-:-:S03]  /*68c0*/  PRMT R119, RZ, 0x7610, R119 ;  /* 0x00007610ff777816 */ /* 0x008fc60000000077 */
[----:B------:R-:W-:Y:S04]  /*68d0*/  STL [R1+0x490], R113 ;  /* 0x0004907101007387 */ /* 0x000fe80000100800 */
[----:B------:R0:W-:Y:S04]  /*68e0*/  STL [R1+0x528], R113 ;  /* 0x0005287101007387 */ /* 0x0001e80000100800 */
[----:B------:R3:W-:Y:S01]  /*68f0*/  STL.S16 [R1+0x256], R119 ;  /* 0x0002567701007387 */ /* 0x0007e20000100600 */
[----:B0-----:R-:W-:-:S03]  /*6900*/  PRMT R113, R119, 0x7610, R113 ;  /* 0x0000761077717816 */ /* 0x001fc60000000071 */
[----:B---3--:R-:W3:Y:S01]  /*6910*/  LDL.LU R119, [R1+0x568] ;  /* 0x0005680001777983 */ /* 0x008ee20000300800 */
[----:B--2---:R-:W-:-:S04]  /*6920*/  PRMT R125, RZ, 0x7610, R125 ;  /* 0x00007610ff7d7816 */ /* 0x004fc8000000007d */
[----:B------:R-:W-:Y:S01]  /*6930*/  PRMT R35, R125, 0x7610, R35 ;  /* 0x000076107d237816 */ /* 0x000fe20000000023 */
[----:B------:R0:W-:Y:S04]  /*6940*/  STL.S16 [R1+0x24a], R125 ;  /* 0x00024a7d01007387 */ /* 0x0001e80000100600 */
[----:B0-----:R-:W2:Y:S01]  /*6950*/  LDL.LU R125, [R1+0x554] ;  /* 0x00055400017d7983 */ /* 0x001ea20000300800 */
[----:B------:R-:W-:-:S05]  /*6960*/  @!P2 PRMT R118, R124, 0x7610, R118 ;  /* 0x000076107c76a816 */ /* 0x000fca0000000076 */
[----:B------:R0:W-:Y:S01]  /*6970*/  @!P2 STL.S16 [R1+0x25e], R118 ;  /* 0x00025e760100a387 */ /* 0x0001e20000100600 */
[----:B---3--:R-:W-:-:S03]  /*6980*/  PRMT R119, RZ, 0x7610, R119 ;  /* 0x00007610ff777816 */ /* 0x008fc60000000077 */
[----:B------:R-:W-:Y:S04]  /*6990*/  STL [R1+0x460], R111 ;  /* 0x0004606f01007387 */ /* 0x000fe80000100800 */
[----:B0-----:R-:W3:Y:S04]  /*69a0*/  LDL.LU R118, [R1+0x2dc] ;  /* 0x0002dc0001767983 */ /* 0x001ee80000300800 */
[----:B------:R-:W-:Y:S04]  /*69b0*/  STL [R1+0x46c], R111 ;  /* 0x00046c6f01007387 */ /* 0x000fe80000100800 */
[----:B------:R-:W-:Y:S04]  /*69c0*/  STL [R1+0x480], R111 ;  /* 0x0004806f01007387 */ /* 0x000fe80000100800 */
[----:B------:R0:W-:Y:S04]  /*69d0*/  STL [R1+0x520], R111 ;  /* 0x0005206f01007387 */ /* 0x0001e80000100800 */
[----:B------:R4:W-:Y:S01]  /*69e0*/  STL.S16 [R1+0x25a], R119 ;  /* 0x00025a7701007387 */ /* 0x0009e20000100600 */
[----:B0-----:R-:W-:-:S03]  /*69f0*/  PRMT R111, R119, 0x7610, R111 ;  /* 0x00007610776f7816 */ /* 0x001fc6000000006f */
[----:B----4-:R-:W4:Y:S01]  /*6a00*/  LDL.LU R119, [R1+0x564] ;  /* 0x0005640001777983 */ /* 0x010f220000300800 */
[----:B------:R-:W-:-:S05]  /*6a10*/  @!P1 PRMT R113, R123, 0x7610, R113 ;  /* 0x000076107b719816 */ /* 0x000fca0000000071 */
[----:B------:R0:W-:Y:S04]  /*6a20*/  @!P1 STL.S16 [R1+0x256], R113 ;  /* 0x0002567101009387 */ /* 0x0001e80000100600 */
[----:B0-----:R-:W5:Y:S01]  /*6a30*/  LDL.LU R113, [R1+0x2d8] ;  /* 0x0002d80001717983 */ /* 0x001f620000300800 */
[----:B--2---:R-:W-:-:S04]  /*6a40*/  PRMT R125, RZ, 0x7610, R125 ;  /* 0x00007610ff7d7816 */ /* 0x004fc8000000007d */
[----:B------:R-:W-:Y:S01]  /*6a50*/  PRMT R34, R125, 0x7610, R34 ;  /* 0x000076107d227816 */ /* 0x000fe20000000022 */
[----:B------:R0:W-:Y:S04]  /*6a60*/  STL.S16 [R1+0x24c], R125 ;  /* 0x00024c7d01007387 */ /* 0x0001e80000100600 */
[----:B0-----:R-:W2:Y:S01]  /*6a70*/  LDL.LU R125, [R1+0x550] ;  /* 0x00055000017d7983 */ /* 0x001ea20000300800 */
[----:B------:R-:W-:Y:S02]  /*6a80*/  LOP3.LUT P2, RZ, R2, 0x2, RZ, 0xc0, !PT ;  /* 0x0000000202ff7812 */ /* 0x000fe4000784c0ff */
[----:B------:R-:W-:Y:S02]  /*6a90*/  MOV R31, RZ ;  /* 0x000000ff001f7202 */ /* 0x000fe40000000f00 */
[----:B------:R-:W-:-:S05]  /*6aa0*/  @!P1 PRMT R111, R115, 0x7610, R111 ;  /* 0x00007610736f9816 */ /* 0x000fca000000006f */
[----:B------:R-:W-:Y:S01]  /*6ab0*/  @!P1 STL.S16 [R1+0x25a], R111 ;  /* 0x00025a6f01009387 */ /* 0x000fe20000100600 */
[----:B------:R-:W-:-:S03]  /*6ac0*/  LOP3.LUT P1, RZ, R122, 0x200000, RZ, 0xc0, !PT ;  /* 0x002000007aff7812 */ /* 0x000fc6000782c0ff */
[----:B------:R0:W2:Y:S01]  /*6ad0*/  @!P2 LDG.E R31, [R26.64] ;  /* 0x0000000e1a1fa981 */ /* 0x0000a2000c1e1900 */
[----:B------:R-:W-:-:S03]  /*6ae0*/  LOP3.LUT R122, R122, 0x7fffffff, RZ, 0xc0, !PT ;  /* 0x7fffffff7a7a7812 */ /* 0x000fc600078ec0ff */
[----:B------:R-:W-:Y:S04]  /*6af0*/  STL [R1+0x488], R114 ;  /* 0x0004887201007387 */ /* 0x000fe80000100800 */
[----:B------:R1:W-:Y:S01]  /*6b00*/  STL [R1+0x49c], R114 ;  /* 0x00049c7201007387 */ /* 0x0003e20000100800 */
[----:B0-----:R-:W-:Y:S01]  /*6b10*/  HFMA2.MMA R26, -RZ, RZ, 0, 0 ;  /* 0x00000000ff1a7435 */ /* 0x001fe200000001ff */
[----:B------:R-:W-:Y:S02]  /*6b20*/  @P2 LOP3.LUT R122, R122, 0x80000000, RZ, 0xfc, !PT ;  /* 0x800000007a7a2812 */ /* 0x000fe400078efcff */
[----:B------:R-:W-:Y:S01]  /*6b30*/  STL [R1+0x470], R112 ;  /* 0x0004707001007387 */ /* 0x000fe20000100800 */
[----:B---3--:R-:W-:Y:S02]  /*6b40*/  @!P0 SHF.R.U32.HI R27, RZ, 0x10, R118 ;  /* 0x00000010ff1b8819 */ /* 0x008fe40000011676 */
[----:B------:R-:W-:Y:S01]  /*6b50*/  LOP3.LUT P3, RZ, R2, 0x4, RZ, 0xc0, !PT ;  /* 0x0000000402ff7812 */ /* 0x000fe2000786c0ff */
[----:B------:R-:W-:Y:S01]  /*6b60*/  STL [R1+0x47c], R112 ;  /* 0x00047c7001007387 */ /* 0x000fe20000100800 */
[----:B-1----:R-:W-:-:S03]  /*6b70*/  PRMT R114, RZ, 0x7610, R114 ;  /* 0x00007610ff727816 */ /* 0x002fc60000000072 */
[----:B------:R0:W3:Y:S01]  /*6b80*/  @!P2 LDG.E R26, [R36.64] ;  /* 0x0000000e241aa981 */ /* 0x0000e2000c1e1900 */
[----:B------:R-:W-:Y:S02]  /*6b90*/  LOP3.LUT P2, RZ, R122, 0x400000, RZ, 0xc0, !PT ;  /* 0x004000007aff7812 */ /* 0x000fe4000784c0ff */
[----:B------:R-:W-:Y:S01]  /*6ba0*/  @!P0 PRMT R114, R27, 0x7610, R114 ;  /* 0x000076101b728816 */ /* 0x000fe20000000072 */
[----:B------:R1:W-:Y:S01]  /*6bb0*/  STL [R1+0x48c], R112 ;  /* 0x00048c7001007387 */ /* 0x0003e20000100800 */
[----:B----4-:R-:W-:Y:S02]  /*6bc0*/  PRMT R119, RZ, 0x7610, R119 ;  /* 0x00007610ff777816 */ /* 0x010fe40000000077 */
[----:B------:R-:W-:Y:S01]  /*6bd0*/  @!P0 SHF.R.U32.HI R27, RZ, 0x10, R116 ;  /* 0x00000010ff1b8819 */ /* 0x000fe20000011674 */
[----:B------:R-:W4:Y:S03]  /*6be0*/  LDL.LU R111, [R1+0x2e0] ;  /* 0x0002e000016f7983 */ /* 0x000f260000300800 */
[----:B------:R-:W-:-:S02]  /*6bf0*/  @!P0 PRMT R119, R27, 0x7610, R119 ;  /* 0x000076101b778816 */ /* 0x000fc40000000077 */
[----:B------:R-:W-:Y:S02]  /*6c00*/  MOV R27, RZ ;  /* 0x000000ff001b7202 */ /* 0x000fe40000000f00 */
[----:B-1----:R-:W-:-:S04]  /*6c10*/  PRMT R112, RZ, 0x7610, R112 ;  /* 0x00007610ff707816 */ /* 0x002fc80000000070 */
[----:B------:R5:W3:Y:S01]  /*6c20*/  @!P3 LDG.E R27, [R32.64] ;  /* 0x0000000e201bb981 */ /* 0x000ae2000c1e1900 */
[----:B------:R-:W-:-:S03]  /*6c30*/  @!P0 PRMT R109, R118, 0x7610, R109 ;  /* 0x00007610766d8816 */ /* 0x000fc6000000006d */
[----:B------:R1:W-:Y:S01]  /*6c40*/  STL.S16 [R1+0x26a], R114 ;  /* 0x00026a7201007387 */ /* 0x0003e20000100600 */
[----:B-----5:R-:W-:-:S03]  /*6c50*/  @!P2 SHF.R.U32.HI R33, RZ, 0x10, R113 ;  /* 0x00000010ff21a819 */ /* 0x020fc60000011671 */
[----:B-1----:R-:W5:Y:S01]  /*6c60*/  LDL.LU R114, [R1+0x2cc] ;  /* 0x0002cc0001727983 */ /* 0x002f620000300800 */
[----:B------:R-:W-:-:S03]  /*6c70*/  @!P2 PRMT R112, R33, 0x7610, R112 ;  /* 0x000076102170a816 */ /* 0x000fc60000000070 */
[----:B------:R1:W-:Y:S04]  /*6c80*/  @!P0 STL.S16 [R1+0x254], R109 ;  /* 0x0002546d01008387 */ /* 0x0003e80000100600 */
[----:B------:R0:W-:Y:S04]  /*6c90*/  STL.S16 [R1+0x26c], R112 ;  /* 0x00026c7001007387 */ /* 0x0001e80000100600 */
[----:B-1----:R-:W3:Y:S04]  /*6ca0*/  LDL.LU R109, [R1+0x2d4] ;  /* 0x0002d400016d7983 */ /* 0x002ee80000300800 */
[----:B0-----:R-:W3:Y:S01]  /*6cb0*/  LDL.LU R112, [R1+0x2c8] ;  /* 0x0002c80001707983 */ /* 0x001ee20000300800 */
[----:B--2---:R-:W-:-:S04]  /*6cc0*/  PRMT R125, RZ, 0x7610, R125 ;  /* 0x00007610ff7d7816 */ /* 0x004fc8000000007d */
[----:B------:R-:W-:Y:S01]  /*6cd0*/  PRMT R37, R125, 0x7610, R37 ;  /* 0x000076107d257816 */ /* 0x000fe20000000025 */
[----:B------:R0:W-:Y:S04]  /*6ce0*/  STL.S16 [R1+0x246], R125 ;  /* 0x0002467d01007387 */ /* 0x0001e80000100600 */
[----:B0-----:R-:W2:Y:S01]  /*6cf0*/  LDL.LU R125, [R1+0x54c] ;  /* 0x00054c00017d7983 */ /* 0x001ea20000300800 */
[----:B------:R-:W-:Y:S02]  /*6d00*/  LOP3.LUT P0, RZ, R122, 0x100000, RZ, 0xc0, !PT ;  /* 0x001000007aff7812 */ /* 0x000fe4000780c0ff */
[----:B------:R-:W-:Y:S01]  /*6d10*/  @!P2 PRMT R35, R113, 0x7610, R35 ;  /* 0x000076107123a816 */ /* 0x000fe20000000023 */
[----:B------:R-:W-:Y:S04]  /*6d20*/  STL [R1+0x458], R110 ;  /* 0x0004586e01007387 */ /* 0x000fe80000100800 */
[----:B------:R-:W-:Y:S04]  /*6d30*/  STL [R1+0x464], R110 ;  /* 0x0004646e01007387 */ /* 0x000fe80000100800 */
[----:B------:R0:W-:Y:S04]  /*6d40*/  STL [R1+0x474], R110 ;  /* 0x0004746e01007387 */ /* 0x0001e80000100800 */
[----:B------:R-:W-:Y:S01]  /*6d50*/  @!P2 STL.S16 [R1+0x24a], R35 ;  /* 0x00024a230100a387 */ /* 0x000fe20000100600 */
[----:B------:R-:W-:-:S03]  /*6d60*/  HFMA2.MMA R32, -RZ, RZ, 0, 0 ;  /* 0x00000000ff207435 */ /* 0x000fc600000001ff */
[----:B------:R-:W-:Y:S01]  /*6d70*/  STL [R1+0x440], R108 ;  /* 0x0004406c01007387 */ /* 0x000fe20000100800 */
[----:B0-----:R-:W-:-:S03]  /*6d80*/  PRMT R110, RZ, 0x7610, R110 ;  /* 0x00007610ff6e7816 */ /* 0x001fc6000000006e */
[----:B------:R-:W-:Y:S04]  /*6d90*/  STL [R1+0x44c], R108 ;  /* 0x00044c6c01007387 */ /* 0x000fe80000100800 */
[----:B------:R0:W-:Y:S01]  /*6da0*/  STL [R1+0x45c], R108 ;  /* 0x00045c6c01007387 */ /* 0x0001e20000100800 */
[----:B----4-:R-:W-:-:S03]  /*6db0*/  @!P2 SHF.R.U32.HI R33, RZ, 0x10, R111 ;  /* 0x00000010ff21a819 */ /* 0x010fc6000001166f */
[----:B------:R-:W-:Y:S04]  /*6dc0*/  STL [R1+0x438], R107 ;  /* 0x0004386b01007387 */ /* 0x000fe80000100800 */
[----:B------:R-:W-:Y:S01]  /*6dd0*/  STL [R1+0x43c], R107 ;  /* 0x00043c6b01007387 */ /* 0x000fe20000100800 */
[----:B0-----:R-:W-:-:S03]  /*6de0*/  PRMT R108, RZ, 0x7610, R108 ;  /* 0x00007610ff6c7816 */ /* 0x001fc6000000006c */
[----:B------:R0:W-:Y:S01]  /*6df0*/  STL [R1+0x450], R107 ;  /* 0x0004506b01007387 */ /* 0x0001e20000100800 */
[----:B------:R-:W-:-:S03]  /*6e00*/  PRMT R36, R108, 0x7610, R36 ;  /* 0x000076106c247816 */ /* 0x000fc60000000024 */
[----:B------:R-:W-:Y:S04]  /*6e10*/  STL [R1+0x444], R106 ;  /* 0x0004446a01007387 */ /* 0x000fe80000100800 */
[----:B------:R1:W-:Y:S01]  /*6e20*/  STL [R1+0x510], R106 ;  /* 0x0005106a01007387 */ /* 0x0003e20000100800 */
[----:B-----5:R-:W-:-:S03]  /*6e30*/  @!P1 PRMT R37, R114, 0x7610, R37 ;  /* 0x0000761072259816 */ /* 0x020fc60000000025 */
[----:B------:R4:W-:Y:S01]  /*6e40*/  STL [R1+0x504], R101 ;  /* 0x0005046501007387 */ /* 0x0009e20000100800 */
[----:B------:R-:W-:Y:S02]  /*6e50*/  @!P1 SHF.R.U32.HI R35, RZ, 0x10, R114 ;  /* 0x00000010ff239819 */ /* 0x000fe40000011672 */
[----:B0-----:R-:W-:Y:S01]  /*6e60*/  PRMT R107, RZ, 0x7610, R107 ;  /* 0x00007610ff6b7816 */ /* 0x001fe2000000006b */
[----:B------:R0:W-:Y:S01]  /*6e70*/  @!P1 STL.S16 [R1+0x246], R37 ;  /* 0x0002462501009387 */ /* 0x0001e20000100600 */
[----:B------:R-:W-:Y:S02]  /*6e80*/  @!P1 PRMT R110, R35, 0x7610, R110 ;  /* 0x00007610236e9816 */ /* 0x000fe4000000006e */
[----:B-1----:R-:W-:Y:S02]  /*6e90*/  PRMT R106, RZ, 0x7610, R106 ;  /* 0x00007610ff6a7816 */ /* 0x002fe4000000006a */
[----:B------:R-:W-:Y:S01]  /*6ea0*/  @!P2 PRMT R34, R111, 0x7610, R34 ;  /* 0x000076106f22a816 */ /* 0x000fe20000000022 */
[----:B------:R-:W-:Y:S01]  /*6eb0*/  STL.S16 [R1+0x268], R119 ;  /* 0x0002687701007387 */ /* 0x000fe20000100600 */
[----:B----4-:R-:W-:-:S02]  /*6ec0*/  PRMT R101, RZ, 0x7610, R101 ;  /* 0x00007610ff657816 */ /* 0x010fc40000000065 */
[----:B---3--:R-:W-:Y:S01]  /*6ed0*/  @!P1 SHF.R.U32.HI R35, RZ, 0x10, R109 ;  /* 0x00000010ff239819 */ /* 0x008fe2000001166d */
[----:B------:R1:W3:Y:S01]  /*6ee0*/  @!P3 LDG.E R32, [R38.64] ;  /* 0x0000000e2620b981 */ /* 0x0002e2000c1e1900 */
[----:B0-----:R-:W-:-:S03]  /*6ef0*/  @!P0 SHF.R.U32.HI R37, RZ, 0x10, R112 ;  /* 0x00000010ff258819 */ /* 0x001fc60000011670 */
[----:B------:R0:W-:Y:S01]  /*6f00*/  STL.S16 [R1+0x26e], R110 ;  /* 0x00026e6e01007387 */ /* 0x0001e20000100600 */
[----:B------:R-:W-:Y:S02]  /*6f10*/  @!P2 PRMT R106, R33, 0x7610, R106 ;  /* 0x00007610216aa816 */ /* 0x000fe4000000006a */
[----:B------:R-:W-:Y:S01]  /*6f20*/  @!P1 PRMT R107, R35, 0x7610, R107 ;  /* 0x00007610236b9816 */ /* 0x000fe2000000006b */
[----:B------:R-:W-:Y:S01]  /*6f30*/  STL.S16 [R1+0x248], R108 ;  /* 0x0002486c01007387 */ /* 0x000fe20000100600 */
[----:B------:R-:W-:Y:S02]  /*6f40*/  @!P0 PRMT R101, R37, 0x7610, R101 ;  /* 0x0000761025658816 */ /* 0x000fe40000000065 */
[----:B------:R-:W-:Y:S01]  /*6f50*/  @!P1 PRMT R36, R109, 0x7610, R36 ;  /* 0x000076106d249816 */ /* 0x000fe20000000024 */
[----:B------:R-:W-:Y:S04]  /*6f60*/  STL [R1+0x434], R105 ;  /* 0x0004346901007387 */ /* 0x000fe80000100800 */
[----:B0-----:R-:W4:Y:S04]  /*6f70*/  LDL.LU R110, [R1+0x2bc] ;  /* 0x0002bc00016e7983 */ /* 0x001f280000300800 */
[----:B------:R0:W-:Y:S04]  /*6f80*/  STL.S16 [R1+0x24e], R106 ;  /* 0x00024e6a01007387 */ /* 0x0001e80000100600 */
[----:B------:R5:W-:Y:S04]  /*6f90*/  STL.S16 [R1+0x270], R107 ;  /* 0x0002706b01007387 */ /* 0x000be80000100600 */
[----:B------:R0:W-:Y:S04]  /*6fa0*/  STL.S16 [R1+0x242], R101 ;  /* 0x0002426501007387 */ /* 0x0001e80000100600 */
        /* <DEDUP_REMOVED lines=50> */
[----:B------:R-:W-:Y:S01]  /*72d0*/  STL [R1+0x384], R93 ;  /* 0x0003845d01007387 */ /* 0x000fe20000100800 */
[----:B--2---:R-:W-:-:S03]  /*72e0*/  PRMT R125, RZ, 0x7610, R125 ;  /* 0x00007610ff7d7816 */ /* 0x004fc6000000007d */
[----:B------:R-:W2:Y:S01]  /*72f0*/  LDL.LU R119, [R1+0x55c] ;  /* 0x00055c0001777983 */ /* 0x000ea20000300800 */
[----:B-1----:R-:W-:-:S03]  /*7300*/  PRMT R39, R125, 0x7610, R39 ;  /* 0x000076107d277816 */ /* 0x002fc60000000027 */
[----:B0-----:R-:W2:Y:S04]  /*7310*/  LDL.LU R106, [R1+0x2d0] ;  /* 0x0002d000016a7983 */ /* 0x001ea80000300800 */
[----:B------:R-:W-:Y:S04]  /*7320*/  @!P2 STL.S16 [R1+0x24c], R34 ;  /* 0x00024c220100a387 */ /* 0x000fe80000100600 */
[----:B------:R-:W2:Y:S04]  /*7330*/  LDL.LU R108, [R1+0x2c4] ;  /* 0x0002c400016c7983 */ /* 0x000ea80000300800 */
[----:B-----5:R-:W5:Y:S04]  /*7340*/  LDL.LU R107, [R1+0x2b4] ;  /* 0x0002b400016b7983 */ /* 0x020f680000300800 */
[----:B------:R-:W-:Y:S04]  /*7350*/  @!P1 STL.S16 [R1+0x248], R36 ;  /* 0x0002482401009387 */ /* 0x000fe80000100600 */
[----:B------:R-:W3:Y:S04]  /*7360*/  LDL.LU R101, [R1+0x2c0] ;  /* 0x0002c00001657983 */ /* 0x000ee80000300800 */
[----:B------:R0:W-:Y:S04]  /*7370*/  STL.S16 [R1+0x240], R125 ;  /* 0x0002407d01007387 */ /* 0x0001e80000100600 */
[----:B0-----:R-:W3:Y:S01]  /*7380*/  LDL.LU R125, [R1+0x548] ;  /* 0x00054800017d7983 */ /* 0x001ee20000300800 */
[----:B------:R-:W-:-:S04]  /*7390*/  LOP3.LUT R2, R2, 0xfffffffe, RZ, 0xc0, !PT ;  /* 0xfffffffe02027812 */ /* 0x000fc800078ec0ff */
[----:B------:R-:W-:Y:S02]  /*73a0*/  @P3 LOP3.LUT R2, R2, 0x1, RZ, 0xfc, !PT ;  /* 0x0000000102023812 */ /* 0x000fe400078efcff */
[----:B------:R-:W-:Y:S02]  /*73b0*/  LOP3.LUT P3, RZ, R122, 0x80000, RZ, 0xc0, !PT ;  /* 0x000800007aff7812 */ /* 0x000fe4000786c0ff */
[----:B------:R-:W-:Y:S02]  /*73c0*/  @!P0 PRMT R39, R112, 0x7610, R39 ;  /* 0x0000761070278816 */ /* 0x000fe40000000027 */
[----:B------:R-:W-:-:S03]  /*73d0*/  PRMT R104, RZ, 0x7610, R104 ;  /* 0x00007610ff687816 */ /* 0x000fc60000000068 */
[----:B------:R-:W-:Y:S01]  /*73e0*/  @!P0 STL.S16 [R1+0x240], R39 ;  /* 0x0002402701008387 */ /* 0x000fe20000100600 */
[----:B------:R-:W-:-:S03]  /*73f0*/  PRMT R105, RZ, 0x7610, R105 ;  /* 0x00007610ff697816 */ /* 0x000fc60000000069 */
[----:B------:R-:W-:Y:S01]  /*7400*/  STL.S16 [R1+0x23c], RZ ;  /* 0x00023cff01007387 */ /* 0x000fe20000100600 */
[----:B------:R-:W-:-:S03]  /*7410*/  PRMT R38, R105, 0x7610, R38 ;  /* 0x0000761069267816 */ /* 0x000fc60000000026 */
[----:B------:R0:W-:Y:S04]  /*7420*/  STL.S16 [R1+0x244], R105 ;  /* 0x0002446901007387 */ /* 0x0001e80000100600 */
[----:B0-----:R-:W5:Y:S01]  /*7430*/  LDL.LU.S16 R105, [R1+0x23c] ;  /* 0x00023c0001697983 */ /* 0x001f620000300600 */
[----:B----4-:R-:W-:-:S04]  /*7440*/  @!P3 SHF.R.U32.HI R39, RZ, 0x10, R110 ;  /* 0x00000010ff27b819 */ /* 0x010fc8000001166e */
[----:B------:R-:W-:Y:S02]  /*7450*/  @!P3 PRMT R104, R39, 0x7610, R104 ;  /* 0x000076102768b816 */ /* 0x000fe40000000068 */
[----:B--2---:R-:W-:Y:S02]  /*7460*/  @!P3 SHF.R.U32.HI R39, RZ, 0x10, R108 ;  /* 0x00000010ff27b819 */ /* 0x004fe4000001166c */
[----:B---3--:R-:W-:-:S04]  /*7470*/  PRMT R125, RZ, 0x7610, R125 ;  /* 0x00007610ff7d7816 */ /* 0x008fc8000000007d */
[----:B------:R-:W-:-:S05]  /*7480*/  @!P3 PRMT R125, R39, 0x7610, R125 ;  /* 0x00007610277db816 */ /* 0x000fca000000007d */
[----:B------:R0:W-:Y:S04]  /*7490*/  STL.S16 [R1+0x23e], R125 ;  /* 0x00023e7d01007387 */ /* 0x0001e80000100600 */
[----:B0-----:R-:W2:Y:S01]  /*74a0*/  LDL.LU R125, [R1+0x544] ;  /* 0x00054400017d7983 */ /* 0x001ea20000300800 */
[----:B------:R-:W-:Y:S02]  /*74b0*/  LOP3.LUT P1, RZ, R122, 0x40000, RZ, 0xc0, !PT ;  /* 0x000400007aff7812 */ /* 0x000fe4000782c0ff */
[----:B------:R-:W-:Y:S02]  /*74c0*/  PRMT R102, RZ, 0x7610, R102 ;  /* 0x00007610ff667816 */ /* 0x000fe40000000066 */
[----:B------:R-:W-:Y:S02]  /*74d0*/  @!P0 SHF.R.U32.HI R37, RZ, 0x10, R106 ;  /* 0x00000010ff258819 */ /* 0x000fe4000001166a */
[----:B------:R-:W-:-:S02]  /*74e0*/  PRMT R119, RZ, 0x7610, R119 ;  /* 0x00007610ff777816 */ /* 0x000fc40000000077 */
[----:B------:R-:W-:-:S05]  /*74f0*/  @!P0 PRMT R102, R37, 0x7610, R102 ;  /* 0x0000761025668816 */ /* 0x000fca0000000066 */
[----:B-----5:R-:W-:Y:S02]  /*7500*/  @!P1 SHF.R.U32.HI R39, RZ, 0x10, R107 ;  /* 0x00000010ff279819 */ /* 0x020fe4000001166b */
[----:B------:R-:W-:Y:S02]  /*7510*/  @!P3 PRMT R105, R108, 0x7610, R105 ;  /* 0x000076106c69b816 */ /* 0x000fe40000000069 */
[----:B------:R-:W-:Y:S02]  /*7520*/  @!P1 PRMT R119, R39, 0x7610, R119 ;  /* 0x0000761027779816 */ /* 0x000fe40000000077 */
[----:B------:R-:W-:Y:S01]  /*7530*/  @!P1 SHF.R.U32.HI R39, RZ, 0x10, R101 ;  /* 0x00000010ff279819 */ /* 0x000fe20000011665 */
[----:B------:R0:W-:Y:S04]  /*7540*/  STL.S16 [R1+0x272], R102 ;  /* 0x0002726601007387 */ /* 0x0001e80000100600 */
[----:B------:R1:W-:Y:S04]  /*7550*/  @!P3 STL.S16 [R1+0x23c], R105 ;  /* 0x00023c690100b387 */ /* 0x0003e80000100600 */
[----:B0-----:R-:W3:Y:S04]  /*7560*/  LDL.LU R102, [R1+0x2a8] ;  /* 0x0002a80001667983 */ /* 0x001ee80000300800 */
[----:B-1----:R-:W4:Y:S04]  /*7570*/  LDL.LU R105, [R1+0x540] ;  /* 0x0005400001697983 */ /* 0x002f280000300800 */
[----:B------:R0:W-:Y:S04]  /*7580*/  STL.S16 [R1+0x23a], R104 ;  /* 0x00023a6801007387 */ /* 0x0001e80000100600 */
[----:B0-----:R-:W5:Y:S01]  /*7590*/  LDL.LU R104, [R1+0x2b0] ;  /* 0x0002b00001687983 */ /* 0x001f620000300800 */
[----:B--2---:R-:W-:-:S04]  /*75a0*/  PRMT R125, RZ, 0x7610, R125 ;  /* 0x00007610ff7d7816 */ /* 0x004fc8000000007d */
[----:B------:R-:W-:-:S05]  /*75b0*/  @!P1 PRMT R125, R39, 0x7610, R125 ;  /* 0x00007610277d9816 */ /* 0x000fca000000007d */
[----:B------:R0:W-:Y:S04]  /*75c0*/  STL.S16 [R1+0x276], R125 ;  /* 0x0002767d01007387 */ /* 0x0001e80000100600 */
[----:B0-----:R-:W2:Y:S01]  /*75d0*/  LDL.LU R125, [R1+0x53c] ;  /* 0x00053c00017d7983 */ /* 0x001ea20000300800 */
[----:B------:R-:W-:-:S05]  /*75e0*/  @!P0 PRMT R38, R106, 0x7610, R38 ;  /* 0x000076106a268816 */ /* 0x000fca0000000026 */
[----:B------:R-:W-:Y:S01]  /*75f0*/  @!P0 STL.S16 [R1+0x244], R38 ;  /* 0x0002442601008387 */ /* 0x000fe20000100600 */
[----:B------:R-:W-:Y:S02]  /*7600*/  LOP3.LUT P0, RZ, R122, 0x20000, RZ, 0xc0, !PT ;  /* 0x000200007aff7812 */ /* 0x000fe4000780c0ff */
[----:B----4-:R-:W-:-:S11]  /*7610*/  PRMT R105, RZ, 0x7610, R105 ;  /* 0x00007610ff697816 */ /* 0x010fd60000000069 */
[----:B---3--:R-:W-:-:S04]  /*7620*/  @!P0 SHF.R.U32.HI R39, RZ, 0x10, R102 ;  /* 0x00000010ff278819 */ /* 0x008fc80000011666 */
[----:B------:R-:W-:Y:S01]  /*7630*/  @!P0 PRMT R105, R39, 0x7610, R105 ;  /* 0x0000761027698816 */ /* 0x000fe20000000069 */
[----:B------:R0:W-:Y:S01]  /*7640*/  STL [R1+0x10], R124 ;  /* 0x0000107c01007387 */ /* 0x0001e20000100800 */
[----:B-----5:R-:W-:-:S03]  /*7650*/  @!P0 SHF.R.U32.HI R39, RZ, 0x10, R104 ;  /* 0x00000010ff278819 */ /* 0x020fc60000011668 */
[----:B------:R1:W-:Y:S04]  /*7660*/  STL [R1+0x110], R117 ;  /* 0x0001107501007387 */ /* 0x0003e80000100800 */
        /* <DEDUP_REMOVED lines=8> */
[----:B------:R-:W-:-:S03]  /*76f0*/  LOP3.LUT P2, RZ, R122, 0x10000, RZ, 0xc0, !PT ;  /* 0x000100007aff7812 */ /* 0x000fc6000784c0ff */
[----:B------:R0:W-:Y:S04]  /*7700*/  STL [R1+0x14], R123 ;  /* 0x0000147b01007387 */ /* 0x0001e80000100800 */
[----:B------:R1:W-:Y:S04]  /*7710*/  STL [R1+0x114], R115 ;  /* 0x0001147301007387 */ /* 0x0003e80000100800 */
[----:B0-----:R-:W2:Y:S02]  /*7720*/  LDL.LU R123, [R1+0x298] ;  /* 0x00029800017b7983 */ /* 0x001ea40000300800 */
[----:B---3--:R-:W-:-:S02]  /*7730*/  @!P2 SHF.R.U32.HI R39, RZ, 0x10, R124 ;  /* 0x00000010ff27a819 */ /* 0x008fc4000001167c */
[----:B-1----:R-:W3:Y:S01]  /*7740*/  LDL.LU R115, [R1+0x530] ;  /* 0x0005300001737983 */ /* 0x002ee20000300800 */
[----:B----4-:R-:W-:-:S04]  /*7750*/  PRMT R117, RZ, 0x7610, R117 ;  /* 0x00007610ff757816 */ /* 0x010fc80000000075 */
[----:B------:R-:W-:Y:S01]  /*7760*/  @!P2 PRMT R117, R39, 0x7610, R117 ;  /* 0x000076102775a816 */ /* 0x000fe20000000075 */
[----:B------:R0:W-:Y:S01]  /*7770*/  STL.S16 [R1+0x278], R105 ;  /* 0x0002786901007387 */ /* 0x0001e20000100600 */
[----:B-----5:R-:W-:-:S03]  /*7780*/  @!P2 SHF.R.U32.HI R39, RZ, 0x10, R119 ;  /* 0x00000010ff27a819 */ /* 0x020fc60000011677 */
[----:B0-----:R-:W4:Y:S01]  /*7790*/  LDL.LU R105, [R1+0x2a0] ;  /* 0x0002a00001697983 */ /* 0x001f220000300800 */
[----:B--2---:R-:W-:-:S04]  /*77a0*/  PRMT R125, RZ, 0x7610, R125 ;  /* 0x00007610ff7d7816 */ /* 0x004fc8000000007d */
[----:B------:R-:W-:-:S05]  /*77b0*/  @!P2 PRMT R125, R39, 0x7610, R125 ;  /* 0x00007610277da816 */ /* 0x000fca000000007d */
[----:B------:R0:W-:Y:S04]  /*77c0*/  STL.S16 [R1+0x27e], R125 ;  /* 0x00027e7d01007387 */ /* 0x0001e80000100600 */
[----:B0-----:R-:W2:Y:S01]  /*77d0*/  LDL.LU R125, [R1+0x52c] ;  /* 0x00052c00017d7983 */ /* 0x001ea20000300800 */
[----:B------:R-:W-:-:S10]  /*77e0*/  HFMA2.MMA R35, -RZ, RZ, 0, 0 ;  /* 0x00000000ff237435 */ /* 0x000fd400000001ff */
[----:B------:R0:W5:Y:S02]  /*77f0*/  @!P5 LDG.E R35, [R42.64] ;  /* 0x0000000e2a23d981 */ /* 0x000164000c1e1900 */
[----:B0-----:R-:W-:-:S04]  /*7800*/  PRMT R43, R43, 0x5410, RZ ;  /* 0x000054102b2b7816 */ /* 0x001fc800000000ff */
[----:B------:R-:W-:Y:S02]  /*7810*/  @!P3 PRMT R43, R43, 0x5410, R110 ;  /* 0x000054102b2bb816 */ /* 0x000fe4000000006e */
[----:B------:R-:W-:Y:S02]  /*7820*/  LOP3.LUT P3, RZ, R122, 0x8000, RZ, 0xc0, !PT ;  /* 0x000080007aff7812 */ /* 0x000fe4000786c0ff */
[----:B---3--:R-:W-:Y:S01]  /*7830*/  PRMT R115, RZ, 0x7610, R115 ;  /* 0x00007610ff737816 */ /* 0x008fe20000000073 */
[----:B------:R0:W-:Y:S10]  /*7840*/  STL [R1+0x18], R118 ;  /* 0x0000187601007387 */ /* 0x0001f40000100800 */
[----:B------:R-:W-:Y:S01]  /*7850*/  @!P3 SHF.R.U32.HI R39, RZ, 0x10, R123 ;  /* 0x00000010ff27b819 */ /* 0x000fe2000001167b */
[----:B------:R1:W-:Y:S03]  /*7860*/  STL [R1+0x1c], R113 ;  /* 0x00001c7101007387 */ /* 0x0003e60000100800 */
[----:B------:R-:W-:Y:S01]  /*7870*/  @!P3 PRMT R115, R39, 0x7610, R115 ;  /* 0x000076102773b816 */ /* 0x000fe20000000073 */
[----:B0-----:R-:W3:Y:S01]  /*7880*/  LDL.LU R118, [R1+0x294] ;  /* 0x0002940001767983 */ /* 0x001ee20000300800 */
[----:B----4-:R-:W-:-:S03]  /*7890*/  @!P3 SHF.R.U32.HI R39, RZ, 0x10, R105 ;  /* 0x00000010ff27b819 */ /* 0x010fc60000011669 */
[----:B-1----:R-:W4:Y:S04]  /*78a0*/  LDL.LU R113, [R1+0x528] ;  /* 0x0005280001717983 */ /* 0x002f280000300800 */
[----:B------:R0:W-:Y:S04]  /*78b0*/  STL.S16 [R1+0x27c], R117 ;  /* 0x00027c7501007387 */ /* 0x0001e80000100600 */
[----:B0-----:R-:W5:Y:S01]  /*78c0*/  LDL.LU R117, [R1+0x29c] ;  /* 0x00029c0001757983 */ /* 0x001f620000300800 */
[----:B--2---:R-:W-:-:S04]  /*78d0*/  PRMT R125, RZ, 0x7610, R125 ;  /* 0x00007610ff7d7816 */ /* 0x004fc8000000007d */
[----:B------:R-:W-:-:S05]  /*78e0*/  @!P3 PRMT R125, R39, 0x7610, R125 ;  /* 0x00007610277db816 */ /* 0x000fca000000007d */
[----:B------:R0:W-:Y:S04]  /*78f0*/  STL.S16 [R1+0x2da], R125 ;  /* 0x0002da7d01007387 */ /* 0x0001e80000100600 */
[----:B0-----:R-:W2:Y:S01]  /*7900*/  LDL.LU R125, [R1+0x524] ;  /* 0x00052400017d7983 */ /* 0x001ea20000300800 */
[----:B------:R-:W-:-:S06]  /*7910*/  MOV R34, RZ ;  /* 0x000000ff00227202 */ /* 0x000fcc0000000f00 */
[----:B------:R0:W2:Y:S02]  /*7920*/  @!P4 LDG.E R34, [R46.64] ;  /* 0x0000000e2e22c981 */ /* 0x0000a4000c1e1900 */
[----:B0-----:R-:W-:-:S04]  /*7930*/  PRMT R47, RZ, 0x5410, RZ ;  /* 0x00005410ff2f7816 */ /* 0x001fc800000000ff */
[----:B------:R-:W-:-:S04]  /*7940*/  @!P1 PRMT R47, R107, 0x7610, R47 ;  /* 0x000076106b2f9816 */ /* 0x000fc8000000002f */
[----:B------:R-:W-:Y:S02]  /*7950*/  @!P1 PRMT R47, R47, 0x5410, R101 ;  /* 0x000054102f2f9816 */ /* 0x000fe40000000065 */
[----:B------:R-:W-:Y:S02]  /*7960*/  LOP3.LUT P1, RZ, R122, 0x4000, RZ, 0xc0, !PT ;  /* 0x000040007aff7812 */ /* 0x000fe4000782c0ff */
[----:B----4-:R-:W-:-:S11]  /*7970*/  PRMT R113, RZ, 0x7610, R113 ;  /* 0x00007610ff717816 */ /* 0x010fd60000000071 */
[----:B---3--:R-:W-:-:S04]  /*7980*/  @!P1 SHF.R.U32.HI R39, RZ, 0x10, R118 ;  /* 0x00000010ff279819 */ /* 0x008fc80000011676 */
[----:B------:R-:W-:Y:S02]  /*7990*/  @!P1 PRMT R113, R39, 0x7610, R113 ;  /* 0x0000761027719816 */ /* 0x000fe40000000071 */
[----:B-----5:R-:W-:Y:S01]  /*79a0*/  @!P1 SHF.R.U32.HI R39, RZ, 0x10, R117 ;  /* 0x00000010ff279819 */ /* 0x020fe20000011675 */
[----:B------:R0:W-:Y:S04]  /*79b0*/  STL [R1+0x118], R116 ;  /* 0x0001187401007387 */ /* 0x0001e80000100800 */
        /* <DEDUP_REMOVED lines=9> */
[----:B------:R-:W-:-:S10]  /*7a50*/  HFMA2.MMA R37, -RZ, RZ, 0, 0 ;  /* 0x00000000ff257435 */ /* 0x000fd400000001ff */
[----:B------:R0:W2:Y:S02]  /*7a60*/  @!P6 LDG.E R37, [R48.64] ;  /* 0x0000000e3025e981 */ /* 0x0000a4000c1e1900 */
[----:B0-----:R-:W-:-:S04]  /*7a70*/  PRMT R49, RZ, 0x5410, RZ ;  /* 0x00005410ff317816 */ /* 0x001fc800000000ff */
[----:B------:R-:W-:-:S04]  /*7a80*/  @!P0 PRMT R49, R102, 0x7610, R49 ;  /* 0x0000761066318816 */ /* 0x000fc80000000031 */
[----:B------:R-:W-:Y:S02]  /*7a90*/  @!P0 PRMT R49, R49, 0x5410, R104 ;  /* 0x0000541031318816 */ /* 0x000fe40000000068 */
[----:B------:R-:W-:Y:S01]  /*7aa0*/  LOP3.LUT P0, RZ, R122, 0x2000, RZ, 0xc0, !PT ;  /* 0x000020007aff7812 */ /* 0x000fe2000780c0ff */
[----:B------:R0:W-:Y:S01]  /*7ab0*/  STL [R1+0x20], R114 ;  /* 0x0000207201007387 */ /* 0x0001e20000100800 */
[----:B----4-:R-:W-:-:S03]  /*7ac0*/  PRMT R111, RZ, 0x7610, R111 ;  /* 0x00007610ff6f7816 */ /* 0x010fc6000000006f */
[----:B------:R1:W-:Y:S08]  /*7ad0*/  STL [R1+0x120], R109 ;  /* 0x0001206d01007387 */ /* 0x0003f00000100800 */
[----:B---3--:R-:W-:Y:S01]  /*7ae0*/  @!P0 SHF.R.U32.HI R39, RZ, 0x10, R116 ;  /* 0x00000010ff278819 */ /* 0x008fe20000011674 */
[----:B0-----:R-:W3:Y:S03]  /*7af0*/  LDL.LU R114, [R1+0x284] ;  /* 0x0002840001727983 */ /* 0x001ee60000300800 */
[----:B------:R-:W-:Y:S01]  /*7b00*/  @!P0 PRMT R111, R39, 0x7610, R111 ;  /* 0x00007610276f8816 */ /* 0x000fe2000000006f */
[----:B-1----:R-:W4:Y:S01]  /*7b10*/  LDL.LU R109, [R1+0x518] ;  /* 0x00051800016d7983 */ /* 0x002f220000300800 */
[----:B-----5:R-:W-:-:S03]  /*7b20*/  @!P0 SHF.R.U32.HI R39, RZ, 0x10, R115 ;  /* 0x00000010ff278819 */ /* 0x020fc60000011673 */
[----:B------:R0:W-:Y:S04]  /*7b30*/  STL.S16 [R1+0x2cc], R113 ;  /* 0x0002cc7101007387 */ /* 0x0001e80000100600 */
[----:B0-----:R-:W5:Y:S01]  /*7b40*/  LDL.LU R113, [R1+0x28c] ;  /* 0x00028c0001717983 */ /* 0x001f620000300800 */
[----:B--2---:R-:W-:-:S04]  /*7b50*/  PRMT R125, RZ, 0x7610, R125 ;  /* 0x00007610ff7d7816 */ /* 0x004fc8000000007d */
[----:B------:R-:W-:-:S05]  /*7b60*/  @!P0 PRMT R125, R39, 0x7610, R125 ;  /* 0x00007610277d8816 */ /* 0x000fca000000007d */
[----:B------:R0:W-:Y:S04]  /*7b70*/  STL.S16 [R1+0x2ca], R125 ;  /* 0x0002ca7d01007387 */ /* 0x0001e80000100600 */
[----:B0-----:R-:W2:Y:S01]  /*7b80*/  LDL.LU R125, [R1+0x514] ;  /* 0x00051400017d7983 */ /* 0x001ea20000300800 */
[----:B------:R-:W-:-:S06]  /*7b90*/  IMAD.MOV.U32 R38, RZ, RZ, RZ ;  /* 0x000000ffff267224 */ /* 0x000fcc00078e00ff */
        /* <DEDUP_REMOVED lines=10> */
[----:B0-----:R-:W3:Y:S01]  /*7c40*/  LDL.LU R112, [R1+0x280] ;  /* 0x0002800001707983 */ /* 0x001ee20000300800 */
[----:B--2---:R-:W-:-:S04]  /*7c50*/  PRMT R125, RZ, 0x7610, R125 ;  /* 0x00007610ff7d7816 */ /* 0x004fc8000000007d */
[----:B------:R-:W-:-:S05]  /*7c60*/  @!P2 PRMT R125, R39, 0x7610, R125 ;  /* 0x00007610277da816 */ /* 0x000fca000000007d */
[----:B------:R0:W-:Y:S04]  /*7c70*/  STL.S16 [R1+0x2be], R125 ;  /* 0x0002be7d01007387 */ /* 0x0001e80000100600 */
[----:B0-----:R-:W2:Y:S01]  /*7c80*/  LDL.LU R125, [R1+0x50c] ;  /* 0x00050c00017d7983 */ /* 0x001ea20000300800 */
[----:B------:R-:W-:-:S04]  /*7c90*/  PRMT R79, RZ, 0x5410, RZ ;  /* 0x00005410ff4f7816 */ /* 0x000fc800000000ff */
[----:B------:R-:W-:-:S04]  /*7ca0*/  @!P1 PRMT R79, R118, 0x7610, R79 ;  /* 0x00007610764f9816 */ /* 0x000fc8000000004f */
[----:B------:R-:W-:Y:S02]  /*7cb0*/  @!P1 PRMT R79, R79, 0x5410, R117 ;  /* 0x000054104f4f9816 */ /* 0x000fe40000000075 */
[----:B------:R-:W-:Y:S01]  /*7cc0*/  LOP3.LUT P1, RZ, R122, 0x800, RZ, 0xc0, !PT ;  /* 0x000008007aff7812 */ /* 0x000fe2000782c0ff */
[----:B------:R0:W-:Y:S04]  /*7cd0*/  STL.S16 [R1+0x2c8], R111 ;  /* 0x0002c86f01007387 */ /* 0x0001e80000100600 */
[----:B------:R1:W-:Y:S04]  /*7ce0*/  STL [R1+0x124], R106 ;  /* 0x0001246a01007387 */ /* 0x0003e80000100800 */
[----:B0-----:R-:W4:Y:S04]  /*7cf0*/  LDL.LU R111, [R1+0x224] ;  /* 0x00022400016f7983 */ /* 0x001f280000300800 */
[----:B-1----:R-:W5:Y:S04]  /*7d00*/  LDL.LU R106, [R1+0x510] ;  /* 0x00051000016a7983 */ /* 0x002f680000300800 */
[----:B------:R0:W-:Y:S01]  /*7d10*/  STL [R1+0x28], R110 ;  /* 0x0000286e01007387 */ /* 0x0001e20000100800 */
[----:B---3--:R-:W-:-:S03]  /*7d20*/  @!P1 SHF.R.U32.HI R39, RZ, 0x10, R112 ;  /* 0x00000010ff279819 */ /* 0x008fc60000011670 */
[----:B0-----:R-:W3:Y:S04]  /*7d30*/  LDL.LU R110, [R1+0x220] ;  /* 0x00022000016e7983 */ /* 0x001ee80000300800 */
[----:B------:R0:W-:Y:S04]  /*7d40*/  STL.S16 [R1+0x2bc], R109 ;  /* 0x0002bc6d01007387 */ /* 0x0001e80000100600 */
        /* <DEDUP_REMOVED lines=8> */
[----:B------:R-:W-:Y:S02]  /*7dd0*/  LOP3.LUT P0, RZ, R122, 0x400, RZ, 0xc0, !PT ;  /* 0x000004007aff7812 */ /* 0x000fe4000780c0ff */
[----:B-----5:R-:W-:Y:S02]  /*7de0*/  PRMT R106, RZ, 0x7610, R106 ;  /* 0x00007610ff6a7816 */ /* 0x020fe4000000006a */
[----:B----4-:R-:W-:-:S04]  /*7df0*/  @!P1 SHF.R.U32.HI R39, RZ, 0x10, R111 ;  /* 0x00000010ff279819 */ /* 0x010fc8000001166f */
[----:B------:R-:W-:-:S05]  /*7e00*/  @!P1 PRMT R106, R39, 0x7610, R106 ;  /* 0x00007610276a9816 */ /* 0x000fca000000006a */
[----:B---3--:R-:W-:Y:S02]  /*7e10*/  @!P0 SHF.R.U32.HI R39, RZ, 0x10, R110 ;  /* 0x00000010ff278819 */ /* 0x008fe4000001166e */
[----:B------:R-:W-:Y:S01]  /*7e20*/  PRMT R103, RZ, 0x7610, R103 ;  /* 0x00007610ff677816 */ /* 0x000fe20000000067 */
[----:B------:R-:W-:Y:S04]  /*7e30*/  STL.S16 [R1+0x228], RZ ;  /* 0x000228ff01007387 */ /* 0x000fe80000100600 */
[----:B------:R0:W-:Y:S04]  /*7e40*/  STL [R1+0x128], R108 ;  /* 0x0001286c01007387 */ /* 0x0001e80000100800 */
[----:B0-----:R-:W3:Y:S01]  /*7e50*/  LDL.LU R108, [R1+0x218] ;  /* 0x00021800016c7983 */ /* 0x001ee20000300800 */
[----:B--2---:R-:W-:-:S04]  /*7e60*/  PRMT R125, RZ, 0x7610, R125 ;  /* 0x00007610ff7d7816 */ /* 0x004fc8000000007d */
[----:B------:R-:W-:Y:S02]  /*7e70*/  @!P0 PRMT R125, R39, 0x7610, R125 ;  /* 0x00007610277d8816 */ /* 0x000fe4000000007d */
[----:B------:R-:W-:-:S04]  /*7e80*/  @!P0 SHF.R.U32.HI R39, RZ, 0x10, R109 ;  /* 0x00000010ff278819 */ /* 0x000fc8000001166d */
[----:B------:R-:W-:Y:S02]  /*7e90*/  @!P0 PRMT R103, R39, 0x7610, R103 ;  /* 0x0000761027678816 */ /* 0x000fe40000000067 */
[----:B------:R-:W2:Y:S04]  /*7ea0*/  LDL.LU.S16 R39, [R1+0x228] ;  /* 0x0002280001277983 */ /* 0x000ea80000300600 */
[----:B------:R0:W-:Y:S04]  /*7eb0*/  STL.S16 [R1+0x2a8], R125 ;  /* 0x0002a87d01007387 */ /* 0x0001e80000100600 */
[----:B0-----:R-:W4:Y:S01]  /*7ec0*/  LDL.LU R125, [R1+0x4fc] ;  /* 0x0004fc00017d7983 */ /* 0x001f220000300800 */
[----:B------:R-:W-:-:S04]  /*7ed0*/  PRMT R78, RZ, 0x5410, RZ ;  /* 0x00005410ff4e7816 */ /* 0x000fc800000000ff */
[----:B------:R-:W-:-:S04]  /*7ee0*/  @!P3 PRMT R78, R123, 0x7610, R78 ;  /* 0x000076107b4eb816 */ /* 0x000fc8000000004e */
[----:B------:R-:W-:Y:S02]  /*7ef0*/  @!P3 PRMT R78, R78, 0x5410, R105 ;  /* 0x000054104e4eb816 */ /* 0x000fe40000000069 */
[----:B------:R-:W-:Y:S01]  /*7f00*/  LOP3.LUT P3, RZ, R122, 0x200, RZ, 0xc0, !PT ;  /* 0x000002007aff7812 */ /* 0x000fe2000786c0ff */
[----:B------:R0:W-:Y:S04]  /*7f10*/  STL [R1+0x2c], R107 ;  /* 0x00002c6b01007387 */ /* 0x0001e80000100800 */
[----:B0-----:R-:W5:Y:S04]  /*7f20*/  LDL.LU R107, [R1+0x214] ;  /* 0x00021400016b7983 */ /* 0x001f680000300800 */
[----:B------:R0:W-:Y:S04]  /*7f30*/  STL [R1+0x130], R104 ;  /* 0x0001306801007387 */ /* 0x0001e80000100800 */
[----:B0-----:R-:W5:Y:S01]  /*7f40*/  LDL.LU R104, [R1+0x4f4] ;  /* 0x0004f40001687983 */ /* 0x001f620000300800 */
[----:B--2---:R-:W-:-:S05]  /*7f50*/  @!P0 PRMT R39, R109, 0x7610, R39 ;  /* 0x000076106d278816 */ /* 0x004fca0000000027 */
[----:B------:R3:W-:Y:S01]  /*7f60*/  @!P0 STL.S16 [R1+0x228], R39 ;  /* 0x0002282701008387 */ /* 0x0007e20000100600 */
[----:B----4-:R-:W-:Y:S02]  /*7f70*/  PRMT R125, RZ, 0x7610, R125 ;  /* 0x00007610ff7d7816 */ /* 0x010fe4000000007d */
[----:B---3--:R-:W-:-:S04]  /*7f80*/  @!P3 SHF.R.U32.HI R39, RZ, 0x10, R108 ;  /* 0x00000010ff27b819 */ /* 0x008fc8000001166c */
[----:B------:R-:W-:-:S05]  /*7f90*/  @!P3 PRMT R125, R39, 0x7610, R125 ;  /* 0x00007610277db816 */ /* 0x000fca000000007d */
[----:B------:R0:W-:Y:S04]  /*7fa0*/  STL.S16 [R1+0x2a4], R125 ;  /* 0x0002a47d01007387 */ /* 0x0001e80000100600 */
[----:B0-----:R-:W2:Y:S01]  /*7fb0*/  LDL.LU R125, [R1+0x4ec] ;  /* 0x0004ec00017d7983 */ /* 0x001ea20000300800 */
[----:B-----5:R-:W-:-:S03]  /*7fc0*/  @!P3 SHF.R.U32.HI R39, RZ, 0x10, R107 ;  /* 0x00000010ff27b819 */ /* 0x020fc6000001166b */
[----:B------:R-:W-:Y:S04]  /*7fd0*/  STL.S16 [R1+0x230], RZ ;  /* 0x000230ff01007387 */ /* 0x000fe80000100600 */
[----:B------:R0:W-:Y:S04]  /*7fe0*/  STL.S16 [R1+0x2b6], R106 ;  /* 0x0002b66a01007387 */ /* 0x0001e80000100600 */
[----:B0-----:R-:W3:Y:S01]  /*7ff0*/  LDL.LU R106, [R1+0x210] ;  /* 0x00021000016a7983 */ /* 0x001ee20000300800 */
[----:B--2---:R-:W-:-:S04]  /*8000*/  PRMT R125, RZ, 0x7610, R125 ;  /* 0x00007610ff7d7816 */ /* 0x004fc8000000007d */
[----:B------:R-:W-:Y:S02]  /*8010*/  @!P3 PRMT R125, R39, 0x7610, R125 ;  /* 0x00007610277db816 */ /* 0x000fe4000000007d */
[----:B------:R-:W-:-:S04]  /*8020*/  PRMT R39, RZ, 0x7610, R39 ;  /* 0x00007610ff277816 */ /* 0x000fc80000000027 */
[----:B------:R-:W-:Y:S01]  /*8030*/  PRMT R104, R39, 0x7610, R104 ;  /* 0x0000761027687816 */ /* 0x000fe20000000068 */
[----:B------:R0:W-:Y:S04]  /*8040*/  STL.S16 [R1+0x22e], R39 ;  /* 0x00022e2701007387 */ /* 0x0001e80000100600 */
[----:B------:R1:W-:Y:S04]  /*8050*/  STL.S16 [R1+0x2a6], R125 ;  /* 0x0002a67d01007387 */ /* 0x0003e80000100600 */
[----:B0-----:R-:W2:Y:S04]  /*8060*/  LDL.LU.S16 R39, [R1+0x230] ;  /* 0x0002300001277983 */ /* 0x001ea80000300600 */
[----:B-1----:R-:W4:Y:S01]  /*8070*/  LDL.LU R125, [R1+0x4e8] ;  /* 0x0004e800017d7983 */ /* 0x002f220000300800 */
[----:B------:R-:W-:-:S04]  /*8080*/  PRMT R98, RZ, 0x5410, RZ ;  /* 0x00005410ff627816 */ /* 0x000fc800000000ff */
[----:B------:R-:W-:-:S04]  /*8090*/  @!P2 PRMT R98, R114, 0x7610, R98 ;  /* 0x000076107262a816 */ /* 0x000fc80000000062 */
[----:B------:R-:W-:Y:S02]  /*80a0*/  @!P2 PRMT R98, R98, 0x5410, R113 ;  /* 0x000054106262a816 */ /* 0x000fe40000000071 */
[----:B------:R-:W-:Y:S01]  /*80b0*/  LOP3.LUT P2, RZ, R122, 0x100, RZ, 0xc0, !PT ;  /* 0x000001007aff7812 */ /* 0x000fe2000784c0ff */
[----:B------:R0:W-:Y:S04]  /*80c0*/  STL [R1+0x34], R124 ;  /* 0x0000347c01007387 */ /* 0x0001e80000100800 */
[----:B0-----:R-:W5:Y:S01]  /*80d0*/  LDL.LU R124, [R1+0x4f0] ;  /* 0x0004f000017c7983 */ /* 0x001f620000300800 */
[----:B--2---:R-:W-:Y:S02]  /*80e0*/  @!P3 PRMT R39, R107, 0x7610, R39 ;  /* 0x000076106b27b816 */ /* 0x004fe40000000027 */
[----:B----4-:R-:W-:-:S03]  /*80f0*/  PRMT R125, RZ, 0x7610, R125 ;  /* 0x00007610ff7d7816 */ /* 0x010fc6000000007d */
[----:B------:R3:W-:Y:S02]  /*8100*/  @!P3 STL.S16 [R1+0x230], R39 ;  /* 0x000230270100b387 */ /* 0x0007e40000100600 */
[----:B---3--:R-:W-:-:S04]  /*8110*/  @!P2 SHF.R.U32.HI R39, RZ, 0x10, R106 ;  /* 0x00000010ff27a819 */ /* 0x008fc8000001166a */
[----:B------:R-:W-:-:S05]  /*8120*/  @!P2 PRMT R125, R39, 0x7610, R125 ;  /* 0x00007610277da816 */ /* 0x000fca000000007d */
[----:B------:R0:W-:Y:S04]  /*8130*/  STL.S16 [R1+0x298], R125 ;  /* 0x0002987d01007387 */ /* 0x0001e80000100600 */
[----:B0-----:R-:W2:Y:S01]  /*8140*/  LDL.LU R125, [R1+0x4d8] ;  /* 0x0004d800017d7983 */ /* 0x001ea20000300800 */
[----:B-----5:R-:W-:-:S03]  /*8150*/  PRMT R124, RZ, 0x7610, R124 ;  /* 0x00007610ff7c7816 */ /* 0x020fc6000000007c */
[----:B------:R-:W-:Y:S01]  /*8160*/  STL.S16 [R1+0x236], RZ ;  /* 0x000236ff01007387 */ /* 0x000fe20000100600 */
[----:B--2---:R-:W-:-:S04]  /*8170*/  @!P2 SHF.R.U32.HI R39, RZ, 0x10, R125 ;  /* 0x00000010ff27a819 */ /* 0x004fc8000001167d */
[----:B------:R-:W-:-:S05]  /*8180*/  @!P2 PRMT R124, R39, 0x7610, R124 ;  /* 0x00007610277ca816 */ /* 0x000fca000000007c */
[----:B------:R0:W-:Y:S04]  /*8190*/  STL.S16 [R1+0x29a], R124 ;  /* 0x00029a7c01007387 */ /* 0x0001e80000100600 */
[----:B0-----:R-:W2:Y:S04]  /*81a0*/  LDL.LU.S16 R124, [R1+0x236] ;  /* 0x00023600017c7983 */ /* 0x001ea80000300600 */
[----:B------:R0:W-:Y:S04]  /*81b0*/  STL [R1+0x38], R123 ;  /* 0x0000387b01007387 */ /* 0x0001e80000100800 */
[----:B0-----:R-:W3:Y:S01]  /*81c0*/  LDL.LU R123, [R1+0x4dc] ;  /* 0x0004dc00017b7983 */ /* 0x001ee20000300800 */
[----:B------:R-:W-:-:S02]  /*81d0*/  PRMT R99, RZ, 0x5410, RZ ;  /* 0x00005410ff637816 */ /* 0x000fc400000000ff */
[----:B--2---:R-:W-:-:S05]  /*81e0*/  @!P2 PRMT R124, R106, 0x7610, R124 ;  /* 0x000076106a7ca816 */ /* 0x004fca000000007c */
[----:B------:R0:W-:Y:S04]  /*81f0*/  @!P2 STL.S16 [R1+0x236], R124 ;  /* 0x0002367c0100a387 */ /* 0x0001e80000100600 */
[----:B0-----:R-:W2:Y:S01]  /*8200*/  LDL.LU R124, [R1+0x4d4] ;  /* 0x0004d400017c7983 */ /* 0x001ea20000300800 */
[----:B------:R-:W-:-:S04]  /*8210*/  @!P1 PRMT R99, R112, 0x7610, R99 ;  /* 0x0000761070639816 */ /* 0x000fc80000000063 */
[----:B------:R-:W-:Y:S02]  /*8220*/  @!P1 PRMT R99, R99, 0x5410, R111 ;  /* 0x0000541063639816 */ /* 0x000fe4000000006f */
[----:B------:R-:W-:Y:S02]  /*8230*/  LOP3.LUT P1, RZ, R122, 0x80, RZ, 0xc0, !PT ;  /* 0x000000807aff7812 */ /* 0x000fe4000782c0ff */
[----:B------:R-:W-:-:S04]  /*8240*/  PRMT R39, RZ, 0x7610, R39 ;  /* 0x00007610ff277816 */ /* 0x000fc80000000027 */
[----:B------:R-:W-:Y:S02]  /*8250*/  @!P2 PRMT R39, R125, 0x7610, R39 ;  /* 0x000076107d27a816 */ /* 0x000fe40000000027 */
[----:B---3--:R-:W-:-:S03]  /*8260*/  PRMT R123, RZ, 0x7610, R123 ;  /* 0x00007610ff7b7816 */ /* 0x008fc6000000007b */
[----:B------:R-:W-:Y:S04]  /*8270*/  STL.S16 [R1+0x238], R39 ;  /* 0x0002382701007387 */ /* 0x000fe80000100600 */
[----:B------:R0:W-:Y:S04]  /*8280*/  STL [R1+0x134], R119 ;  /* 0x0001347701007387 */ /* 0x0001e80000100800 */
[----:B0-----:R-:W3:Y:S01]  /*8290*/  LDL.LU R119, [R1+0x4e0] ;  /* 0x0004e00001777983 */ /* 0x001ee20000300800 */
[----:B--2---:R-:W-:-:S04]  /*82a0*/  @!P1 SHF.R.U32.HI R39, RZ, 0x10, R124 ;  /* 0x00000010ff279819 */ /* 0x004fc8000001167c */
[----:B------:R-:W-:-:S05]  /*82b0*/  @!P1 PRMT R123, R39, 0x7610, R123 ;  /* 0x00007610277b9816 */ /* 0x000fca000000007b */
[----:B------:R0:W-:Y:S04]  /*82c0*/  STL.S16 [R1+0x294], R123 ;  /* 0x0002947b01007387 */ /* 0x0001e80000100600 */
[----:B0-----:R-:W2:Y:S04]  /*82d0*/  LDL.LU R123, [R1+0x4c8] ;  /* 0x0004c800017b7983 */ /* 0x001ea80000300800 */
[----:B------:R0:W-:Y:S01]  /*82e0*/  STL [R1+0x3c], R118 ;  /* 0x00003c7601007387 */ /* 0x0001e20000100800 */
[----:B---3--:R-:W-:-:S03]  /*82f0*/  PRMT R119, RZ, 0x7610, R119 ;  /* 0x00007610ff777816 */ /* 0x008fc60000000077 */
[----:B0-----:R-:W3:Y:S01]  /*8300*/  LDL.LU R118, [R1+0x4cc] ;  /* 0x0004cc0001767983 */ /* 0x001ee20000300800 */
[----:B--2---:R-:W-:-:S04]  /*8310*/  @!P1 SHF.R.U32.HI R39, RZ, 0x10, R123 ;  /* 0x00000010ff279819 */ /* 0x004fc8000001167b */
[----:B------:R-:W-:-:S05]  /*8320*/  @!P1 PRMT R119, R39, 0x7610, R119 ;  /* 0x0000761027779816 */ /* 0x000fca0000000077 */
[----:B------:R0:W-:Y:S04]  /*8330*/  STL.S16 [R1+0x296], R119 ;  /* 0x0002967701007387 */ /* 0x0001e80000100600 */
[----:B0-----:R-:W2:Y:S01]  /*8340*/  LDL.LU R119, [R1+0x4c4] ;  /* 0x0004c40001777983 */ /* 0x001ea20000300800 */
[----:B---3--:R-:W-:-:S04]  /*8350*/  PRMT R118, RZ, 0x7610, R118 ;  /* 0x00007610ff767816 */ /* 0x008fc80000000076 */
[----:B------:R-:W-:-:S05]  /*8360*/  @!P1 PRMT R118, R124, 0x7610, R118 ;  /* 0x000076107c769816 */ /* 0x000fca0000000076 */
[----:B------:R0:W-:Y:S04]  /*8370*/  STL.S16 [R1+0x232], R118 ;  /* 0x0002327601007387 */ /* 0x0001e80000100600 */
[----:B0-----:R-:W3:Y:S01]  /*8380*/  LDL.LU R118, [R1+0x4bc] ;  /* 0x0004bc0001767983 */ /* 0x001ee20000300800 */
[----:B--2---:R-:W-:-:S04]  /*8390*/  PRMT R119, RZ, 0x7610, R119 ;  /* 0x00007610ff777816 */ /* 0x004fc80000000077 */
[----:B------:R-:W-:-:S05]  /*83a0*/  @!P1 PRMT R119, R123, 0x7610, R119 ;  /* 0x000076107b779816 */ /* 0x000fca0000000077 */
[----:B------:R0:W-:Y:S04]  /*83b0*/  STL.S16 [R1+0x234], R119 ;  /* 0x0002347701007387 */ /* 0x0001e80000100600 */
[----:B0-----:R-:W2:Y:S01]  /*83c0*/  LDL.LU R119, [R1+0x4b8] ;  /* 0x0004b80001777983 */ /* 0x001ea20000300800 */
[----:B------:R-:W-:-:S04]  /*83d0*/  PRMT R121, R121, 0x5410, RZ ;  /* 0x0000541079797816 */ /* 0x000fc800000000ff */
[----:B------:R-:W-:Y:S02]  /*83e0*/  @!P0 PRMT R121, R121, 0x5410, R110 ;  /* 0x0000541079798816 */ /* 0x000fe4000000006e */
[----:B------:R-:W-:Y:S02]  /*83f0*/  LOP3.LUT P0, RZ, R122, 0x40, RZ, 0xc0, !PT ;  /* 0x000000407aff7812 */ /* 0x000fe4000780c0ff */
[----:B------:R-:W-:Y:S02]  /*8400*/  MOV R39, R117 ;  /* 0x0000007500277202 */ /* 0x000fe40000000f00 */
[----:B---3--:R-:W-:Y:S01]  /*8410*/  PRMT R118, RZ, 0x7610, R118 ;  /* 0x00007610ff767816 */ /* 0x008fe20000000076 */
[----:B------:R-:W3:Y:S04]  /*8420*/  LDL.LU R117, [R1+0x4c0] ;  /* 0x0004c00001757983 */ /* 0x000ee80000300800 */
[----:B------:R2:W-:Y:S04]  /*8430*/  STL [R1+0x13c], R39 ;  /* 0x00013c2701007387 */ /* 0x0005e80000100800 */
[----:B--2---:R-:W-:-:S04]  /*8440*/  @!P0 SHF.R.U32.HI R39, RZ, 0x10, R119 ;  /* 0x00000010ff278819 */ /* 0x004fc80000011677 */
[----:B------:R-:W-:-:S05]  /*8450*/  @!P0 PRMT R118, R39, 0x7610, R118 ;  /* 0x0000761027768816 */ /* 0x000fca0000000076 */
[----:B------:R0:W-:Y:S04]  /*8460*/  STL.S16 [R1+0x288], R118 ;  /* 0x0002887601007387 */ /* 0x0001e80000100600 */
[----:B0-----:R-:W2:Y:S01]  /*8470*/  LDL.LU R118, [R1+0x4b0] ;  /* 0x0004b00001767983 */ /* 0x001ea20000300800 */
[----:B---3--:R-:W-:-:S03]  /*8480*/  PRMT R117, RZ, 0x7610, R117 ;  /* 0x00007610ff757816 */ /* 0x008fc60000000075 */
[----:B------:R0:W-:Y:S04]  /*8490*/  STL [R1+0x40], R116 ;  /* 0x0000407401007387 */ /* 0x0001e80000100800 */
        /* <DEDUP_REMOVED lines=53> */
[----:B------:R-:W-:-:S05]  /*87f0*/  @!P3 PRMT R104, R108, 0x7610, R104 ;  /* 0x000076106c68b816 */ /* 0x000fca0000000068 */
[----:B------:R-:W-:Y:S01]  /*8800*/  @!P3 STL.S16 [R1+0x22e], R104 ;  /* 0x00022e680100b387 */ /* 0x000fe20000100600 */
[C---:B------:R-:W-:Y:S02]  /*8810*/  LOP3.LUT P3, RZ, R122.reuse, 0x8, RZ, 0xc0, !PT ;  /* 0x000000087aff7812 */ /* 0x040fe4000786c0ff */
[----:B------:R-:W-:Y:S02]  /*8820*/  MOV R39, R111 ;  /* 0x0000006f00277202 */ /* 0x000fe40000000f00 */
[----:B---3--:R-:W-:Y:S01]  /*8830*/  PRMT R112, RZ, 0x7610, R112 ;  /* 0x00007610ff707816 */ /* 0x008fe20000000070 */
[----:B------:R-:W3:Y:S04]  /*8840*/  LDL.LU R111, [R1+0x480] ;  /* 0x00048000016f7983 */ /* 0x000ee80000300800 */
[----:B------:R-:W-:Y:S04]  /*8850*/  STL [R1+0x148], R39 ;  /* 0x0001482701007387 */ /* 0x000fe80000100800 */
[----:B------:R0:W-:Y:S01]  /*8860*/  STL [R1+0x4c], R110 ;  /* 0x00004c6e01007387 */ /* 0x0001e20000100800 */
[----:B------:R-:W-:-:S03]  /*8870*/  LOP3.LUT P0, RZ, R122, 0x4, RZ, 0xc0, !PT ;  /* 0x000000047aff7812 */ /* 0x000fc6000780c0ff */
[----:B------:R1:W-:Y:S01]  /*8880*/  STL [R1+0x50], R108 ;  /* 0x0000506c01007387 */ /* 0x0003e20000100800 */
[----:B------:R-:W-:-:S03]  /*8890*/  PRMT R120, RZ, 0x5410, RZ ;  /* 0x00005410ff787816 */ /* 0x000fc600000000ff */
[----:B------:R4:W-:Y:S04]  /*88a0*/  STL [R1+0x138], R105 ;  /* 0x0001386901007387 */ /* 0x0009e80000100800 */
[----:B0-----:R-:W5:Y:S04]  /*88b0*/  LDL.LU R110, [R1+0x474] ;  /* 0x00047400016e7983 */ /* 0x001f680000300800 */
[----:B-1----:R-:W5:Y:S04]  /*88c0*/  LDL.LU R108, [R1+0x45c] ;  /* 0x00045c00016c7983 */ /* 0x002f680000300800 */
[----:B------:R0:W-:Y:S01]  /*88d0*/  STL [R1+0x54], R106 ;  /* 0x0000546a01007387 */ /* 0x0001e20000100800 */
[----:B------:R-:W-:-:S03]  /*88e0*/  LOP3.LUT P1, RZ, R122, 0x1, RZ, 0xc0, !PT ;  /* 0x000000017aff7812 */ /* 0x000fc6000782c0ff */
[----:B------:R-:W-:Y:S04]  /*88f0*/  STL [R1+0x154], R125 ;  /* 0x0001547d01007387 */ /* 0x000fe80000100800 */
[----:B------:R-:W5:Y:S01]  /*8900*/  LDL.LU R104, [R1+0x4e4] ;  /* 0x0004e40001687983 */ /* 0x000f620000300800 */
[----:B--2---:R-:W-:-:S03]  /*8910*/  @!P3 SHF.R.U32.HI R39, RZ, 0x10, R113 ;  /* 0x00000010ff27b819 */ /* 0x004fc60000011671 */
[----:B----4-:R-:W2:Y:S01]  /*8920*/  LDL.LU R105, [R1+0x4d0] ;  /* 0x0004d00001697983 */ /* 0x010ea20000300800 */
[----:B------:R-:W-:-:S03]  /*8930*/  @!P3 PRMT R112, R39, 0x7610, R112 ;  /* 0x000076102770b816 */ /* 0x000fc60000000070 */
[----:B0-----:R-:W4:Y:S04]  /*8940*/  LDL.LU R106, [R1+0x444] ;  /* 0x00044400016a7983 */ /* 0x001f280000300800 */
[----:B------:R0:W-:Y:S04]  /*8950*/  STL.S16 [R1+0x224], R112 ;  /* 0x0002247001007387 */ /* 0x0001e80000100600 */
[----:B0-----:R-:W2:Y:S01]  /*8960*/  LDL.LU R112, [R1+0x470] ;  /* 0x0004700001707983 */ /* 0x001ea20000300800 */
[----:B---3--:R-:W-:Y:S02]  /*8970*/  PRMT R111, RZ, 0x7610, R111 ;  /* 0x00007610ff6f7816 */ /* 0x008fe4000000006f */
[----:B--2---:R-:W-:-:S04]  /*8980*/  @!P3 SHF.R.U32.HI R39, RZ, 0x10, R112 ;  /* 0x00000010ff27b819 */ /* 0x004fc80000011670 */
[----:B------:R-:W-:-:S05]  /*8990*/  @!P3 PRMT R111, R39, 0x7610, R111 ;  /* 0x00007610276fb816 */ /* 0x000fca000000006f */
[----:B------:R0:W-:Y:S04]  /*89a0*/  STL.S16 [R1+0x226], R111 ;  /* 0x0002266f01007387 */ /* 0x0001e80000100600 */
[----:B0-----:R-:W2:Y:S01]  /*89b0*/  LDL.LU R111, [R1+0x46c] ;  /* 0x00046c00016f7983 */ /* 0x001ea20000300800 */
[----:B-----5:R-:W-:-:S04]  /*89c0*/  PRMT R110, RZ, 0x7610, R110 ;  /* 0x00007610ff6e7816 */ /* 0x020fc8000000006e */
[----:B------:R-:W-:-:S05]  /*89d0*/  @!P3 PRMT R110, R113, 0x7610, R110 ;  /* 0x00007610716eb816 */ /* 0x000fca000000006e */
[----:B------:R0:W-:Y:S04]  /*89e0*/  STL.S16 [R1+0x220], R110 ;  /* 0x0002206e01007387 */ /* 0x0001e80000100600 */
[----:B0-----:R-:W3:Y:S01]  /*89f0*/  LDL.LU R110, [R1+0x464] ;  /* 0x00046400016e7983 */ /* 0x001ee20000300800 */
[----:B--2---:R-:W-:-:S04]  /*8a00*/  PRMT R111, RZ, 0x7610, R111 ;  /* 0x00007610ff6f7816 */ /* 0x004fc8000000006f */
[----:B------:R-:W-:-:S05]  /*8a10*/  @!P3 PRMT R111, R112, 0x7610, R111 ;  /* 0x00007610706fb816 */ /* 0x000fca000000006f */
[----:B------:R0:W-:Y:S04]  /*8a20*/  STL.S16 [R1+0x222], R111 ;  /* 0x0002226f01007387 */ /* 0x0001e80000100600 */
[----:B0-----:R-:W2:Y:S01]  /*8a30*/  LDL.LU R111, [R1+0x460] ;  /* 0x00046000016f7983 */ /* 0x001ea20000300800 */
[----:B------:R-:W-:Y:S01]  /*8a40*/  IMAD.MOV.U32 R39, RZ, RZ, R109 ;  /* 0x000000ffff277224 */ /* 0x000fe200078e006d */
[----:B---3--:R-:W-:Y:S02]  /*8a50*/  PRMT R110, RZ, 0x7610, R110 ;  /* 0x00007610ff6e7816 */ /* 0x008fe4000000006e */
[----:B------:R-:W3:Y:S04]  /*8a60*/  LDL.LU R109, [R1+0x468] ;  /* 0x00046800016d7983 */ /* 0x000ee80000300800 */
[----:B------:R2:W-:Y:S02]  /*8a70*/  STL [R1+0x14c], R39 ;  /* 0x00014c2701007387 */ /* 0x0005e40000100800 */
[----:B--2---:R-:W-:-:S04]  /*8a80*/  @!P0 SHF.R.U32.HI R39, RZ, 0x10, R111 ;  /* 0x00000010ff278819 */ /* 0x004fc8000001166f */
[----:B------:R-:W-:-:S05]  /*8a90*/  @!P0 PRMT R110, R39, 0x7610, R110 ;  /* 0x00007610276e8816 */ /* 0x000fca000000006e */
[----:B------:R0:W-:Y:S04]  /*8aa0*/  STL.S16 [R1+0x28c], R110 ;  /* 0x00028c6e01007387 */ /* 0x0001e80000100600 */
[----:B0-----:R-:W2:Y:S01]  /*8ab0*/  LDL.LU R110, [R1+0x458] ;  /* 0x00045800016e7983 */ /* 0x001ea20000300800 */
[----:B---3--:R-:W-:Y:S02]  /*8ac0*/  PRMT R109, RZ, 0x7610, R109 ;  /* 0x00007610ff6d7816 */ /* 0x008fe4000000006d */
[----:B--2---:R-:W-:-:S04]  /*8ad0*/  @!P0 SHF.R.U32.HI R39, RZ, 0x10, R110 ;  /* 0x00000010ff278819 */ /* 0x004fc8000001166e */
[----:B------:R-:W-:-:S05]  /*8ae0*/  @!P0 PRMT R109, R39, 0x7610, R109 ;  /* 0x00007610276d8816 */ /* 0x000fca000000006d */
[----:B------:R0:W-:Y:S04]  /*8af0*/  STL.S16 [R1+0x28e], R109 ;  /* 0x00028e6d01007387 */ /* 0x0001e80000100600 */
[----:B0-----:R-:W2:Y:S01]  /*8b00*/  LDL.LU R109, [R1+0x454] ;  /* 0x00045400016d7983 */ /* 0x001ea20000300800 */
[----:B------:R-:W-:-:S04]  /*8b10*/  PRMT R108, RZ, 0x7610, R108 ;  /* 0x00007610ff6c7816 */ /* 0x000fc8000000006c */
[----:B------:R-:W-:-:S05]  /*8b20*/  @!P0 PRMT R108, R111, 0x7610, R108 ;  /* 0x000076106f6c8816 */ /* 0x000fca000000006c */
[----:B------:R0:W-:Y:S04]  /*8b30*/  STL.S16 [R1+0x218], R108 ;  /* 0x0002186c01007387 */ /* 0x0001e80000100600 */
[----:B0-----:R-:W3:Y:S01]  /*8b40*/  LDL.LU R108, [R1+0x44c] ;  /* 0x00044c00016c7983 */ /* 0x001ee20000300800 */
[----:B--2---:R-:W-:-:S04]  /*8b50*/  PRMT R109, RZ, 0x7610, R109 ;  /* 0x00007610ff6d7816 */ /* 0x004fc8000000006d */
[----:B------:R-:W-:-:S05]  /*8b60*/  @!P0 PRMT R109, R110, 0x7610, R109 ;  /* 0x000076106e6d8816 */ /* 0x000fca000000006d */
[----:B------:R0:W-:Y:S04]  /*8b70*/  STL.S16 [R1+0x21a], R109 ;  /* 0x00021a6d01007387 */ /* 0x0001e80000100600 */
[----:B0-----:R-:W2:Y:S01]  /*8b80*/  LDL.LU R109, [R1+0x448] ;  /* 0x00044800016d7983 */ /* 0x001ea20000300800 */
[----:B------:R-:W-:-:S04]  /*8b90*/  @!P2 PRMT R120, R117, 0x7610, R120 ;  /* 0x000076107578a816 */ /* 0x000fc80000000078 */
        /* <DEDUP_REMOVED lines=14> */
[----:B0-----:R-:W2:Y:S02]  /*8c80*/  LDL.LU R107, [R1+0x43c] ;  /* 0x00043c00016b7983 */ /* 0x001ea40000300800 */
[----:B--2---:R-:W-:-:S04]  /*8c90*/  PRMT R107, RZ, 0x7610, R107 ;  /* 0x00007610ff6b7816 */ /* 0x004fc8000000006b */
[----:B------:R-:W-:-:S05]  /*8ca0*/  @!P2 PRMT R107, R109, 0x7610, R107 ;  /* 0x000076106d6ba816 */ /* 0x000fca000000006b */
[----:B------:R0:W-:Y:S04]  /*8cb0*/  STL.S16 [R1+0x210], R107 ;  /* 0x0002106b01007387 */ /* 0x0001e80000100600 */
[----:B0-----:R-:W2:Y:S01]  /*8cc0*/  LDL.LU R107, [R1+0x438] ;  /* 0x00043800016b7983 */ /* 0x001ea20000300800 */
[----:B------:R-:W-:-:S04]  /*8cd0*/  PRMT R39, RZ, 0x7610, R39 ;  /* 0x00007610ff277816 */ /* 0x000fc80000000027 */
[----:B------:R-:W-:Y:S02]  /*8ce0*/  @!P2 PRMT R39, R108, 0x7610, R39 ;  /* 0x000076106c27a816 */ /* 0x000fe40000000027 */
[----:B------:R-:W-:-:S03]  /*8cf0*/  PRMT R125, R125, 0x5410, RZ ;  /* 0x000054107d7d7816 */ /* 0x000fc600000000ff */
[----:B------:R2:W-:Y:S01]  /*8d00*/  STL.S16 [R1+0x212], R39 ;  /* 0x0002122701007387 */ /* 0x0005e20000100600 */
[----:B------:R-:W-:Y:S02]  /*8d10*/  PRMT R105, RZ, 0x7610, R105 ;  /* 0x00007610ff697816 */ /* 0x000fe40000000069 */
[----:B--2---:R-:W-:-:S04]  /*8d20*/  @!P1 SHF.R.U32.HI R39, RZ, 0x10, R107 ;  /* 0x00000010ff279819 */ /* 0x004fc8000001166b */
[----:B------:R-:W-:Y:S02]  /*8d30*/  @!P1 PRMT R125, R125, 0x5410, R39 ;  /* 0x000054107d7d9816 */ /* 0x000fe40000000027 */
[----:B----4-:R-:W-:-:S04]  /*8d40*/  @!P1 SHF.R.U32.HI R39, RZ, 0x10, R106 ;  /* 0x00000010ff279819 */ /* 0x010fc8000001166a */
[----:B------:R-:W-:-:S05]  /*8d50*/  @!P1 PRMT R105, R39, 0x7610, R105 ;  /* 0x0000761027699816 */ /* 0x000fca0000000069 */
[----:B------:R0:W-:Y:S04]  /*8d60*/  STL.S16 [R1+0x290], R105 ;  /* 0x0002906901007387 */ /* 0x0001e80000100600 */
[----:B0-----:R-:W2:Y:S01]  /*8d70*/  LDL.LU R105, [R1+0x434] ;  /* 0x0004340001697983 */ /* 0x001ea20000300800 */
[----:B------:R-:W-:Y:S02]  /*8d80*/  LOP3.LUT P0, RZ, R3, 0x80000000, RZ, 0xc0, !PT ;  /* 0x8000000003ff7812 */ /* 0x000fe4000780c0ff */
[----:B------:R-:W-:Y:S01]  /*8d90*/  PRMT R104, RZ, 0x7610, R104 ;  /* 0x00007610ff687816 */ /* 0x000fe20000000068 */
[----:B------:R0:W-:Y:S04]  /*8da0*/  STL.S16 [R1+0x2aa], R103 ;  /* 0x0002aa6701007387 */ /* 0x0001e80000100600 */
[----:B0-----:R-:W3:Y:S06]  /*8db0*/  LDL.LU R103, [R1+0x4f8] ;  /* 0x0004f80001677983 */ /* 0x001eec0000300800 */
        /* <DEDUP_REMOVED lines=11> */
[----:B------:R-:W-:-:S03]  /*8e70*/  LOP3.LUT P2, RZ, R3, 0x40000000, RZ, 0xc0, !PT ;  /* 0x4000000003ff7812 */ /* 0x000fc6000784c0ff */
[----:B------:R0:W-:Y:S01]  /*8e80*/  STL [R1+0x58], R124 ;  /* 0x0000587c01007387 */ /* 0x0001e20000100800 */
[----:B------:R-:W-:Y:S01]  /*8e90*/  IMAD.MOV.U32 R33, RZ, RZ, RZ ;  /* 0x000000ffff217224 */ /* 0x000fe200078e00ff */
[----:B------:R-:W-:-:S05]  /*8ea0*/  PRMT R42, RZ, 0x7610, R42 ;  /* 0x00007610ff2a7816 */ /* 0x000fca000000002a */
[----:B------:R1:W4:Y:S01]  /*8eb0*/  @!P4 LDG.E R33, [R40.64] ;  /* 0x0000000e2821c981 */ /* 0x000322000c1e1900 */
[----:B0-----:R-:W-:-:S04]  /*8ec0*/  PRMT R124, RZ, 0x5410, RZ ;  /* 0x00005410ff7c7816 */ /* 0x001fc800000000ff */
[----:B------:R-:W-:-:S04]  /*8ed0*/  @!P1 PRMT R124, R107, 0x7610, R124 ;  /* 0x000076106b7c9816 */ /* 0x000fc8000000007c */
[----:B------:R-:W-:Y:S02]  /*8ee0*/  @!P1 PRMT R124, R124, 0x5410, R106 ;  /* 0x000054107c7c9816 */ /* 0x000fe4000000006a */
[----:B------:R-:W-:Y:S02]  /*8ef0*/  LOP3.LUT P1, RZ, R3, 0x10000000, RZ, 0xc0, !PT ;  /* 0x1000000003ff7812 */ /* 0x000fe4000782c0ff */
[----:B-1----:R-:W-:Y:S01]  /*8f00*/  PRMT R40, RZ, 0x7610, R40 ;  /* 0x00007610ff287816 */ /* 0x002fe20000000028 */
[----:B------:R0:W-:Y:S04]  /*8f10*/  STL [R1+0x60], R117 ;  /* 0x0000607501007387 */ /* 0x0001e80000100800 */
[----:B------:R1:W-:Y:S01]  /*8f20*/  STL [R1+0x68], R113 ;  /* 0x0000687101007387 */ /* 0x0003e20000100800 */
[----:B0-----:R-:W-:-:S02]  /*8f30*/  PRMT R117, RZ, 0x5410, RZ ;  /* 0x00005410ff757816 */ /* 0x001fc400000000ff */
[----:B-1----:R-:W-:Y:S02]  /*8f40*/  PRMT R113, R113, 0x5410, RZ ;  /* 0x0000541071717816 */ /* 0x002fe400000000ff */
[----:B------:R-:W-:Y:S01]  /*8f50*/  PRMT R41, RZ, 0x7610, R41 ;  /* 0x00007610ff297816 */ /* 0x000fe20000000029 */
[----:B------:R0:W-:Y:S02]  /*8f60*/  STL [R1+0x70], R109 ;  /* 0x0000706d01007387 */ /* 0x0001e40000100800 */
[----:B0-----:R-:W-:Y:S02]  /*8f70*/  PRMT R109, RZ, 0x7610, R109 ;  /* 0x00007610ff6d7816 */ /* 0x001fe4000000006d */
[----:B------:R-:W-:Y:S02]  /*8f80*/  PRMT R16, RZ, 0x7610, R16 ;  /* 0x00007610ff107816 */ /* 0x000fe40000000010 */
[----:B--2---:R-:W-:-:S04]  /*8f90*/  @!P2 SHF.R.U32.HI R39, RZ, 0x10, R103 ;  /* 0x00000010ff27a819 */ /* 0x004fc80000011667 */
[----:B------:R-:W-:Y:S02]  /*8fa0*/  @!P2 PRMT R42, R39, 0x7610, R42 ;  /* 0x00007610272aa816 */ /* 0x000fe4000000002a */
[----:B---3--:R-:W-:-:S04]  /*8fb0*/  @!P2 SHF.R.U32.HI R39, RZ, 0x10, R102 ;  /* 0x00000010ff27a819 */ /* 0x008fc80000011666 */
[----:B------:R-:W-:Y:S02]  /*8fc0*/  @!P2 PRMT R40, R39, 0x7610, R40 ;  /* 0x000076102728a816 */ /* 0x000fe40000000028 */
[----:B------:R-:W-:-:S03]  /*8fd0*/  @!P2 PRMT R117, R103, 0x7610, R117 ;  /* 0x000076106775a816 */ /* 0x000fc60000000075 */
[----:B------:R0:W-:Y:S01]  /*8fe0*/  STL.S16 [R1+0x2a0], R40 ;  /* 0x0002a02801007387 */ /* 0x0001e20000100600 */
[----:B------:R-:W-:Y:S02]  /*8ff0*/  @!P2 PRMT R117, R117, 0x5410, R102 ;  /* 0x000054107575a816 */ /* 0x000fe40000000066 */
[----:B------:R-:W-:Y:S02]  /*9000*/  LOP3.LUT P2, RZ, R3, 0x4000000, RZ, 0xc0, !PT ;  /* 0x0400000003ff7812 */ /* 0x000fe4000784c0ff */
[----:B0-----:R-:W-:-:S04]  /*9010*/  @!P1 SHF.R.U32.HI R40, RZ, 0x10, R8 ;  /* 0x00000010ff289819 */ /* 0x001fc80000011608 */
[----:B------:R-:W-:Y:S02]  /*9020*/  @!P1 PRMT R113, R113, 0x5410, R40 ;  /* 0x0000541071719816 */ /* 0x000fe40000000028 */
[----:B------:R-:W-:-:S04]  /*9030*/  @!P1 SHF.R.U32.HI R40, RZ, 0x10, R10 ;  /* 0x00000010ff289819 */ /* 0x000fc8000001160a */
[----:B------:R-:W-:Y:S02]  /*9040*/  @!P1 PRMT R41, R40, 0x7610, R41 ;  /* 0x0000761028299816 */ /* 0x000fe40000000029 */
[----:B------:R-:W-:-:S04]  /*9050*/  PRMT R40, RZ, 0x5410, RZ ;  /* 0x00005410ff287816 */ /* 0x000fc800000000ff */
[----:B------:R-:W-:Y:S01]  /*9060*/  @!P1 PRMT R40, R8, 0x7610, R40 ;  /* 0x0000761008289816 */ /* 0x000fe20000000028 */
[----:B------:R0:W-:Y:S03]  /*9070*/  STL.S16 [R1+0x29e], R42 ;  /* 0x00029e2a01007387 */ /* 0x0001e60000100600 */
[----:B------:R-:W-:Y:S02]  /*9080*/  @!P1 PRMT R40, R40, 0x5410, R10 ;  /* 0x0000541028289816 */ /* 0x000fe4000000000a */
[----:B------:R-:W-:Y:S02]  /*9090*/  LOP3.LUT P1, RZ, R3, 0x2000000, RZ, 0xc0, !PT ;  /* 0x0200000003ff7812 */ /* 0x000fe4000782c0ff */
[----:B0-----:R-:W-:-:S04]  /*90a0*/  @!P2 SHF.R.U32.HI R42, RZ, 0x10, R11 ;  /* 0x00000010ff2aa819 */ /* 0x001fc8000001160b */
[----:B------:R-:W-:Y:S02]  /*90b0*/  @!P2 PRMT R109, R42, 0x7610, R109 ;  /* 0x000076102a6da816 */ /* 0x000fe4000000006d */
[----:B------:R-:W-:Y:S02]  /*90c0*/  @!P2 SHF.R.U32.HI R42, RZ, 0x10, R13 ;  /* 0x00000010ff2aa819 */ /* 0x000fe4000001160d */
[----:B------:R-:W-:-:S04]  /*90d0*/  PRMT R109, R109, 0x5410, RZ ;  /* 0x000054106d6d7816 */ /* 0x000fc800000000ff */
[----:B------:R-:W-:Y:S02]  /*90e0*/  @!P2 PRMT R109, R109, 0x5410, R42 ;  /* 0x000054106d6da816 */ /* 0x000fe4000000002a */
[----:B------:R-:W-:-:S04]  /*90f0*/  @!P1 SHF.R.U32.HI R42, RZ, 0x10, R14 ;  /* 0x00000010ff2a9819 */ /* 0x000fc8000001160e */
[----:B------:R-:W-:-:S05]  /*9100*/  @!P1 PRMT R16, R42, 0x7610, R16 ;  /* 0x000076102a109816 */ /* 0x000fca0000000010 */
[----:B------:R0:W-:Y:S04]  /*9110*/  STL.S16 [R1+0x2ac], R16 ;  /* 0x0002ac1001007387 */ /* 0x0001e80000100600 */
[----:B0-----:R-:W2:Y:S04]  /*9120*/  LDL.LU R16, [R1+0x428] ;  /* 0x0004280001107983 */ /* 0x001ea80000300800 */
[----:B------:R0:W-:Y:S02]  /*9130*/  STL [R1+0x158], R123 ;  /* 0x0001587b01007387 */ /* 0x0001e40000100800 */
[----:B0-----:R-:W-:-:S04]  /*9140*/  PRMT R123, RZ, 0x5410, RZ ;  /* 0x00005410ff7b7816 */ /* 0x001fc800000000ff */
[----:B------:R-:W-:-:S04]  /*9150*/  @!P0 PRMT R123, R105, 0x7610, R123 ;  /* 0x00007610697b8816 */ /* 0x000fc8000000007b */
[----:B------:R-:W-:Y:S02]  /*9160*/  @!P0 PRMT R123, R123, 0x5410, R104 ;  /* 0x000054107b7b8816 */ /* 0x000fe40000000068 */
[----:B------:R-:W-:Y:S01]  /*9170*/  LOP3.LUT P0, RZ, R3, 0x8000000, RZ, 0xc0, !PT ;  /* 0x0800000003ff7812 */ /* 0x000fe2000780c0ff */
[----:B------:R0:W-:Y:S04]  /*9180*/  STL.S16 [R1+0x2a2], R41 ;  /* 0x0002a22901007387 */ /* 0x0001e80000100600 */
[----:B------:R1:W-:Y:S08]  /*9190*/  STL [R1+0x6c], R111 ;  /* 0x00006c6f01007387 */ /* 0x0003f00000100800 */
[----:B0-----:R-:W-:-:S02]  /*91a0*/  @!P0 SHF.R.U32.HI R41, RZ, 0x10, R9 ;  /* 0x00000010ff298819 */ /* 0x001fc40000011609 */
[----:B-1----:R-:W-:-:S04]  /*91b0*/  PRMT R111, RZ, 0x7610, R111 ;  /* 0x00007610ff6f7816 */ /* 0x002fc8000000006f */
[----:B------:R-:W-:Y:S02]  /*91c0*/  @!P0 PRMT R111, R41, 0x7610, R111 ;  /* 0x00007610296f8816 */ /* 0x000fe4000000006f */
[----:B------:R-:W-:Y:S02]  /*91d0*/  @!P0 SHF.R.U32.HI R41, RZ, 0x10, R12 ;  /* 0x00000010ff298819 */ /* 0x000fe4000001160c */
[----:B------:R-:W-:Y:S02]  /*91e0*/  PRMT R111, R111, 0x5410, RZ ;  /* 0x000054106f6f7816 */ /* 0x000fe400000000ff */
[----:B------:R-:W-:Y:S02]  /*91f0*/  PRMT R125, RZ, 0x7610, R125 ;  /* 0x00007610ff7d7816 */ /* 0x000fe4000000007d */
[--C-:B------:R-:W-:Y:S02]  /*9200*/  @!P0 PRMT R111, R111, 0x5410, R41.reuse ;  /* 0x000054106f6f8816 */ /* 0x100fe40000000029 */
[----:B------:R-:W-:-:S02]  /*9210*/  PRMT R41, RZ, 0x7610, R41 ;  /* 0x00007610ff297816 */ /* 0x000fc40000000029 */
[----:B------:R-:W-:Y:S02]  /*9220*/  @!P0 PRMT R125, R12, 0x7610, R125 ;  /* 0x000076100c7d8816 */ /* 0x000fe4000000007d */
[----:B------:R-:W-:Y:S02]  /*9230*/  @!P0 PRMT R41, R9, 0x7610, R41 ;  /* 0x0000761009298816 */ /* 0x000fe40000000029 */
[----:B------:R-:W-:Y:S02]  /*9240*/  LOP3.LUT P0, RZ, R3, 0x1000000, RZ, 0xc0, !PT ;  /* 0x0100000003ff7812 */ /* 0x000fe4000780c0ff */
[----:B------:R-:W-:Y:S02]  /*9250*/  PRMT R46, RZ, 0x7610, R46 ;  /* 0x00007610ff2e7816 */ /* 0x000fe4000000002e */
[----:B------:R-:W-:Y:S02]  /*9260*/  PRMT R17, RZ, 0x7610, R17 ;  /* 0x00007610ff117816 */ /* 0x000fe40000000011 */
[----:B--2---:R-:W-:-:S04]  /*9270*/  @!P1 SHF.R.U32.HI R42, RZ, 0x10, R16 ;  /* 0x00000010ff2a9819 */ /* 0x004fc80000011610 */
[----:B------:R-:W-:-:S05]  /*9280*/  @!P1 PRMT R46, R42, 0x7610, R46 ;  /* 0x000076102a2e9816 */ /* 0x000fca000000002e */
[----:B------:R0:W-:Y:S02]  /*9290*/  STL.S16 [R1+0x2ae], R46 ;  /* 0x0002ae2e01007387 */ /* 0x0001e40000100600 */
[----:B0-----:R-:W-:-:S04]  /*92a0*/  @!P0 SHF.R.U32.HI R46, RZ, 0x10, R15 ;  /* 0x00000010ff2e8819 */ /* 0x001fc8000001160f */
[----:B------:R-:W-:-:S05]  /*92b0*/  @!P0 PRMT R17, R46, 0x7610, R17 ;  /* 0x000076102e118816 */ /* 0x000fca0000000011 */
[----:B------:R0:W-:Y:S04]  /*92c0*/  STL.S16 [R1+0x2b0], R17 ;  /* 0x0002b01101007387 */ /* 0x0001e80000100600 */
[----:B0-----:R-:W2:Y:S04]  /*92d0*/  LDL.LU R17, [R1+0x424] ;  /* 0x0004240001117983 */ /* 0x001ea80000300800 */
[----:B------:R0:W-:Y:S04]  /*92e0*/  STL [R1+0x12c], R101 ;  /* 0x00012c6501007387 */ /* 0x0001e80000100800 */
[----:B0-----:R-:W3:Y:S01]  /*92f0*/  LDL.LU R101, [R1+0x504] ;  /* 0x0005040001657983 */ /* 0x001ee20000300800 */
[----:B------:R-:W-:-:S02]  /*9300*/  PRMT R18, RZ, 0x7610, R18 ;  /* 0x00007610ff127816 */ /* 0x000fc40000000012 */
[----:B------:R-:W-:Y:S01]  /*9310*/  LOP3.LUT P3, RZ, R3, 0x20000000, RZ, 0xc0, !PT ;  /* 0x2000000003ff7812 */ /* 0x000fe2000786c0ff */
[----:B------:R-:W-:Y:S01]  /*9320*/  STL [R1+0x160], R116 ;  /* 0x0001607401007387 */ /* 0x000fe20000100800 */
[----:B--2---:R-:W-:-:S04]  /*9330*/  @!P0 SHF.R.U32.HI R46, RZ, 0x10, R17 ;  /* 0x00000010ff2e8819 */ /* 0x004fc80000011611 */
[----:B------:R-:W-:-:S05]  /*9340*/  @!P0 PRMT R18, R46, 0x7610, R18 ;  /* 0x000076102e128816 */ /* 0x000fca0000000012 */
[----:B------:R0:W-:Y:S04]  /*9350*/  STL.S16 [R1+0x2b2], R18 ;  /* 0x0002b21201007387 */ /* 0x0001e80000100600 */
[----:B0-----:R-:W2:Y:S01]  /*9360*/  LDL.LU R18, [R1+0x420] ;  /* 0x0004200001127983 */ /* 0x001ea20000300800 */
[----:B------:R-:W-:Y:S02]  /*9370*/  PRMT R116, RZ, 0x7610, R116 ;  /* 0x00007610ff747816 */ /* 0x000fe40000000074 */
[----:B---3--:R-:W-:-:S04]  /*9380*/  @!P3 SHF.R.U32.HI R39, RZ, 0x10, R101 ;  /* 0x00000010ff27b819 */ /* 0x008fc80000011665 */
[----:B------:R-:W-:Y:S02]  /*9390*/  @!P3 PRMT R116, R39, 0x7610, R116 ;  /* 0x000076102774b816 */ /* 0x000fe40000000074 */
[----:B------:R-:W-:Y:S02]  /*93a0*/  @!P3 SHF.R.U32.HI R39, RZ, 0x10, R100 ;  /* 0x00000010ff27b819 */ /* 0x000fe40000011664 */
[----:B------:R-:W-:-:S04]  /*93b0*/  PRMT R116, R116, 0x5410, RZ ;  /* 0x0000541074747816 */ /* 0x000fc800000000ff */
[----:B------:R-:W-:Y:S02]  /*93c0*/  @!P3 PRMT R116, R116, 0x5410, R39 ;  /* 0x000054107474b816 */ /* 0x000fe40000000027 */
[----:B------:R-:W-:-:S04]  /*93d0*/  PRMT R39, RZ, 0x5410, RZ ;  /* 0x00005410ff277816 */ /* 0x000fc800000000ff */
[----:B------:R-:W-:-:S04]  /*93e0*/  @!P3 PRMT R39, R101, 0x7610, R39 ;  /* 0x000076106527b816 */ /* 0x000fc80000000027 */
[----:B------:R-:W-:Y:S02]  /*93f0*/  @!P3 PRMT R39, R39, 0x5410, R100 ;  /* 0x000054102727b816 */ /* 0x000fe40000000064 */
[----:B------:R-:W-:Y:S02]  /*9400*/  LOP3.LUT P3, RZ, R3, 0x800000, RZ, 0xc0, !PT ;  /* 0x0080000003ff7812 */ /* 0x000fe4000786c0ff */
[----:B------:R-:W-:-:S11]  /*9410*/  PRMT R20, RZ, 0x7610, R20 ;  /* 0x00007610ff147816 */ /* 0x000fd60000000014 */
[----:B--2---:R-:W-:-:S04]  /*9420*/  @!P3 SHF.R.U32.HI R46, RZ, 0x10, R18 ;  /* 0x00000010ff2eb819 */ /* 0x004fc80000011612 */
[----:B------:R-:W-:-:S05]  /*9430*/  @!P3 PRMT R20, R46, 0x7610, R20 ;  /* 0x000076102e14b816 */ /* 0x000fca0000000014 */
[----:B------:R0:W-:Y:S04]  /*9440*/  STL.S16 [R1+0x2c0], R20 ;  /* 0x0002c01401007387 */ /* 0x0001e80000100600 */
[----:B0-----:R-:W2:Y:S01]  /*9450*/  LDL.LU R20, [R1+0x41c] ;  /* 0x00041c0001147983 */ /* 0x001ea20000300800 */
[----:B------:R-:W-:Y:S02]  /*9460*/  PRMT R19, RZ, 0x7610, R19 ;  /* 0x00007610ff137816 */ /* 0x000fe40000000013 */
[----:B------:R-:W-:Y:S02]  /*9470*/  PRMT R41, R41, 0x5410, RZ ;  /* 0x0000541029297816 */ /* 0x000fe400000000ff */
[----:B------:R-:W-:Y:S02]  /*9480*/  PRMT R113, RZ, 0x7610, R113 ;  /* 0x00007610ff717816 */ /* 0x000fe40000000071 */
[----:B--2---:R-:W-:-:S04]  /*9490*/  @!P3 SHF.R.U32.HI R46, RZ, 0x10, R20 ;  /* 0x00000010ff2eb819 */ /* 0x004fc80000011614 */
[----:B------:R-:W-:-:S05]  /*94a0*/  @!P3 PRMT R19, R46, 0x7610, R19 ;  /* 0x000076102e13b816 */ /* 0x000fca0000000013 */
[----:B------:R0:W-:Y:S04]  /*94b0*/  STL.S16 [R1+0x2c2], R19 ;  /* 0x0002c21301007387 */ /* 0x0001e80000100600 */
[----:B0-----:R-:W2:Y:S01]  /*94c0*/  LDL.LU R19, [R1+0x418] ;  /* 0x0004180001137983 */ /* 0x001ea20000300800 */
[----:B------:R-:W-:Y:S02]  /*94d0*/  @!P2 PRMT R41, R41, 0x5410, R11 ;  /* 0x000054102929a816 */ /* 0x000fe4000000000b */
        /* <DEDUP_REMOVED lines=8> */
[----:B------:R-:W-:Y:S02]  /*9560*/  PRMT R42, RZ, 0x7610, R42 ;  /* 0x00007610ff2a7816 */ /* 0x000fe4000000002a */
[----:B------:R-:W-:Y:S02]  /*9570*/  PRMT R121, RZ, 0x7610, R121 ;  /* 0x00007610ff797816 */ /* 0x000fe40000000079 */
[----:B--2---:R-:W-:-:S04]  /*9580*/  @!P2 SHF.R.U32.HI R46, RZ, 0x10, R22 ;  /* 0x00000010ff2ea819 */ /* 0x004fc80000011616 */
[----:B------:R-:W-:-:S05]  /*9590*/  @!P2 PRMT R21, R46, 0x7610, R21 ;  /* 0x000076102e15a816 */ /* 0x000fca0000000015 */
[----:B------:R0:W-:Y:S04]  /*95a0*/  STL.S16 [R1+0x2c6], R21 ;  /* 0x0002c61501007387 */ /* 0x0001e80000100600 */
[----:B0-----:R-:W2:Y:S01]  /*95b0*/  LDL.LU R21, [R1+0x410] ;  /* 0x0004100001157983 */ /* 0x001ea20000300800 */
[----:B------:R-:W-:Y:S02]  /*95c0*/  @!P1 PRMT R42, R14, 0x7610, R42 ;  /* 0x000076100e2a9816 */ /* 0x000fe4000000002a */
[----:B------:R-:W-:Y:S02]  /*95d0*/  @!P1 PRMT R121, R16, 0x7610, R121 ;  /* 0x0000761010799816 */ /* 0x000fe40000000079 */
[----:B------:R-:W-:Y:S01]  /*95e0*/  LOP3.LUT P1, RZ, R3, 0x200000, RZ, 0xc0, !PT ;  /* 0x0020000003ff7812 */ /* 0x000fe2000782c0ff */
[----:B------:R2:W-:Y:S01]  /*95f0*/  STL [R1+0x84], R8 ;  /* 0x0000840801007387 */ /* 0x0005e20000100800 */
        /* <DEDUP_REMOVED lines=21> */
[----:B------:R-:W-:-:S03]  /*9750*/  PRMT R28, RZ, 0x7610, R28 ;  /* 0x00007610ff1c7816 */ /* 0x000fc6000000001c */
[----:B------:R-:W-:Y:S01]  /*9760*/  STL [R1+0x80], R101 ;  /* 0x0000806501007387 */ /* 0x000fe20000100800 */
[----:B--2---:R-:W-:-:S04]  /*9770*/  @!P0 SHF.R.U32.HI R9, RZ, 0x10, R25 ;  /* 0x00000010ff098819 */ /* 0x004fc80000011619 */
[----:B------:R-:W-:-:S05]  /*9780*/  @!P0 PRMT R28, R9, 0x7610, R28 ;  /* 0x00007610091c8816 */ /* 0x000fca000000001c */
[----:B------:R0:W-:Y:S04]  /*9790*/  STL.S16 [R1+0x2d6], R28 ;  /* 0x0002d61c01007387 */ /* 0x0001e80000100600 */
[----:B0-----:R-:W2:Y:S01]  /*97a0*/  LDL.LU R28, [R1+0x400] ;  /* 0x00040000011c7983 */ /* 0x001ea20000300800 */
        /* <DEDUP_REMOVED lines=10> */
[----:B------:R-:W-:-:S04]  /*9850*/  PRMT R8, RZ, 0x5410, RZ ;  /* 0x00005410ff087816 */ /* 0x000fc800000000ff */
[----:B------:R-:W-:Y:S02]  /*9860*/  @!P1 PRMT R8, R21, 0x7610, R8 ;  /* 0x0000761015089816 */ /* 0x000fe40000000008 */
[----:B--2---:R-:W-:-:S04]  /*9870*/  @!P2 SHF.R.U32.HI R9, RZ, 0x10, R29 ;  /* 0x00000010ff09a819 */ /* 0x004fc8000001161d */
[----:B------:R-:W-:-:S05]  /*9880*/  @!P2 PRMT R50, R9, 0x7610, R50 ;  /* 0x000076100932a816 */ /* 0x000fca0000000032 */
[----:B------:R0:W-:Y:S04]  /*9890*/  STL.S16 [R1+0x2de], R50 ;  /* 0x0002de3201007387 */ /* 0x0001e80000100600 */
[----:B0-----:R-:W2:Y:S01]  /*98a0*/  LDL.LU R50, [R1+0x3f8] ;  /* 0x0003f80001327983 */ /* 0x001ea20000300800 */
[----:B------:R-:W-:Y:S02]  /*98b0*/  @!P1 PRMT R8, R8, 0x5410, R23 ;  /* 0x0000541008089816 */ /* 0x000fe40000000017 */
[----:B------:R-:W-:Y:S02]  /*98c0*/  LOP3.LUT P1, RZ, R3, 0x40000, RZ, 0xc0, !PT ;  /* 0x0004000003ff7812 */ /* 0x000fe4000782c0ff */
        /* <DEDUP_REMOVED lines=190> */
[----:B------:R-:W-:Y:S01]  /*a4b0*/  LOP3.LUT P3, RZ, R3, 0x20, RZ, 0xc0, !PT ;  /* 0x0000002003ff7812 */ /* 0x000fe2000786c0ff */
[----:B------:R0:W-:Y:S01]  /*a4c0*/  STL [R1+0xb4], R76 ;  /* 0x0000b44c01007387 */ /* 0x0001e20000100800 */
[----:B------:R-:W-:-:S03]  /*a4d0*/  PRMT R71, RZ, 0x5410, RZ ;  /* 0x00005410ff477816 */ /* 0x000fc600000000ff */
[----:B------:R1:W-:Y:S01]  /*a4e0*/  STL [R1+0x1b4], R77 ;  /* 0x0001b44d01007387 */ /* 0x0003e20000100800 */
[----:B------:R-:W-:Y:S02]  /*a4f0*/  @!P1 PRMT R71, R71, 0x5410, R74 ;  /* 0x0000541047479816 */ /* 0x000fe4000000004a */
[----:B0-----:R-:W-:Y:S02]  /*a500*/  PRMT R76, RZ, 0x5410, RZ ;  /* 0x00005410ff4c7816 */ /* 0x001fe400000000ff */
[----:B-1----:R-:W-:Y:S02]  /*a510*/  PRMT R77, RZ, 0x5410, RZ ;  /* 0x00005410ff4d7816 */ /* 0x002fe400000000ff */
[----:B------:R-:W-:Y:S02]  /*a520*/  @!P0 PRMT R76, R76, 0x5410, R88 ;  /* 0x000054104c4c8816 */ /* 0x000fe40000000058 */
[----:B------:R-:W-:Y:S02]  /*a530*/  @!P2 PRMT R77, R77, 0x5410, R72 ;  /* 0x000054104d4da816 */ /* 0x000fe40000000048 */
[----:B------:R-:W-:-:S02]  /*a540*/  @!P1 PRMT R71, R75, 0x7610, R71 ;  /* 0x000076104b479816 */ /* 0x000fc40000000047 */
[----:B------:R-:W-:Y:S02]  /*a550*/  @!P2 PRMT R77, R73, 0x7610, R77 ;  /* 0x00007610494da816 */ /* 0x000fe4000000004d */
[----:B------:R-:W-:Y:S02]  /*a560*/  @!P0 PRMT R76, R89, 0x7610, R76 ;  /* 0x00007610594c8816 */ /* 0x000fe4000000004c */
[C---:B------:R-:W-:Y:S02]  /*a570*/  LOP3.LUT P2, RZ, R3.reuse, 0x10, RZ, 0xc0, !PT ;  /* 0x0000001003ff7812 */ /* 0x040fe4000784c0ff */
[C---:B------:R-:W-:Y:S02]  /*a580*/  LOP3.LUT P1, RZ, R3.reuse, 0x8, RZ, 0xc0, !PT ;  /* 0x0000000803ff7812 */ /* 0x040fe4000782c0ff */
[----:B------:R-:W-:Y:S02]  /*a590*/  LOP3.LUT P0, RZ, R3, 0x4, RZ, 0xc0, !PT ;  /* 0x0000000403ff7812 */ /* 0x000fe4000780c0ff */
[----:B------:R-:W-:-:S02]  /*a5a0*/  PRMT R82, RZ, 0x7610, R82 ;  /* 0x00007610ff527816 */ /* 0x000fc40000000052 */
[----:B--2---:R-:W-:-:S04]  /*a5b0*/  @!P3 SHF.R.U32.HI R3, RZ, 0x10, R92 ;  /* 0x00000010ff03b819 */ /* 0x004fc8000001165c */
[----:B------:R-:W-:-:S05]  /*a5c0*/  @!P3 PRMT R82, R3, 0x7610, R82 ;  /* 0x000076100352b816 */ /* 0x000fca0000000052 */
[----:B------:R0:W-:Y:S04]  /*a5d0*/  STL.S16 [R1+0x31c], R82 ;  /* 0x00031c5201007387 */ /* 0x0001e80000100600 */
[----:B0-----:R-:W2:Y:S01]  /*a5e0*/  LDL.LU R82, [R1+0x38c] ;  /* 0x00038c0001527983 */ /* 0x001ea20000300800 */
[----:B------:R-:W-:Y:S02]  /*a5f0*/  PRMT R83, RZ, 0x7610, R83 ;  /* 0x00007610ff537816 */ /* 0x000fe40000000053 */
        /* <DEDUP_REMOVED lines=12> */
[----:B------:R-:W-:-:S03]  /*a6c0*/  LOP3.LUT P3, RZ, R2, 0x1, RZ, 0xc0, !PT ;  /* 0x0000000102ff7812 */ /* 0x000fc6000786c0ff */
[----:B------:R0:W-:Y:S04]  /*a6d0*/  STL [R1+0x168], R112 ;  /* 0x0001687001007387 */ /* 0x0001e80000100800 */
[----:B------:R1:W-:Y:S01]  /*a6e0*/  STL [R1+0x16c], R110 ;  /* 0x00016c6e01007387 */ /* 0x0003e20000100800 */
[----:B0-----:R-:W-:Y:S02]  /*a6f0*/  PRMT R112, RZ, 0x7610, R112 ;  /* 0x00007610ff707816 */ /* 0x001fe40000000070 */
[----:B-1----:R-:W-:Y:S01]  /*a700*/  PRMT R110, RZ, 0x7610, R110 ;  /* 0x00007610ff6e7816 */ /* 0x002fe2000000006e */
[----:B------:R0:W-:Y:S04]  /*a710*/  STL [R1+0x78], R105 ;  /* 0x0000786901007387 */ /* 0x0001e80000100800 */
[----:B------:R1:W-:Y:S01]  /*a720*/  STL [R1+0x1c8], R85 ;  /* 0x0001c85501007387 */ /* 0x0003e20000100800 */
[----:B0-----:R-:W-:-:S02]  /*a730*/  PRMT R105, RZ, 0x7610, R105 ;  /* 0x00007610ff697816 */ /* 0x001fc40000000069 */
[----:B-1----:R-:W-:Y:S01]  /*a740*/  PRMT R85, RZ, 0x7610, R85 ;  /* 0x00007610ff557816 */ /* 0x002fe20000000055 */
[----:B------:R0:W-:Y:S01]  /*a750*/  STL [R1+0xb8], R80 ;  /* 0x0000b85001007387 */ /* 0x0001e20000100800 */
[----:B------:R-:W-:-:S03]  /*a760*/  MOV R36, RZ ;  /* 0x000000ff00247202 */ /* 0x000fc60000000f00 */
[----:B------:R1:W-:Y:S04]  /*a770*/  STL [R1+0xb0], R66 ;  /* 0x0000b04201007387 */ /* 0x0003e80000100800 */
[----:B------:R5:W4:Y:S01]  /*a780*/  @!P5 LDG.E R36, [R64.64] ;  /* 0x0000000e4024d981 */ /* 0x000b22000c1e1900 */
[----:B0-----:R-:W-:-:S03]  /*a790*/  PRMT R80, RZ, 0x7610, R80 ;  /* 0x00007610ff507816 */ /* 0x001fc60000000050 */
[----:B------:R0:W-:Y:S01]  /*a7a0*/  STL [R1+0x1b0], R67 ;  /* 0x0001b04301007387 */ /* 0x0001e20000100800 */
[----:B-1----:R-:W-:Y:S02]  /*a7b0*/  PRMT R66, RZ, 0x7610, R66 ;  /* 0x00007610ff427816 */ /* 0x002fe40000000042 */
[----:B-----5:R-:W-:Y:S02]  /*a7c0*/  PRMT R65, RZ, 0x7610, R65 ;  /* 0x00007610ff417816 */ /* 0x020fe40000000041 */
[----:B0-----:R-:W-:Y:S02]  /*a7d0*/  PRMT R67, RZ, 0x7610, R67 ;  /* 0x00007610ff437816 */ /* 0x001fe40000000043 */
[----:B------:R-:W-:Y:S02]  /*a7e0*/  @!P0 PRMT R66, R96, 0x7610, R66 ;  /* 0x0000761060428816 */ /* 0x000fe40000000042 */
[----:B------:R-:W-:Y:S01]  /*a7f0*/  @!P0 PRMT R65, R70, 0x7610, R65 ;  /* 0x0000761046418816 */ /* 0x000fe20000000041 */
[----:B------:R0:W-:Y:S04]  /*a800*/  STL [R1+0x1b8], R81 ;  /* 0x0001b85101007387 */ /* 0x0001e80000100800 */
[----:B------:R1:W-:Y:S01]  /*a810*/  STL [R1+0xbc], R84 ;  /* 0x0000bc5401007387 */ /* 0x0003e20000100800 */
[----:B0-----:R-:W-:-:S02]  /*a820*/  PRMT R81, RZ, 0x7610, R81 ;  /* 0x00007610ff517816 */ /* 0x001fc40000000051 */
[----:B-1----:R-:W-:Y:S02]  /*a830*/  PRMT R84, RZ, 0x7610, R84 ;  /* 0x00007610ff547816 */ /* 0x002fe40000000054 */
[----:B------:R-:W-:Y:S02]  /*a840*/  @!P1 PRMT R81, R95, 0x7610, R81 ;  /* 0x000076105f519816 */ /* 0x000fe40000000051 */
[----:B------:R-:W-:Y:S02]  /*a850*/  @!P1 PRMT R84, R94, 0x7610, R84 ;  /* 0x000076105e549816 */ /* 0x000fe40000000054 */
[----:B------:R-:W-:Y:S01]  /*a860*/  PRMT R64, RZ, 0x7610, R64 ;  /* 0x00007610ff407816 */ /* 0x000fe20000000040 */
[----:B------:R0:W-:Y:S01]  /*a870*/  STL [R1+0xc8], R63 ;  /* 0x0000c83f01007387 */ /* 0x0001e20000100800 */
[----:B------:R-:W-:-:S03]  /*a880*/  PRMT R3, RZ, 0x7610, R3 ;  /* 0x00007610ff037816 */ /* 0x000fc60000000003 */
[----:B------:R1:W-:Y:S01]  /*a890*/  STL [R1+0x8c], R11 ;  /* 0x00008c0b01007387 */ /* 0x0003e20000100800 */
[----:B0-----:R-:W-:Y:S01]  /*a8a0*/  PRMT R63, RZ, 0x7610, R63 ;  /* 0x00007610ff3f7816 */ /* 0x001fe2000000003f */
[----:B------:R-:W-:Y:S01]  /*a8b0*/  UMOV UR8, 0x8 ;  /* 0x0000000800087882 */ /* 0x000fe20000000000 */
[----:B-1----:R-:W-:Y:S01]  /*a8c0*/  PRMT R11, RZ, 0x7610, R11 ;  /* 0x00007610ff0b7816 */ /* 0x002fe2000000000b */
[----:B------:R-:W-:Y:S01]  /*a8d0*/  ULDC.64 UR4, c[0x0][0x198] ;  /* 0x0000660000047ab9 */ /* 0x000fe20000000a00 */
[----:B------:R0:W-:Y:S01]  /*a8e0*/  STL [R1+0x184], R10 ;  /* 0x0001840a01007387 */ /* 0x0001e20000100800 */
[----:B------:R-:W-:Y:S01]  /*a8f0*/  UIMAD.WIDE UR4, UR7, UR8, UR4 ;  /* 0x00000008070472a5 */ /* 0x000fe2000f8e0204 */
[----:B0-----:R-:W-:Y:S02]  /*a900*/  PRMT R10, RZ, 0x7610, R10 ;  /* 0x00007610ff0a7816 */ /* 0x001fe4000000000a */
[----:B------:R0:W-:Y:S04]  /*a910*/  STL [R1+0xc4], R57 ;  /* 0x0000c43901007387 */ /* 0x0001e80000100800 */
[----:B------:R1:W-:Y:S01]  /*a920*/  STL [R1+0x1c4], R62 ;  /* 0x0001c43e01007387 */ /* 0x0003e20000100800 */
[----:B0-----:R-:W-:-:S02]  /*a930*/  PRMT R57, RZ, 0x7610, R57 ;  /* 0x00007610ff397816 */ /* 0x001fc40000000039 */
[----:B-1----:R-:W-:Y:S02]  /*a940*/  PRMT R62, RZ, 0x7610, R62 ;  /* 0x00007610ff3e7816 */ /* 0x002fe4000000003e */
[----:B------:R-:W-:Y:S02]  /*a950*/  PRMT R9, RZ, 0x7610, R9 ;  /* 0x00007610ff097816 */ /* 0x000fe40000000009 */
[----:B--2---:R-:W-:-:S04]  /*a960*/  @!P2 SHF.R.U32.HI R2, RZ, 0x10, R83 ;  /* 0x00000010ff02a819 */ /* 0x004fc80000011653 */
[----:B------:R-:W-:Y:S02]  /*a970*/  @!P2 PRMT R112, R2, 0x7610, R112 ;  /* 0x000076100270a816 */ /* 0x000fe40000000070 */
[----:B---3--:R-:W-:-:S04]  /*a980*/  @!P2 SHF.R.U32.HI R2, RZ, 0x10, R93 ;  /* 0x00000010ff02a819 */ /* 0x008fc8000001165d */
[----:B------:R-:W-:Y:S02]  /*a990*/  @!P2 PRMT R110, R2, 0x7610, R110 ;  /* 0x00007610026ea816 */ /* 0x000fe4000000006e */
[----:B------:R-:W-:-:S04]  /*a9a0*/  @!P1 SHF.R.U32.HI R2, RZ, 0x10, R94 ;  /* 0x00000010ff029819 */ /* 0x000fc8000001165e */
[----:B------:R-:W-:Y:S02]  /*a9b0*/  @!P1 PRMT R105, R2, 0x7610, R105 ;  /* 0x0000761002699816 */ /* 0x000fe40000000069 */
[----:B------:R-:W-:-:S04]  /*a9c0*/  @!P1 SHF.R.U32.HI R2, RZ, 0x10, R95 ;  /* 0x00000010ff029819 */ /* 0x000fc8000001165f */
[----:B------:R-:W-:Y:S02]  /*a9d0*/  @!P1 PRMT R85, R2, 0x7610, R85 ;  /* 0x0000761002559816 */ /* 0x000fe40000000055 */
[----:B------:R-:W-:-:S04]  /*a9e0*/  @!P0 SHF.R.U32.HI R2, RZ, 0x10, R96 ;  /* 0x00000010ff028819 */ /* 0x000fc80000011660 */
[----:B------:R-:W-:Y:S02]  /*a9f0*/  @!P0 PRMT R80, R2, 0x7610, R80 ;  /* 0x0000761002508816 */ /* 0x000fe40000000050 */
[----:B------:R-:W-:-:S04]  /*aa00*/  @!P0 SHF.R.U32.HI R2, RZ, 0x10, R70 ;  /* 0x00000010ff028819 */ /* 0x000fc80000011646 */
[----:B------:R-:W-:Y:S02]  /*aa10*/  @!P0 PRMT R67, R2, 0x7610, R67 ;  /* 0x0000761002438816 */ /* 0x000fe40000000043 */
[C---:B------:R-:W-:Y:S02]  /*aa20*/  LOP3.LUT P0, RZ, R122.reuse, 0x20000000, RZ, 0xc0, !PT ;  /* 0x200000007aff7812 */ /* 0x040fe4000780c0ff */
[----:B------:R-:W-:-:S11]  /*aa30*/  LOP3.LUT P1, RZ, R122, 0x40000000, RZ, 0xc0, !PT ;  /* 0x400000007aff7812 */ /* 0x000fd6000782c0ff */
[----:B------:R-:W-:-:S04]  /*aa40*/  @!P0 SHF.R.U32.HI R2, RZ, 0x10, R68 ;  /* 0x00000010ff028819 */ /* 0x000fc80000011644 */
[----:B------:R-:W-:Y:S02]  /*aa50*/  @!P0 PRMT R64, R2, 0x7610, R64 ;  /* 0x0000761002408816 */ /* 0x000fe40000000040 */
[----:B------:R-:W-:-:S04]  /*aa60*/  @!P0 SHF.R.U32.HI R2, RZ, 0x10, R69 ;  /* 0x00000010ff028819 */ /* 0x000fc80000011645 */
[----:B------:R-:W-:Y:S02]  /*aa70*/  @!P0 PRMT R63, R2, 0x7610, R63 ;  /* 0x00007610023f8816 */ /* 0x000fe4000000003f */
[----:B------:R-:W-:Y:S02]  /*aa80*/  @!P1 SHF.R.U32.HI R2, RZ, 0x10, R54 ;  /* 0x00000010ff029819 */ /* 0x000fe40000011636 */
[----:B------:R-:W-:Y:S02]  /*aa90*/  @!P1 PRMT R3, R30, 0x7610, R3 ;  /* 0x000076101e039816 */ /* 0x000fe40000000003 */
[----:B------:R-:W-:Y:S02]  /*aaa0*/  @!P1 PRMT R11, R2, 0x7610, R11 ;  /* 0x00007610020b9816 */ /* 0x000fe4000000000b */
[----:B------:R-:W-:Y:S01]  /*aab0*/  @!P1 SHF.R.U32.HI R2, RZ, 0x10, R30 ;  /* 0x00000010ff029819 */ /* 0x000fe2000001161e */
[----:B------:R0:W-:Y:S03]  /*aac0*/  STL.S16 [R1+0x340], R3 ;  /* 0x0003400301007387 */ /* 0x0001e60000100600 */
[----:B------:R-:W-:-:S02]  /*aad0*/  @!P1 PRMT R10, R2, 0x7610, R10 ;  /* 0x00007610020a9816 */ /* 0x000fc4000000000a */
[----:B------:R-:W-:Y:S01]  /*aae0*/  MOV R2, UR4 ;  /* 0x0000000400027c02 */ /* 0x000fe20008000f00 */
[----:B0-----:R-:W-:-:S06]  /*aaf0*/  IMAD.U32 R3, RZ, RZ, UR5 ;  /* 0x00000005ff037e24 */ /* 0x001fcc000f8e00ff */
[----:B------:R-:W2:Y:S01]  /*ab00*/  LDG.E.64 R2, [R2.64] ;  /* 0x0000000e02027981 */ /* 0x000ea2000c1e1b00 */
[----:B------:R-:W-:Y:S02]  /*ab10*/  @!P0 PRMT R62, R68, 0x7610, R62 ;  /* 0x00007610443e8816 */ /* 0x000fe4000000003e */
[----:B------:R-:W-:Y:S02]  /*ab20*/  @!P0 PRMT R57, R69, 0x7610, R57 ;  /* 0x0000761045398816 */ /* 0x000fe40000000039 */
[----:B------:R-:W-:Y:S01]  /*ab30*/  LOP3.LUT P0, RZ, R122, 0x10000000, RZ, 0xc0, !PT ;  /* 0x100000007aff7812 */ /* 0x000fe2000780c0ff */
[----:B------:R0:W-:Y:S01]  /*ab40*/  STL.S16 [R1+0x342], R10 ;  /* 0x0003420a01007387 */ /* 0x0001e20000100600 */
[----:B------:R-:W-:Y:S01]  /*ab50*/  @!P1 PRMT R9, R54, 0x7610, R9 ;  /* 0x0000761036099816 */ /* 0x000fe20000000009 */
[----:B0-----:R-:W-:-:S04]  /*ab60*/  HFMA2.MMA R10, -RZ, RZ, 0, 0 ;  /* 0x00000000ff0a7435 */ /* 0x001fc800000001ff */
[----:B------:R0:W-:Y:S06]  /*ab70*/  STL.S16 [R1+0x33c], R9 ;  /* 0x00033c0901007387 */ /* 0x0001ec0000100600 */
[----:B------:R-:W3:Y:S01]  /*ab80*/  @!P0 LDG.E R10, [R52.64] ;  /* 0x0000000e340a8981 */ /* 0x000ee2000c1e1900 */
[----:B0-----:R-:W-:-:S10]  /*ab90*/  HFMA2.MMA R9, -RZ, RZ, 0, 0 ;  /* 0x00000000ff097435 */ /* 0x001fd400000001ff */
[----:B------:R-:W5:Y:S04]  /*aba0*/  @!P0 LDG.E R9, [R60.64] ;  /* 0x0000000e3c098981 */ /* 0x000f68000c1e1900 */
[----:B------:R0:W-:Y:S04]  /*abb0*/  STL [R1+0x170], R108 ;  /* 0x0001706c01007387 */ /* 0x0001e80000100800 */
[----:B------:R1:W-:Y:S01]  /*abc0*/  STL [R1+0x174], R106 ;  /* 0x0001746a01007387 */ /* 0x0003e20000100800 */
[----:B0-----:R-:W-:Y:S02]  /*abd0*/  PRMT R108, RZ, 0x7610, R108 ;  /* 0x00007610ff6c7816 */ /* 0x001fe4000000006c */
[----:B-1----:R-:W-:-:S02]  /*abe0*/  PRMT R106, RZ, 0x7610, R106 ;  /* 0x00007610ff6a7816 */ /* 0x002fc4000000006a */
[----:B------:R-:W-:Y:S02]  /*abf0*/  @!P2 PRMT R108, R83, 0x7610, R108 ;  /* 0x00007610536ca816 */ /* 0x000fe4000000006c */
[----:B------:R-:W-:Y:S02]  /*ac00*/  @!P2 PRMT R106, R93, 0x7610, R106 ;  /* 0x000076105d6aa816 */ /* 0x000fe4000000006a */
[----:B------:R-:W-:Y:S01]  /*ac10*/  LOP3.LUT P2, RZ, R122, 0x80000000, RZ, 0xc0, !PT ;  /* 0x800000007aff7812 */ /* 0x000fe2000784c0ff */
[----:B------:R0:W-:Y:S04]  /*ac20*/  STL [R1+0xac], R50 ;  /* 0x0000ac3201007387 */ /* 0x0001e80000100800 */
[----:B------:R1:W-:Y:S04]  /*ac30*/  STL [R1+0x1ac], R51 ;  /* 0x0001ac3301007387 */ /* 0x0003e80000100800 */
[----:B------:R4:W-:Y:S01]  /*ac40*/  STL [R1+0xc0], R45 ;  /* 0x0000c02d01007387 */ /* 0x0009e20000100800 */
[----:B0-----:R-:W-:-:S03]  /*ac50*/  PRMT R50, RZ, 0x7610, R50 ;  /* 0x00007610ff327816 */ /* 0x001fc60000000032 */
[----:B------:R0:W-:Y:S01]  /*ac60*/  STL [R1+0x1c0], R56 ;  /* 0x0001c03801007387 */ /* 0x0001e20000100800 */
[----:B-1----:R-:W-:-:S03]  /*ac70*/  PRMT R51, RZ, 0x7610, R51 ;  /* 0x00007610ff337816 */ /* 0x002fc60000000033 */
[----:B------:R1:W-:Y:S01]  /*ac80*/  STL.S16 [R1+0x33e], R11 ;  /* 0x00033e0b01007387 */ /* 0x0003e20000100600 */
[----:B----4-:R-:W-:Y:S02]  /*ac90*/  PRMT R45, RZ, 0x7610, R45 ;  /* 0x00007610ff2d7816 */ /* 0x010fe4000000002d */
[----:B0-----:R-:W-:Y:S02]  /*aca0*/  PRMT R56, RZ, 0x7610, R56 ;  /* 0x00007610ff387816 */ /* 0x001fe40000000038 */
[----:B-1----:R-:W-:Y:S02]  /*acb0*/  @!P2 SHF.R.U32.HI R11, RZ, 0x10, R31 ;  /* 0x00000010ff0ba819 */ /* 0x002fe4000001161f */
[----:B------:R-:W-:Y:S02]  /*acc0*/  @!P2 PRMT R51, R31, 0x7610, R51 ;  /* 0x000076101f33a816 */ /* 0x000fe40000000033 */
[----:B------:R-:W-:Y:S02]  /*acd0*/  @!P2 PRMT R56, R11, 0x7610, R56 ;  /* 0x000076100b38a816 */ /* 0x000fe40000000038 */
[----:B------:R-:W-:Y:S01]  /*ace0*/  @!P2 PRMT R50, R26, 0x7610, R50 ;  /* 0x000076101a32a816 */ /* 0x000fe20000000032 */
[----:B------:R-:W-:Y:S04]  /*acf0*/  STL [R1+0x1f8], R26 ;  /* 0x0001f81a01007387 */ /* 0x000fe80000100800 */
[----:B------:R0:W-:Y:S04]  /*ad00*/  STL [R1+0xa4], R24 ;  /* 0x0000a41801007387 */ /* 0x0001e80000100800 */
[----:B------:R1:W-:Y:S01]  /*ad10*/  STL [R1+0x19c], R22 ;  /* 0x00019c1601007387 */ /* 0x0003e20000100800 */
[----:B0-----:R-:W-:-:S02]  /*ad20*/  PRMT R24, RZ, 0x7610, R24 ;  /* 0x00007610ff187816 */ /* 0x001fc40000000018 */
[----:B-1----:R-:W-:Y:S01]  /*ad30*/  PRMT R22, RZ, 0x7610, R22 ;  /* 0x00007610ff167816 */ /* 0x002fe20000000016 */
[----:B------:R0:W-:Y:S04]  /*ad40*/  STL [R1+0x198], R20 ;  /* 0x0001981401007387 */ /* 0x0001e80000100800 */
[----:B------:R1:W-:Y:S01]  /*ad50*/  STL [R1+0x190], R16 ;  /* 0x0001901001007387 */ /* 0x0003e20000100800 */
[----:B0-----:R-:W-:-:S03]  /*ad60*/  PRMT R20, RZ, 0x7610, R20 ;  /* 0x00007610ff147816 */ /* 0x001fc60000000014 */
[----:B------:R0:W-:Y:S01]  /*ad70*/  STL [R1+0x98], R18 ;  /* 0x0000981201007387 */ /* 0x0001e20000100800 */
[----:B-1----:R-:W-:-:S03]  /*ad80*/  PRMT R16, RZ, 0x7610, R16 ;  /* 0x00007610ff107816 */ /* 0x002fc60000000010 */
[----:B------:R1:W-:Y:S01]  /*ad90*/  STL [R1+0x1bc], R44 ;  /* 0x0001bc2c01007387 */ /* 0x0003e20000100800 */
[----:B------:R-:W-:Y:S02]  /*ada0*/  PRMT R11, RZ, 0x7610, R11 ;  /* 0x00007610ff0b7816 */ /* 0x000fe4000000000b */
[----:B0-----:R-:W-:Y:S02]  /*adb0*/  PRMT R18, RZ, 0x7610, R18 ;  /* 0x00007610ff127816 */ /* 0x001fe40000000012 */
[----:B-1----:R-:W-:Y:S01]  /*adc0*/  PRMT R44, RZ, 0x7610, R44 ;  /* 0x00007610ff2c7816 */ /* 0x002fe2000000002c */
[----:B------:R0:W-:Y:S01]  /*add0*/  STL [R1+0x188], R12 ;  /* 0x0001880c01007387 */ /* 0x0001e20000100800 */
[----:B------:R-:W-:Y:S02]  /*ade0*/  @!P6 PRMT R16, R37, 0x7610, R16 ;  /* 0x000076102510e816 */ /* 0x000fe40000000010 */
[----:B------:R-:W-:Y:S01]  /*adf0*/  @!P3 PRMT R44, R27, 0x7610, R44 ;  /* 0x000076101b2cb816 */ /* 0x000fe2000000002c */
[----:B------:R1:W-:Y:S04]  /*ae00*/  STL [R1+0x18c], R13 ;  /* 0x00018c0d01007387 */ /* 0x0003e80000100800 */
[----:B------:R4:W-:Y:S01]  /*ae10*/  STL [R1+0x90], R14 ;  /* 0x0000900e01007387 */ /* 0x0009e20000100800 */
[----:B0-----:R-:W-:-:S03]  /*ae20*/  PRMT R12, RZ, 0x7610, R12 ;  /* 0x00007610ff0c7816 */ /* 0x001fc6000000000c */
[----:B------:R0:W-:Y:S01]  /*ae30*/  STL [R1+0x94], R15 ;  /* 0x0000940f01007387 */ /* 0x0001e20000100800 */
[----:B-1----:R-:W-:-:S03]  /*ae40*/  PRMT R13, RZ, 0x7610, R13 ;  /* 0x00007610ff0d7816 */ /* 0x002fc6000000000d */
[----:B------:R1:W-:Y:S01]  /*ae50*/  STL [R1+0x9c], R19 ;  /* 0x00009c1301007387 */ /* 0x0003e20000100800 */
[----:B----4-:R-:W-:-:S03]  /*ae60*/  PRMT R14, RZ, 0x7610, R14 ;  /* 0x00007610ff0e7816 */ /* 0x010fc6000000000e */
        /* <DEDUP_REMOVED lines=13> */
[----:B0-----:R-:W-:Y:S02]  /*af40*/  PRMT R29, RZ, 0x7610, R29 ;  /* 0x00007610ff1d7816 */ /* 0x001fe4000000001d */
[----:B-1----:R-:W-:Y:S01]  /*af50*/  @!P3 SHF.R.U32.HI R27, RZ, 0x10, R27 ;  /* 0x00000010ff1bb819 */ /* 0x002fe2000001161b */
[----:B------:R0:W-:Y:S01]  /*af60*/  STL [R1+0x194], R17 ;  /* 0x0001941101007387 */ /* 0x0001e20000100800 */
[----:B----4-:R-:W-:Y:S02]  /*af70*/  @!P6 SHF.R.U32.HI R37, RZ, 0x10, R37 ;  /* 0x00000010ff25e819 */ /* 0x010fe40000011625 */
[----:B------:R-:W-:Y:S02]  /*af80*/  @!P3 PRMT R29, R27, 0x7610, R29 ;  /* 0x000076101b1db816 */ /* 0x000fe4000000001d */
[----:B------:R-:W-:Y:S02]  /*af90*/  @!P3 PRMT R28, R32, 0x7610, R28 ;  /* 0x00007610201cb816 */ /* 0x000fe4000000001c */
[----:B------:R-:W-:-:S02]  /*afa0*/  @!P4 PRMT R25, R33, 0x7610, R25 ;  /* 0x000076102119c816 */ /* 0x000fc40000000019 */
[----:B------:R-:W-:Y:S02]  /*afb0*/  @!P4 PRMT R23, R34, 0x7610, R23 ;  /* 0x000076102217c816 */ /* 0x000fe40000000017 */
[----:B------:R-:W-:Y:S02]  /*afc0*/  @!P5 PRMT R21, R35, 0x7610, R21 ;  /* 0x000076102315d816 */ /* 0x000fe40000000015 */
[----:B------:R-:W-:Y:S02]  /*afd0*/  @!P5 PRMT R19, R36, 0x7610, R19 ;  /* 0x000076102413d816 */ /* 0x000fe40000000013 */
[----:B------:R-:W-:Y:S02]  /*afe0*/  @!P6 PRMT R15, R37, 0x7610, R15 ;  /* 0x00007610250fe816 */ /* 0x000fe4000000000f */
[----:B------:R-:W-:Y:S01]  /*aff0*/  @!P6 PRMT R14, R38, 0x7610, R14 ;  /* 0x00007610260ee816 */ /* 0x000fe2000000000e */
[----:B--2---:R-:W1:Y:S02]  /*b000*/  R2UR UR9, R2 ;  /* 0x00000000020973c2 */ /* 0x004e6400000e0000 */
[----:B-1----:R-:W-:-:S05]  /*b010*/  MOV R2, UR9 ;  /* 0x0000000900027c02 */ /* 0x002fca0008000f00 */
[----:B------:R-:W-:Y:S01]  /*b020*/  FFMA.FTZ R2, -R2, UR9, R3 ;  /* 0x0000000902027c23 */ /* 0x000fe20008010103 */
[----:B------:R-:W-:-:S04]  /*b030*/  @!P2 SHF.R.U32.HI R3, RZ, 0x10, R26 ;  /* 0x00000010ff03a819 */ /* 0x000fc8000001161a */
[----:B------:R-:W-:Y:S02]  /*b040*/  @!P2 PRMT R45, R3, 0x7610, R45 ;  /* 0x00007610032da816 */ /* 0x000fe4000000002d */
[----:B------:R-:W-:-:S13]  /*b050*/  FSETP.GTU.FTZ.AND P2, PT, R2, RZ, PT ;  /* 0x000000ff0200720b */ /* 0x000fda0003f5c000 */
[----:B------:R-:W-:Y:S01]  /*b060*/  VOTEU.ANY UP0, P2 ;  /* 0x00000000003f7886 */ /* 0x000fe20001000100 */
[----:B------:R-:W-:Y:S02]  /*b070*/  PLOP3.LUT P2, PT, PT, PT, UP0, 0x80, 0x0 ;  /* 0x000000000000781c */ /* 0x000fe40003f4f008 */
[----:B------:R-:W-:Y:S02]  /*b080*/  PRMT R26, RZ, 0x7610, R26 ;  /* 0x00007610ff1a7816 */ /* 0x000fe4000000001a */
[----:B------:R-:W-:-:S04]  /*b090*/  @!P3 SHF.R.U32.HI R3, RZ, 0x10, R32 ;  /* 0x00000010ff03b819 */ /* 0x000fc80000011620 */
[----:B------:R-:W-:Y:S02]  /*b0a0*/  @!P3 PRMT R26, R3, 0x7610, R26 ;  /* 0x00007610031ab816 */ /* 0x000fe4000000001a */
[----:B------:R-:W-:-:S03]  /*b0b0*/  @!P4 SHF.R.U32.HI R3, RZ, 0x10, R33 ;  /* 0x00000010ff03c819 */ /* 0x000fc60000011621 */
[----:B------:R-:W-:Y:S01]  /*b0c0*/  @P2 FADD.FTZ R2, R2, c[0x0][0x1a0] ;  /* 0x0000680002022621 */ /* 0x000fe20000010000 */
[----:B------:R-:W-:Y:S02]  /*b0d0*/  @!P4 PRMT R24, R3, 0x7610, R24 ;  /* 0x000076100318c816 */ /* 0x000fe40000000018 */
[----:B------:R-:W-:-:S03]  /*b0e0*/  @!P4 SHF.R.U32.HI R3, RZ, 0x10, R34 ;  /* 0x00000010ff03c819 */ /* 0x000fc60000011622 */
[----:B------:R-:W1:Y:S01]  /*b0f0*/  @P2 MUFU.RSQ R2, R2 ;  /* 0x0000000200022308 */ /* 0x000e620000001400 */
[----:B------:R-:W-:Y:S02]  /*b100*/  @!P4 PRMT R22, R3, 0x7610, R22 ;  /* 0x000076100316c816 */ /* 0x000fe40000000016 */
[----:B------:R-:W-:-:S04]  /*b110*/  @!P5 SHF.R.U32.HI R3, RZ, 0x10, R35 ;  /* 0x00000010ff03d819 */ /* 0x000fc80000011623 */
[----:B------:R-:W-:Y:S02]  /*b120*/  @!P5 PRMT R20, R3, 0x7610, R20 ;  /* 0x000076100314d816 */ /* 0x000fe40000000014 */
[----:B------:R-:W-:-:S04]  /*b130*/  @!P5 SHF.R.U32.HI R3, RZ, 0x10, R36 ;  /* 0x00000010ff03d819 */ /* 0x000fc80000011624 */
[----:B------:R-:W-:Y:S02]  /*b140*/  @!P5 PRMT R18, R3, 0x7610, R18 ;  /* 0x000076100312d816 */ /* 0x000fe40000000012 */
[----:B---3--:R-:W-:Y:S01]  /*b150*/  @!P0 SHF.R.U32.HI R3, RZ, 0x10, R10 ;  /* 0x00000010ff038819 */ /* 0x008fe2000001160a */
[----:B-1----:R1:W2:Y:S01]  /*b160*/  @P2 R2UR UR4, R2 ;  /* 0x00000000020423c2 */ /* 0x0022a200000e0000 */
[----:B------:R-:W-:Y:S02]  /*b170*/  @!P0 PRMT R12, R10, 0x7610, R12 ;  /* 0x000076100a0c8816 */ /* 0x000fe4000000000c */
[----:B------:R-:W-:Y:S02]  /*b180*/  @!P0 PRMT R11, R3, 0x7610, R11 ;  /* 0x00007610030b8816 */ /* 0x000fe4000000000b */
[----:B-1----:R-:W-:Y:S02]  /*b190*/  @!P6 SHF.R.U32.HI R2, RZ, 0x10, R38 ;  /* 0x00000010ff02e819 */ /* 0x002fe40000011626 */
[----:B0-----:R-:W-:-:S02]  /*b1a0*/  PRMT R17, RZ, 0x7610, R17 ;  /* 0x00007610ff117816 */ /* 0x001fc40000000011 */
[----:B------:R-:W-:Y:S01]  /*b1b0*/  @!P6 PRMT R13, R2, 0x7610, R13 ;  /* 0x00007610020de816 */ /* 0x000fe2000000000d */
[----:B------:R-:W-:Y:S04]  /*b1c0*/  STL.S16 [R1+0x320], R112 ;  /* 0x0003207001007387 */ /* 0x000fe80000100600 */
[----:B------:R-:W-:Y:S04]  /*b1d0*/  STL.S16 [R1+0x322], R110 ;  /* 0x0003226e01007387 */ /* 0x000fe80000100600 */
[----:B------:R-:W-:Y:S04]  /*b1e0*/  STL.S16 [R1+0x314], R108 ;  /* 0x0003146c01007387 */ /* 0x000fe80000100600 */
[----:B------:R-:W-:Y:S04]  /*b1f0*/  STL [R1+0xcc], R86 ;  /* 0x0000cc5601007387 */ /* 0x000fe80000100800 */
[----:B------:R-:W-:Y:S04]  /*b200*/  STL.S16 [R1+0x316], R106 ;  /* 0x0003166a01007387 */ /* 0x000fe80000100600 */
[----:B------:R-:W-:Y:S04]  /*b210*/  STL.S16 [R1+0x328], R105 ;  /* 0x0003286901007387 */ /* 0x000fe80000100600 */
[----:B------:R-:W-:Y:S04]  /*b220*/  STL.S16 [R1+0x32a], R85 ;  /* 0x00032a5501007387 */ /* 0x000fe80000100600 */
[----:B------:R-:W-:Y:S04]  /*b230*/  STL [R1+0x1cc], R87 ;  /* 0x0001cc5701007387 */ /* 0x000fe80000100800 */
[----:B------:R-:W-:Y:S04]  /*b240*/  STL.S16 [R1+0x324], R84 ;  /* 0x0003245401007387 */ /* 0x000fe80000100600 */
[----:B------:R-:W-:Y:S04]  /*b250*/  STL [R1+0xd0], R90 ;  /* 0x0000d05a01007387 */ /* 0x000fe80000100800 */
[----:B------:R-:W-:Y:S04]  /*b260*/  STL.S16 [R1+0x326], R81 ;  /* 0x0003265101007387 */ /* 0x000fe80000100600 */
[----:B------:R-:W-:Y:S04]  /*b270*/  STL.S16 [R1+0x32e], R80 ;  /* 0x00032e5001007387 */ /* 0x000fe80000100600 */
[----:B------:R-:W-:Y:S04]  /*b280*/  STL [R1+0x1d0], R91 ;  /* 0x0001d05b01007387 */ /* 0x000fe80000100800 */
[----:B------:R-:W-:Y:S04]  /*b290*/  STL [R1+0xd4], R72 ;  /* 0x0000d44801007387 */ /* 0x000fe80000100800 */
[----:B------:R-:W-:Y:S04]  /*b2a0*/  STL.S16 [R1+0x33a], R63 ;  /* 0x00033a3f01007387 */ /* 0x000fe80000100600 */
[----:B------:R-:W-:Y:S04]  /*b2b0*/  STL [R1+0x1d4], R73 ;  /* 0x0001d44901007387 */ /* 0x000fe80000100800 */
[----:B------:R-:W-:Y:S04]  /*b2c0*/  STL.S16 [R1+0x334], R62 ;  /* 0x0003343e01007387 */ /* 0x000fe80000100600 */
[----:B------:R-:W-:Y:S04]  /*b2d0*/  STL [R1+0xd8], R74 ;  /* 0x0000d84a01007387 */ /* 0x000fe80000100800 */
[----:B------:R-:W-:Y:S04]  /*b2e0*/  STL.S16 [R1+0x338], R57 ;  /* 0x0003383901007387 */ /* 0x000fe80000100600 */
        /* <DEDUP_REMOVED lines=11> */
[----:B------:R-:W-:Y:S04]  /*b3a0*/  STL.S16 [R1+0x346], R56 ;  /* 0x0003463801007387 */ /* 0x000fe80000100600 */
        /* <DEDUP_REMOVED lines=8> */
[----:B------:R-:W-:Y:S04]  /*b430*/  STL.S16 [R1+0x34e], R44 ;  /* 0x00034e2c01007387 */ /* 0x000fe80000100600 */
[----:B------:R-:W-:Y:S04]  /*b440*/  STL.S16 [R1+0x34c], R29 ;  /* 0x00034c1d01007387 */ /* 0x000fe80000100600 */
        /* <DEDUP_REMOVED lines=17> */
[----:B------:R-:W-:Y:S04]  /*b560*/  STL [R1+0x10c], R10 ;  /* 0x00010c0a01007387 */ /* 0x000fe80000100800 */
[----:B-----5:R-:W-:Y:S04]  /*b570*/  STL [R1+0x20c], R9 ;  /* 0x00020c0901007387 */ /* 0x020fe80000100800 */
[----:B------:R-:W-:Y:S04]  /*b580*/  STL.S16 [R1+0x364], R15 ;  /* 0x0003640f01007387 */ /* 0x000fe80000100600 */
[----:B------:R-:W-:Y:S04]  /*b590*/  STL.S16 [R1+0x368], R14 ;  /* 0x0003680e01007387 */ /* 0x000fe80000100600 */
[----:B------:R-:W-:Y:S04]  /*b5a0*/  STL.S16 [R1+0x36a], R13 ;  /* 0x00036a0d01007387 */ /* 0x000fe80000100600 */
[----:B------:R-:W-:Y:S04]  /*b5b0*/  STL.S16 [R1+0x36e], R12 ;  /* 0x00036e0c01007387 */ /* 0x000fe80000100600 */
[----:B------:R-:W-:Y:S04]  /*b5c0*/  STL.S16 [R1+0x372], R11 ;  /* 0x0003720b01007387 */ /* 0x000fe80000100600 */
[----:B------:R-:W-:Y:S01]  /*b5d0*/  STL.S16 [R1+0x370], R17 ;  /* 0x0003701101007387 */ /* 0x000fe20000100600 */
[----:B------:R-:W-:Y:S01]  /*b5e0*/  LOP3.LUT P1, RZ, R122, 0x8000000, RZ, 0xc0, !PT ;  /* 0x080000007aff7812 */ /* 0x000fe2000782c0ff */
[----:B------:R-:W-:Y:S01]  /*b5f0*/  UMOV UR5, 0x3f800000 ;  /* 0x3f80000000057882 */ /* 0x000fe20000000000 */
[----:B------:R-:W-:Y:S01]  /*b600*/  BSSY B0, `(.L_x_304) ;  /* 0x0000014000007945 */ /* 0x000fe20003800000 */
[----:B--2---:R-:W-:Y:S01]  /*b610*/  @UP0 UMOV UR5, UR4 ;  /* 0x0000000400050c82 */ /* 0x004fe20008000000 */
[----:B------:R-:W-:Y:S04]  /*b620*/  STL.S16 [R1+0x332], R67 ;  /* 0x0003324301007387 */ /* 0x000fe80000100600 */
[----:B------:R0:W-:Y:S04]  /*b630*/  STL.S16 [R1+0x32c], R66 ;  /* 0x00032c4201007387 */ /* 0x0001e80000100600 */
[----:B------:R-:W-:Y:S04]  /*b640*/  STL.S16 [R1+0x330], R65 ;  /* 0x0003304101007387 */ /* 0x000fe80000100600 */
[----:B------:R1:W-:Y:S01]  /*b650*/  STL.S16 [R1+0x336], R64 ;  /* 0x0003364001007387 */ /* 0x0003e20000100600 */
[----:B0-----:R-:W-:Y:S01]  /*b660*/  CS2R R66, SRZ ;  /* 0x0000000000427805 */ /* 0x001fe2000001ff00 */
[----:B-1----:R-:W-:Y:S01]  /*b670*/  CS2R R64, SRZ ;  /* 0x0000000000407805 */ /* 0x002fe2000001ff00 */
[----:B------:R-:W-:Y:S05]  /*b680*/  @P1 BRA `(.L_x_305) ;  /* 0x000000b000001947 */ /* 0x000fea0003800000 */
[----:B------:R-:W2:Y:S01]  /*b690*/  LDL R112, [R1+0x378] ;  /* 0x0003780001707983 */ /* 0x000ea20000100800 */
[----:B------:R-:W-:-:S02]  /*b6a0*/  ISETP.NE.AND P2, PT, RZ, UR19, PT ;  /* 0x00000013ff007c0c */ /* 0x000fc4000bf45270 */
[----:B------:R-:W-:Y:S02]  /*b6b0*/  MOV R66, UR17 ;  /* 0x0000001100427c02 */ /* 0x000fe40008000f00 */
[----:B------:R-:W-:-:S03]  /*b6c0*/  MOV R67, 0x4 ;  /* 0x0000000400437802 */ /* 0x000fc60000000f00 */
[----:B--2---:R-:W-:-:S06]  /*b6d0*/  IMAD R66, R66, 0x70, R112 ;  /* 0x0000007042427824 */ /* 0x004fcc00078e0270 */
[----:B------:R-:W-:Y:S02]  /*b6e0*/  @P2 SHF.R.S32.HI R3, RZ, 0x1f, R66 ;  /* 0x0000001fff032819 */ /* 0x000fe40000011442 */
[----:B------:R-:W-:-:S04]  /*b6f0*/  @P2 LEA R2, P3, R66, c[0x0][0x190], 0x2 ;  /* 0x0000640042022a11 */ /* 0x000fc800078610ff */
[C---:B------:R-:W-:Y:S01]  /*b700*/  @P2 LEA.HI.X R3, R66.reuse, c[0x0][0x194], R3, 0x2, P3 ;  /* 0x0000650042032a11 */ /* 0x040fe200018f1403 */
[----:B------:R-:W-:-:S04]  /*b710*/  IMAD.WIDE R66, R66, R67, c[0x0][0x188] ;  /* 0x0000620042427625 */ /* 0x000fc800078e0243 */
[----:B------:R0:W5:Y:S04]  /*b720*/  @P2 LDG.E.64 R64, [R2.64] ;  /* 0x0000000e02402981 */ /* 0x000168000c1e1b00 */
[----:B------:R-:W5:Y:S02]  /*b730*/  LDG.E.64 R66, [R66.64] ;  /* 0x0000000e42427981 */ /* 0x000f64000c1e1b00 */
.L_x_305:
[----:B------:R-:W-:Y:S05]  /*b740*/  BSYNC B0 ;  /* 0x0000000000007941 */ /* 0x000fea0003800000 */
.L_x_304:
[----:B------:R-:W2:Y:S02]  /*b750*/  LDL.S16 R13, [R1+0x25e] ;  /* 0x00025e00010d7983 */ /* 0x000ea40000100600 */
[----:B--2---:R-:W-:Y:S02]  /*b760*/  PRMT R20, R13, 0x7610, R20 ;  /* 0x000076100d147816 */ /* 0x004fe40000000014 */
[----:B------:R-:W2:Y:S01]  /*b770*/  LDL.S16 R13, [R1+0x264] ;  /* 0x00026400010d7983 */ /* 0x000ea20000100600 */
[----:B------:R-:W-:Y:S02]  /*b780*/  PRMT R12, R17, 0x7610, R12 ;  /* 0x00007610110c7816 */ /* 0x000fe4000000000c */
[----:B------:R-:W-:-:S02]  /*b790*/  PRMT R21, RZ, 0x7610, R21 ;  /* 0x00007610ff157816 */ /* 0x000fc40000000015 */
[----:B------:R-:W-:Y:S02]  /*b7a0*/  PRMT R19, R20, 0x7610, R19 ;  /* 0x0000761014137816 */ /* 0x000fe40000000013 */
[----:B--2---:R-:W-:Y:S02]  /*b7b0*/  PRMT R18, R13, 0x7610, R18 ;  /* 0x000076100d127816 */ /* 0x004fe40000000012 */
[----:B------:R-:W2:Y:S01]  /*b7c0*/  LDL.S16 R13, [R1+0x260] ;  /* 0x00026000010d7983 */ /* 0x000ea20000100600 */
[----:B------:R-:W-:Y:S01]  /*b7d0*/  @!P0 PRMT R12, R9, 0x7610, R12 ;  /* 0x00007610090c8816 */ /* 0x000fe2000000000c */
[----:B------:R-:W-:Y:S01]  /*b7e0*/  ULDC.U8 UR19, c[0x0][0x1f4] ;  /* 0x00007d0000137ab9 */ /* 0x000fe20000000000 */
[----:B------:R-:W-:Y:S01]  /*b7f0*/  PRMT R16, R19, 0x7610, R16 ;  /* 0x0000761013107816 */ /* 0x000fe20000000010 */
[----:B------:R1:W-:Y:S01]  /*b800*/  STL.S16 [R1+0x36c], R21 ;  /* 0x00036c1501007387 */ /* 0x0003e20000100600 */
[----:B------:R-:W-:-:S03]  /*b810*/  PRMT R15, R18, 0x7610, R15 ;  /* 0x00007610120f7816 */ /* 0x000fc6000000000f */
[----:B------:R1:W-:Y:S01]  /*b820*/  @!P0 STL.S16 [R1+0x370], R12 ;  /* 0x0003700c01008387 */ /* 0x0003e20000100600 */
[----:B------:R-:W-:Y:S02]  /*b830*/  ISETP.NE.AND P2, PT, RZ, UR19, PT ;  /* 0x00000013ff007c0c */ /* 0x000fe4000bf45270 */
[----:B--2---:R-:W-:Y:S02]  /*b840*/  PRMT R14, R13, 0x7610, R14 ;  /* 0x000076100d0e7816 */ /* 0x004fe4000000000e */
[----:B------:R-:W2:Y:S01]  /*b850*/  LDL.LU.S16 R13, [R1+0x262] ;  /* 0x00026200010d7983 */ /* 0x000ea20000300600 */
[----:B------:R-:W-:Y:S02]  /*b860*/  PRMT R10, R16, 0x7610, R10 ;  /* 0x00007610100a7816 */ /* 0x000fe4000000000a */
[----:B0-----:R-:W-:Y:S02]  /*b870*/  PRMT R3, R15, 0x7610, R3 ;  /* 0x000076100f037816 */ /* 0x001fe40000000003 */
[----:B------:R-:W-:-:S02]  /*b880*/  PRMT R10, RZ, 0x5410, R10 ;  /* 0x00005410ff0a7816 */ /* 0x000fc4000000000a */
[----:B------:R-:W-:Y:S02]  /*b890*/  PRMT R3, RZ, 0x5410, R3 ;  /* 0x00005410ff037816 */ /* 0x000fe40000000003 */
[----:B------:R-:W-:Y:S01]  /*b8a0*/  PRMT R2, R14, 0x7610, R2 ;  /* 0x000076100e027816 */ /* 0x000fe20000000002 */
[----:B------:R-:W-:Y:S01]  /*b8b0*/  FADD.FTZ R10, R10, -UR9 ;  /* 0x800000090a0a7e21 */ /* 0x000fe20008010000 */
[----:B------:R-:W-:Y:S01]  /*b8c0*/  @!P0 SHF.R.U32.HI R9, RZ, 0x10, R9 ;  /* 0x00000010ff098819 */ /* 0x000fe20000011609 */
[----:B------:R-:W-:Y:S01]  /*b8d0*/  FADD.FTZ R3, R3, -UR9 ;  /* 0x8000000903037e21 */ /* 0x000fe20008010000 */
[----:B------:R-:W-:Y:S01]  /*b8e0*/  PRMT R2, RZ, 0x5410, R2 ;  /* 0x00005410ff027816 */ /* 0x000fe20000000002 */
[----:B------:R-:W-:Y:S02]  /*b8f0*/  FMUL.FTZ R10, R10, UR5 ;  /* 0x000000050a0a7c20 */ /* 0x000fe40008410000 */
[----:B------:R-:W-:Y:S01]  /*b900*/  FMUL.FTZ R3, R3, UR5 ;  /* 0x0000000503037c20 */ /* 0x000fe20008410000 */
[----:B--2---:R-:W-:-:S04]  /*b910*/  PRMT R11, R13, 0x7610, R11 ;  /* 0x000076100d0b7816 */ /* 0x004fc8000000000b */
[----:B------:R-:W-:Y:S01]  /*b920*/  PRMT R11, RZ, 0x5410, R11 ;  /* 0x00005410ff0b7816 */ /* 0x000fe2000000000b */
[----:B------:R-:W-:Y:S05]  /*b930*/  @!P2 BRA `(.L_x_306) ;  /* 0x000001200000a947 */ /* 0x000fea0003800000 */
[----:B-1---5:R-:W-:-:S04]  /*b940*/  FFMA.FTZ R12, R10, R66, R64 ;  /* 0x000000420a0c7223 */ /* 0x022fc80000010040 */
        /* <DEDUP_REMOVED lines=17> */
.L_x_306:
[----:B-1----:R-:W2:Y:S02]  /*ba60*/  LDL.S16 R12, [R1+0x256] ;  /* 0x00025600010c7983 */ /* 0x002ea40000100600 */
[----:B--2---:R-:W-:Y:S02]  /*ba70*/  PRMT R24, R12, 0x7610, R24 ;  /* 0x000076100c187816 */ /* 0x004fe40000000018 */
[----:B------:R-:W2:Y:S01]  /*ba80*/  LDL.S16 R12, [R1+0x258] ;  /* 0x00025800010c7983 */ /* 0x000ea20000100600 */
[----:B------:R-:W-:Y:S02]  /*ba90*/  PRMT R17, R21, 0x7610, R17 ;  /* 0x0000761015117816 */ /* 0x000fe40000000011 */
[----:B------:R-:W-:Y:S02]  /*baa0*/  PRMT R23, R24, 0x7610, R23 ;  /* 0x0000761018177816 */ /* 0x000fe40000000017 */
[----:B--2---:R-:W-:Y:S02]  /*bab0*/  PRMT R22, R12, 0x7610, R22 ;  /* 0x000076100c167816 */ /* 0x004fe40000000016 */
[----:B------:R-:W2:Y:S01]  /*bac0*/  LDL.LU.S16 R12, [R1+0x25a] ;  /* 0x00025a00010c7983 */ /* 0x000ea20000300600 */
[----:B------:R-:W-:-:S02]  /*bad0*/  @!P0 PRMT R17, R9, 0x7610, R17 ;  /* 0x0000761009118816 */ /* 0x000fc40000000011 */
[----:B------:R-:W-:Y:S02]  /*bae0*/  PRMT R20, R23, 0x7610, R20 ;  /* 0x0000761017147816 */ /* 0x000fe40000000014 */
[----:B------:R-:W-:Y:S02]  /*baf0*/  PRMT R19, R22, 0x7610, R19 ;  /* 0x0000761016137816 */ /* 0x000fe40000000013 */
[----:B--2---:R-:W-:Y:S02]  /*bb00*/  PRMT R18, R12, 0x7610, R18 ;  /* 0x000076100c127816 */ /* 0x004fe40000000012 */
[----:B------:R-:W2:Y:S01]  /*bb10*/  LDL.LU.S16 R12, [R1+0x25c] ;  /* 0x00025c00010c7983 */ /* 0x000ea20000300600 */
[----:B------:R-:W-:Y:S02]  /*bb20*/  PRMT R15, R20, 0x7610, R15 ;  /* 0x00007610140f7816 */ /* 0x000fe4000000000f */
[----:B------:R-:W-:Y:S01]  /*bb30*/  PRMT R16, R19, 0x7610, R16 ;  /* 0x0000761013107816 */ /* 0x000fe20000000010 */
[----:B------:R0:W-:Y:S01]  /*bb40*/  @!P0 STL.S16 [R1+0x36c], R17 ;  /* 0x00036c1101008387 */ /* 0x0001e20000100600 */
[----:B------:R-:W-:-:S02]  /*bb50*/  PRMT R15, RZ, 0x5410, R15 ;  /* 0x00005410ff0f7816 */ /* 0x000fc4000000000f */
[----:B------:R-:W-:-:S03]  /*bb60*/  PRMT R13, R18, 0x7610, R13 ;  /* 0x00007610120d7816 */ /* 0x000fc6000000000d */
[----:B------:R-:W-:Y:S01]  /*bb70*/  FADD.FTZ R15, R15, -UR9 ;  /* 0x800000090f0f7e21 */ /* 0x000fe20008010000 */
[----:B------:R-:W-:-:S03]  /*bb80*/  PRMT R13, RZ, 0x5410, R13 ;  /* 0x00005410ff0d7816 */ /* 0x000fc6000000000d */
[----:B------:R-:W-:Y:S01]  /*bb90*/  FMUL.FTZ R15, R15, UR5 ;  /* 0x000000050f0f7c20 */ /* 0x000fe20008410000 */
[----:B--2---:R-:W-:Y:S01]  /*bba0*/  PRMT R14, R12, 0x7610, R14 ;  /* 0x000076100c0e7816 */ /* 0x004fe2000000000e */
[----:B-----5:R-:W-:-:S03]  /*bbb0*/  FMUL.FTZ R12, R2, R66 ;  /* 0x00000042020c7220 */ /* 0x020fc60000410000 */
[----:B------:R-:W-:Y:S01]  /*bbc0*/  PRMT R14, RZ, 0x5410, R14 ;  /* 0x00005410ff0e7816 */ /* 0x000fe2000000000e */
[C---:B------:R-:W-:Y:S02]  /*bbd0*/  FFMA.FTZ R9, R10.reuse, R12, RZ ;  /* 0x0000000c0a097223 */ /* 0x040fe400000100ff */
[----:B------:R-:W-:Y:S02]  /*bbe0*/  FMUL.FTZ R12, R11, R67 ;  /* 0x000000430b0c7220 */ /* 0x000fe40000410000 */
[----:B------:R-:W-:Y:S02]  /*bbf0*/  FFMA.FTZ R10, R10, R2, RZ ;  /* 0x000000020a0a7223 */ /* 0x000fe400000100ff */
[----:B------:R-:W-:Y:S01]  /*bc00*/  FFMA.FTZ R9, R3, R12, R9 ;  /* 0x0000000c03097223 */ /* 0x000fe20000010009 */
[----:B------:R-:W-:-:S05]  /*bc10*/  PRMT R12, RZ, 0x5410, R16 ;  /* 0x00005410ff0c7816 */ /* 0x000fca0000000010 */
[----:B------:R-:W-:-:S04]  /*bc20*/  FADD.FTZ R12, R12, -UR9 ;  /* 0x800000090c0c7e21 */ /* 0x000fc80008010000 */
        /* <DEDUP_REMOVED lines=20> */
.L_x_307:
[----:B0-----:R-:W2:Y:S02]  /*bd70*/  LDL.LU.S16 R16, [R1+0x254] ;  /* 0x0002540001107983 */ /* 0x001ea40000300600 */
[----:B--2---:R-:W-:Y:S02]  /*bd80*/  PRMT R26, R16, 0x7610, R26 ;  /* 0x00007610101a7816 */ /* 0x004fe4000000001a */
[----:B------:R-:W2:Y:S01]  /*bd90*/  LDL.S16 R16, [R1+0x26a] ;  /* 0x00026a0001107983 */ /* 0x000ea20000100600 */
[----:B------:R-:W-:Y:S01]  /*bda0*/  FFMA.FTZ R10, R15, R13, R10 ;  /* 0x0000000d0f0a7223 */ /* 0x000fe2000001000a */
[----:B------:R-:W-:Y:S02]  /*bdb0*/  PRMT R25, R26, 0x7610, R25 ;  /* 0x000076101a197816 */ /* 0x000fe40000000019 */
[----:B--2---:R-:W-:Y:S02]  /*bdc0*/  PRMT R24, R16, 0x7610, R24 ;  /* 0x0000761010187816 */ /* 0x004fe40000000018 */
[----:B------:R-:W2:Y:S01]  /*bdd0*/  LDL.LU.S16 R16, [R1+0x266] ;  /* 0x0002660001107983 */ /* 0x000ea20000300600 */
[----:B------:R-:W-:-:S02]  /*bde0*/  PRMT R23, R25, 0x7610, R23 ;  /* 0x0000761019177816 */ /* 0x000fc40000000017 */
[----:B------:R-:W-:Y:S02]  /*bdf0*/  PRMT R22, R24, 0x7610, R22 ;  /* 0x0000761018167816 */ /* 0x000fe40000000016 */
[----:B--2---:R-:W-:Y:S02]  /*be00*/  PRMT R21, R16, 0x7610, R21 ;  /* 0x0000761010157816 */ /* 0x004fe40000000015 */
[----:B------:R-:W2:Y:S01]  /*be10*/  LDL.LU.S16 R16, [R1+0x268] ;  /* 0x0002680001107983 */ /* 0x000ea20000300600 */
[----:B------:R-:W-:Y:S01]  /*be20*/  FFMA.FTZ R3, R3, R11, RZ ;  /* 0x0000000b03037223 */ /* 0x000fe200000100ff */
[----:B------:R-:W-:Y:S02]  /*be30*/  PRMT R20, R23, 0x7610, R20 ;  /* 0x0000761017147816 */ /* 0x000fe40000000014 */
[----:B------:R-:W-:Y:S01]  /*be40*/  PRMT R19, R22, 0x7610, R19 ;  /* 0x0000761016137816 */ /* 0x000fe20000000013 */
[----:B------:R-:W-:Y:S01]  /*be50*/  FFMA.FTZ R3, R12, R14, R3 ;  /* 0x0000000e0c037223 */ /* 0x000fe20000010003 */
[----:B------:R-:W-:-:S02]  /*be60*/  PRMT R18, R21, 0x7610, R18 ;  /* 0x0000761015127816 */ /* 0x000fc40000000012 */
[----:B--2---:R-:W-:Y:S01]  /*be70*/  PRMT R17, R16, 0x7610, R17 ;  /* 0x0000761010117816 */ /* 0x004fe20000000011 */
[----:B------:R-:W-:Y:S02]  /*be80*/  FADD.FTZ R16, RZ, R2 ;  /* 0x00000002ff107221 */ /* 0x000fe40000010000 */
[-C--:B------:R-:W-:Y:S02]  /*be90*/  FFMA.FTZ R2, R2, R66.reuse, RZ ;  /* 0x0000004202027223 */ /* 0x080fe400000100ff */
[----:B------:R-:W-:Y:S02]  /*bea0*/  FADD.FTZ R16, R16, R13 ;  /* 0x0000000d10107221 */ /* 0x000fe40000010000 */
[----:B------:R-:W-:Y:S02]  /*beb0*/  FMUL.FTZ R13, R13, R66 ;  /* 0x000000420d0d7220 */ /* 0x000fe40000410000 */
[----:B------:R-:W-:Y:S02]  /*bec0*/  FFMA.FTZ R2, R11, R67, R2 ;  /* 0x000000430b027223 */ /* 0x000fe40000010002 */
[----:B------:R-:W-:Y:S01]  /*bed0*/  FFMA.FTZ R9, R15, R13, R9 ;  /* 0x0000000d0f097223 */ /* 0x000fe20000010009 */
[----:B------:R-:W-:Y:S01]  /*bee0*/  PRMT R15, RZ, 0x5410, R17 ;  /* 0x00005410ff0f7816 */ /* 0x000fe20000000011 */
[----:B------:R-:W-:-:S02]  /*bef0*/  FADD.FTZ R2, R2, R13 ;  /* 0x0000000d02027221 */ /* 0x000fc40000010000 */
[----:B------:R-:W-:Y:S02]  /*bf00*/  FADD.FTZ R11, RZ, R11 ;  /* 0x0000000bff0b7221 */ /* 0x000fe40000010000 */
[----:B------:R-:W-:Y:S02]  /*bf10*/  FMUL.FTZ R13, R14, R67 ;  /* 0x000000430e0d7220 */ /* 0x000fe40000410000 */
[----:B------:R-:W-:Y:S01]  /*bf20*/  FADD.FTZ R11, R11, R14 ;  /* 0x0000000e0b0b7221 */ /* 0x000fe20000010000 */
[----:B------:R-:W-:Y:S01]  /*bf30*/  PRMT R14, RZ, 0x5410, R20 ;  /* 0x00005410ff0e7816 */ /* 0x000fe20000000014 */
[----:B------:R-:W-:Y:S01]  /*bf40*/  FFMA.FTZ R9, R12, R13, R9 ;  /* 0x0000000d0c097223 */ /* 0x000fe20000010009 */
[----:B------:R-:W-:Y:S01]  /*bf50*/  PRMT R12, RZ, 0x5410, R18 ;  /* 0x00005410ff0c7816 */ /* 0x000fe20000000012 */
[----:B------:R-:W-:Y:S01]  /*bf60*/  FADD.FTZ R2, R13, R2 ;  /* 0x000000020d027221 */ /* 0x000fe20000010000 */
[----:B------:R-:W-:Y:S01]  /*bf70*/  PRMT R13, RZ, 0x5410, R19 ;  /* 0x00005410ff0d7816 */ /* 0x000fe20000000013 */
[----:B------:R-:W-:-:S04]  /*bf80*/  FADD.FTZ R14, R14, -UR9 ;  /* 0x800000090e0e7e21 */ /* 0x000fc80008010000 */
        /* <DEDUP_REMOVED lines=22> */
.L_x_308:
[----:B------:R-:W2:Y:S02]  /*c0f0*/  LDL.S16 R17, [R1+0x24a] ;  /* 0x00024a0001117983 */ /* 0x000ea40000100600 */
[----:B--2---:R-:W-:Y:S02]  /*c100*/  PRMT R27, R17, 0x7610, R27 ;  /* 0x00007610111b7816 */ /* 0x004fe4000000001b */
[----:B------:R-:W2:Y:S02]  /*c110*/  LDL.S16 R17, [R1+0x26c] ;  /* 0x00026c0001117983 */ /* 0x000ea40000100600 */
[----:B------:R-:W-:Y:S02]  /*c120*/  PRMT R26, R27, 0x7610, R26 ;  /* 0x000076101b1a7816 */ /* 0x000fe4000000001a */
[----:B--2---:R-:W-:Y:S02]  /*c130*/  PRMT R25, R17, 0x7610, R25 ;  /* 0x0000761011197816 */ /* 0x004fe40000000019 */
[----:B------:R-:W2:Y:S01]  /*c140*/  LDL.S16 R17, [R1+0x24c] ;  /* 0x00024c0001117983 */ /* 0x000ea20000100600 */
[----:B------:R-:W-:-:S02]  /*c150*/  PRMT R24, R26, 0x7610, R24 ;  /* 0x000076101a187816 */ /* 0x000fc40000000018 */
[----:B------:R-:W-:Y:S02]  /*c160*/  PRMT R23, R25, 0x7610, R23 ;  /* 0x0000761019177816 */ /* 0x000fe40000000017 */
[----:B--2---:R-:W-:Y:S02]  /*c170*/  PRMT R22, R17, 0x7610, R22 ;  /* 0x0000761011167816 */ /* 0x004fe40000000016 */
[----:B------:R-:W2:Y:S01]  /*c180*/  LDL.LU.S16 R17, [R1+0x24e] ;  /* 0x00024e0001117983 */ /* 0x000ea20000300600 */
[----:B------:R-:W-:Y:S01]  /*c190*/  FFMA.FTZ R10, R14, R12, R10 ;  /* 0x0000000c0e0a7223 */ /* 0x000fe2000001000a */
[----:B------:R-:W-:Y:S01]  /*c1a0*/  PRMT R21, R24, 0x7610, R21 ;  /* 0x0000761018157816 */ /* 0x000fe20000000015 */
[----:B------:R-:W-:Y:S01]  /*c1b0*/  FFMA.FTZ R3, R13, R15, R3 ;  /* 0x0000000f0d037223 */ /* 0x000fe20000010003 */
[----:B------:R-:W-:Y:S01]  /*c1c0*/  PRMT R20, R23, 0x7610, R20 ;  /* 0x0000761017147816 */ /* 0x000fe20000000014 */
[----:B------:R-:W-:Y:S01]  /*c1d0*/  FADD.FTZ R16, R16, R12 ;  /* 0x0000000c10107221 */ /* 0x000fe20000010000 */
[----:B------:R-:W-:-:S02]  /*c1e0*/  PRMT R19, R22, 0x7610, R19 ;  /* 0x0000761016137816 */ /* 0x000fc40000000013 */
[----:B--2---:R-:W-:Y:S01]  /*c1f0*/  PRMT R18, R17, 0x7610, R18 ;  /* 0x0000761011127816 */ /* 0x004fe20000000012 */
[----:B------:R-:W-:-:S03]  /*c200*/  FMUL.FTZ R17, R12, R66 ;  /* 0x000000420c117220 */ /* 0x000fc60000410000 */
[----:B------:R-:W-:Y:S01]  /*c210*/  PRMT R12, RZ, 0x5410, R18 ;  /* 0x00005410ff0c7816 */ /* 0x000fe20000000012 */
[----:B------:R-:W-:Y:S02]  /*c220*/  FFMA.FTZ R9, R14, R17, R9 ;  /* 0x000000110e097223 */ /* 0x000fe40000010009 */
[----:B------:R-:W-:Y:S01]  /*c230*/  FADD.FTZ R2, R2, R17 ;  /* 0x0000001102027221 */ /* 0x000fe20000010000 */
[----:B------:R-:W-:Y:S01]  /*c240*/  PRMT R17, RZ, 0x5410, R21 ;  /* 0x00005410ff117816 */ /* 0x000fe20000000015 */
[----:B------:R-:W-:-:S04]  /*c250*/  FMUL.FTZ R14, R15, R67 ;  /* 0x000000430f0e7220 */ /* 0x000fc80000410000 */
        /* <DEDUP_REMOVED lines=27> */
.L_x_309:
[----:B------:R-:W2:Y:S02]  /*c410*/  LDL.S16 R18, [R1+0x246] ;  /* 0x0002460001127983 */ /* 0x000ea40000100600 */
[----:B--2---:R-:W-:Y:S02]  /*c420*/  PRMT R28, R18, 0x7610, R28 ;  /* 0x00007610121c7816 */ /* 0x004fe4000000001c */
[----:B------:R-:W2:Y:S02]  /*c430*/  LDL.LU.S16 R18, [R1+0x26e] ;  /* 0x00026e0001127983 */ /* 0x000ea40000300600 */
[----:B------:R-:W-:Y:S02]  /*c440*/  PRMT R27, R28, 0x7610, R27 ;  /* 0x000076101c1b7816 */ /* 0x000fe4000000001b */
[----:B--2---:R-:W-:Y:S02]  /*c450*/  PRMT R26, R18, 0x7610, R26 ;  /* 0x00007610121a7816 */ /* 0x004fe4000000001a */
[----:B------:R-:W2:Y:S01]  /*c460*/  LDL.LU.S16 R18, [R1+0x248] ;  /* 0x0002480001127983 */ /* 0x000ea20000300600 */
[----:B------:R-:W-:-:S02]  /*c470*/  PRMT R25, R27, 0x7610, R25 ;  /* 0x000076101b197816 */ /* 0x000fc40000000019 */
[----:B------:R-:W-:Y:S02]  /*c480*/  PRMT R24, R26, 0x7610, R24 ;  /* 0x000076101a187816 */ /* 0x000fe40000000018 */
[----:B--2---:R-:W-:Y:S02]  /*c490*/  PRMT R23, R18, 0x7610, R23 ;  /* 0x0000761012177816 */ /* 0x004fe40000000017 */
[----:B------:R-:W2:Y:S01]  /*c4a0*/  LDL.S16 R18, [R1+0x270] ;  /* 0x0002700001127983 */ /* 0x000ea20000100600 */
[----:B------:R-:W-:Y:S01]  /*c4b0*/  PRMT R19, R25, 0x7610, R19 ;  /* 0x0000761019137816 */ /* 0x000fe20000000013 */
[----:B------:R-:W-:Y:S01]  /*c4c0*/  FADD.FTZ R15, R11, R15 ;  /* 0x0000000f0b0f7221 */ /* 0x000fe20000010000 */
[----:B------:R-:W-:Y:S02]  /*c4d0*/  PRMT R22, R24, 0x7610, R22 ;  /* 0x0000761018167816 */ /* 0x000fe40000000016 */
[----:B------:R-:W-:Y:S02]  /*c4e0*/  PRMT R19, RZ, 0x5410, R19 ;  /* 0x00005410ff137816 */ /* 0x000fe40000000013 */
[----:B------:R-:W-:-:S03]  /*c4f0*/  PRMT R21, R23, 0x7610, R21 ;  /* 0x0000761017157816 */ /* 0x000fc60000000015 */
[----:B------:R-:W-:Y:S01]  /*c500*/  FADD.FTZ R19, R19, -UR9 ;  /* 0x8000000913137e21 */ /* 0x000fe20008010000 */
[----:B------:R-:W-:-:S03]  /*c510*/  PRMT R11, RZ, 0x5410, R21 ;  /* 0x00005410ff0b7816 */ /* 0x000fc60000000015 */
[----:B------:R-:W-:Y:S01]  /*c520*/  FMUL.FTZ R19, R19, UR5 ;  /* 0x0000000513137c20 */ /* 0x000fe20008410000 */
[----:B--2---:R-:W-:Y:S01]  /*c530*/  PRMT R20, R18, 0x7610, R20 ;  /* 0x0000761012147816 */ /* 0x004fe20000000014 */
[----:B------:R-:W-:-:S04]  /*c540*/  FMUL.FTZ R18, R9, R66 ;  /* 0x0000004209127220 */ /* 0x000fc80000410000 */
[C---:B------:R-:W-:Y:S02]  /*c550*/  FFMA.FTZ R13, R17.reuse, R18, R13 ;  /* 0x00000012110d7223 */ /* 0x040fe4000001000d */
[----:B------:R-:W-:Y:S02]  /*c560*/  FADD.FTZ R2, R2, R18 ;  /* 0x0000001202027221 */ /* 0x000fe40000010000 */
[----:B------:R-:W-:Y:S02]  /*c570*/  FMUL.FTZ R18, R12, R67 ;  /* 0x000000430c127220 */ /* 0x000fe40000410000 */
[----:B------:R-:W-:Y:S02]  /*c580*/  FFMA.FTZ R17, R17, R9, R10 ;  /* 0x0000000911117223 */ /* 0x000fe4000001000a */
[----:B------:R-:W-:Y:S01]  /*c590*/  FFMA.FTZ R10, R14, R18, R13 ;  /* 0x000000120e0a7223 */ /* 0x000fe2000001000d */
[----:B------:R-:W-:Y:S01]  /*c5a0*/  PRMT R13, RZ, 0x5410, R22 ;  /* 0x00005410ff0d7816 */ /* 0x000fe20000000016 */
[----:B------:R-:W-:Y:S01]  /*c5b0*/  FADD.FTZ R18, R18, R2 ;  /* 0x0000000212127221 */ /* 0x000fe20000010000 */
[----:B------:R-:W-:-:S03]  /*c5c0*/  PRMT R2, RZ, 0x5410, R20 ;  /* 0x00005410ff027816 */ /* 0x000fc60000000014 */
[----:B------:R-:W-:-:S04]  /*c5d0*/  FADD.FTZ R13, R13, -UR9 ;  /* 0x800000090d0d7e21 */ /* 0x000fc80008010000 */
        /* <DEDUP_REMOVED lines=20> */
.L_x_310:
        /* <DEDUP_REMOVED lines=9> */
[----:B------:R-:W2:Y:S01]  /*c7b0*/  LDL.LU.S16 R20, [R1+0x272] ;  /* 0x0002720001147983 */ /* 0x000ea20000300600 */
[----:B------:R-:W-:Y:S01]  /*c7c0*/  PRMT R26, R27, 0x7610, R26 ;  /* 0x000076101b1a7816 */ /* 0x000fe2000000001a */
[----:B------:R-:W-:Y:S01]  /*c7d0*/  FADD.FTZ R16, R16, R9 ;  /* 0x0000000910107221 */ /* 0x000fe20000010000 */
[----:B------:R-:W-:Y:S01]  /*c7e0*/  PRMT R24, R21, 0x7610, R24 ;  /* 0x0000761015187816 */ /* 0x000fe20000000018 */
[----:B------:R-:W-:Y:S01]  /*c7f0*/  FMUL.FTZ R21, R2, R67 ;  /* 0x0000004302157220 */ /* 0x000fe20000410000 */
[----:B------:R-:W-:Y:S02]  /*c800*/  PRMT R25, R22, 0x7610, R25 ;  /* 0x0000761016197816 */ /* 0x000fe40000000019 */
[----:B------:R-:W-:-:S02]  /*c810*/  PRMT R9, RZ, 0x5410, R24 ;  /* 0x00005410ff097816 */ /* 0x000fc40000000018 */
[----:B--2---:R-:W-:Y:S01]  /*c820*/  PRMT R23, R20, 0x7610, R23 ;  /* 0x0000761014177816 */ /* 0x004fe20000000017 */
[----:B------:R-:W-:-:S04]  /*c830*/  FMUL.FTZ R20, R11, R66 ;  /* 0x000000420b147220 */ /* 0x000fc80000410000 */
[----:B------:R-:W-:Y:S02]  /*c840*/  FFMA.FTZ R10, R19, R20, R10 ;  /* 0x00000014130a7223 */ /* 0x000fe4000001000a */
[----:B------:R-:W-:Y:S02]  /*c850*/  FADD.FTZ R20, R18, R20 ;  /* 0x0000001412147221 */ /* 0x000fe40000010000 */
[----:B------:R-:W-:Y:S01]  /*c860*/  FFMA.FTZ R18, R14, R12, R3 ;  /* 0x0000000c0e127223 */ /* 0x000fe20000010003 */
[----:B------:R-:W-:Y:S01]  /*c870*/  PRMT R14, RZ, 0x5410, R26 ;  /* 0x00005410ff0e7816 */ /* 0x000fe2000000001a */
[----:B------:R-:W-:Y:S01]  /*c880*/  FFMA.FTZ R22, R13, R21, R10 ;  /* 0x000000150d167223 */ /* 0x000fe2000001000a */
[----:B------:R-:W-:Y:S01]  /*c890*/  PRMT R10, RZ, 0x5410, R25 ;  /* 0x00005410ff0a7816 */ /* 0x000fe20000000019 */
[----:B------:R-:W-:Y:S01]  /*c8a0*/  FADD.FTZ R20, R21, R20 ;  /* 0x0000001415147221 */ /* 0x000fe20000010000 */
[----:B------:R-:W-:Y:S01]  /*c8b0*/  PRMT R3, RZ, 0x5410, R23 ;  /* 0x00005410ff037816 */ /* 0x000fe20000000017 */
[----:B------:R-:W-:-:S02]  /*c8c0*/  FADD.FTZ R14, R14, -UR9 ;  /* 0x800000090e0e7e21 */ /* 0x000fc40008010000 */
        /* <DEDUP_REMOVED lines=22> */
.L_x_311:
[----:B------:R-:W2:Y:S02]  /*ca30*/  LDL.S16 R21, [R1+0x23a] ;  /* 0x00023a0001157983 */ /* 0x000ea40000100600 */
[----:B--2---:R-:W-:Y:S02]  /*ca40*/  PRMT R28, R21, 0x7610, R28 ;  /* 0x00007610151c7816 */ /* 0x004fe4000000001c */
[----:B------:R-:W2:Y:S02]  /*ca50*/  LDL.S16 R21, [R1+0x23c] ;  /* 0x00023c0001157983 */ /* 0x000ea40000100600 */
[----:B------:R-:W-:Y:S02]  /*ca60*/  PRMT R27, R28, 0x7610, R27 ;  /* 0x000076101c1b7816 */ /* 0x000fe4000000001b */
[----:B--2---:R-:W-:Y:S02]  /*ca70*/  PRMT R23, R21, 0x7610, R23 ;  /* 0x0000761015177816 */ /* 0x004fe40000000017 */
[----:B------:R-:W2:Y:S01]  /*ca80*/  LDL.LU.S16 R21, [R1+0x23e] ;  /* 0x00023e0001157983 */ /* 0x000ea20000300600 */
[----:B------:R-:W-:Y:S01]  /*ca90*/  PRMT R26, R27, 0x7610, R26 ;  /* 0x000076101b1a7816 */ /* 0x000fe2000000001a */
[----:B------:R-:W-:Y:S01]  /*caa0*/  FADD.FTZ R12, R15, R12 ;  /* 0x0000000c0f0c7221 */ /* 0x000fe20000010000 */
[----:B------:R-:W-:Y:S01]  /*cab0*/  PRMT R25, R23, 0x7610, R25 ;  /* 0x0000761017197816 */ /* 0x000fe20000000019 */
[----:B------:R-:W-:Y:S01]  /*cac0*/  FFMA.FTZ R23, R19, R11, R17 ;  /* 0x0000000b13177223 */ /* 0x000fe20000010011 */
[----:B------:R-:W-:-:S05]  /*cad0*/  PRMT R17, RZ, 0x7610, R43 ;  /* 0x00007610ff117816 */ /* 0x000fca000000002b */
[----:B------:R-:W-:-:S04]  /*cae0*/  FADD.FTZ R17, R17, -UR9 ;  /* 0x8000000911117e21 */ /* 0x000fc80008010000 */
[----:B------:R-:W-:Y:S01]  /*caf0*/  FMUL.FTZ R17, R17, UR5 ;  /* 0x0000000511117c20 */ /* 0x000fe20008410000 */
[----:B--2---:R-:W-:Y:S01]  /*cb00*/  PRMT R24, R21, 0x7610, R24 ;  /* 0x0000761015187816 */ /* 0x004fe20000000018 */
[----:B------:R-:W-:-:S03]  /*cb10*/  FMUL.FTZ R21, R9, R66 ;  /* 0x0000004209157220 */ /* 0x000fc60000410000 */
[----:B------:R-:W-:Y:S01]  /*cb20*/  PRMT R19, RZ, 0x5410, R24 ;  /* 0x00005410ff137816 */ /* 0x000fe20000000018 */
[----:B------:R-:W-:Y:S02]  /*cb30*/  FFMA.FTZ R22, R14, R21, R22 ;  /* 0x000000150e167223 */ /* 0x000fe40000010016 */
[----:B------:R-:W-:Y:S02]  /*cb40*/  FADD.FTZ R20, R20, R21 ;  /* 0x0000001514147221 */ /* 0x000fe40000010000 */
[----:B------:R-:W-:-:S04]  /*cb50*/  FMUL.FTZ R21, R3, R67 ;  /* 0x0000004303157220 */ /* 0x000fc80000410000 */
        /* <DEDUP_REMOVED lines=25> */
.L_x_312:
[----:B------:R-:W2:Y:S02]  /*ccf0*/  LDL.S16 R24, [R1+0x274] ;  /* 0x0002740001187983 */ /* 0x000ea40000100600 */
[----:B--2---:R-:W-:Y:S02]  /*cd00*/  PRMT R27, R24, 0x7610, R27 ;  /* 0x00007610181b7816 */ /* 0x004fe4000000001b */
[----:B------:R-:W2:Y:S01]  /*cd10*/  LDL.LU.S16 R24, [R1+0x276] ;  /* 0x0002760001187983 */ /* 0x000ea20000300600 */
[----:B------:R-:W-:Y:S01]  /*cd20*/  FADD.FTZ R11, R16, R11 ;  /* 0x0000000b100b7221 */ /* 0x000fe20000010000 */
[----:B------:R-:W-:Y:S01]  /*cd30*/  PRMT R26, R27, 0x7610, R26 ;  /* 0x000076101b1a7816 */ /* 0x000fe2000000001a */
[----:B------:R-:W-:-:S03]  /*cd40*/  FFMA.FTZ R13, R13, R2, R18 ;  /* 0x000000020d0d7223 */ /* 0x000fc60000010012 */
[----:B------:R-:W-:-:S05]  /*cd50*/  PRMT R18, RZ, 0x5410, R26 ;  /* 0x00005410ff127816 */ /* 0x000fca000000001a */
[----:B------:R-:W-:-:S04]  /*cd60*/  FADD.FTZ R18, R18, -UR9 ;  /* 0x8000000912127e21 */ /* 0x000fc80008010000 */
[----:B------:R-:W-:Y:S01]  /*cd70*/  FMUL.FTZ R18, R18, UR5 ;  /* 0x0000000512127c20 */ /* 0x000fe20008410000 */
[----:B--2---:R-:W-:Y:S01]  /*cd80*/  PRMT R25, R24, 0x7610, R25 ;  /* 0x0000761018197816 */ /* 0x004fe20000000019 */
[----:B------:R-:W-:-:S04]  /*cd90*/  FMUL.FTZ R24, R20, R66 ;  /* 0x0000004214187220 */ /* 0x000fc80000410000 */
[----:B------:R-:W-:Y:S02]  /*cda0*/  FFMA.FTZ R15, R17, R24, R15 ;  /* 0x00000018110f7223 */ /* 0x000fe4000001000f */
[----:B------:R-:W-:Y:S02]  /*cdb0*/  FADD.FTZ R21, R21, R24 ;  /* 0x0000001815157221 */ /* 0x000fe40000010000 */
[----:B------:R-:W-:-:S04]  /*cdc0*/  FMUL.FTZ R24, R19, R67 ;  /* 0x0000004313187220 */ /* 0x000fc80000410000 */
[----:B------:R-:W-:Y:S01]  /*cdd0*/  FFMA.FTZ R16, R22, R24, R15 ;  /* 0x0000001816107223 */ /* 0x000fe2000001000f */
[----:B------:R-:W-:Y:S01]  /*cde0*/  PRMT R15, RZ, 0x5410, R25 ;  /* 0x00005410ff0f7816 */ /* 0x000fe20000000019 */
[----:B------:R-:W-:Y:S01]  /*cdf0*/  FADD.FTZ R24, R24, R21 ;  /* 0x0000001518187221 */ /* 0x000fe20000010000 */
[--C-:B------:R-:W-:Y:S02]  /*ce00*/  PRMT R21, RZ, 0x5410, R47.reuse ;  /* 0x00005410ff157816 */ /* 0x100fe4000000002f */
        /* <DEDUP_REMOVED lines=22> */
.L_x_313:
[----:B------:R-:W2:Y:S02]  /*cf70*/  LDL.S16 R25, [R1+0x278] ;  /* 0x0002780001197983 */ /* 0x000ea40000100600 */
[----:B--2---:R-:W-:Y:S02]  /*cf80*/  PRMT R26, R25, 0x7610, R26 ;  /* 0x00007610191a7816 */ /* 0x004fe4000000001a */
[----:B------:R-:W2:Y:S01]  /*cf90*/  LDL.LU.S16 R25, [R1+0x27a] ;  /* 0x00027a0001197983 */ /* 0x000ea20000300600 */
[----:B------:R-:W-:Y:S01]  /*cfa0*/  FFMA.FTZ R23, R14, R9, R23 ;  /* 0x000000090e177223 */ /* 0x000fe20000010017 */
[----:B------:R-:W-:Y:S01]  /*cfb0*/  PRMT R28, R26, 0x7610, R28 ;  /* 0x000076101a1c7816 */ /* 0x000fe2000000001c */
[----:B------:R-:W-:-:S03]  /*cfc0*/  FMUL.FTZ R26, R15, R67 ;  /* 0x000000430f1a7220 */ /* 0x000fc60000410000 */
[----:B------:R-:W-:-:S05]  /*cfd0*/  PRMT R14, RZ, 0x5410, R28 ;  /* 0x00005410ff0e7816 */ /* 0x000fca000000001c */
[----:B------:R-:W-:-:S04]  /*cfe0*/  FADD.FTZ R14, R14, -UR9 ;  /* 0x800000090e0e7e21 */ /* 0x000fc80008010000 */
[----:B------:R-:W-:Y:S01]  /*cff0*/  FMUL.FTZ R14, R14, UR5 ;  /* 0x000000050e0e7c20 */ /* 0x000fe20008410000 */
[----:B--2---:R-:W-:Y:S01]  /*d000*/  PRMT R27, R25, 0x7610, R27 ;  /* 0x00007610191b7816 */ /* 0x004fe2000000001b */
[----:B------:R-:W-:-:S04]  /*d010*/  FMUL.FTZ R25, R47, R66 ;  /* 0x000000422f197220 */ /* 0x000fc80000410000 */
[----:B------:R-:W-:Y:S02]  /*d020*/  FFMA.FTZ R16, R21, R25, R16 ;  /* 0x0000001915107223 */ /* 0x000fe40000010010 */
[----:B------:R-:W-:Y:S02]  /*d030*/  FADD.FTZ R25, R24, R25 ;  /* 0x0000001918197221 */ /* 0x000fe40000010000 */
[----:B------:R-:W-:Y:S01]  /*d040*/  FADD.FTZ R24, R12, R2 ;  /* 0x000000020c187221 */ /* 0x000fe20000010000 */
[----:B------:R-:W-:Y:S01]  /*d050*/  PRMT R12, RZ, 0x5410, R27 ;  /* 0x00005410ff0c7816 */ /* 0x000fe2000000001b */
        /* <DEDUP_REMOVED lines=25> */
.L_x_314:
[----:B------:R-:W2:Y:S02]  /*d1f0*/  LDL.S16 R26, [R1+0x27c] ;  /* 0x00027c00011a7983 */ /* 0x000ea40000100600 */
[----:B--2---:R-:W-:Y:S02]  /*d200*/  PRMT R27, R26, 0x7610, R27 ;  /* 0x000076101a1b7816 */ /* 0x004fe4000000001b */
[----:B------:R-:W2:Y:S01]  /*d210*/  LDL.LU.S16 R26, [R1+0x27e] ;  /* 0x00027e00011a7983 */ /* 0x000ea20000300600 */
[----:B------:R-:W-:Y:S01]  /*d220*/  FMUL.FTZ R28, R12, R67 ;  /* 0x000000430c1c7220 */ /* 0x000fe20000410000 */
[----:B------:R-:W-:Y:S01]  /*d230*/  PRMT R30, R27, 0x7610, R30 ;  /* 0x000076101b1e7816 */ /* 0x000fe2000000001e */
[----:B------:R-:W-:-:S04]  /*d240*/  FMUL.FTZ R27, R49, R66 ;  /* 0x00000042311b7220 */ /* 0x000fc80000410000 */
[----:B------:R-:W-:Y:S02]  /*d250*/  FFMA.FTZ R2, R16, R27, R2 ;  /* 0x0000001b10027223 */ /* 0x000fe40000010002 */
[----:B------:R-:W-:Y:S02]  /*d260*/  FADD.FTZ R27, R25, R27 ;  /* 0x0000001b191b7221 */ /* 0x000fe40000010000 */
[----:B------:R-:W-:Y:S01]  /*d270*/  FADD.FTZ R25, R11, R9 ;  /* 0x000000090b197221 */ /* 0x000fe20000010000 */
[----:B------:R-:W-:Y:S01]  /*d280*/  PRMT R11, RZ, 0x5410, R30 ;  /* 0x00005410ff0b7816 */ /* 0x000fe2000000001e */
[----:B------:R-:W-:Y:S02]  /*d290*/  FFMA.FTZ R9, R14, R28, R2 ;  /* 0x0000001c0e097223 */ /* 0x000fe40000010002 */
[----:B------:R-:W-:Y:S02]  /*d2a0*/  FADD.FTZ R27, R28, R27 ;  /* 0x0000001b1c1b7221 */ /* 0x000fe40000010000 */
[----:B------:R-:W-:-:S04]  /*d2b0*/  FADD.FTZ R11, R11, -UR9 ;  /* 0x800000090b0b7e21 */ /* 0x000fc80008010000 */
[----:B------:R-:W-:Y:S01]  /*d2c0*/  FMUL.FTZ R11, R11, UR5 ;  /* 0x000000050b0b7c20 */ /* 0x000fe20008410000 */
[----:B--2---:R-:W-:Y:S01]  /*d2d0*/  PRMT R29, R26, 0x7610, R29 ;  /* 0x000076101a1d7816 */ /* 0x004fe2000000001d */
[----:B------:R-:W-:Y:S01]  /*d2e0*/  FFMA.FTZ R26, R10, R3, R13 ;  /* 0x000000030a1a7223 */ /* 0x000fe2000001000d */
[--C-:B------:R-:W-:Y:S02]  /*d2f0*/  PRMT R13, RZ, 0x5410, R59.reuse ;  /* 0x00005410ff0d7816 */ /* 0x100fe4000000003b */
[----:B------:R-:W-:Y:S02]  /*d300*/  PRMT R10, RZ, 0x7610, R59 ;  /* 0x00007610ff0a7816 */ /* 0x000fe4000000003b */
[----:B------:R-:W-:Y:S01]  /*d310*/  PRMT R2, RZ, 0x5410, R29 ;  /* 0x00005410ff027816 */ /* 0x000fe2000000001d */
        /* <DEDUP_REMOVED lines=21> */
.L_x_315:
        /* <DEDUP_REMOVED lines=16> */
[--C-:B------:R-:W-:Y:S01]  /*d570*/  PRMT R9, RZ, 0x5410, R78.reuse ;  /* 0x00005410ff097816 */ /* 0x100fe2000000004e */
        /* <DEDUP_REMOVED lines=23> */
.L_x_316:
[----:B------:R-:W2:Y:S02]  /*d6f0*/  LDL.S16 R28, [R1+0x2cc] ;  /* 0x0002cc00011c7983 */ /* 0x000ea40000100600 */
[----:B--2---:R-:W-:Y:S02]  /*d700*/  PRMT R30, R28, 0x7610, R30 ;  /* 0x000076101c1e7816 */ /* 0x004fe4000000001e */
[----:B------:R-:W2:Y:S01]  /*d710*/  LDL.LU.S16 R28, [R1+0x2ce] ;  /* 0x0002ce00011c7983 */ /* 0x000ea20000300600 */
[----:B------:R-:W-:Y:S01]  /*d720*/  FFMA.FTZ R26, R22, R19, R26 ;  /* 0x00000013161a7223 */ /* 0x000fe2000001001a */
[----:B------:R-:W-:Y:S01]  /*d730*/  PRMT R32, R30, 0x7610, R32 ;  /* 0x000076101e207816 */ /* 0x000fe20000000020 */
[----:B------:R-:W-:Y:S01]  /*d740*/  FMUL.FTZ R30, R17, R67 ;  /* 0x00000043111e7220 */ /* 0x000fe20000410000 */
[----:B--2---:R-:W-:Y:S01]  /*d750*/  PRMT R31, R28, 0x7610, R31 ;  /* 0x000076101c1f7816 */ /* 0x004fe2000000001f */
[----:B------:R-:W-:-:S03]  /*d760*/  FMUL.FTZ R28, R78, R66 ;  /* 0x000000424e1c7220 */ /* 0x000fc60000410000 */
[----:B------:R-:W-:Y:S01]  /*d770*/  PRMT R33, RZ, 0x5410, R31 ;  /* 0x00005410ff217816 */ /* 0x000fe2000000001f */
[----:B------:R-:W-:Y:S02]  /*d780*/  FFMA.FTZ R29, R9, R28, R29 ;  /* 0x0000001c091d7223 */ /* 0x000fe4000001001d */
[----:B------:R-:W-:Y:S02]  /*d790*/  FADD.FTZ R28, R27, R28 ;  /* 0x0000001c1b1c7221 */ /* 0x000fe40000010000 */
[----:B------:R-:W-:Y:S01]  /*d7a0*/  FADD.FTZ R27, R25, R20 ;  /* 0x00000014191b7221 */ /* 0x000fe20000010000 */
        /* <DEDUP_REMOVED lines=28> */
.L_x_317:
[----:B------:R-:W2:Y:S02]  /*d970*/  LDL.S16 R22, [R1+0x2c8] ;  /* 0x0002c80001167983 */ /* 0x000ea40000100600 */
[----:B--2---:R-:W-:Y:S02]  /*d980*/  PRMT R32, R22, 0x7610, R32 ;  /* 0x0000761016207816 */ /* 0x004fe40000000020 */
[----:B------:R-:W2:Y:S01]  /*d990*/  LDL.LU.S16 R22, [R1+0x2ca] ;  /* 0x0002ca0001167983 */ /* 0x000ea20000300600 */
[----:B------:R-:W-:Y:S01]  /*d9a0*/  PRMT R36, RZ, 0x5410, R97 ;  /* 0x00005410ff247816 */ /* 0x000fe20000000061 */
[----:B------:R-:W-:Y:S01]  /*d9b0*/  FADD.FTZ R24, R24, R19 ;  /* 0x0000001318187221 */ /* 0x000fe20000010000 */
[----:B------:R-:W-:Y:S01]  /*d9c0*/  PRMT R31, R32, 0x7610, R31 ;  /* 0x00007610201f7816 */ /* 0x000fe2000000001f */
[----:B------:R-:W-:Y:S01]  /*d9d0*/  FFMA.FTZ R23, R21, R47, R23 ;  /* 0x0000002f15177223 */ /* 0x000fe20000010017 */
[----:B------:R-:W-:Y:S01]  /*d9e0*/  PRMT R97, RZ, 0x7610, R97 ;  /* 0x00007610ff617816 */ /* 0x000fe20000000061 */
[----:B------:R-:W-:Y:S01]  /*d9f0*/  FADD.FTZ R36, R36, -UR9 ;  /* 0x8000000924247e21 */ /* 0x000fe20008010000 */
[----:B------:R-:W-:-:S03]  /*da00*/  PRMT R44, RZ, 0x5410, R31 ;  /* 0x00005410ff2c7816 */ /* 0x000fc6000000001f */
[----:B------:R-:W-:Y:S02]  /*da10*/  FMUL.FTZ R36, R36, UR5 ;  /* 0x0000000524247c20 */ /* 0x000fe40008410000 */
        /* <DEDUP_REMOVED lines=8> */
[----:B------:R-:W-:Y:S02]  /*daa0*/  FFMA.FTZ R29, R25, R22, R29 ;  /* 0x00000016191d7223 */ /* 0x000fe4000001001d */
[----:B------:R-:W-:Y:S01]  /*dab0*/  FADD.FTZ R28, R22, R28 ;  /* 0x0000001c161c7221 */ /* 0x000fe20000010000 */
        /* <DEDUP_REMOVED lines=19> */
.L_x_318:
        /* <DEDUP_REMOVED lines=40> */
.L_x_319:
        /* <DEDUP_REMOVED lines=40> */
.L_x_320:
        /* <DEDUP_REMOVED lines=8> */
[----:B------:R-:W-:Y:S01]  /*e170*/  PRMT R38, RZ, 0x7610, R121 ;  /* 0x00007610ff267816 */ /* 0x000fe20000000079 */
[----:B------:R-:W-:Y:S01]  /*e180*/  FFMA.FTZ R14, R14, R12, R26 ;  /* 0x0000000c0e0e7223 */ /* 0x000fe2000001001a */
[----:B------:R-:W-:-:S02]  /*e190*/  PRMT R34, RZ, 0x5410, R19 ;  /* 0x00005410ff227816 */ /* 0x000fc40000000013 */
[----:B------:R-:W-:Y:S01]  /*e1a0*/  PRMT R18, R21, 0x7610, R18 ;  /* 0x0000761015127816 */ /* 0x000fe20000000012 */
[----:B------:R-:W-:Y:S02]  /*e1b0*/  FADD.FTZ R38, R38, -UR9 ;  /* 0x8000000926267e21 */ /* 0x000fe40008010000 */
[----:B------:R-:W-:Y:S01]  /*e1c0*/  FADD.FTZ R34, R34, -UR9 ;  /* 0x8000000922227e21 */ /* 0x000fe20008010000 */
[----:B------:R-:W-:Y:S01]  /*e1d0*/  PRMT R31, RZ, 0x5410, R18 ;  /* 0x00005410ff1f7816 */ /* 0x000fe20000000012 */
[----:B------:R-:W-:Y:S02]  /*e1e0*/  FMUL.FTZ R38, R38, UR5 ;  /* 0x0000000526267c20 */ /* 0x000fe40008410000 */
        /* <DEDUP_REMOVED lines=28> */
.L_x_321:
        /* <DEDUP_REMOVED lines=10> */
[----:B------:R-:W-:Y:S01]  /*e450*/  PRMT R21, R30, 0x7610, R21 ;  /* 0x000076101e157816 */ /* 0x000fe20000000015 */
[----:B------:R-:W-:Y:S01]  /*e460*/  FADD.FTZ R24, R24, R12 ;  /* 0x0000000c18187221 */ /* 0x000fe20000010000 */
[----:B------:R-:W-:Y:S01]  /*e470*/  PRMT R19, R26, 0x7610, R19 ;  /* 0x000076101a137816 */ /* 0x000fe20000000013 */
[----:B------:R-:W-:Y:S01]  /*e480*/  FFMA.FTZ R12, R13, R10, R23 ;  /* 0x0000000a0d0c7223 */ /* 0x000fe20000010017 */
[----:B------:R-:W-:Y:S02]  /*e490*/  PRMT R30, RZ, 0x5410, R21 ;  /* 0x00005410ff1e7816 */ /* 0x000fe40000000015 */
        /* <DEDUP_REMOVED lines=8> */
[----:B------:R-:W-:-:S04]  /*e520*/  FMUL.FTZ R15, R31, R66 ;  /* 0x000000421f0f7220 */ /* 0x000fc80000410000 */
[----:B------:R-:W-:Y:S02]  /*e530*/  FFMA.FTZ R29, R38, R15, R29 ;  /* 0x0000000f261d7223 */ /* 0x000fe4000001001d */
[----:B------:R-:W-:Y:S02]  /*e540*/  FADD.FTZ R28, R28, R15 ;  /* 0x0000000f1c1c7221 */ /* 0x000fe40000010000 */
[----:B------:R-:W-:-:S04]  /*e550*/  FMUL.FTZ R15, R27, R67 ;  /* 0x000000431b0f7220 */ /* 0x000fc80000410000 */
[----:B------:R-:W-:Y:S02]  /*e560*/  FFMA.FTZ R29, R34, R15, R29 ;  /* 0x0000000f221d7223 */ /* 0x000fe4000001001d */
[----:B------:R-:W-:Y:S01]  /*e570*/  FADD.FTZ R28, R15, R28 ;  /* 0x0000001c0f1c7221 */ /* 0x000fe20000010000 */
[----:B------:R-:W-:Y:S01]  /*e580*/  PRMT R15, RZ, 0x5410, R16 ;  /* 0x00005410ff0f7816 */ /* 0x000fe20000000010 */
        /* <DEDUP_REMOVED lines=19> */
.L_x_322:
[----:B------:R-:W2:Y:S02]  /*e6c0*/  LDL.S16 R13, [R1+0x236] ;  /* 0x00023600010d7983 */ /* 0x000ea40000100600 */
[----:B--2---:R-:W-:Y:S02]  /*e6d0*/  PRMT R51, R13, 0x7610, R51 ;  /* 0x000076100d337816 */ /* 0x004fe40000000033 */
[----:B------:R-:W2:Y:S02]  /*e6e0*/  LDL.S16 R13, [R1+0x298] ;  /* 0x00029800010d7983 */ /* 0x000ea40000100600 */
        /* <DEDUP_REMOVED lines=9> */
[----:B------:R-:W-:Y:S02]  /*e780*/  PRMT R21, R32, 0x7610, R21 ;  /* 0x0000761020157816 */ /* 0x000fe40000000015 */
[----:B------:R-:W-:Y:S01]  /*e790*/  PRMT R19, R16, 0x7610, R19 ;  /* 0x0000761010137816 */ /* 0x000fe20000000013 */
[----:B------:R-:W-:Y:S01]  /*e7a0*/  FFMA.FTZ R16, R11, R2, R14 ;  /* 0x000000020b107223 */ /* 0x000fe2000001000e */
[----:B------:R-:W-:-:S02]  /*e7b0*/  PRMT R22, RZ, 0x5410, R22 ;  /* 0x00005410ff167816 */ /* 0x000fc40000000016 */
[----:B------:R-:W-:-:S03]  /*e7c0*/  PRMT R14, RZ, 0x5410, R21 ;  /* 0x00005410ff0e7816 */ /* 0x000fc60000000015 */
[----:B------:R-:W-:Y:S02]  /*e7d0*/  FADD.FTZ R22, R22, -UR9 ;  /* 0x8000000916167e21 */ /* 0x000fe40008010000 */
[----:B------:R-:W-:Y:S02]  /*e7e0*/  FADD.FTZ R14, R14, -UR9 ;  /* 0x800000090e0e7e21 */ /* 0x000fe40008010000 */
        /* <DEDUP_REMOVED lines=30> */
.L_x_323:
[----:B------:R-:W2:Y:S02]  /*e9d0*/  LDL.LU.S16 R11, [R1+0x232] ;  /* 0x00023200010b7983 */ /* 0x000ea40000300600 */
        /* <DEDUP_REMOVED lines=26> */
[----:B------:R-:W-:-:S05]  /*eb80*/  PRMT R11, RZ, 0x5410, R32 ;  /* 0x00005410ff0b7816 */ /* 0x000fca0000000020 */
        /* <DEDUP_REMOVED lines=21> */
.L_x_324:
[----:B------:R-:W2:Y:S02]  /*ece0*/  LDL.LU.S16 R18, [R1+0x22a] ;  /* 0x00022a0001127983 */ /* 0x000ea40000300600 */
[----:B--2---:R-:W-:Y:S02]  /*ecf0*/  PRMT R37, R18, 0x7610, R37 ;  /* 0x0000761012257816 */ /* 0x004fe40000000025 */
[----:B------:R-:W2:Y:S02]  /*ed00*/  LDL.S16 R18, [R1+0x288] ;  /* 0x0002880001127983 */ /* 0x000ea40000100600 */
[----:B------:R-:W-:Y:S02]  /*ed10*/  PRMT R32, R37, 0x7610, R32 ;  /* 0x0000761025207816 */ /* 0x000fe40000000020 */
[----:B------:R-:W3:Y:S01]  /*ed20*/  LDL.LU.S16 R37, [R1+0x28a] ;  /* 0x00028a0001257983 */ /* 0x000ee20000300600 */
[----:B--2---:R-:W-:-:S03]  /*ed30*/  PRMT R19, R18, 0x7610, R19 ;  /* 0x0000761012137816 */ /* 0x004fc60000000013 */
[----:B------:R-:W2:Y:S01]  /*ed40*/  LDL.LU.S16 R18, [R1+0x22c] ;  /* 0x00022c0001127983 */ /* 0x000ea20000300600 */
[----:B------:R-:W-:Y:S02]  /*ed50*/  PRMT R51, R32, 0x7610, R51 ;  /* 0x0000761020337816 */ /* 0x000fe40000000033 */
[----:B------:R-:W-:Y:S01]  /*ed60*/  PRMT R47, R19, 0x7610, R47 ;  /* 0x00007610132f7816 */ /* 0x000fe2000000002f */
[----:B------:R-:W-:Y:S02]  /*ed70*/  FMUL.FTZ R19, R2, R67 ;  /* 0x0000004302137220 */ /* 0x000fe40000410000 */
[----:B------:R-:W-:Y:S01]  /*ed80*/  FADD.FTZ R49, R49, R78 ;  /* 0x0000004e31317221 */ /* 0x000fe20000010000 */
[----:B--2---:R-:W-:Y:S01]  /*ed90*/  PRMT R45, R18, 0x7610, R45 ;  /* 0x00007610122d7816 */ /* 0x004fe2000000002d */
[----:B------:R-:W-:-:S04]  /*eda0*/  FMUL.FTZ R18, R9, R66 ;  /* 0x0000004209127220 */ /* 0x000fc80000410000 */
[----:B------:R-:W-:Y:S02]  /*edb0*/  FFMA.FTZ R29, R12, R18, R29 ;  /* 0x000000120c1d7223 */ /* 0x000fe4000001001d */
[----:B------:R-:W-:Y:S02]  /*edc0*/  FADD.FTZ R18, R28, R18 ;  /* 0x000000121c127221 */ /* 0x000fe40000010000 */
[----:B------:R-:W-:Y:S02]  /*edd0*/  FFMA.FTZ R29, R11, R19, R29 ;  /* 0x000000130b1d7223 */ /* 0x000fe4000001001d */
[----:B------:R-:W-:Y:S01]  /*ede0*/  FADD.FTZ R32, R19, R18 ;  /* 0x0000001213207221 */ /* 0x000fe20000010000 */
[----:B------:R-:W-:Y:S02]  /*edf0*/  PRMT R19, RZ, 0x5410, R51 ;  /* 0x00005410ff137816 */ /* 0x000fe40000000033 */
[----:B------:R-:W-:-:S03]  /*ee00*/  PRMT R18, RZ, 0x5410, R47 ;  /* 0x00005410ff127816 */ /* 0x000fc6000000002f */
[----:B------:R-:W-:Y:S02]  /*ee10*/  FADD.FTZ R19, R19, -UR9 ;  /* 0x8000000913137e21 */ /* 0x000fe40008010000 */
[----:B------:R-:W-:Y:S02]  /*ee20*/  FADD.FTZ R18, R18, -UR9 ;  /* 0x8000000912127e21 */ /* 0x000fe40008010000 */
[----:B------:R-:W-:Y:S01]  /*ee30*/  FFMA.FTZ R28, R3, R17, R16 ;  /* 0x00000011031c7223 */ /* 0x000fe20000010010 */
[----:B------:R-:W-:Y:S01]  /*ee40*/  PRMT R3, RZ, 0x5410, R45 ;  /* 0x00005410ff037816 */ /* 0x000fe2000000002d */
[----:B------:R-:W-:Y:S01]  /*ee50*/  FMUL.FTZ R19, R19, UR5 ;  /* 0x0000000513137c20 */ /* 0x000fe20008410000 */
[----:B---3--:R-:W-:Y:S01]  /*ee60*/  PRMT R16, RZ, 0x5410, R37 ;  /* 0x00005410ff107816 */ /* 0x008fe20000000025 */
        /* <DEDUP_REMOVED lines=20> */
.L_x_325:
[----:B------:R-:W2:Y:S04]  /*efb0*/  LDL.S16 R53, [R1+0x284] ;  /* 0x0002840001357983 */ /* 0x000ea80000100600 */
[----:B------:R-:W3:Y:S01]  /*efc0*/  LDL.LU.S16 R51, [R1+0x286] ;  /* 0x0002860001337983 */ /* 0x000ee20000300600 */
[----:B------:R-:W-:Y:S02]  /*efd0*/  FMUL.FTZ R37, R3, R66 ;  /* 0x0000004203257220 */ /* 0x000fe40000410000 */
[----:B------:R-:W-:Y:S01]  /*efe0*/  FFMA.FTZ R45, R20, R79, R21 ;  /* 0x0000004f142d7223 */ /* 0x000fe20000010015 */
[----:B------:R-:W-:Y:S01]  /*eff0*/  PRMT R20, RZ, 0x7610, R120 ;  /* 0x00007610ff147816 */ /* 0x000fe20000000078 */
[----:B------:R-:W-:Y:S02]  /*f000*/  FFMA.FTZ R29, R19, R37, R29 ;  /* 0x00000025131d7223 */ /* 0x000fe4000001001d */
[----:B------:R-:W-:-:S02]  /*f010*/  FADD.FTZ R32, R32, R37 ;  /* 0x0000002520207221 */ /* 0x000fc40000010000 */
[----:B------:R-:W-:Y:S01]  /*f020*/  FADD.FTZ R37, R24, R17 ;  /* 0x0000001118257221 */ /* 0x000fe20000010000 */
[----:B------:R-:W-:Y:S01]  /*f030*/  PRMT R17, RZ, 0x5410, R120 ;  /* 0x00005410ff117816 */ /* 0x000fe20000000078 */
[----:B------:R-:W-:-:S04]  /*f040*/  FMUL.FTZ R47, R16, R67 ;  /* 0x00000043102f7220 */ /* 0x000fc80000410000 */
[----:B------:R-:W-:Y:S02]  /*f050*/  FADD.FTZ R17, R17, -UR9 ;  /* 0x8000000911117e21 */ /* 0x000fe40008010000 */
[----:B------:R-:W-:Y:S02]  /*f060*/  FFMA.FTZ R29, R18, R47, R29 ;  /* 0x0000002f121d7223 */ /* 0x000fe4000001001d */
[----:B------:R-:W-:Y:S02]  /*f070*/  FADD.FTZ R32, R47, R32 ;  /* 0x000000202f207221 */ /* 0x000fe40000010000 */
[----:B------:R-:W-:Y:S01]  /*f080*/  FMUL.FTZ R17, R17, UR5 ;  /* 0x0000000511117c20 */ /* 0x000fe20008410000 */
[----:B--2---:R-:W-:Y:S02]  /*f090*/  PRMT R21, RZ, 0x5410, R53 ;  /* 0x00005410ff157816 */ /* 0x004fe40000000035 */
[----:B---3--:R-:W-:-:S03]  /*f0a0*/  PRMT R24, RZ, 0x5410, R51 ;  /* 0x00005410ff187816 */ /* 0x008fc60000000033 */
        /* <DEDUP_REMOVED lines=21> */
.L_x_326:
[----:B------:R-:W2:Y:S04]  /*f200*/  LDL.S16 R63, [R1+0x250] ;  /* 0x00025000013f7983 */ /* 0x000ea80000100600 */
[----:B------:R-:W3:Y:S04]  /*f210*/  LDL.S16 R61, [R1+0x280] ;  /* 0x00028000013d7983 */ /* 0x000ee80000100600 */
[----:B------:R-:W4:Y:S04]  /*f220*/  LDL.LU.S16 R60, [R1+0x252] ;  /* 0x00025200013c7983 */ /* 0x000f280000300600 */
[----:B------:R-:W5:Y:S01]  /*f230*/  LDL.LU.S16 R56, [R1+0x282] ;  /* 0x0002820001387983 */ /* 0x000f620000300600 */
[----:B------:R-:W-:-:S02]  /*f240*/  FMUL.FTZ R47, R20, R66 ;  /* 0x00000042142f7220 */ /* 0x000fc40000410000 */
[----:B------:R-:W-:Y:S02]  /*f250*/  FFMA.FTZ R51, R25, R33, R28 ;  /* 0x0000002119337223 */ /* 0x000fe4000001001c */
[----:B------:R-:W-:Y:S02]  /*f260*/  FFMA.FTZ R29, R17, R47, R29 ;  /* 0x0000002f111d7223 */ /* 0x000fe4000001001d */
[----:B------:R-:W-:Y:S02]  /*f270*/  FADD.FTZ R32, R32, R47 ;  /* 0x0000002f20207221 */ /* 0x000fe40000010000 */
[----:B------:R-:W-:Y:S02]  /*f280*/  FMUL.FTZ R47, R24, R67 ;  /* 0x00000043182f7220 */ /* 0x000fe40000410000 */
[----:B------:R-:W-:Y:S02]  /*f290*/  FADD.FTZ R49, R49, R79 ;  /* 0x0000004f31317221 */ /* 0x000fe40000010000 */
[----:B------:R-:W-:-:S02]  /*f2a0*/  FFMA.FTZ R53, R21, R47, R29 ;  /* 0x0000002f15357223 */ /* 0x000fc4000001001d */
[----:B------:R-:W-:Y:S01]  /*f2b0*/  FADD.FTZ R47, R47, R32 ;  /* 0x000000202f2f7221 */ /* 0x000fe20000010000 */
[----:B--2---:R-:W-:Y:S02]  /*f2c0*/  PRMT R25, RZ, 0x5410, R63 ;  /* 0x00005410ff197816 */ /* 0x004fe4000000003f */
[----:B---3--:R-:W-:-:S03]  /*f2d0*/  PRMT R29, RZ, 0x5410, R61 ;  /* 0x00005410ff1d7816 */ /* 0x008fc6000000003d */
[----:B------:R-:W-:Y:S01]  /*f2e0*/  FADD.FTZ R25, R25, -UR9 ;  /* 0x8000000919197e21 */ /* 0x000fe20008010000 */
[----:B----4-:R-:W-:Y:S01]  /*f2f0*/  PRMT R28, RZ, 0x5410, R60 ;  /* 0x00005410ff1c7816 */ /* 0x010fe2000000003c */
[----:B------:R-:W-:Y:S02]  /*f300*/  FADD.FTZ R29, R29, -UR9 ;  /* 0x800000091d1d7e21 */ /* 0x000fe40008010000 */
[----:B------:R-:W-:Y:S01]  /*f310*/  FMUL.FTZ R25, R25, UR5 ;  /* 0x0000000519197c20 */ /* 0x000fe20008410000 */
[----:B-----5:R-:W-:Y:S01]  /*f320*/  PRMT R32, RZ, 0x5410, R56 ;  /* 0x00005410ff207816 */ /* 0x020fe20000000038 */
        /* <DEDUP_REMOVED lines=20> */
.L_x_327:
[----:B------:R-:W2:Y:S04]  /*f470*/  LDL.S16 R70, [R1+0x220] ;  /* 0x0002200001467983 */ /* 0x000ea80000100600 */
[----:B------:R-:W3:Y:S04]  /*f480*/  LDL.S16 R69, [R1+0x224] ;  /* 0x0002240001457983 */ /* 0x000ee80000100600 */
[----:B------:R-:W4:Y:S04]  /*f490*/  LDL.LU.S16 R68, [R1+0x222] ;  /* 0x0002220001447983 */ /* 0x000f280000300600 */
[----:B------:R-:W5:Y:S01]  /*f4a0*/  LDL.LU.S16 R63, [R1+0x226] ;  /* 0x00022600013f7983 */ /* 0x000f620000300600 */
[----:B------:R-:W-:-:S02]  /*f4b0*/  FMUL.FTZ R56, R28, R66 ;  /* 0x000000421c387220 */ /* 0x000fc40000410000 */
[----:B------:R-:W-:Y:S02]  /*f4c0*/  FMUL.FTZ R61, R32, R67 ;  /* 0x00000043203d7220 */ /* 0x000fe40000410000 */
[----:B------:R-:W-:Y:S02]  /*f4d0*/  FFMA.FTZ R60, R25, R56, R53 ;  /* 0x00000038193c7223 */ /* 0x000fe40000010035 */
[----:B------:R-:W-:Y:S02]  /*f4e0*/  FADD.FTZ R53, R37, R33 ;  /* 0x0000002125357221 */ /* 0x000fe40000010000 */
[----:B------:R-:W-:Y:S02]  /*f4f0*/  FADD.FTZ R47, R47, R56 ;  /* 0x000000382f2f7221 */ /* 0x000fe40000010000 */
[----:B------:R-:W-:Y:S02]  /*f500*/  FFMA.FTZ R60, R29, R61, R60 ;  /* 0x0000003d1d3c7223 */ /* 0x000fe4000001003c */
        /* <DEDUP_REMOVED lines=29> */
.L_x_328:
[----:B------:R-:W2:Y:S04]  /*f6e0*/  LDL.S16 R73, [R1+0x218] ;  /* 0x0002180001497983 */ /* 0x000ea80000100600 */
[----:B------:R-:W3:Y:S04]  /*f6f0*/  LDL.S16 R72, [R1+0x28c] ;  /* 0x00028c0001487983 */ /* 0x000ee80000100600 */
[----:B------:R-:W4:Y:S04]  /*f700*/  LDL.LU.S16 R70, [R1+0x21a] ;  /* 0x00021a0001467983 */ /* 0x000f280000300600 */
[----:B------:R-:W5:Y:S01]  /*f710*/  LDL.LU.S16 R69, [R1+0x28e] ;  /* 0x00028e0001457983 */ /* 0x000f620000300600 */
[----:B------:R-:W-:-:S02]  /*f720*/  FMUL.FTZ R63, R36, R66 ;  /* 0x00000042243f7220 */ /* 0x000fc40000410000 */
[----:B------:R-:W-:Y:S02]  /*f730*/  FADD.FTZ R97, R49, R97 ;  /* 0x0000006131617221 */ /* 0x000fe40000010000 */
[----:B------:R-:W-:Y:S02]  /*f740*/  FFMA.FTZ R45, R33, R63, R60 ;  /* 0x0000003f212d7223 */ /* 0x000fe4000001003c */
[----:B------:R-:W-:Y:S02]  /*f750*/  FADD.FTZ R61, R61, R63 ;  /* 0x0000003f3d3d7221 */ /* 0x000fe40000010000 */
[----:B------:R-:W-:Y:S02]  /*f760*/  FMUL.FTZ R63, R47, R67 ;  /* 0x000000432f3f7220 */ /* 0x000fe40000410000 */
        /* <DEDUP_REMOVED lines=30> */
.L_x_329:
        /* <DEDUP_REMOVED lines=39> */
.L_x_330:
[----:B------:R-:W2:Y:S01]  /*fbc0*/  LDL.S16 R74, [R1+0x290] ;  /* 0x00029000014a7983 */ /* 0x000ea20000100600 */
[----:B------:R-:W-:Y:S02]  /*fbd0*/  FMUL.FTZ R70, R52, R66 ;  /* 0x0000004234467220 */ /* 0x000fe40000410000 */
[----:B------:R-:W-:Y:S02]  /*fbe0*/  FMUL.FTZ R72, R56, R67 ;  /* 0x0000004338487220 */ /* 0x000fe40000410000 */
[----:B------:R-:W-:Y:S02]  /*fbf0*/  FFMA.FTZ R68, R50, R70, R68 ;  /* 0x0000004632447223 */ /* 0x000fe40000010044 */
[----:B------:R-:W-:Y:S02]  /*fc00*/  FADD.FTZ R61, R61, R70 ;  /* 0x000000463d3d7221 */ /* 0x000fe40000010000 */
[----:B------:R-:W-:Y:S02]  /*fc10*/  FFMA.FTZ R73, R53, R72, R68 ;  /* 0x0000004835497223 */ /* 0x000fe40000010044 */
[----:B------:R-:W-:Y:S01]  /*fc20*/  FFMA.FTZ R70, R57, R59, R60 ;  /* 0x0000003b39467223 */ /* 0x000fe2000001003c */
[----:B------:R-:W-:Y:S01]  /*fc30*/  PRMT R57, RZ, 0x5410, R124 ;  /* 0x00005410ff397816 */ /* 0x000fe2000000007c */
[----:B------:R-:W-:Y:S01]  /*fc40*/  FADD.FTZ R72, R72, R61 ;  /* 0x0000003d48487221 */ /* 0x000fe20000010000 */
[----:B------:R-:W-:Y:S01]  /*fc50*/  PRMT R61, RZ, 0x7610, R125 ;  /* 0x00007610ff3d7816 */ /* 0x000fe2000000007d */
[----:B------:R-:W-:Y:S01]  /*fc60*/  FADD.FTZ R97, R97, R98 ;  /* 0x0000006261617221 */ /* 0x000fe20000010000 */
[----:B------:R-:W-:Y:S01]  /*fc70*/  PRMT R60, RZ, 0x7610, R124 ;  /* 0x00007610ff3c7816 */ /* 0x000fe2000000007c */
[----:B------:R-:W-:-:S02]  /*fc80*/  FADD.FTZ R57, R57, -UR9 ;  /* 0x8000000939397e21 */ /* 0x000fc40008010000 */
[----:B------:R-:W-:Y:S02]  /*fc90*/  FADD.FTZ R61, R61, -UR9 ;  /* 0x800000093d3d7e21 */ /* 0x000fe40008010000 */
[----:B------:R-:W-:Y:S02]  /*fca0*/  FMUL.FTZ R57, R57, UR5 ;  /* 0x0000000539397c20 */ /* 0x000fe40008410000 */
[----:B------:R-:W-:Y:S01]  /*fcb0*/  FMUL.FTZ R61, R61, UR5 ;  /* 0x000000053d3d7c20 */ /* 0x000fe20008410000 */
[----:B--2---:R-:W-:Y:S01]  /*fcc0*/  PRMT R68, RZ, 0x5410, R74 ;  /* 0x00005410ff447816 */ /* 0x004fe2000000004a */
        /* <DEDUP_REMOVED lines=19> */
.L_x_331:
[----:B------:R-:W2:Y:S04]  /*fe00*/  LDL.LU.S16 R78, [R1+0x292] ;  /* 0x00029200014e7983 */ /* 0x000ea80000300600 */
[----:B------:R-:W3:Y:S01]  /*fe10*/  LDL.S16 R75, [R1+0x29c] ;  /* 0x00029c00014b7983 */ /* 0x000ee20000100600 */
[----:B------:R-:W-:Y:S02]  /*fe20*/  FMUL.FTZ R74, R60, R66 ;  /* 0x000000423c4a7220 */ /* 0x000fe40000410000 */
[----:B------:R-:W-:Y:S02]  /*fe30*/  FADD.FTZ R63, R63, R59 ;  /* 0x0000003b3f3f7221 */ /* 0x000fe40000010000 */
[----:B------:R-:W-:Y:S02]  /*fe40*/  FFMA.FTZ R73, R57, R74, R73 ;  /* 0x0000004a39497223 */ /* 0x000fe40000010049 */
[----:B------:R-:W-:-:S02]  /*fe50*/  FADD.FTZ R72, R72, R74 ;  /* 0x0000004a48487221 */ /* 0x000fc40000010000 */
[----:B------:R-:W-:Y:S02]  /*fe60*/  FMUL.FTZ R74, R68, R67 ;  /* 0x00000043444a7220 */ /* 0x000fe40000410000 */
[----:B------:R-:W-:Y:S01]  /*fe70*/  FFMA.FTZ R62, R62, R99, R69 ;  /* 0x000000633e3e7223 */ /* 0x000fe20000010045 */
[----:B------:R-:W-:Y:S01]  /*fe80*/  PRMT R69, RZ, 0x5410, R123 ;  /* 0x00005410ff457816 */ /* 0x000fe2000000007b */
[----:B------:R-:W-:Y:S02]  /*fe90*/  FFMA.FTZ R59, R61, R74, R73 ;  /* 0x0000004a3d3b7223 */ /* 0x000fe40000010049 */
[----:B------:R-:W-:Y:S01]  /*fea0*/  FADD.FTZ R74, R74, R72 ;  /* 0x000000484a4a7221 */ /* 0x000fe20000010000 */
[----:B------:R-:W-:Y:S01]  /*feb0*/  PRMT R72, RZ, 0x7610, R123 ;  /* 0x00007610ff487816 */ /* 0x000fe2000000007b */
[----:B------:R-:W-:-:S04]  /*fec0*/  FADD.FTZ R69, R69, -UR9 ;  /* 0x8000000945457e21 */ /* 0x000fc80008010000 */
        /* <DEDUP_REMOVED lines=24> */
.L_x_332:
[----:B------:R-:W2:Y:S04]  /*10050*/  LDL.LU.S16 R80, [R1+0x29e] ;  /* 0x00029e0001507983 */ /* 0x000ea80000300600 */
[----:B------:R-:W3:Y:S01]  /*10060*/  LDL.S16 R82, [R1+0x2a0] ;  /* 0x0002a00001527983 */ /* 0x000ee20000100600 */
[----:B------:R-:W-:Y:S01]  /*10070*/  FMUL.FTZ R75, R72, R66 ;  /* 0x00000042484b7220 */ /* 0x000fe20000410000 */
[----:B------:R-:W-:Y:S01]  /*10080*/  PRMT R79, RZ, 0x5410, R117 ;  /* 0x00005410ff4f7816 */ /* 0x000fe20000000075 */
[----:B------:R-:W-:Y:S02]  /*10090*/  FADD.FTZ R97, R97, R99 ;  /* 0x0000006361617221 */ /* 0x000fe40000010000 */
[----:B------:R-:W-:Y:S02]  /*100a0*/  FFMA.FTZ R59, R69, R75, R59 ;  /* 0x0000004b453b7223 */ /* 0x000fe4000001003b */
[----:B------:R-:W-:-:S02]  /*100b0*/  FADD.FTZ R74, R74, R75 ;  /* 0x0000004b4a4a7221 */ /* 0x000fc40000010000 */
[----:B------:R-:W-:Y:S02]  /*100c0*/  FMUL.FTZ R75, R78, R67 ;  /* 0x000000434e4b7220 */ /* 0x000fe40000410000 */
[----:B------:R-:W-:Y:S02]  /*100d0*/  FADD.FTZ R79, R79, -UR9 ;  /* 0x800000094f4f7e21 */ /* 0x000fe40008010000 */
[----:B------:R-:W-:Y:S02]  /*100e0*/  FFMA.FTZ R70, R54, R35, R70 ;  /* 0x0000002336467223 */ /* 0x000fe40000010046 */
[----:B------:R-:W-:Y:S02]  /*100f0*/  FFMA.FTZ R59, R73, R75, R59 ;  /* 0x0000004b493b7223 */ /* 0x000fe4000001003b */
[----:B------:R-:W-:Y:S02]  /*10100*/  FADD.FTZ R74, R75, R74 ;  /* 0x0000004a4b4a7221 */ /* 0x000fe40000010000 */
[----:B------:R-:W-:Y:S01]  /*10110*/  FMUL.FTZ R79, R79, UR5 ;  /* 0x000000054f4f7c20 */ /* 0x000fe20008410000 */
[----:B--2---:R-:W-:-:S02]  /*10120*/  PRMT R81, RZ, 0x5410, R80 ;  /* 0x00005410ff517816 */ /* 0x004fc40000000050 */
[----:B------:R-:W-:Y:S02]  /*10130*/  PRMT R80, RZ, 0x7610, R117 ;  /* 0x00007610ff507816 */ /* 0x000fe40000000075 */
[----:B---3--:R-:W-:Y:S01]  /*10140*/  PRMT R84, RZ, 0x5410, R82 ;  /* 0x00005410ff547816 */ /* 0x008fe20000000052 */
        /* <DEDUP_REMOVED lines=21> */
.L_x_333:
[----:B------:R-:W-:Y:S01]  /*102a0*/  FMUL.FTZ R54, R80, R66 ;  /* 0x0000004250367220 */ /* 0x000fe20000410000 */
[----:B------:R-:W-:Y:S01]  /*102b0*/  PRMT R85, RZ, 0x5410, R39 ;  /* 0x00005410ff557816 */ /* 0x000fe20000000027 */
[----:B------:R-:W-:Y:S01]  /*102c0*/  FADD.FTZ R63, R63, R35 ;  /* 0x000000233f3f7221 */ /* 0x000fe20000010000 */
[----:B------:R-:W-:Y:S01]  /*102d0*/  PRMT R89, RZ, 0x5410, R116 ;  /* 0x00005410ff597816 */ /* 0x000fe20000000074 */
[----:B------:R-:W-:Y:S01]  /*102e0*/  FFMA.FTZ R59, R79, R54, R59 ;  /* 0x000000364f3b7223 */ /* 0x000fe2000001003b */
[----:B------:R-:W-:Y:S01]  /*102f0*/  PRMT R88, RZ, 0x7610, R39 ;  /* 0x00007610ff587816 */ /* 0x000fe20000000027 */
[----:B------:R-:W-:Y:S01]  /*10300*/  FADD.FTZ R74, R74, R54 ;  /* 0x000000364a4a7221 */ /* 0x000fe20000010000 */
[----:B------:R-:W-:Y:S01]  /*10310*/  PRMT R92, RZ, 0x7610, R116 ;  /* 0x00007610ff5c7816 */ /* 0x000fe20000000074 */
[----:B------:R-:W-:Y:S02]  /*10320*/  FMUL.FTZ R54, R84, R67 ;  /* 0x0000004354367220 */ /* 0x000fe40000410000 */
[----:B------:R-:W-:-:S02]  /*10330*/  FADD.FTZ R85, R85, -UR9 ;  /* 0x8000000955557e21 */ /* 0x000fc40008010000 */
[----:B------:R-:W-:Y:S02]  /*10340*/  FADD.FTZ R89, R89, -UR9 ;  /* 0x8000000959597e21 */ /* 0x000fe40008010000 */
[----:B------:R-:W-:Y:S02]  /*10350*/  FFMA.FTZ R62, R38, R31, R62 ;  /* 0x0000001f263e7223 */ /* 0x000fe4000001003e */
        /* <DEDUP_REMOVED lines=23> */
.L_x_334:
[----:B------:R-:W2:Y:S01]  /*104d0*/  LDL.LU.S16 R38, [R1+0x2a2] ;  /* 0x0002a20001267983 */ /* 0x000ea20000300600 */
[----:B------:R-:W-:Y:S01]  /*104e0*/  FMUL.FTZ R35, R88, R66 ;  /* 0x0000004258237220 */ /* 0x000fe20000410000 */
[--C-:B------:R-:W-:Y:S01]  /*104f0*/  PRMT R93, RZ, 0x5410, R40.reuse ;  /* 0x00005410ff5d7816 */ /* 0x100fe20000000028 */
[----:B------:R-:W-:Y:S01]  /*10500*/  FADD.FTZ R97, R97, R31 ;  /* 0x0000001f61617221 */ /* 0x000fe20000010000 */
[----:B------:R-:W-:Y:S01]  /*10510*/  PRMT R105, RZ, 0x7610, R113 ;  /* 0x00007610ff697816 */ /* 0x000fe20000000071 */
[----:B------:R-:W-:Y:S01]  /*10520*/  FFMA.FTZ R59, R85, R35, R59 ;  /* 0x00000023553b7223 */ /* 0x000fe2000001003b */
[----:B------:R-:W-:Y:S01]  /*10530*/  PRMT R106, RZ, 0x7610, R40 ;  /* 0x00007610ff6a7816 */ /* 0x000fe20000000028 */
[----:B------:R-:W-:Y:S02]  /*10540*/  FADD.FTZ R74, R74, R35 ;  /* 0x000000234a4a7221 */ /* 0x000fe40000010000 */
        /* <DEDUP_REMOVED lines=28> */
.L_x_335:
[----:B------:R-:W-:Y:S01]  /*10710*/  FADD.FTZ R63, R63, R27 ;  /* 0x0000001b3f3f7221 */ /* 0x000fe20000010000 */
[----:B------:R-:W-:Y:S01]  /*10720*/  PRMT R27, RZ, 0x5410, R41 ;  /* 0x00005410ff1b7816 */ /* 0x000fe20000000029 */
[----:B------:R-:W-:Y:S01]  /*10730*/  FMUL.FTZ R31, R106, R66 ;  /* 0x000000426a1f7220 */ /* 0x000fe20000410000 */
[--C-:B------:R-:W-:Y:S01]  /*10740*/  PRMT R122, RZ, 0x5410, R111.reuse ;  /* 0x00005410ff7a7816 */ /* 0x100fe2000000006f */
[----:B------:R-:W-:Y:S01]  /*10750*/  FFMA.FTZ R62, R30, R23, R62 ;  /* 0x000000171e3e7223 */ /* 0x000fe2000001003e */
[----:B------:R-:W-:Y:S01]  /*10760*/  PRMT R108, RZ, 0x7610, R111 ;  /* 0x00007610ff6c7816 */ /* 0x000fe2000000006f */
[----:B------:R-:W-:Y:S01]  /*10770*/  FFMA.FTZ R59, R93, R31, R59 ;  /* 0x0000001f5d3b7223 */ /* 0x000fe2000001003b */
[----:B------:R-:W-:Y:S01]  /*10780*/  PRMT R125, RZ, 0x5410, R125 ;  /* 0x00005410ff7d7816 */ /* 0x000fe2000000007d */
[----:B------:R-:W-:Y:S02]  /*10790*/  FADD.FTZ R74, R74, R31 ;  /* 0x0000001f4a4a7221 */ /* 0x000fe40000010000 */
[----:B------:R-:W-:-:S02]  /*107a0*/  FMUL.FTZ R31, R110, R67 ;  /* 0x000000436e1f7220 */ /* 0x000fc40000410000 */
[----:B------:R-:W-:Y:S02]  /*107b0*/  FADD.FTZ R27, R27, -UR9 ;  /* 0x800000091b1b7e21 */ /* 0x000fe40008010000 */
[----:B------:R-:W-:Y:S02]  /*107c0*/  FADD.FTZ R122, R122, -UR9 ;  /* 0x800000097a7a7e21 */ /* 0x000fe40008010000 */
        /* <DEDUP_REMOVED lines=23> */
.L_x_336:
        /* <DEDUP_REMOVED lines=35> */
.L_x_337:
[----:B------:R-:W2:Y:S04]  /*10b70*/  LDL.S16 R27, [R1+0x2ac] ;  /* 0x0002ac00011b7983 */ /* 0x000ea80000100600 */
[----:B------:R-:W3:Y:S01]  /*10b80*/  LDL.LU.S16 R26, [R1+0x2ae] ;  /* 0x0002ae00011a7983 */ /* 0x000ee20000300600 */
[----:B------:R-:W-:Y:S01]  /*10b90*/  FMUL.FTZ R23, R113, R66 ;  /* 0x0000004271177220 */ /* 0x000fe20000410000 */
[----:B------:R-:W-:Y:S01]  /*10ba0*/  PRMT R117, RZ, 0x5410, R42 ;  /* 0x00005410ff757816 */ /* 0x000fe2000000002a */
[----:B------:R-:W-:Y:S01]  /*10bb0*/  FADD.FTZ R63, R63, R15 ;  /* 0x0000000f3f3f7221 */ /* 0x000fe20000010000 */
[----:B------:R-:W-:Y:S01]  /*10bc0*/  PRMT R121, RZ, 0x5410, R121 ;  /* 0x00005410ff797816 */ /* 0x000fe20000000079 */
        /* <DEDUP_REMOVED lines=31> */
.L_x_338:
[----:B------:R-:W2:Y:S04]  /*10dc0*/  LDL.S16 R26, [R1+0x2b0] ;  /* 0x0002b000011a7983 */ /* 0x000ea80000100600 */
[----:B------:R-:W3:Y:S01]  /*10dd0*/  LDL.LU.S16 R23, [R1+0x2b2] ;  /* 0x0002b20001177983 */ /* 0x000ee20000300600 */
[----:B------:R-:W-:Y:S01]  /*10de0*/  FADD.FTZ R97, R97, R13 ;  /* 0x0000000d61617221 */ /* 0x000fe20000010000 */
[----:B------:R-:W-:Y:S01]  /*10df0*/  PRMT R22, RZ, 0x7610, R42 ;  /* 0x00007610ff167816 */ /* 0x000fe2000000002a */
[----:B------:R-:W-:Y:S02]  /*10e00*/  FMUL.FTZ R15, R121, R66 ;  /* 0x00000042790f7220 */ /* 0x000fe40000410000 */
[----:B------:R-:W-:Y:S02]  /*10e10*/  FFMA.FTZ R70, R14, R10, R70 ;  /* 0x0000000a0e467223 */ /* 0x000fe40000010046 */
[----:B------:R-:W-:-:S02]  /*10e20*/  FADD.FTZ R22, R22, -UR9 ;  /* 0x8000000916167e21 */ /* 0x000fc40008010000 */
[----:B------:R-:W-:Y:S02]  /*10e30*/  FFMA.FTZ R59, R117, R15, R59 ;  /* 0x0000000f753b7223 */ /* 0x000fe4000001003b */
[----:B------:R-:W-:Y:S02]  /*10e40*/  FMUL.FTZ R30, R22, UR5 ;  /* 0x00000005161e7c20 */ /* 0x000fe40008410000 */
[----:B------:R-:W-:Y:S02]  /*10e50*/  FADD.FTZ R74, R74, R15 ;  /* 0x0000000f4a4a7221 */ /* 0x000fe40000010000 */
[----:B------:R-:W-:Y:S01]  /*10e60*/  FMUL.FTZ R15, R124, R67 ;  /* 0x000000437c0f7220 */ /* 0x000fe20000410000 */
[----:B------:R0:W-:Y:S03]  /*10e70*/  STL [R1+0x218], R30 ;  /* 0x0002181e01007387 */ /* 0x0001e60000100800 */
[----:B------:R-:W-:-:S02]  /*10e80*/  FFMA.FTZ R59, R120, R15, R59 ;  /* 0x0000000f783b7223 */ /* 0x000fc4000001003b */
[----:B------:R-:W-:Y:S01]  /*10e90*/  FADD.FTZ R74, R15, R74 ;  /* 0x0000004a0f4a7221 */ /* 0x000fe20000010000 */
[----:B------:R-:W-:Y:S02]  /*10ea0*/  PRMT R15, RZ, 0x5410, R43 ;  /* 0x00005410ff0f7816 */ /* 0x000fe4000000002b */
[----:B--2---:R-:W-:Y:S02]  /*10eb0*/  PRMT R13, RZ, 0x5410, R26 ;  /* 0x00005410ff0d7816 */ /* 0x004fe4000000001a */
[----:B---3--:R-:W-:-:S03]  /*10ec0*/  PRMT R14, RZ, 0x5410, R23 ;  /* 0x00005410ff0e7816 */ /* 0x008fc60000000017 */
[----:B------:R-:W-:-:S04]  /*10ed0*/  FADD.FTZ R13, R13, -UR9 ;  /* 0x800000090d0d7e21 */ /* 0x000fc80008010000 */
[----:B------:R-:W-:-:S05]  /*10ee0*/  FMUL.FTZ R27, R13, UR5 ;  /* 0x000000050d1b7c20 */ /* 0x000fca0008410000 */
[----:B------:R0:W-:Y:S01]  /*10ef0*/  STL [R1+0x248], R27 ;  /* 0x0002481b01007387 */ /* 0x0001e20000100800 */
[----:B------:R-:W-:Y:S05]  /*10f00*/  @!P2 BRA `(.L_x_339) ;  /* 0x000001200000a947 */ /* 0x000fea0003800000 */
[----:B------:R-:W-:-:S04]  /*10f10*/  FFMA.FTZ R13, R30, R66, R64 ;  /* 0x000000421e0d7223 */ /* 0x000fc80000010040 */
[----:B------:R-:W-:-:S06]  /*10f20*/  FMUL.FTZ R22, R13, -1.4426950216293334961 ;  /* 0xbfb8aa3b0d167820 */ /* 0x000fcc0000410000 */
[----:B------:R-:W1:Y:S02]  /*10f30*/  MUFU.EX2 R22, R22 ;  /* 0x0000001600167308 */ /* 0x000e640000000800 */
[----:B-1----:R-:W-:-:S06]  /*10f40*/  FADD.FTZ R22, R22, 1 ;  /* 0x3f80000016167421 */ /* 0x002fcc0000010000 */
[----:B------:R-:W1:Y:S02]  /*10f50*/  MUFU.RCP R22, R22 ;  /* 0x0000001600167308 */ /* 0x000e640000001000 */
[----:B-1----:R-:W-:Y:S02]  /*10f60*/  FMUL.FTZ R15, R15, R22 ;  /* 0x000000160f0f7220 */ /* 0x002fe40000410000 */
[----:B------:R-:W-:-:S04]  /*10f70*/  FADD.FTZ R22, -R22, 1 ;  /* 0x3f80000016167421 */ /* 0x000fc80000010100 */
[----:B------:R-:W-:Y:S02]  /*10f80*/  FFMA.FTZ R22, R13, R22, 1 ;  /* 0x3f8000000d167423 */ /* 0x000fe40000010016 */
[----:B------:R-:W-:Y:S02]  /*10f90*/  FFMA.FTZ R13, R27, R67, R65 ;  /* 0x000000431b0d7223 */ /* 0x000fe40000010041 */
[----:B------:R-:W-:Y:S02]  /*10fa0*/  FMUL.FTZ R15, R15, R22 ;  /* 0x000000160f0f7220 */ /* 0x000fe40000410000 */
[----:B------:R-:W-:-:S06]  /*10fb0*/  FMUL.FTZ R22, R13, -1.4426950216293334961 ;  /* 0xbfb8aa3b0d167820 */ /* 0x000fcc0000410000 */
[----:B------:R-:W1:Y:S02]  /*10fc0*/  MUFU.EX2 R22, R22 ;  /* 0x0000001600167308 */ /* 0x000e640000000800 */
[----:B-1----:R-:W-:-:S06]  /*10fd0*/  FADD.FTZ R22, R22, 1 ;  /* 0x3f80000016167421 */ /* 0x002fcc0000010000 */
[----:B------:R-:W1:Y:S02]  /*10fe0*/  MUFU.RCP R22, R22 ;  /* 0x0000001600167308 */ /* 0x000e640000001000 */
[----:B-1----:R-:W-:Y:S02]  /*10ff0*/  FMUL.FTZ R14, R14, R22 ;  /* 0x000000160e0e7220 */ /* 0x002fe40000410000 */
[----:B------:R-:W-:-:S04]  /*11000*/  FADD.FTZ R22, -R22, 1 ;  /* 0x3f80000016167421 */ /* 0x000fc80000010100 */
[----:B------:R-:W-:-:S04]  /*11010*/  FFMA.FTZ R22, R13, R22, 1 ;  /* 0x3f8000000d167423 */ /* 0x000fc80000010016 */
[----:B------:R-:W-:Y:S02]  /*11020*/  FMUL.FTZ R14, R14, R22 ;  /* 0x000000160e0e7220 */ /* 0x000fe40000410000 */
.L_x_339:
[----:B------:R-:W2:Y:S04]  /*11030*/  LDL.S16 R26, [R1+0x2c0] ;  /* 0x0002c000011a7983 */ /* 0x000ea80000100600 */
[----:B------:R-:W3:Y:S01]  /*11040*/  LDL.LU.S16 R23, [R1+0x2c2] ;  /* 0x0002c20001177983 */ /* 0x000ee20000300600 */
        /* <DEDUP_REMOVED lines=8> */
[----:B0-----:R-:W-:Y:S02]  /*110d0*/  FMUL.FTZ R30, R22, UR5 ;  /* 0x00000005161e7c20 */ /* 0x001fe40008410000 */
[----:B------:R-:W-:Y:S02]  /*110e0*/  FFMA.FTZ R62, R12, R9, R62 ;  /* 0x000000090c3e7223 */ /* 0x000fe4000001003e */
[----:B------:R-:W-:Y:S01]  /*110f0*/  FADD.FTZ R74, R13, R74 ;  /* 0x0000004a0d4a7221 */ /* 0x000fe20000010000 */
[----:B------:R0:W-:Y:S01]  /*11100*/  STL [R1+0x244], R30 ;  /* 0x0002441e01007387 */ /* 0x0001e20000100800 */
[----:B------:R-:W-:-:S02]  /*11110*/  PRMT R13, RZ, 0x7610, R103 ;  /* 0x00007610ff0d7816 */ /* 0x000fc40000000067 */
        /* <DEDUP_REMOVED lines=24> */
.L_x_340:
        /* <DEDUP_REMOVED lines=11> */
[----:B------:R-:W-:Y:S01]  /*11350*/  FFMA.FTZ R70, R11, R2, R70 ;  /* 0x000000020b467223 */ /* 0x000fe20000010046 */
[----:B------:R-:W-:Y:S01]  /*11360*/  PRMT R11, RZ, 0x7610, R101 ;  /* 0x00007610ff0b7816 */ /* 0x000fe20000000065 */
[----:B------:R-:W-:Y:S01]  /*11370*/  FADD.FTZ R74, R10, R74 ;  /* 0x0000004a0a4a7221 */ /* 0x000fe20000010000 */
[----:B------:R0:W-:Y:S01]  /*11380*/  STL [R1+0x23c], R27 ;  /* 0x00023c1b01007387 */ /* 0x0001e20000100800 */
[----:B--2---:R-:W-:-:S02]  /*11390*/  PRMT R9, RZ, 0x5410, R26 ;  /* 0x00005410ff097816 */ /* 0x004fc4000000001a */
        /* <DEDUP_REMOVED lines=23> */
.L_x_341:
[----:B------:R-:W2:Y:S04]  /*11510*/  LDL.S16 R23, [R1+0x2d0] ;  /* 0x0002d00001177983 */ /* 0x000ea80000100600 */
[----:B------:R-:W3:Y:S01]  /*11520*/  LDL.LU.S16 R22, [R1+0x2d2] ;  /* 0x0002d20001167983 */ /* 0x000ee20000300600 */
[----:B------:R-:W-:Y:S02]  /*11530*/  FMUL.FTZ R9, R11, R66 ;  /* 0x000000420b097220 */ /* 0x000fe40000410000 */
[----:B------:R-:W-:Y:S02]  /*11540*/  FADD.FTZ R63, R63, R2 ;  /* 0x000000023f3f7221 */ /* 0x000fe40000010000 */
[----:B------:R-:W-:Y:S01]  /*11550*/  FFMA.FTZ R62, R19, R3, R62 ;  /* 0x00000003133e7223 */ /* 0x000fe2000001003e */
[----:B------:R-:W-:Y:S01]  /*11560*/  PRMT R19, RZ, 0x5410, R8 ;  /* 0x00005410ff137816 */ /* 0x000fe20000000008 */
[----:B------:R-:W-:-:S02]  /*11570*/  FFMA.FTZ R59, R27, R9, R59 ;  /* 0x000000091b3b7223 */ /* 0x000fc4000001003b */
[----:B------:R-:W-:Y:S02]  /*11580*/  FADD.FTZ R74, R74, R9 ;  /* 0x000000094a4a7221 */ /* 0x000fe40000010000 */
[----:B------:R-:W-:Y:S02]  /*11590*/  FMUL.FTZ R9, R10, R67 ;  /* 0x000000430a097220 */ /* 0x000fe40000410000 */
[----:B------:R-:W-:Y:S02]  /*115a0*/  FADD.FTZ R19, R19, -UR9 ;  /* 0x8000000913137e21 */ /* 0x000fe40008010000 */
[----:B------:R-:W-:Y:S02]  /*115b0*/  FFMA.FTZ R59, R26, R9, R59 ;  /* 0x000000091a3b7223 */ /* 0x000fe4000001003b */
[----:B0-----:R-:W-:Y:S02]  /*115c0*/  FMUL.FTZ R27, R19, UR5 ;  /* 0x00000005131b7c20 */ /* 0x001fe40008410000 */
[----:B------:R-:W-:Y:S01]  /*115d0*/  FADD.FTZ R74, R9, R74 ;  /* 0x0000004a094a7221 */ /* 0x000fe20000010000 */
[----:B------:R-:W-:-:S02]  /*115e0*/  PRMT R9, RZ, 0x7610, R8 ;  /* 0x00007610ff097816 */ /* 0x000fc40000000008 */
[----:B------:R0:W-:Y:S01]  /*115f0*/  STL [R1+0x234], R27 ;  /* 0x0002341b01007387 */ /* 0x0001e20000100800 */
        /* <DEDUP_REMOVED lines=24> */
.L_x_342:
[----:B------:R-:W2:Y:S04]  /*11780*/  LDL.S16 R23, [R1+0x2d4] ;  /* 0x0002d40001177983 */ /* 0x000ea80000100600 */
[----:B------:R-:W3:Y:S01]  /*11790*/  LDL.LU.S16 R22, [R1+0x2d6] ;  /* 0x0002d60001167983 */ /* 0x000ee20000300600 */
[----:B------:R-:W-:Y:S01]  /*117a0*/  FMUL.FTZ R2, R9, R66 ;  /* 0x0000004209027220 */ /* 0x000fe20000410000 */
[----:B------:R-:W-:Y:S01]  /*117b0*/  PRMT R19, RZ, 0x5410, R100 ;  /* 0x00005410ff137816 */ /* 0x000fe20000000064 */
[----:B------:R-:W-:Y:S02]  /*117c0*/  FFMA.FTZ R70, R18, R16, R70 ;  /* 0x0000001012467223 */ /* 0x000fe40000010046 */
[----:B------:R-:W-:Y:S02]  /*117d0*/  FFMA.FTZ R59, R27, R2, R59 ;  /* 0x000000021b3b7223 */ /* 0x000fe4000001003b */
[----:B------:R-:W-:-:S02]  /*117e0*/  FADD.FTZ R74, R74, R2 ;  /* 0x000000024a4a7221 */ /* 0x000fc40000010000 */
[----:B------:R-:W-:Y:S02]  /*117f0*/  FMUL.FTZ R2, R8, R67 ;  /* 0x0000004308027220 */ /* 0x000fe40000410000 */
[----:B------:R-:W-:Y:S02]  /*11800*/  FADD.FTZ R19, R19, -UR9 ;  /* 0x8000000913137e21 */ /* 0x000fe40008010000 */
[----:B------:R-:W-:Y:S02]  /*11810*/  FFMA.FTZ R59, R26, R2, R59 ;  /* 0x000000021a3b7223 */ /* 0x000fe4000001003b */
[----:B0-----:R-:W-:Y:S02]  /*11820*/  FMUL.FTZ R26, R19, UR5 ;  /* 0x00000005131a7c20 */ /* 0x001fe40008410000 */
[----:B------:R-:W-:Y:S01]  /*11830*/  FADD.FTZ R97, R97, R3 ;  /* 0x0000000361617221 */ /* 0x000fe20000010000 */
        /* <DEDUP_REMOVED lines=27> */
.L_x_343:
[----:B------:R-:W2:Y:S04]  /*119f0*/  LDL.S16 R19, [R1+0x2dc] ;  /* 0x0002dc0001137983 */ /* 0x000ea80000100600 */
[----:B------:R-:W3:Y:S01]  /*11a00*/  LDL.LU.S16 R22, [R1+0x2de] ;  /* 0x0002de0001167983 */ /* 0x000ee20000300600 */
[----:B------:R-:W-:Y:S02]  /*11a10*/  FMUL.FTZ R18, R3, R66 ;  /* 0x0000004203127220 */ /* 0x000fe40000410000 */
[----:B------:R-:W-:Y:S01]  /*11a20*/  FADD.FTZ R63, R63, R16 ;  /* 0x000000103f3f7221 */ /* 0x000fe20000010000 */
[----:B------:R-:W-:Y:S01]  /*11a30*/  PRMT R16, RZ, 0x7610, R102 ;  /* 0x00007610ff107816 */ /* 0x000fe20000000066 */
[----:B------:R-:W-:Y:S02]  /*11a40*/  FFMA.FTZ R59, R26, R18, R59 ;  /* 0x000000121a3b7223 */ /* 0x000fe4000001003b */
[----:B------:R-:W-:-:S02]  /*11a50*/  FADD.FTZ R74, R74, R18 ;  /* 0x000000124a4a7221 */ /* 0x000fc40000010000 */
[----:B------:R-:W-:Y:S02]  /*11a60*/  FMUL.FTZ R18, R2, R67 ;  /* 0x0000004302127220 */ /* 0x000fe40000410000 */
[----:B------:R-:W-:Y:S02]  /*11a70*/  FFMA.FTZ R62, R17, R20, R62 ;  /* 0x00000014113e7223 */ /* 0x000fe4000001003e */
[----:B------:R-:W-:Y:S02]  /*11a80*/  FFMA.FTZ R59, R23, R18, R59 ;  /* 0x00000012173b7223 */ /* 0x000fe4000001003b */
[----:B------:R-:W-:Y:S01]  /*11a90*/  FADD.FTZ R74, R18, R74 ;  /* 0x0000004a124a7221 */ /* 0x000fe20000010000 */
[----:B------:R-:W-:-:S05]  /*11aa0*/  PRMT R18, RZ, 0x5410, R102 ;  /* 0x00005410ff127816 */ /* 0x000fca0000000066 */
        /* <DEDUP_REMOVED lines=8> */
[----:B0-----:R-:W-:-:S06]  /*11b30*/  FMUL.FTZ R23, R22, -1.4426950216293334961 ;  /* 0xbfb8aa3b16177820 */ /* 0x001fcc0000410000 */
        /* <DEDUP_REMOVED lines=16> */
.L_x_344:
[----:B0-----:R-:W2:Y:S04]  /*11c40*/  LDL.S16 R23, [R1+0x2e0] ;  /* 0x0002e00001177983 */ /* 0x001ea80000100600 */
        /* <DEDUP_REMOVED lines=36> */
.L_x_345:
        /* <DEDUP_REMOVED lines=37> */
.L_x_346:
        /* <DEDUP_REMOVED lines=37> */
.L_x_347:
        /* <DEDUP_REMOVED lines=37> */
.L_x_348:
        /* <DEDUP_REMOVED lines=37> */
.L_x_349:
        /* <DEDUP_REMOVED lines=10> */
[----:B------:R-:W-:Y:S01]  /*12870*/  FADD.FTZ R74, R40, R74 ;  /* 0x0000004a284a7221 */ /* 0x000fe20000010000 */
[----:B------:R-:W-:Y:S01]  /*12880*/  PRMT R40, RZ, 0x7610, R119 ;  /* 0x00007610ff287816 */ /* 0x000fe20000000077 */
[----:B------:R-:W-:Y:S02]  /*12890*/  FFMA.FTZ R62, R51, R44, R62 ;  /* 0x0000002c333e7223 */ /* 0x000fe4000001003e */
        /* <DEDUP_REMOVED lines=24> */
.L_x_350:
        /* <DEDUP_REMOVED lines=11> */
[----:B------:R-:W-:Y:S02]  /*12ad0*/  FADD.FTZ R74, R47, R74 ;  /* 0x0000004a2f4a7221 */ /* 0x000fe40000010000 */
        /* <DEDUP_REMOVED lines=25> */
.L_x_351:
[----:B------:R-:W2:Y:S04]  /*12c70*/  LDL.S16 R75, [R1+0x300] ;  /* 0x00030000014b7983 */ /* 0x000ea80000100600 */
[----:B------:R-:W3:Y:S01]  /*12c80*/  LDL.LU.S16 R54, [R1+0x302] ;  /* 0x0003020001367983 */ /* 0x000ee20000300600 */
[----:B------:R-:W-:Y:S02]  /*12c90*/  FMUL.FTZ R51, R44, R66 ;  /* 0x000000422c337220 */ /* 0x000fe40000410000 */
[----:B------:R-:W-:Y:S01]  /*12ca0*/  FFMA.FTZ R62, R50, R52, R62 ;  /* 0x00000034323e7223 */ /* 0x000fe2000001003e */
[--C-:B------:R-:W-:Y:S01]  /*12cb0*/  PRMT R50, RZ, 0x7610, R48.reuse ;  /* 0x00007610ff327816 */ /* 0x100fe20000000030 */
[----:B------:R-:W-:Y:S01]  /*12cc0*/  FFMA.FTZ R59, R46, R51, R59 ;  /* 0x000000332e3b7223 */ /* 0x000fe2000001003b */
[----:B------:R-:W-:Y:S01]  /*12cd0*/  PRMT R48, RZ, 0x5410, R48 ;  /* 0x00005410ff307816 */ /* 0x000fe20000000030 */
[----:B------:R-:W-:-:S02]  /*12ce0*/  FADD.FTZ R74, R74, R51 ;  /* 0x000000334a4a7221 */ /* 0x000fc40000010000 */
[----:B------:R-:W-:Y:S02]  /*12cf0*/  FMUL.FTZ R51, R45, R67 ;  /* 0x000000432d337220 */ /* 0x000fe40000410000 */
[----:B------:R-:W-:Y:S02]  /*12d00*/  FADD.FTZ R50, R50, -UR9 ;  /* 0x8000000932327e21 */ /* 0x000fe40008010000 */
[----:B------:R-:W-:Y:S02]  /*12d10*/  FFMA.FTZ R59, R47, R51, R59 ;  /* 0x000000332f3b7223 */ /* 0x000fe4000001003b */
[----:B------:R-:W-:Y:S02]  /*12d20*/  FADD.FTZ R74, R51, R74 ;  /* 0x0000004a334a7221 */ /* 0x000fe40000010000 */
        /* <DEDUP_REMOVED lines=25> */
.L_x_352:
        /* <DEDUP_REMOVED lines=37> */
.L_x_353:
[----:B------:R-:W2:Y:S04]  /*13110*/  LDL.S16 R87, [R1+0x308] ;  /* 0x0003080001577983 */ /* 0x000ea80000100600 */
[----:B------:R-:W3:Y:S01]  /*13120*/  LDL.LU.S16 R86, [R1+0x30a] ;  /* 0x00030a0001567983 */ /* 0x000ee20000300600 */
[----:B------:R-:W-:Y:S02]  /*13130*/  FMUL.FTZ R82, R52, R66 ;  /* 0x0000004234527220 */ /* 0x000fe40000410000 */
[----:B------:R-:W-:Y:S02]  /*13140*/  FMUL.FTZ R83, R53, R67 ;  /* 0x0000004335537220 */ /* 0x000fe40000410000 */
[----:B------:R-:W-:Y:S02]  /*13150*/  FFMA.FTZ R59, R54, R82, R59 ;  /* 0x00000052363b7223 */ /* 0x000fe4000001003b */
[----:B------:R-:W-:-:S02]  /*13160*/  FADD.FTZ R82, R74, R82 ;  /* 0x000000524a527221 */ /* 0x000fc40000010000 */
[----:B------:R-:W-:Y:S02]  /*13170*/  FFMA.FTZ R75, R57, R60, R62 ;  /* 0x0000003c394b7223 */ /* 0x000fe4000001003e */
[----:B------:R-:W-:Y:S01]  /*13180*/  FADD.FTZ R74, R63, R56 ;  /* 0x000000383f4a7221 */ /* 0x000fe20000010000 */
[--C-:B------:R-:W-:Y:S01]  /*13190*/  PRMT R63, RZ, 0x7610, R58.reuse ;  /* 0x00007610ff3f7816 */ /* 0x100fe2000000003a */
[----:B------:R-:W-:Y:S01]  /*131a0*/  FFMA.FTZ R62, R55, R83, R59 ;  /* 0x00000053373e7223 */ /* 0x000fe2000001003b */
[----:B------:R-:W-:Y:S01]  /*131b0*/  PRMT R56, RZ, 0x5410, R58 ;  /* 0x00005410ff387816 */ /* 0x000fe2000000003a */
[----:B------:R-:W-:Y:S02]  /*131c0*/  FADD.FTZ R82, R83, R82 ;  /* 0x0000005253527221 */ /* 0x000fe40000010000 */
        /* <DEDUP_REMOVED lines=25> */
.L_x_354:
[----:B------:R-:W2:Y:S04]  /*13360*/  LDL.S16 R87, [R1+0x30c] ;  /* 0x00030c0001577983 */ /* 0x000ea80000100600 */
[----:B------:R-:W3:Y:S01]  /*13370*/  LDL.LU.S16 R86, [R1+0x30e] ;  /* 0x00030e0001567983 */ /* 0x000ee20000300600 */
[----:B------:R-:W-:Y:S02]  /*13380*/  FMUL.FTZ R63, R56, R66 ;  /* 0x00000042383f7220 */ /* 0x000fe40000410000 */
[----:B------:R-:W-:Y:S02]  /*13390*/  FMUL.FTZ R83, R57, R67 ;  /* 0x0000004339537220 */ /* 0x000fe40000410000 */
[----:B------:R-:W-:Y:S02]  /*133a0*/  FFMA.FTZ R62, R58, R63, R62 ;  /* 0x0000003f3a3e7223 */ /* 0x000fe4000001003e */
[----:B------:R-:W-:-:S02]  /*133b0*/  FADD.FTZ R63, R82, R63 ;  /* 0x0000003f523f7221 */ /* 0x000fc40000010000 */
[----:B------:R-:W-:Y:S02]  /*133c0*/  FFMA.FTZ R82, R61, R68, R70 ;  /* 0x000000443d527223 */ /* 0x000fe40000010046 */
[----:B------:R-:W-:Y:S01]  /*133d0*/  FFMA.FTZ R70, R59, R83, R62 ;  /* 0x000000533b467223 */ /* 0x000fe2000001003e */
[----:B------:R-:W-:Y:S01]  /*133e0*/  PRMT R62, RZ, 0x7610, R77 ;  /* 0x00007610ff3e7816 */ /* 0x000fe2000000004d */
[----:B------:R-:W-:Y:S02]  /*133f0*/  FADD.FTZ R83, R83, R63 ;  /* 0x0000003f53537221 */ /* 0x000fe40000010000 */
        /* <DEDUP_REMOVED lines=27> */
.L_x_355:
[----:B------:R-:W2:Y:S04]  /*135b0*/  LDL.S16 R91, [R1+0x21c] ;  /* 0x00021c00015b7983 */ /* 0x000ea80000100600 */
[----:B------:R-:W3:Y:S01]  /*135c0*/  LDL.LU.S16 R90, [R1+0x21e] ;  /* 0x00021e00015a7983 */ /* 0x000ee20000300600 */
[----:B------:R-:W-:Y:S02]  /*135d0*/  FMUL.FTZ R86, R60, R66 ;  /* 0x000000423c567220 */ /* 0x000fe40000410000 */
[----:B------:R-:W-:Y:S02]  /*135e0*/  FMUL.FTZ R87, R61, R67 ;  /* 0x000000433d577220 */ /* 0x000fe40000410000 */
[----:B------:R-:W-:Y:S02]  /*135f0*/  FFMA.FTZ R70, R62, R86, R70 ;  /* 0x000000563e467223 */ /* 0x000fe40000010046 */
[----:B------:R-:W-:-:S02]  /*13600*/  FADD.FTZ R86, R83, R86 ;  /* 0x0000005653567221 */ /* 0x000fc40000010000 */
[----:B------:R-:W-:Y:S01]  /*13610*/  FADD.FTZ R77, R74, R68 ;  /* 0x000000444a4d7221 */ /* 0x000fe20000010000 */
[----:B------:R-:W-:Y:S01]  /*13620*/  PRMT R68, RZ, 0x5410, R71 ;  /* 0x00005410ff447816 */ /* 0x000fe20000000047 */
[----:B------:R-:W-:Y:S02]  /*13630*/  FFMA.FTZ R83, R69, R72, R75 ;  /* 0x0000004845537223 */ /* 0x000fe4000001004b */
[----:B------:R-:W-:Y:S01]  /*13640*/  FFMA.FTZ R74, R63, R87, R70 ;  /* 0x000000573f4a7223 */ /* 0x000fe20000010046 */
[----:B------:R-:W-:Y:S01]  /*13650*/  PRMT R70, RZ, 0x7610, R71 ;  /* 0x00007610ff467816 */ /* 0x000fe20000000047 */
[----:B------:R-:W-:-:S04]  /*13660*/  FADD.FTZ R86, R87, R86 ;  /* 0x0000005657567221 */ /* 0x000fc80000010000 */
        /* <DEDUP_REMOVED lines=25> */
.L_x_356:
        /* <DEDUP_REMOVED lines=37> */
.L_x_357:
[----:B------:R-:W2:Y:S04]  /*13a50*/  LDL.S16 R95, [R1+0x310] ;  /* 0x00031000015f7983 */ /* 0x000ea80000100600 */
[----:B------:R-:W3:Y:S04]  /*13a60*/  LDL.S16 R94, [R1+0x31c] ;  /* 0x00031c00015e7983 */ /* 0x000ee80000100600 */
[----:B------:R-:W4:Y:S04]  /*13a70*/  LDL.LU.S16 R91, [R1+0x312] ;  /* 0x00031200015b7983 */ /* 0x000f280000300600 */
[----:B------:R-:W5:Y:S01]  /*13a80*/  LDL.LU.S16 R90, [R1+0x31e] ;  /* 0x00031e00015a7983 */ /* 0x000f620000300600 */
[----:B------:R-:W-:-:S02]  /*13a90*/  FMUL.FTZ R76, R72, R66 ;  /* 0x00000042484c7220 */ /* 0x000fc40000410000 */
[----:B------:R-:W-:Y:S02]  /*13aa0*/  FADD.FTZ R101, R77, R78 ;  /* 0x0000004e4d657221 */ /* 0x000fe40000010000 */
[----:B------:R-:W-:Y:S02]  /*13ab0*/  FFMA.FTZ R100, R79, R80, R83 ;  /* 0x000000504f647223 */ /* 0x000fe40000010053 */
[----:B------:R-:W-:Y:S02]  /*13ac0*/  FFMA.FTZ R87, R74, R76, R87 ;  /* 0x0000004c4a577223 */ /* 0x000fe40000010057 */
[----:B------:R-:W-:Y:S02]  /*13ad0*/  FADD.FTZ R86, R86, R76 ;  /* 0x0000004c56567221 */ /* 0x000fe40000010000 */
[----:B------:R-:W-:-:S04]  /*13ae0*/  FMUL.FTZ R76, R73, R67 ;  /* 0x00000043494c7220 */ /* 0x000fc80000410000 */
[----:B------:R-:W-:Y:S02]  /*13af0*/  FFMA.FTZ R87, R75, R76, R87 ;  /* 0x0000004c4b577223 */ /* 0x000fe40000010057 */
        /* <DEDUP_REMOVED lines=28> */
.L_x_358:
        /* <DEDUP_REMOVED lines=39> */
.L_x_359:
        /* <DEDUP_REMOVED lines=39> */
.L_x_360:
[----:B------:R-:W2:Y:S04]  /*141a0*/  LDL.S16 R98, [R1+0x32c] ;  /* 0x00032c0001627983 */ /* 0x000ea80000100600 */
[----:B------:R-:W3:Y:S04]  /*141b0*/  LDL.LU.S16 R91, [R1+0x32e] ;  /* 0x00032e00015b7983 */ /* 0x000ee80000300600 */
[----:B------:R-:W4:Y:S04]  /*141c0*/  LDL.S16 R95, [R1+0x330] ;  /* 0x00033000015f7983 */ /* 0x000f280000100600 */
        /* <DEDUP_REMOVED lines=36> */
.L_x_361:
        /* <DEDUP_REMOVED lines=39> */
.L_x_362:
        /* <DEDUP_REMOVED lines=39> */
.L_x_363:
        /* <DEDUP_REMOVED lines=39> */
.L_x_364:
        /* <DEDUP_REMOVED lines=39> */
.L_x_365:
[----:B------:R-:W-:Y:S01]  /*14dd0*/  FADD.FTZ R108, R110, R108 ;  /* 0x0000006c6e6c7221 */ /* 0x000fe20000010000 */
[----:B------:R-:W2:Y:S04]  /*14de0*/  LDL.S16 R123, [R1+0x358] ;  /* 0x00035800017b7983 */ /* 0x000ea80000100600 */
[----:B------:R0:W-:Y:S04]  /*14df0*/  STL [R1+0x220], R108 ;  /* 0x0002206c01007387 */ /* 0x0001e80000100800 */
[----:B------:R-:W3:Y:S04]  /*14e00*/  LDL.S16 R110, [R1+0x354] ;  /* 0x00035400016e7983 */ /* 0x000ee80000100600 */
[----:B------:R-:W4:Y:S01]  /*14e10*/  LDL.LU.S16 R119, [R1+0x35a] ;  /* 0x00035a0001777983 */ /* 0x000f220000300600 */
[----:B------:R-:W-:-:S03]  /*14e20*/  FMUL.FTZ R118, R104, R66 ;  /* 0x0000004268767220 */ /* 0x000fc60000410000 */
[----:B0-----:R-:W5:Y:S01]  /*14e30*/  LDL.LU.S16 R108, [R1+0x356] ;  /* 0x00035600016c7983 */ /* 0x001f620000300600 */
[----:B------:R-:W-:Y:S02]  /*14e40*/  FFMA.FTZ R109, R109, R113, R111 ;  /* 0x000000716d6d7223 */ /* 0x000fe4000001006f */
[----:B------:R-:W-:Y:S02]  /*14e50*/  FFMA.FTZ R114, R106, R118, R114 ;  /* 0x000000766a727223 */ /* 0x000fe40000010072 */
[----:B------:R-:W-:Y:S02]  /*14e60*/  FADD.FTZ R115, R115, R118 ;  /* 0x0000007673737221 */ /* 0x000fe40000010000 */
[----:B------:R-:W-:Y:S01]  /*14e70*/  FMUL.FTZ R118, R105, R67 ;  /* 0x0000004369767220 */ /* 0x000fe20000410000 */
[----:B------:R4:W-:Y:S03]  /*14e80*/  STL [R1+0x21c], R109 ;  /* 0x00021c6d01007387 */ /* 0x0009e60000100800 */
[----:B------:R-:W-:-:S02]  /*14e90*/  FFMA.FTZ R114, R107, R118, R114 ;  /* 0x000000766b727223 */ /* 0x000fc40000010072 */
[----:B------:R-:W-:Y:S01]  /*14ea0*/  FADD.FTZ R115, R118, R115 ;  /* 0x0000007376737221 */ /* 0x000fe20000010000 */
[----:B---3--:R-:W-:Y:S02]  /*14eb0*/  PRMT R110, RZ, 0x5410, R110 ;  /* 0x00005410ff6e7816 */ /* 0x008fe4000000006e */
[----:B-----5:R-:W-:-:S03]  /*14ec0*/  PRMT R111, RZ, 0x5410, R108 ;  /* 0x00005410ff6f7816 */ /* 0x020fc6000000006c */
[----:B------:R-:W-:Y:S02]  /*14ed0*/  FADD.FTZ R110, R110, -UR9 ;  /* 0x800000096e6e7e21 */ /* 0x000fe40008010000 */
[----:B------:R-:W-:Y:S01]  /*14ee0*/  FADD.FTZ R111, R111, -UR9 ;  /* 0x800000096f6f7e21 */ /* 0x000fe20008010000 */
[----:B--2---:R-:W-:Y:S01]  /*14ef0*/  PRMT R108, RZ, 0x5410, R123 ;  /* 0x00005410ff6c7816 */ /* 0x004fe2000000007b */
[----:B------:R-:W-:Y:S01]  /*14f00*/  FMUL.FTZ R110, R110, UR5 ;  /* 0x000000056e6e7c20 */ /* 0x000fe20008410000 */
[----:B----4-:R-:W-:Y:S01]  /*14f10*/  PRMT R109, RZ, 0x5410, R119 ;  /* 0x00005410ff6d7816 */ /* 0x010fe20000000077 */
        /* <DEDUP_REMOVED lines=20> */
.L_x_366:
[----:B------:R-:W-:Y:S01]  /*15060*/  FADD.FTZ R113, R125, R113 ;  /* 0x000000717d717221 */ /* 0x000fe20000010000 */
[----:B------:R-:W2:Y:S01]  /*15070*/  LDL.S16 R119, [R1+0x362] ;  /* 0x0003620001777983 */ /* 0x000ea20000100600 */
[----:B------:R-:W-:-:S03]  /*15080*/  FMUL.FTZ R118, R108, R66 ;  /* 0x000000426c767220 */ /* 0x000fc60000410000 */
[----:B------:R0:W-:Y:S01]  /*15090*/  STL [R1+0x228], R113 ;  /* 0x0002287101007387 */ /* 0x0001e20000100800 */
[----:B------:R-:W-:Y:S02]  /*150a0*/  FFMA.FTZ R114, R110, R118, R114 ;  /* 0x000000766e727223 */ /* 0x000fe40000010072 */
[----:B------:R-:W-:Y:S01]  /*150b0*/  FADD.FTZ R115, R115, R118 ;  /* 0x0000007673737221 */ /* 0x000fe20000010000 */
[----:B------:R-:W3:Y:S04]  /*150c0*/  LDL.S16 R125, [R1+0x35c] ;  /* 0x00035c00017d7983 */ /* 0x000ee80000100600 */
[----:B------:R-:W4:Y:S01]  /*150d0*/  LDL.LU.S16 R118, [R1+0x360] ;  /* 0x0003600001767983 */ /* 0x000f220000300600 */
[----:B------:R-:W-:-:S03]  /*150e0*/  FMUL.FTZ R123, R109, R67 ;  /* 0x000000436d7b7220 */ /* 0x000fc60000410000 */
[----:B0-----:R-:W5:Y:S01]  /*150f0*/  LDL.LU.S16 R113, [R1+0x35e] ;  /* 0x00035e0001717983 */ /* 0x001f620000300600 */
[----:B------:R-:W-:Y:S02]  /*15100*/  FFMA.FTZ R112, R112, R116, R122 ;  /* 0x0000007470707223 */ /* 0x000fe4000001007a */
[----:B------:R-:W-:Y:S02]  /*15110*/  FFMA.FTZ R122, R111, R123, R114 ;  /* 0x0000007b6f7a7223 */ /* 0x000fe40000010072 */
[----:B------:R-:W-:Y:S01]  /*15120*/  FADD.FTZ R123, R123, R115 ;  /* 0x000000737b7b7221 */ /* 0x000fe20000010000 */
[----:B------:R4:W-:Y:S01]  /*15130*/  STL [R1+0x224], R112 ;  /* 0x0002247001007387 */ /* 0x0009e20000100800 */
[----:B---3--:R-:W-:Y:S02]  /*15140*/  PRMT R114, RZ, 0x5410, R125 ;  /* 0x00005410ff727816 */ /* 0x008fe4000000007d */
[----:B-----5:R-:W-:-:S03]  /*15150*/  PRMT R115, RZ, 0x5410, R113 ;  /* 0x00005410ff737816 */ /* 0x020fc60000000071 */
[----:B------:R-:W-:Y:S02]  /*15160*/  FADD.FTZ R114, R114, -UR9 ;  /* 0x8000000972727e21 */ /* 0x000fe40008010000 */
[----:B------:R-:W-:Y:S01]  /*15170*/  FADD.FTZ R115, R115, -UR9 ;  /* 0x8000000973737e21 */ /* 0x000fe20008010000 */
[----:B----4-:R-:W-:Y:S01]  /*15180*/  PRMT R112, RZ, 0x5410, R118 ;  /* 0x00005410ff707816 */ /* 0x010fe20000000076 */
[----:B------:R-:W-:Y:S01]  /*15190*/  FMUL.FTZ R114, R114, UR5 ;  /* 0x0000000572727c20 */ /* 0x000fe20008410000 */
[----:B--2---:R-:W-:Y:S01]  /*151a0*/  PRMT R113, RZ, 0x5410, R119 ;  /* 0x00005410ff717816 */ /* 0x004fe20000000077 */
        /* <DEDUP_REMOVED lines=20> */
.L_x_367:
[----:B------:R-:W2:Y:S04]  /*152f0*/  LDL.LU R125, [R1+0x21c] ;  /* 0x00021c00017d7983 */ /* 0x000ea80000300800 */
[----:B------:R0:W-:Y:S04]  /*15300*/  STL [R1+0x380], R0 ;  /* 0x0003800001007387 */ /* 0x0001e80000100800 */
[----:B0-----:R-:W3:Y:S01]  /*15310*/  LDL.LU R0, [R1+0x220] ;  /* 0x0002200001007983 */ /* 0x001ee20000300800 */
[----:B------:R-:W-:Y:S02]  /*15320*/  FMUL.FTZ R118, R112, R66 ;  /* 0x0000004270767220 */ /* 0x000fe40000410000 */
[----:B------:R-:W-:-:S02]  /*15330*/  FMUL.FTZ R119, R113, R67 ;  /* 0x0000004371777220 */ /* 0x000fc40000410000 */
[----:B------:R-:W-:Y:S02]  /*15340*/  FFMA.FTZ R122, R114, R118, R122 ;  /* 0x00000076727a7223 */ /* 0x000fe4000001007a */
[----:B------:R-:W-:Y:S02]  /*15350*/  FADD.FTZ R118, R123, R118 ;  /* 0x000000767b767221 */ /* 0x000fe40000010000 */
[----:B------:R-:W4:Y:S01]  /*15360*/  LDL.S16 R123, [R1+0x36a] ;  /* 0x00036a00017b7983 */ /* 0x000f220000100600 */
[----:B--2---:R-:W-:-:S03]  /*15370*/  FFMA.FTZ R125, R117, R121, R125 ;  /* 0x00000079757d7223 */ /* 0x004fc6000001007d */
[----:B------:R-:W2:Y:S04]  /*15380*/  LDL.S16 R117, [R1+0x364] ;  /* 0x0003640001757983 */ /* 0x000ea80000100600 */
[----:B------:R0:W-:Y:S02]  /*15390*/  STL [R1+0x240], R125 ;  /* 0x0002407d01007387 */ /* 0x0001e40000100800 */
[----:B0-----:R-:W-:Y:S02]  /*153a0*/  FFMA.FTZ R125, R115, R119, R122 ;  /* 0x00000077737d7223 */ /* 0x001fe4000001007a */
[----:B------:R-:W4:Y:S01]  /*153b0*/  LDL.LU.S16 R122, [R1+0x366] ;  /* 0x00036600017a7983 */ /* 0x000f220000300600 */
[----:B---3--:R-:W-:-:S03]  /*153c0*/  FADD.FTZ R116, R0, R116 ;  /* 0x0000007400747221 */ /* 0x008fc60000010000 */
[----:B------:R0:W5:Y:S04]  /*153d0*/  LDL.LU R0, [R1+0x380] ;  /* 0x0003800001007983 */ /* 0x0001680000300800 */
[----:B------:R1:W-:Y:S04]  /*153e0*/  STL [R1+0x238], R116 ;  /* 0x0002387401007387 */ /* 0x0003e80000100800 */
[----:B-1----:R-:W3:Y:S01]  /*153f0*/  LDL.LU.S16 R116, [R1+0x368] ;  /* 0x0003680001747983 */ /* 0x002ee20000300600 */
[----:B------:R-:W-:-:S05]  /*15400*/  FADD.FTZ R119, R119, R118 ;  /* 0x0000007677777221 */ /* 0x000fca0000010000 */
[----:B------:R2:W-:Y:S02]  /*15410*/  STL [R1+0x21c], R119 ;  /* 0x00021c7701007387 */ /* 0x0005e40000100800 */
[----:B--2---:R-:W-:-:S05]  /*15420*/  PRMT R119, RZ, 0x5410, R117 ;  /* 0x00005410ff777816 */ /* 0x004fca0000000075 */
[----:B------:R-:W-:Y:S01]  /*15430*/  FADD.FTZ R119, R119, -UR9 ;  /* 0x8000000977777e21 */ /* 0x000fe20008010000 */
[----:B----4-:R-:W-:Y:S02]  /*15440*/  PRMT R117, RZ, 0x5410, R123 ;  /* 0x00005410ff757816 */ /* 0x010fe4000000007b */
[----:B------:R-:W-:Y:S01]  /*15450*/  PRMT R118, RZ, 0x5410, R122 ;  /* 0x00005410ff767816 */ /* 0x000fe2000000007a */
[----:B------:R-:W-:-:S04]  /*15460*/  FMUL.FTZ R119, R119, UR5 ;  /* 0x0000000577777c20 */ /* 0x000fc80008410000 */
[----:B------:R-:W-:-:S04]  /*15470*/  FADD.FTZ R118, R118, -UR9 ;  /* 0x8000000976767e21 */ /* 0x000fc80008010000 */
[----:B------:R-:W-:Y:S01]  /*15480*/  FMUL.FTZ R118, R118, UR5 ;  /* 0x0000000576767c20 */ /* 0x000fe20008410000 */
[----:B---3--:R-:W-:Y:S01]  /*15490*/  PRMT R116, RZ, 0x5410, R116 ;  /* 0x00005410ff747816 */ /* 0x008fe20000000074 */
        /* <DEDUP_REMOVED lines=19> */
.L_x_368:
[----:B0-----:R-:W2:Y:S04]  /*155d0*/  LDL.LU R123, [R1+0x21c] ;  /* 0x00021c00017b7983 */ /* 0x001ea80000300800 */
[----:B------:R0:W-:Y:S04]  /*155e0*/  STL [R1+0x384], R2 ;  /* 0x0003840201007387 */ /* 0x0001e80000100800 */
[----:B-----5:R1:W-:Y:S04]  /*155f0*/  STL [R1+0x380], R0 ;  /* 0x0003800001007387 */ /* 0x0203e80000100800 */
[----:B0-----:R-:W3:Y:S04]  /*15600*/  LDL.LU R2, [R1+0x228] ;  /* 0x0002280001027983 */ /* 0x001ee80000300800 */
[----:B-1----:R-:W4:Y:S01]  /*15610*/  LDL.LU R0, [R1+0x224] ;  /* 0x0002240001007983 */ /* 0x002f220000300800 */
[----:B------:R-:W-:-:S04]  /*15620*/  FMUL.FTZ R122, R116, R66 ;  /* 0x00000042747a7220 */ /* 0x000fc80000410000 */
[----:B------:R-:W-:Y:S02]  /*15630*/  FFMA.FTZ R125, R118, R122, R125 ;  /* 0x0000007a767d7223 */ /* 0x000fe4000001007d */
[----:B--2---:R-:W-:Y:S02]  /*15640*/  FADD.FTZ R123, R123, R122 ;  /* 0x0000007a7b7b7221 */ /* 0x004fe40000010000 */
[----:B------:R-:W-:-:S04]  /*15650*/  FMUL.FTZ R122, R117, R67 ;  /* 0x00000043757a7220 */ /* 0x000fc80000410000 */
[----:B------:R-:W-:Y:S02]  /*15660*/  FFMA.FTZ R125, R119, R122, R125 ;  /* 0x0000007a777d7223 */ /* 0x000fe4000001007d */
[----:B------:R-:W-:Y:S02]  /*15670*/  FADD.FTZ R122, R122, R123 ;  /* 0x0000007b7a7a7221 */ /* 0x000fe40000010000 */
[----:B------:R-:W2:Y:S04]  /*15680*/  LDL.LU.S16 R123, [R1+0x36e] ;  /* 0x00036e00017b7983 */ /* 0x000ea80000300600 */
[----:B------:R0:W-:Y:S01]  /*15690*/  STL [R1+0x228], R125 ;  /* 0x0002287d01007387 */ /* 0x0001e20000100800 */
[----:B---3--:R-:W-:Y:S02]  /*156a0*/  FADD.FTZ R121, R2, R121 ;  /* 0x0000007902797221 */ /* 0x008fe40000010000 */
[----:B----4-:R-:W-:Y:S01]  /*156b0*/  FFMA.FTZ R120, R120, R124, R0 ;  /* 0x0000007c78787223 */ /* 0x010fe20000010000 */
[----:B------:R1:W5:Y:S04]  /*156c0*/  LDL.LU R2, [R1+0x384] ;  /* 0x0003840001027983 */ /* 0x0003680000300800 */
[----:B------:R3:W-:Y:S04]  /*156d0*/  STL [R1+0x230], R121 ;  /* 0x0002307901007387 */ /* 0x0007e80000100800 */
[----:B0-----:R-:W4:Y:S04]  /*156e0*/  LDL.LU.S16 R125, [R1+0x372] ;  /* 0x00037200017d7983 */ /* 0x001f280000300600 */
[----:B------:R0:W-:Y:S04]  /*156f0*/  STL [R1+0x22c], R120 ;  /* 0x00022c7801007387 */ /* 0x0001e80000100800 */
[----:B---3--:R-:W3:Y:S04]  /*15700*/  LDL.S16 R121, [R1+0x36c] ;  /* 0x00036c0001797983 */ /* 0x008ee80000100600 */
[----:B------:R1:W5:Y:S04]  /*15710*/  LDL.LU R0, [R1+0x380] ;  /* 0x0003800001007983 */ /* 0x0003680000300800 */
[----:B0-----:R-:W3:Y:S04]  /*15720*/  LDL.S16 R120, [R1+0x370] ;  /* 0x0003700001787983 */ /* 0x001ee80000100600 */
[----:B------:R2:W-:Y:S02]  /*15730*/  STL [R1+0x224], R122 ;  /* 0x0002247a01007387 */ /* 0x0005e40000100800 */
[----:B--2---:R-:W-:-:S05]  /*15740*/  PRMT R122, RZ, 0x5410, R123 ;  /* 0x00005410ff7a7816 */ /* 0x004fca000000007b */
[----:B------:R-:W-:Y:S01]  /*15750*/  FADD.FTZ R122, R122, -UR9 ;  /* 0x800000097a7a7e21 */ /* 0x000fe20008010000 */
[----:B----4-:R-:W-:-:S03]  /*15760*/  PRMT R123, RZ, 0x5410, R125 ;  /* 0x00005410ff7b7816 */ /* 0x010fc6000000007d */
[----:B------:R-:W-:Y:S02]  /*15770*/  FMUL.FTZ R122, R122, UR5 ;  /* 0x000000057a7a7c20 */ /* 0x000fe40008410000 */
[----:B------:R-:W-:Y:S01]  /*15780*/  FADD.FTZ R123, R123, -UR9 ;  /* 0x800000097b7b7e21 */ /* 0x000fe20008010000 */
[----:B---3--:R-:W-:-:S03]  /*15790*/  PRMT R121, RZ, 0x5410, R121 ;  /* 0x00005410ff797816 */ /* 0x008fc60000000079 */
[----:B------:R-:W-:Y:S01]  /*157a0*/  FMUL.FTZ R123, R123, UR5 ;  /* 0x000000057b7b7c20 */ /* 0x000fe20008410000 */
[----:B------:R-:W-:Y:S01]  /*157b0*/  PRMT R120, RZ, 0x5410, R120 ;  /* 0x00005410ff787816 */ /* 0x000fe20000000078 */
[----:B------:R-:W-:Y:S05]  /*157c0*/  @!P2 BRA `(.L_x_369) ;  /* 0x000001600000a947 */ /* 0x000fea0003800000 */
[----:B-1----:R-:W-:Y:S01]  /*157d0*/  FFMA.FTZ R125, R122, R66, R64 ;  /* 0x000000427a7d7223 */ /* 0x002fe20000010040 */
[----:B-----5:R0:W-:Y:S03]  /*157e0*/  STL [R1+0x380], R0 ;  /* 0x0003800001007387 */ /* 0x0201e60000100800 */
[----:B------:R-:W-:-:S06]  /*157f0*/  FMUL.FTZ R125, R125, -1.4426950216293334961 ;  /* 0xbfb8aa3b7d7d7820 */ /* 0x000fcc0000410000 */
[----:B------:R-:W1:Y:S02]  /*15800*/  MUFU.EX2 R125, R125 ;  /* 0x0000007d007d7308 */ /* 0x000e640000000800 */
[----:B-1----:R-:W-:-:S06]  /*15810*/  FADD.FTZ R125, R125, 1 ;  /* 0x3f8000007d7d7421 */ /* 0x002fcc0000010000 */
[----:B------:R-:W0:Y:S02]  /*15820*/  MUFU.RCP R125, R125 ;  /* 0x0000007d007d7308 */ /* 0x000e240000001000 */
[----:B0-----:R-:W-:Y:S02]  /*15830*/  FMUL.FTZ R0, R120, R125 ;  /* 0x0000007d78007220 */ /* 0x001fe40000410000 */
[----:B------:R-:W-:Y:S02]  /*15840*/  FADD.FTZ R120, -R125, 1 ;  /* 0x3f8000007d787421 */ /* 0x000fe40000010100 */
[----:B------:R-:W-:-:S04]  /*15850*/  FFMA.FTZ R125, R122, R66, R64 ;  /* 0x000000427a7d7223 */ /* 0x000fc80000010040 */
        /* <DEDUP_REMOVED lines=8> */
[----:B------:R-:W-:Y:S02]  /*158e0*/  FADD.FTZ R121, -R125, 1 ;  /* 0x3f8000007d797421 */ /* 0x000fe40000010100 */
[----:B------:R-:W-:-:S04]  /*158f0*/  FFMA.FTZ R125, R123, R67, R65 ;  /* 0x000000437b7d7223 */ /* 0x000fc80000010041 */
[----:B------:R-:W-:-:S04]  /*15900*/  FFMA.FTZ R121, R125, R121, 1 ;  /* 0x3f8000007d797423 */ /* 0x000fc80000010079 */
[----:B------:R-:W-:Y:S02]  /*15910*/  FMUL.FTZ R121, R0, R121 ;  /* 0x0000007900797220 */ /* 0x000fe40000410000 */
[----:B------:R0:W5:Y:S04]  /*15920*/  LDL.LU R0, [R1+0x380] ;  /* 0x0003800001007983 */ /* 0x0001680000300800 */
.L_x_369:
[----:B-1----:R1:W-:Y:S04]  /*15930*/  STL [R1+0x398], R65 ;  /* 0x0003984101007387 */ /* 0x0023e80000100800 */
[----:B------:R2:W-:Y:S04]  /*15940*/  STL [R1+0x39c], R117 ;  /* 0x00039c7501007387 */ /* 0x0005e80000100800 */
[----:B------:R-:W-:Y:S04]  /*15950*/  STL [R1+0x3ac], R113 ;  /* 0x0003ac7101007387 */ /* 0x000fe80000100800 */
[----:B-1----:R-:W3:Y:S04]  /*15960*/  LDL.LU R65, [R1+0x238] ;  /* 0x0002380001417983 */ /* 0x002ee80000300800 */
[----:B------:R1:W-:Y:S04]  /*15970*/  STL [R1+0x384], R4 ;  /* 0x0003840401007387 */ /* 0x0003e80000100800 */
[----:B--2---:R-:W2:Y:S04]  /*15980*/  LDL.LU R117, [R1+0x248] ;  /* 0x0002480001757983 */ /* 0x004ea80000300800 */
[----:B------:R4:W-:Y:S04]  /*15990*/  STL [R1+0x3a4], R116 ;  /* 0x0003a47401007387 */ /* 0x0009e80000100800 */
[----:B-1----:R-:W2:Y:S04]  /*159a0*/  LDL.LU R4, [R1+0x22c] ;  /* 0x00022c0001047983 */ /* 0x002ea80000300800 */
[----:B------:R1:W-:Y:S04]  /*159b0*/  STL [R1+0x3a0], R119 ;  /* 0x0003a07701007387 */ /* 0x0003e80000100800 */
[----:B----4-:R-:W4:Y:S04]  /*159c0*/  LDL.LU R116, [R1+0x240] ;  /* 0x0002400001747983 */ /* 0x010f280000300800 */
[----:B-----5:R0:W-:Y:S04]  /*159d0*/  STL [R1+0x380], R0 ;  /* 0x0003800001007387 */ /* 0x0201e80000100800 */
[----:B-1----:R-:W4:Y:S04]  /*159e0*/  LDL.LU R119, [R1+0x218] ;  /* 0x0002180001777983 */ /* 0x002f280000300800 */
[----:B------:R1:W-:Y:S04]  /*159f0*/  STL [R1+0x394], R64 ;  /* 0x0003944001007387 */ /* 0x0003e80000100800 */
[----:B0-----:R-:W4:Y:S04]  /*15a00*/  LDL.LU R0, [R1+0x230] ;  /* 0x0002300001007983 */ /* 0x001f280000300800 */
[----:B------:R0:W-:Y:S04]  /*15a10*/  STL [R1+0x38c], R6 ;  /* 0x00038c0601007387 */ /* 0x0001e80000100800 */
[----:B-1----:R-:W4:Y:S04]  /*15a20*/  LDL.LU R64, [R1+0x23c] ;  /* 0x00023c0001407983 */ /* 0x002f280000300800 */
[----:B------:R-:W4:Y:S04]  /*15a30*/  LDL.LU R113, [R1+0x228] ;  /* 0x0002280001717983 */ /* 0x000f280000300800 */
[----:B0-----:R-:W4:Y:S04]  /*15a40*/  LDL.LU R6, [R1+0x234] ;  /* 0x0002340001067983 */ /* 0x001f280000300800 */
[----:B------:R0:W-:Y:S04]  /*15a50*/  STL [R1+0x3a8], R118 ;  /* 0x0003a87601007387 */ /* 0x0001e80000100800 */
[----:B------:R1:W-:Y:S01]  /*15a60*/  STL [R1+0x390], R7 ;  /* 0x0003900701007387 */ /* 0x0003e20000100800 */
[----:B------:R-:W-:-:S03]  /*15a70*/  FMUL.FTZ R125, R120, R66 ;  /* 0x00000042787d7220 */ /* 0x000fc60000410000 */
[----:B0-----:R-:W4:Y:S04]  /*15a80*/  LDL.LU R118, [R1+0x224] ;  /* 0x0002240001767983 */ /* 0x001f280000300800 */
[----:B-1----:R-:W4:Y:S01]  /*15a90*/  LDL.LU R7, [R1+0x250] ;  /* 0x0002500001077983 */ /* 0x002f220000300800 */
[----:B---3--:R-:W-:-:S04]  /*15aa0*/  FADD.FTZ R65, R65, R124 ;  /* 0x0000007c41417221 */ /* 0x008fc80000010000 */
[----:B------:R-:W-:Y:S02]  /*15ab0*/  FADD.FTZ R65, R65, R14 ;  /* 0x0000000e41417221 */ /* 0x000fe40000010000 */
[----:B--2---:R-:W-:Y:S02]  /*15ac0*/  FFMA.FTZ R117, R117, R14, R4 ;  /* 0x0000000e75757223 */ /* 0x004fe40000010004 */
[----:B------:R-:W2:Y:S01]  /*15ad0*/  LDL.LU R14, [R1+0x244] ;  /* 0x00024400010e7983 */ /* 0x000ea20000300800 */
[----:B----4-:R-:W-:-:S03]  /*15ae0*/  FFMA.FTZ R119, R119, R15, R116 ;  /* 0x0000000f77777223 */ /* 0x010fc60000010074 */
[----:B------:R0:W-:Y:S04]  /*15af0*/  STL [R1+0x388], R5 ;  /* 0x0003880501007387 */ /* 0x0001e80000100800 */
[----:B------:R-:W3:Y:S01]  /*15b00*/  LDL.LU R116, [R1+0x3a4] ;  /* 0x0003a40001747983 */ /* 0x000ee20000300800 */
[----:B------:R-:W-:-:S03]  /*15b10*/  FADD.FTZ R15, R0, R15 ;  /* 0x0000000f000f7221 */ /* 0x000fc60000010000 */
[----:B0-----:R-:W4:Y:S01]  /*15b20*/  LDL.LU R5, [R1+0x24c] ;  /* 0x00024c0001057983 */ /* 0x001f220000300800 */
[----:B------:R-:W-:Y:S02]  /*15b30*/  FADD.FTZ R15, R15, R13 ;  /* 0x0000000d0f0f7221 */ /* 0x000fe40000010000 */
[----:B--2---:R-:W-:Y:S02]  /*15b40*/  FFMA.FTZ R14, R14, R13, R119 ;  /* 0x0000000d0e0e7223 */ /* 0x004fe40000010077 */
[----:B------:R-:W2:Y:S01]  /*15b50*/  LDL.LU R13, [R1+0x254] ;  /* 0x00025400010d7983 */ /* 0x000ea20000300800 */
[----:B------:R-:W-:Y:S02]  /*15b60*/  FADD.FTZ R15, R15, R11 ;  /* 0x0000000b0f0f7221 */ /* 0x000fe40000010000 */
[----:B------:R-:W-:Y:S01]  /*15b70*/  FFMA.FTZ R14, R64, R11, R14 ;  /* 0x0000000b400e7223 */ /* 0x000fe2000001000e */
[----:B------:R-:W3:Y:S01]  /*15b80*/  LDL.LU R119, [R1+0x3a0] ;  /* 0x0003a00001777983 */ /* 0x000ee20000300800 */
[----:B------:R-:W-:-:S02]  /*15b90*/  FFMA.FTZ R113, R122, R125, R113 ;  /* 0x0000007d7a717223 */ /* 0x000fc40000010071 */
[----:B------:R-:W-:Y:S02]  /*15ba0*/  FFMA.FTZ R14, R6, R9, R14 ;  /* 0x00000009060e7223 */ /* 0x000fe4000001000e */
[----:B------:R-:W-:Y:S01]  /*15bb0*/  FADD.FTZ R15, R15, R9 ;  /* 0x000000090f0f7221 */ /* 0x000fe20000010000 */
[----:B------:R0:W-:Y:S04]  /*15bc0*/  STL [R1+0x220], R113 ;  /* 0x0002207101007387 */ /* 0x0001e80000100800 */
[----:B------:R-:W3:Y:S04]  /*15bd0*/  LDL.LU R9, [R1+0x214] ;  /* 0x0002140001097983 */ /* 0x000ee80000300800 */
[----:B------:R-:W4:Y:S01]  /*15be0*/  LDL.LU R124, [R1+0x220] ;  /* 0x00022000017c7983 */ /* 0x000f220000300800 */
[----:B--2---:R-:W-:-:S03]  /*15bf0*/  FFMA.FTZ R13, R13, R12, R117 ;  /* 0x0000000c0d0d7223 */ /* 0x004fc60000010075 */
[----:B------:R-:W1:Y:S01]  /*15c00*/  S2R R11, SR_LANEID ;  /* 0x00000000000b7919 */ /* 0x000e620000000000 */
[----:B------:R-:W-:Y:S02]  /*15c10*/  FADD.FTZ R12, R65, R12 ;  /* 0x0000000c410c7221 */ /* 0x000fe40000010000 */
[----:B------:R-:W-:Y:S01]  /*15c20*/  FFMA.FTZ R13, R7, R10, R13 ;  /* 0x0000000a070d7223 */ /* 0x000fe2000001000d */
[----:B0-----:R-:W2:Y:S01]  /*15c30*/  LDL.LU R113, [R1+0x3ac] ;  /* 0x0003ac0001717983 */ /* 0x001ea20000300800 */
[----:B------:R-:W-:-:S03]  /*15c40*/  FADD.FTZ R12, R12, R10 ;  /* 0x0000000a0c0c7221 */ /* 0x000fc60000010000 */
[----:B------:R-:W2:Y:S01]  /*15c50*/  LDL.LU R10, [R1+0x210] ;  /* 0x00021000010a7983 */ /* 0x000ea20000300800 */
[----:B------:R-:W-:Y:S02]  /*15c60*/  FADD.FTZ R118, R118, R125 ;  /* 0x0000007d76767221 */ /* 0x000fe40000010000 */
[----:B------:R-:W-:Y:S01]  /*15c70*/  FMUL.FTZ R125, R121, R67 ;  /* 0x00000043797d7220 */ /* 0x000fe20000410000 */
[----:B------:R-:W2:Y:S01]  /*15c80*/  LDL.LU R117, [R1+0x39c] ;  /* 0x00039c0001757983 */ /* 0x000ea20000300800 */
[----:B---3--:R-:W-:-:S03]  /*15c90*/  FFMA.FTZ R14, R9, R3, R14 ;  /* 0x00000003090e7223 */ /* 0x008fc6000001000e */
[----:B------:R0:W5:Y:S01]  /*15ca0*/  LDL.LU R65, [R1+0x398] ;  /* 0x0003980001417983 */ /* 0x0001620000300800 */
[----:B------:R-:W-:Y:S02]  /*15cb0*/  FFMA.FTZ R14, R18, R16, R14 ;  /* 0x00000010120e7223 */ /* 0x000fe4000001000e */
[----:B----4-:R-:W-:Y:S01]  /*15cc0*/  FFMA.FTZ R124, R123, R125, R124 ;  /* 0x0000007d7b7c7223 */ /* 0x010fe2000001007c */
[----:B------:R0:W5:Y:S01]  /*15cd0*/  LDL.LU R64, [R1+0x394] ;  /* 0x0003940001407983 */ /* 0x0001620000300800 */
[----:B------:R-:W-:Y:S02]  /*15ce0*/  FADD.FTZ R125, R125, R118 ;  /* 0x000000767d7d7221 */ /* 0x000fe40000010000 */
[----:B------:R-:W-:Y:S01]  /*15cf0*/  FFMA.FTZ R9, R22, R20, R14 ;  /* 0x0000001416097223 */ /* 0x000fe2000001000e */
[----:B------:R-:W3:Y:S03]  /*15d00*/  SHFL.DOWN PT, R4, R124, 0x1, 0x1f ;  /* 0x08201f007c047f89 */ /* 0x000ee600000e0000 */
[----:B------:R-:W-:Y:S01]  /*15d10*/  FFMA.FTZ R9, R26, R24, R9 ;  /* 0x000000181a097223 */ /* 0x000fe20000010009 */
[----:B------:R-:W4:Y:S01]  /*15d20*/  SHFL.DOWN PT, R0, R125, 0x1, 0x1f ;  /* 0x08201f007d007f89 */ /* 0x000f2200000e0000 */
[----:B------:R-:W-:-:S02]  /*15d30*/  FFMA.FTZ R13, R5, R8, R13 ;  /* 0x00000008050d7223 */ /* 0x000fc4000001000d */
[----:B------:R-:W-:Y:S01]  /*15d40*/  FFMA.FTZ R9, R30, R28, R9 ;  /* 0x0000001c1e097223 */ /* 0x000fe20000010009 */
[----:B------:R-:W2:Y:S04]  /*15d50*/  LDL.LU R118, [R1+0x3a8] ;  /* 0x0003a80001767983 */ /* 0x000ea80000300800 */
[----:B------:R-:W2:Y:S01]  /*15d60*/  LDL R30, [R1+0x2f8] ;  /* 0x0002f800011e7983 */ /* 0x000ea20000100800 */
[----:B-1----:R-:W-:Y:S01]  /*15d70*/  ISETP.GT.AND P0, PT, R11, 0x1e, PT ;  /* 0x0000001e0b00780c */ /* 0x002fe20003f04270 */
[----:B------:R-:W-:Y:S02]  /*15d80*/  FADD.FTZ R12, R12, R8 ;  /* 0x000000080c0c7221 */ /* 0x000fe40000010000 */
[----:B------:R0:W5:Y:S02]  /*15d90*/  LDL.LU R7, [R1+0x390] ;  /* 0x0003900001077983 */ /* 0x0001640000300800 */
[----:B------:R-:W-:-:S02]  /*15da0*/  FADD.FTZ R12, R12, R2 ;  /* 0x000000020c0c7221 */ /* 0x000fc40000010000 */
[----:B------:R0:W5:Y:S04]  /*15db0*/  LDL.LU R6, [R1+0x38c] ;  /* 0x00038c0001067983 */ /* 0x0001680000300800 */
[----:B------:R0:W5:Y:S02]  /*15dc0*/  LDL.LU R5, [R1+0x388] ;  /* 0x0003880001057983 */ /* 0x0001640000300800 */
[----:B---3--:R-:W-:Y:S02]  /*15dd0*/  @!P0 FADD.FTZ R124, R124, R4 ;  /* 0x000000047c7c8221 */ /* 0x008fe40000010000 */
[----:B----4-:R-:W-:Y:S01]  /*15de0*/  @!P0 FADD.FTZ R125, R125, R0 ;  /* 0x000000007d7d8221 */ /* 0x010fe20000010000 */
[----:B------:R0:W5:Y:S04]  /*15df0*/  LDL.LU R4, [R1+0x384] ;  /* 0x0003840001047983 */ /* 0x0001680000300800 */
[----:B------:R0:W5:Y:S01]  /*15e00*/  LDL.LU R0, [R1+0x380] ;  /* 0x0003800001007983 */ /* 0x0001620000300800 */
[----:B------:R-:W-:-:S03]  /*15e10*/  FADD.FTZ R15, R15, R3 ;  /* 0x000000030f0f7221 */ /* 0x000fc60000010000 */
[----:B------:R-:W1:Y:S01]  /*15e20*/  SHFL.DOWN PT, R3, R124, 0x2, 0x1f ;  /* 0x08401f007c037f89 */ /* 0x000e6200000e0000 */
[----:B------:R-:W-:Y:S01]  /*15e30*/  FADD.FTZ R15, R15, R16 ;  /* 0x000000100f0f7221 */ /* 0x000fe20000010000 */
[----:B------:R-:W-:Y:S01]  /*15e40*/  ISETP.GT.AND P0, PT, R11, 0x1d, PT ;  /* 0x0000001d0b00780c */ /* 0x000fe20003f04270 */
[----:B------:R-:W-:Y:S02]  /*15e50*/  FADD.FTZ R12, R12, R17 ;  /* 0x000000110c0c7221 */ /* 0x000fe40000010000 */
[----:B------:R-:W-:Y:S02]  /*15e60*/  FADD.FTZ R15, R15, R20 ;  /* 0x000000140f0f7221 */ /* 0x000fe40000010000 */
[----:B------:R-:W-:Y:S02]  /*15e70*/  FADD.FTZ R12, R12, R21 ;  /* 0x000000150c0c7221 */ /* 0x000fe40000010000 */
[----:B------:R-:W-:Y:S02]  /*15e80*/  FADD.FTZ R15, R15, R24 ;  /* 0x000000180f0f7221 */ /* 0x000fe40000010000 */
[----:B------:R-:W-:-:S02]  /*15e90*/  FADD.FTZ R12, R12, R25 ;  /* 0x000000190c0c7221 */ /* 0x000fc40000010000 */
[----:B------:R-:W-:Y:S02]  /*15ea0*/  FADD.FTZ R15, R15, R28 ;  /* 0x0000001c0f0f7221 */ /* 0x000fe40000010000 */
[----:B------:R-:W-:Y:S02]  /*15eb0*/  FADD.FTZ R12, R12, R29 ;  /* 0x0000001d0c0c7221 */ /* 0x000fe40000010000 */
[----:B------:R-:W-:Y:S02]  /*15ec0*/  FFMA.FTZ R9, R34, R32, R9 ;  /* 0x0000002022097223 */ /* 0x000fe40000010009 */
[----:B------:R-:W-:Y:S02]  /*15ed0*/  FADD.FTZ R15, R15, R32 ;  /* 0x000000200f0f7221 */ /* 0x000fe40000010000 */
[----:B------:R-:W-:Y:S02]  /*15ee0*/  FADD.FTZ R12, R12, R33 ;  /* 0x000000210c0c7221 */ /* 0x000fe40000010000 */
[----:B-1----:R-:W-:-:S02]  /*15ef0*/  @!P0 FADD.FTZ R124, R124, R3 ;  /* 0x000000037c7c8221 */ /* 0x002fc40000010000 */
[----:B------:R-:W-:Y:S02]  /*15f00*/  FFMA.FTZ R9, R38, R36, R9 ;  /* 0x0000002426097223 */ /* 0x000fe40000010009 */
[----:B--2---:R-:W-:-:S04]  /*15f10*/  FFMA.FTZ R13, R10, R2, R13 ;  /* 0x000000020a0d7223 */ /* 0x004fc8000001000d */
[----:B------:R-:W-:Y:S02]  /*15f20*/  FFMA.FTZ R2, R19, R17, R13 ;  /* 0x0000001113027223 */ /* 0x000fe4000001000d */
[----:B------:R-:W2:Y:S02]  /*15f30*/  LDL R13, [R1+0x37c] ;  /* 0x00037c00010d7983 */ /* 0x000ea40000100800 */
[----:B------:R-:W-:Y:S02]  /*15f40*/  FFMA.FTZ R8, R23, R21, R2 ;  /* 0x0000001517087223 */ /* 0x000fe40000010002 */
[----:B------:R-:W1:Y:S02]  /*15f50*/  SHFL.DOWN PT, R2, R125, 0x2, 0x1f ;  /* 0x08401f007d027f89 */ /* 0x000e6400000e0000 */
[----:B------:R-:W-:-:S04]  /*15f60*/  FFMA.FTZ R8, R27, R25, R8 ;  /* 0x000000191b087223 */ /* 0x000fc80000010008 */
[----:B------:R-:W-:-:S04]  /*15f70*/  FFMA.FTZ R8, R31, R29, R8 ;  /* 0x0000001d1f087223 */ /* 0x000fc80000010008 */
[----:B------:R-:W-:Y:S01]  /*15f80*/  FFMA.FTZ R8, R35, R33, R8 ;  /* 0x0000002123087223 */ /* 0x000fe20000010008 */
[----:B------:R-:W3:Y:S01]  /*15f90*/  SHFL.DOWN PT, R3, R124, 0x4, 0x1f ;  /* 0x08801f007c037f89 */ /* 0x000ee200000e0000 */
[----:B------:R-:W-:Y:S02]  /*15fa0*/  FADD.FTZ R15, R15, R36 ;  /* 0x000000240f0f7221 */ /* 0x000fe40000010000 */
[----:B------:R-:W-:Y:S02]  /*15fb0*/  FFMA.FTZ R8, R39, R37, R8 ;  /* 0x0000002527087223 */ /* 0x000fe40000010008 */
[----:B------:R-:W-:Y:S02]  /*15fc0*/  FADD.FTZ R12, R12, R37 ;  /* 0x000000250c0c7221 */ /* 0x000fe40000010000 */
[----:B-1----:R-:W-:Y:S02]  /*15fd0*/  @!P0 FADD.FTZ R125, R125, R2 ;  /* 0x000000027d7d8221 */ /* 0x002fe40000010000 */
[----:B------:R-:W-:-:S03]  /*15fe0*/  FFMA.FTZ R9, R42, R40, R9 ;  /* 0x000000282a097223 */ /* 0x000fc60000010009 */
[----:B------:R-:W1:Y:S01]  /*15ff0*/  SHFL.DOWN PT, R2, R125, 0x4, 0x1f ;  /* 0x08801f007d027f89 */ /* 0x000e6200000e0000 */
[----:B------:R-:W-:Y:S02]  /*16000*/  FFMA.FTZ R8, R43, R41, R8 ;  /* 0x000000292b087223 */ /* 0x000fe40000010008 */
[----:B------:R-:W-:Y:S02]  /*16010*/  FADD.FTZ R15, R15, R40 ;  /* 0x000000280f0f7221 */ /* 0x000fe40000010000 */
[----:B------:R-:W-:Y:S02]  /*16020*/  FADD.FTZ R12, R12, R41 ;  /* 0x000000290c0c7221 */ /* 0x000fe40000010000 */
[----:B------:R-:W-:Y:S02]  /*16030*/  FFMA.FTZ R9, R46, R44, R9 ;  /* 0x0000002c2e097223 */ /* 0x000fe40000010009 */
[----:B------:R-:W-:Y:S02]  /*16040*/  FFMA.FTZ R8, R47, R45, R8 ;  /* 0x0000002d2f087223 */ /* 0x000fe40000010008 */
[----:B------:R-:W-:-:S02]  /*16050*/  FADD.FTZ R15, R15, R44 ;  /* 0x0000002c0f0f7221 */ /* 0x000fc40000010000 */
[----:B------:R-:W-:Y:S01]  /*16060*/  FADD.FTZ R12, R12, R45 ;  /* 0x0000002d0c0c7221 */ /* 0x000fe20000010000 */
[----:B------:R-:W-:Y:S01]  /*16070*/  ISETP.GT.AND P0, PT, R11, 0x1b, PT ;  /* 0x0000001b0b00780c */ /* 0x000fe20003f04270 */
[----:B------:R-:W-:Y:S02]  /*16080*/  FFMA.FTZ R9, R50, R48, R9 ;  /* 0x0000003032097223 */ /* 0x000fe40000010009 */
[----:B------:R-:W-:Y:S02]  /*16090*/  FFMA.FTZ R8, R51, R49, R8 ;  /* 0x0000003133087223 */ /* 0x000fe40000010008 */
[----:B------:R-:W-:Y:S02]  /*160a0*/  FADD.FTZ R15, R15, R48 ;  /* 0x000000300f0f7221 */ /* 0x000fe40000010000 */
[----:B------:R-:W-:Y:S02]  /*160b0*/  FADD.FTZ R12, R12, R49 ;  /* 0x000000310c0c7221 */ /* 0x000fe40000010000 */
[----:B------:R-:W-:-:S02]  /*160c0*/  FFMA.FTZ R9, R54, R52, R9 ;  /* 0x0000003436097223 */ /* 0x000fc40000010009 */
[----:B------:R-:W-:Y:S02]  /*160d0*/  FFMA.FTZ R8, R55, R53, R8 ;  /* 0x0000003537087223 */ /* 0x000fe40000010008 */
[----:B------:R-:W-:Y:S02]  /*160e0*/  FADD.FTZ R15, R15, R52 ;  /* 0x000000340f0f7221 */ /* 0x000fe40000010000 */
[----:B------:R-:W-:Y:S02]  /*160f0*/  FADD.FTZ R12, R12, R53 ;  /* 0x000000350c0c7221 */ /* 0x000fe40000010000 */
[----:B------:R-:W-:Y:S02]  /*16100*/  FFMA.FTZ R9, R58, R56, R9 ;  /* 0x000000383a097223 */ /* 0x000fe40000010009 */
[----:B------:R-:W-:Y:S02]  /*16110*/  FFMA.FTZ R8, R59, R57, R8 ;  /* 0x000000393b087223 */ /* 0x000fe40000010008 */
[----:B------:R-:W-:-:S02]  /*16120*/  FADD.FTZ R15, R15, R56 ;  /* 0x000000380f0f7221 */ /* 0x000fc40000010000 */
[----:B------:R-:W-:Y:S02]  /*16130*/  FADD.FTZ R12, R12, R57 ;  /* 0x000000390c0c7221 */ /* 0x000fe40000010000 */
[----:B------:R-:W-:Y:S02]  /*16140*/  FFMA.FTZ R9, R62, R60, R9 ;  /* 0x0000003c3e097223 */ /* 0x000fe40000010009 */
[----:B------:R-:W-:Y:S02]  /*16150*/  FFMA.FTZ R8, R63, R61, R8 ;  /* 0x0000003d3f087223 */ /* 0x000fe40000010008 */
[----:B---3--:R-:W-:Y:S02]  /*16160*/  @!P0 FADD.FTZ R124, R124, R3 ;  /* 0x000000037c7c8221 */ /* 0x008fe40000010000 */
[----:B-1----:R-:W-:Y:S02]  /*16170*/  @!P0 FADD.FTZ R125, R125, R2 ;  /* 0x000000027d7d8221 */ /* 0x002fe40000010000 */
[----:B------:R-:W-:-:S02]  /*16180*/  FADD.FTZ R15, R15, R60 ;  /* 0x0000003c0f0f7221 */ /* 0x000fc40000010000 */
[----:B------:R-:W-:Y:S02]  /*16190*/  FADD.FTZ R12, R12, R61 ;  /* 0x0000003d0c0c7221 */ /* 0x000fe40000010000 */
[----:B------:R-:W-:Y:S01]  /*161a0*/  FFMA.FTZ R9, R70, R68, R9 ;  /* 0x0000004446097223 */ /* 0x000fe20000010009 */
[----:B------:R-:W1:Y:S01]  /*161b0*/  SHFL.DOWN PT, R3, R124, 0x8, 0x1f ;  /* 0x09001f007c037f89 */ /* 0x000e6200000e0000 */
[----:B------:R-:W-:Y:S02]  /*161c0*/  FFMA.FTZ R8, R71, R69, R8 ;  /* 0x0000004547087223 */ /* 0x000fe40000010008 */
[----:B------:R-:W-:Y:S01]  /*161d0*/  FADD.FTZ R15, R15, R68 ;  /* 0x000000440f0f7221 */ /* 0x000fe20000010000 */
[----:B------:R-:W3:Y:S01]  /*161e0*/  SHFL.DOWN PT, R2, R125, 0x8, 0x1f ;  /* 0x09001f007d027f89 */ /* 0x000ee200000e0000 */
        /* <DEDUP_REMOVED lines=24> */
[----:B------:R-:W-:Y:S02]  /*16370*/  FADD.FTZ R15, R15, R92 ;  /* 0x0000005c0f0f7221 */ /* 0x000fe40000010000 */
[----:B------:R-:W-:Y:S02]  /*16380*/  FADD.FTZ R12, R12, R93 ;  /* 0x0000005d0c0c7221 */ /* 0x000fe40000010000 */
[----:B-1----:R-:W-:-:S02]  /*16390*/  @!P0 FADD.FTZ R124, R124, R3 ;  /* 0x000000037c7c8221 */ /* 0x002fc40000010000 */
[----:B---3--:R-:W-:Y:S02]  /*163a0*/  @!P0 FADD.FTZ R125, R125, R2 ;  /* 0x000000027d7d8221 */ /* 0x008fe40000010000 */
[----:B------:R-:W-:Y:S02]  /*163b0*/  FFMA.FTZ R9, R98, R96, R9 ;  /* 0x0000006062097223 */ /* 0x000fe40000010009 */
[----:B------:R-:W-:Y:S01]  /*163c0*/  FFMA.FTZ R8, R99, R97, R8 ;  /* 0x0000006163087223 */ /* 0x000fe20000010008 */
[----:B------:R-:W1:Y:S01]  /*163d0*/  SHFL.DOWN PT, R3, R124, 0x10, 0x1f ;  /* 0x0a001f007c037f89 */ /* 0x000e6200000e0000 */
[----:B------:R-:W-:Y:S02]  /*163e0*/  FADD.FTZ R15, R15, R96 ;  /* 0x000000600f0f7221 */ /* 0x000fe40000010000 */
[----:B------:R-:W-:Y:S01]  /*163f0*/  FADD.FTZ R12, R12, R97 ;  /* 0x000000610c0c7221 */ /* 0x000fe20000010000 */
[----:B------:R-:W3:Y:S01]  /*16400*/  SHFL.DOWN PT, R2, R125, 0x10, 0x1f ;  /* 0x0a001f007d027f89 */ /* 0x000ee200000e0000 */
        /* <DEDUP_REMOVED lines=8> */
[----:B------:R-:W-:Y:S01]  /*16490*/  FFMA.FTZ R9, R110, R108, R9 ;  /* 0x0000006c6e097223 */ /* 0x000fe20000010009 */
[----:B------:R-:W-:Y:S01]  /*164a0*/  ISETP.GT.AND P0, PT, R11, 0xf, PT ;  /* 0x0000000f0b00780c */ /* 0x000fe20003f04270 */
[----:B------:R-:W-:Y:S02]  /*164b0*/  FFMA.FTZ R8, R111, R109, R8 ;  /* 0x0000006d6f087223 */ /* 0x000fe40000010008 */
[----:B------:R-:W-:Y:S02]  /*164c0*/  FADD.FTZ R15, R15, R108 ;  /* 0x0000006c0f0f7221 */ /* 0x000fe40000010000 */
[----:B------:R-:W-:Y:S02]  /*164d0*/  FADD.FTZ R12, R12, R109 ;  /* 0x0000006d0c0c7221 */ /* 0x000fe40000010000 */
[----:B------:R-:W-:-:S02]  /*164e0*/  FFMA.FTZ R9, R114, R112, R9 ;  /* 0x0000007072097223 */ /* 0x000fc40000010009 */
[----:B------:R-:W-:Y:S01]  /*164f0*/  FFMA.FTZ R8, R115, R113, R8 ;  /* 0x0000007173087223 */ /* 0x000fe20000010008 */
[----:B------:R-:W-:Y:S01]  /*16500*/  ISETP.NE.AND P3, PT, R11, RZ, PT ;  /* 0x000000ff0b00720c */ /* 0x000fe20003f65270 */
[----:B------:R-:W-:Y:S02]  /*16510*/  FADD.FTZ R15, R15, R112 ;  /* 0x000000700f0f7221 */ /* 0x000fe40000010000 */
[----:B------:R-:W-:Y:S01]  /*16520*/  FADD.FTZ R12, R12, R113 ;  /* 0x000000710c0c7221 */ /* 0x000fe20000010000 */
[----:B------:R-:W-:Y:S01]  /*16530*/  ISETP.NE.AND P2, PT, R30, RZ, PT ;  /* 0x000000ff1e00720c */ /* 0x000fe20003f45270 */
        /* <DEDUP_REMOVED lines=9> */
[----:B---3--:R-:W-:Y:S01]  /*165d0*/  @!P0 FADD.FTZ R125, R125, R2 ;  /* 0x000000027d7d8221 */ /* 0x008fe20000010000 */
[----:B------:R0:W-:Y:S01]  /*165e0*/  STS.128 [R30.X16+0x90], R8 ;  /* 0x000090081e007388 */ /* 0x0001e2000000cc00 */
[----:B------:R-:W-:Y:S01]  /*165f0*/  MOV R28, c[0x0][0xc] ;  /* 0x00000300001c7a02 */ /* 0x000fe20000000f00 */
[----:B------:R-:W-:Y:S01]  /*16600*/  BSSY B0, `(.L_x_370) ;  /* 0x0000027000007945 */ /* 0x000fe20003800000 */
[----:B------:R-:W-:Y:S02]  /*16610*/  ISETP.GT.U32.AND P4, PT, R30, 0x37, PT ;  /* 0x000000371e00780c */ /* 0x000fe40003f84070 */
[----:B------:R-:W-:Y:S01]  /*16620*/  ISETP.GE.U32.AND P0, PT, R28, 0x2, PT ;  /* 0x000000021c00780c */ /* 0x000fe20003f06070 */
[----:B--2---:R0:W-:Y:S04]  /*16630*/  @!P3 STS.64 [R13.X8+0x10], R124 ;  /* 0x0000107c0d00b388 */ /* 0x0041e80000008a00 */
[----:B------:R-:W-:Y:S06]  /*16640*/  BAR.SYNC.DEFER_BLOCKING 0x0 ;  /* 0x0000000000007b1d */ /* 0x000fec0000010000 */
[----:B------:R-:W-:Y:S05]  /*16650*/  @P2 BRA `(.L_x_371) ;  /* 0x0000021000002947 */ /* 0x000fea0003800000 */
[----:B------:R-:W1:Y:S04]  /*16660*/  LDS.64 R2, [0x18] ;  /* 0x00001800ff027984 */ /* 0x000e680000000a00 */
[----:B------:R-:W2:Y:S04]  /*16670*/  LDS.128 R32, [0x20] ;  /* 0x00002000ff207984 */ /* 0x000ea80000000c00 */
[----:B------:R-:W3:Y:S04]  /*16680*/  LDS.128 R36, [0x30] ;  /* 0x00003000ff247984 */ /* 0x000ee80000000c00 */
[----:B------:R-:W4:Y:S04]  /*16690*/  LDS.128 R20, [0x40] ;  /* 0x00004000ff147984 */ /* 0x000f280000000c00 */
[----:B------:R-:W0:Y:S04]  /*166a0*/  LDS.128 R16, [0x50] ;  /* 0x00005000ff107984 */ /* 0x000e280000000c00 */
[----:B0-----:R-:W0:Y:S04]  /*166b0*/  LDS.128 R12, [0x60] ;  /* 0x00006000ff0c7984 */ /* 0x001e280000000c00 */
[----:B------:R-:W0:Y:S01]  /*166c0*/  LDS.128 R24, [0x70] ;  /* 0x00007000ff187984 */ /* 0x000e220000000c00 */
[----:B-1----:R-:W-:-:S02]  /*166d0*/  FADD.FTZ R2, R124, R2 ;  /* 0x000000027c027221 */ /* 0x002fc40000010000 */
        /* <DEDUP_REMOVED lines=21> */
[----:B------:R-:W-:Y:S02]  /*16830*/  FADD.FTZ R29, R29, R24 ;  /* 0x000000181d1d7221 */ /* 0x000fe40000010000 */
[----:B------:R-:W-:Y:S02]  /*16840*/  FADD.FTZ R2, R2, R25 ;  /* 0x0000001902027221 */ /* 0x000fe40000010000 */
[----:B------:R-:W-:-:S02]  /*16850*/  FADD.FTZ R124, R29, R26 ;  /* 0x0000001a1d7c7221 */ /* 0x000fc40000010000 */
[----:B------:R-:W-:Y:S02]  /*16860*/  FADD.FTZ R125, R2, R27 ;  /* 0x0000001b027d7221 */ /* 0x000fe40000010000 */
.L_x_371:
[----:B------:R-:W-:Y:S05]  /*16870*/  BSYNC B0 ;  /* 0x0000000000007941 */ /* 0x000fea0003800000 */
.L_x_370:
[----:B------:R-:W-:Y:S01]  /*16880*/  BAR.SYNC.DEFER_BLOCKING 0x0 ;  /* 0x0000000000007b1d */ /* 0x000fe20000010000 */
[----:B------:R-:W-:-:S05]  /*16890*/  LEA R29, R30, 0x90, 0x4 ;  /* 0x000000901e1d7811 */ /* 0x000fca00078e20ff */
[----:B------:R-:W-:Y:S01]  /*168a0*/  BSSY B0, `(.L_x_372) ;  /* 0x0000025000007945 */ /* 0x000fe20003800000 */
[----:B------:R-:W-:Y:S05]  /*168b0*/  @P4 BRA `(.L_x_373) ;  /* 0x0000023000004947 */ /* 0x000fea0003800000 */
[----:B------:R-:W1:Y:S04]  /*168c0*/  LDS.128 R36, [R29+0x380] ;  /* 0x000380001d247984 */ /* 0x000e680000000c00 */
[----:B------:R-:W2:Y:S04]  /*168d0*/  LDS.128 R40, [R29+0x700] ;  /* 0x000700001d287984 */ /* 0x000ea80000000c00 */
[----:B------:R-:W3:Y:S04]  /*168e0*/  LDS.128 R32, [R29+0xa80] ;  /* 0x000a80001d207984 */ /* 0x000ee80000000c00 */
[----:B------:R-:W4:Y:S04]  /*168f0*/  LDS.128 R24, [R29+0xe00] ;  /* 0x000e00001d187984 */ /* 0x000f280000000c00 */
[----:B------:R-:W0:Y:S04]  /*16900*/  LDS.128 R20, [R29+0x1180] ;  /* 0x001180001d147984 */ /* 0x000e280000000c00 */
[----:B------:R-:W0:Y:S04]  /*16910*/  LDS.128 R16, [R29+0x1500] ;  /* 0x001500001d107984 */ /* 0x000e280000000c00 */
[----:B0-----:R-:W0:Y:S01]  /*16920*/  LDS.128 R12, [R29+0x1880] ;  /* 0x001880001d0c7984 */ /* 0x001e220000000c00 */
[----:B-1----:R-:W-:-:S02]  /*16930*/  FADD.FTZ R36, R8, R36 ;  /* 0x0000002408247221 */ /* 0x002fc40000010000 */
[----:B------:R-:W-:Y:S02]  /*16940*/  FADD.FTZ R38, R10, R38 ;  /* 0x000000260a267221 */ /* 0x000fe40000010000 */
[----:B------:R-:W-:Y:S02]  /*16950*/  FADD.FTZ R37, R9, R37 ;  /* 0x0000002509257221 */ /* 0x000fe40000010000 */
[----:B------:R-:W-:Y:S02]  /*16960*/  FADD.FTZ R39, R11, R39 ;  /* 0x000000270b277221 */ /* 0x000fe40000010000 */
[----:B--2---:R-:W-:Y:S02]  /*16970*/  FADD.FTZ R3, R36, R40 ;  /* 0x0000002824037221 */ /* 0x004fe40000010000 */
[----:B------:R-:W-:Y:S02]  /*16980*/  FADD.FTZ R9, R38, R42 ;  /* 0x0000002a26097221 */ /* 0x000fe40000010000 */
[----:B------:R-:W-:-:S02]  /*16990*/  FADD.FTZ R2, R37, R41 ;  /* 0x0000002925027221 */ /* 0x000fc40000010000 */
[----:B------:R-:W-:Y:S02]  /*169a0*/  FADD.FTZ R8, R39, R43 ;  /* 0x0000002b27087221 */ /* 0x000fe40000010000 */
[----:B---3--:R-:W-:Y:S02]  /*169b0*/  FADD.FTZ R3, R3, R32 ;  /* 0x0000002003037221 */ /* 0x008fe40000010000 */
[----:B------:R-:W-:Y:S02]  /*169c0*/  FADD.FTZ R9, R9, R34 ;  /* 0x0000002209097221 */ /* 0x000fe40000010000 */
[----:B------:R-:W-:Y:S02]  /*169d0*/  FADD.FTZ R2, R2, R33 ;  /* 0x0000002102027221 */ /* 0x000fe40000010000 */
[----:B------:R-:W-:Y:S02]  /*169e0*/  FADD.FTZ R8, R8, R35 ;  /* 0x0000002308087221 */ /* 0x000fe40000010000 */
[----:B----4-:R-:W-:-:S02]  /*169f0*/  FADD.FTZ R3, R3, R24 ;  /* 0x0000001803037221 */ /* 0x010fc40000010000 */
[----:B------:R-:W-:Y:S02]  /*16a00*/  FADD.FTZ R9, R9, R26 ;  /* 0x0000001a09097221 */ /* 0x000fe40000010000 */
[----:B------:R-:W-:Y:S02]  /*16a10*/  FADD.FTZ R2, R2, R25 ;  /* 0x0000001902027221 */ /* 0x000fe40000010000 */
[----:B------:R-:W-:Y:S02]  /*16a20*/  FADD.FTZ R8, R8, R27 ;  /* 0x0000001b08087221 */ /* 0x000fe40000010000 */
[----:B------:R-:W-:Y:S02]  /*16a30*/  FADD.FTZ R3, R3, R20 ;  /* 0x0000001403037221 */ /* 0x000fe40000010000 */
        /* <DEDUP_REMOVED lines=11> */
.L_x_373:
[----:B------:R-:W-:Y:S05]  /*16af0*/  BSYNC B0 ;  /* 0x0000000000007941 */ /* 0x000fea0003800000 */
.L_x_372:
[----:B------:R-:W-:Y:S01]  /*16b00*/  BSSY B0, `(.L_x_374) ;  /* 0x0000014000007945 */ /* 0x000fe20003800000 */
[----:B------:R-:W-:Y:S01]  /*16b10*/  IMAD.MOV.U32 R19, RZ, RZ, 0x4 ;  /* 0x00000004ff137424 */ /* 0x000fe200078e00ff */
[----:B------:R-:W-:Y:S05]  /*16b20*/  @P4 BRA `(.L_x_375) ;  /* 0x0000011000004947 */ /* 0x000fea0003800000 */
[----:B------:R-:W-:Y:S01]  /*16b30*/  MOV R16, UR17 ;  /* 0x0000001100107c02 */ /* 0x000fe20008000f00 */
[----:B------:R-:W-:Y:S01]  /*16b40*/  IMAD.MOV.U32 R15, RZ, RZ, c[0x0][0x1dc] ;  /* 0x00007700ff0f7624 */ /* 0x000fe200078e00ff */
[----:B------:R-:W-:Y:S02]  /*16b50*/  MOV R3, UR16 ;  /* 0x0000001000037c02 */ /* 0x000fe40008000f00 */
[----:B0-----:R-:W-:Y:S01]  /*16b60*/  MOV R13, c[0x0][0x1d8] ;  /* 0x00007600000d7a02 */ /* 0x001fe20000000f00 */
[----:B------:R-:W-:Y:S01]  /*16b70*/  IMAD R16, R16, 0x38, R30 ;  /* 0x0000003810107824 */ /* 0x000fe200078e021e */
[----:B------:R-:W-:-:S03]  /*16b80*/  MOV R21, UR13 ;  /* 0x0000000d00157c02 */ /* 0x000fc60008000f00 */
[----:B------:R-:W-:-:S05]  /*16b90*/  IMAD.WIDE R16, R16, R19, c[0x0][0x1b8] ;  /* 0x00006e0010107625 */ /* 0x000fca00078e0213 */
[-C--:B------:R-:W-:Y:S01]  /*16ba0*/  LEA R2, P3, R3, R16.reuse, 0x2 ;  /* 0x0000001003027211 */ /* 0x080fe200078610ff */
[----:B------:R0:W-:Y:S01]  /*16bb0*/  RED.E.ADD.F32.FTZ.RN.STRONG.GPU [R16.64], R8 ;  /* 0x000000081000798e */ /* 0x0001e2000c10e78e */
[-C--:B------:R-:W-:Y:S02]  /*16bc0*/  LEA R12, P4, R13, R16.reuse, 0x2 ;  /* 0x000000100d0c7211 */ /* 0x080fe400078810ff */
[----:B------:R-:W-:Y:S02]  /*16bd0*/  LEA R14, P5, R21, R16, 0x2 ;  /* 0x00000010150e7211 */ /* 0x000fe400078a10ff */
[----:B------:R-:W-:Y:S02]  /*16be0*/  IADD3.X R3, R17, UR12, RZ, P3, !PT ;  /* 0x0000000c11037c10 */ /* 0x000fe40009ffe4ff */
[----:B------:R-:W-:Y:S02]  /*16bf0*/  LEA.HI.X R13, R13, R17, R15, 0x2, P4 ;  /* 0x000000110d0d7211 */ /* 0x000fe400020f140f */
[----:B------:R-:W-:Y:S01]  /*16c00*/  IADD3.X R15, R17, UR11, RZ, P5, !PT ;  /* 0x0000000b110f7c10 */ /* 0x000fe2000affe4ff */
[----:B------:R0:W-:Y:S04]  /*16c10*/  RED.E.ADD.F32.FTZ.RN.STRONG.GPU [R2.64], R9 ;  /* 0x000000090200798e */ /* 0x0001e8000c10e78e */
[----:B------:R0:W-:Y:S04]  /*16c20*/  RED.E.ADD.F32.FTZ.RN.STRONG.GPU [R12.64], R10 ;  /* 0x0000000a0c00798e */ /* 0x0001e8000c10e78e */
[----:B------:R0:W-:Y:S02]  /*16c30*/  RED.E.ADD.F32.FTZ.RN.STRONG.GPU [R14.64], R11 ;  /* 0x0000000b0e00798e */ /* 0x0001e4000c10e78e */
.L_x_375:
[----:B------:R-:W-:Y:S05]  /*16c40*/  BSYNC B0 ;  /* 0x0000000000007941 */ /* 0x000fea0003800000 */
.L_x_374:
[----:B------:R-:W-:Y:S05]  /*16c50*/  @!P0 BRA `(.L_x_376) ;  /* 0x0000129000008947 */ /* 0x000fea0003800000 */
[----:B0-----:R-:W2:Y:S04]  /*16c60*/  LDL R14, [R1+0x374] ;  /* 0x00037400010e7983 */ /* 0x001ea80000100800 */
[----:B------:R-:W0:Y:S01]  /*16c70*/  S2R R10, SR_CTAID.Y ;  /* 0x00000000000a7919 */ /* 0x000e220000002600 */
[----:B--2---:R-:W-:-:S05]  /*16c80*/  LOP3.LUT R2, R14, 0x1, RZ, 0xc0, !PT ;  /* 0x000000010e027812 */ /* 0x004fca00078ec0ff */
[----:B------:R-:W-:-:S04]  /*16c90*/  IMAD R3, R2, c[0x0][0x10], RZ ;  /* 0x0000040002037a24 */ /* 0x000fc800078e02ff */
[C---:B------:R-:W-:Y:S01]  /*16ca0*/  IMAD R2, R3.reuse, c[0x0][0xc], RZ ;  /* 0x0000030003027a24 */ /* 0x040fe200078e02ff */
[----:B0-----:R-:W-:-:S04]  /*16cb0*/  IADD3 R12, R3, R10, RZ ;  /* 0x0000000a030c7210 */ /* 0x001fc80007ffe0ff */
[----:B------:R-:W-:Y:S01]  /*16cc0*/  SHF.L.U32 R2, R2, 0x1, RZ ;  /* 0x0000000102027819 */ /* 0x000fe200000006ff */
[----:B------:R-:W-:-:S04]  /*16cd0*/  IMAD.WIDE.U32 R12, R12, R19, c[0x0][0x1a8] ;  /* 0x00006a000c0c7625 */ /* 0x000fc800078e0013 */
[----:B------:R-:W-:Y:S01]  /*16ce0*/  IMAD.WIDE R8, R2, R19, c[0x0][0x1b0] ;  /* 0x00006c0002087625 */ /* 0x000fe200078e0213 */
[----:B------:R-:W-:Y:S05]  /*16cf0*/  @P2 BRA `(.L_x_377) ;  /* 0x000001c000002947 */ /* 0x000fea0003800000 */
[----:B------:R-:W0:Y:S02]  /*16d00*/  S2R R11, SR_CTAID.X ;  /* 0x00000000000b7919 */ /* 0x000e240000002500 */
[----:B0-----:R-:W-:Y:S02]  /*16d10*/  IMAD R3, R11, c[0x0][0x10], R10 ;  /* 0x000004000b037a24 */ /* 0x001fe400078e020a */
[----:B------:R-:W0:Y:S02]  /*16d20*/  S2R R11, SR_LANEID ;  /* 0x00000000000b7919 */ /* 0x000e240000000000 */
[----:B------:R-:W-:-:S05]  /*16d30*/  IMAD.WIDE.U32 R2, R3, 0x8, R8 ;  /* 0x0000000803027825 */ /* 0x000fca00078e0008 */
[----:B------:R1:W-:Y:S01]  /*16d40*/  STG.E.64 [R2.64], R124 ;  /* 0x0000007c02007986 */ /* 0x0003e2000c101b0e */
[----:B------:R-:W-:Y:S06]  /*16d50*/  MEMBAR.ALL.GPU ;  /* 0x0000000000007992 */ /* 0x000fec000000a000 */
[----:B-1----:R-:W-:Y:S01]  /*16d60*/  HFMA2.MMA R2, -RZ, RZ, 0, 5.9604644775390625e-08 ;  /* 0x00000001ff027435 */ /* 0x002fe200000001ff */
[----:B------:R-:W-:Y:S01]  /*16d70*/  VOTEU.ANY UR4, UPT, PT ;  /* 0x0000000000047886 */ /* 0x000fe200038e0100 */
[----:B------:R-:W-:Y:S01]  /*16d80*/  LOP3.LUT P0, RZ, R14, 0x2, RZ, 0xc0, !PT ;  /* 0x000000020eff7812 */ /* 0x000fe2000780c0ff */
[----:B------:R-:W-:Y:S01]  /*16d90*/  UFLO.U32 UR8, UR4 ;  /* 0x00000004000872bd */ /* 0x000fe200080e0000 */
[----:B------:R-:W-:-:S00]  /*16da0*/  ERRBAR ;  /* 0x00000000000079ab */ /* 0x000fc00000000000 */
[----:B------:R-:W-:-:S04]  /*16db0*/  UPOPC UR4, UR4 ;  /* 0x00000004000472bf */ /* 0x000fc80008000000 */
[----:B0-----:R-:W-:Y:S02]  /*16dc0*/  ISETP.EQ.U32.AND P3, PT, R11, UR8, PT ;  /* 0x000000080b007c0c */ /* 0x001fe4000bf62070 */
[----:B------:R-:W-:-:S05]  /*16dd0*/  SEL R2, R2, 0xffffffff, !P0 ;  /* 0xffffffff02027807 */ /* 0x000fca0004000000 */
[----:B------:R-:W-:Y:S01]  /*16de0*/  IMAD R11, R2, UR4, RZ ;  /* 0x00000004020b7c24 */ /* 0x000fe2000f8e02ff */
[----:B------:R-:W-:Y:S02]  /*16df0*/  MOV R2, 0xffffffff ;  /* 0xffffffff00027802 */ /* 0x000fe40000000f00 */
[----:B------:R-:W-:-:S03]  /*16e00*/  SEL R3, RZ, c[0x0][0xc], P0 ;  /* 0x00000300ff037a07 */ /* 0x000fc60000000000 */
[----:B------:R0:W-:Y:S01]  /*16e10*/  STL [R1], R2 ;  /* 0x0000000201007387 */ /* 0x0001e20000100800 */
[----:B------:R-:W-:Y:S02]  /*16e20*/  UMOV UR4, 0xffffffff ;  /* 0xffffffff00047882 */ /* 0x000fe40000000000 */
[----:B------:R-:W-:Y:S01]  /*16e30*/  ISETP.NE.AND P0, PT, R3, UR4, PT ;  /* 0x0000000403007c0c */ /* 0x000fe2000bf05270 */
[----:B------:R0:W-:-:S12]  /*16e40*/  @P3 RED.E.ADD.S32.STRONG.GPU [R12.64], R11 ;  /* 0x0000000b0c00398e */ /* 0x0001d8000c10e38e */
[----:B0-----:R-:W-:Y:S05]  /*16e50*/  @!P0 BRA `(.L_x_377) ;  /* 0x0000006000008947 */ /* 0x001fea0003800000 */
.L_x_378:
[----:B------:R-:W2:Y:S01]  /*16e60*/  LDG.E.STRONG.GPU R2, [R12.64] ;  /* 0x0000000e0c027981 */ /* 0x000ea2000c1ef900 */
[----:B------:R-:W-:Y:S01]  /*16e70*/  YIELD ;  /* 0x0000000000007946 */ /* 0x000fe20003800000 */
[----:B--2---:R-:W-:-:S05]  /*16e80*/  CCTL.IVALL ;  /* 0x00000000ff00798f */ /* 0x004fca0002000000 */
[----:B------:R0:W-:Y:S01]  /*16e90*/  STL [R1], R2 ;  /* 0x0000000201007387 */ /* 0x0001e20000100800 */
[----:B------:R-:W-:-:S13]  /*16ea0*/  ISETP.NE.AND P0, PT, R2, R3, PT ;  /* 0x000000030200720c */ /* 0x000fda0003f05270 */
[----:B0-----:R-:W-:Y:S05]  /*16eb0*/  @P0 BRA `(.L_x_378) ;  /* 0xffffffa000000947 */ /* 0x001fea000383ffff */
.L_x_377:
[----:B------:R-:W-:Y:S01]  /*16ec0*/  ISETP.NE.AND P0, PT, RZ, c[0x0][0xc], PT ;  /* 0x00000300ff007a0c */ /* 0x000fe20003f05270 */
[----:B------:R-:W-:Y:S01]  /*16ed0*/  WARPSYNC 0xffffffff ;  /* 0xffffffff00007948 */ /* 0x000fe20003800000 */
[----:B------:R-:W-:Y:S11]  /*16ee0*/  BAR.SYNC.DEFER_BLOCKING 0x0 ;  /* 0x0000000000007b1d */ /* 0x000ff60000010000 */
[----:B------:R-:W-:Y:S05]  /*16ef0*/  @!P0 BRA `(.L_x_376) ;  /* 0x00000ff000008947 */ /* 0x000fea0003800000 */
[----:B------:R-:W-:Y:S01]  /*16f00*/  IADD3 R2, R28, -0x1, RZ ;  /* 0xffffffff1c027810 */ /* 0x000fe20007ffe0ff */
[----:B------:R-:W-:-:S03]  /*16f10*/  IMAD.MOV.U32 R3, RZ, RZ, RZ ;  /* 0x000000ffff037224 */ /* 0x000fc600078e00ff */
[----:B------:R-:W-:-:S13]  /*16f20*/  ISETP.GE.U32.AND P0, PT, R2, 0x3, PT ;  /* 0x000000030200780c */ /* 0x000fda0003f06070 */
[----:B------:R-:W-:Y:S05]  /*16f30*/  @!P0 BRA `(.L_x_379) ;  /* 0x00000dd000008947 */ /* 0x000fea0003800000 */
[----:B------:R-:W-:Y:S01]  /*16f40*/  LOP3.LUT R2, R28, 0x3, RZ, 0xc0, !PT ;  /* 0x000000031c027812 */ /* 0x000fe200078ec0ff */
[----:B------:R-:W-:-:S03]  /*16f50*/  HFMA2.MMA R3, -RZ, RZ, 0, 0 ;  /* 0x00000000ff037435 */ /* 0x000fc600000001ff */
[----:B------:R-:W-:-:S04]  /*16f60*/  IADD3 R2, -R2, c[0x0][0xc], RZ ;  /* 0x0000030002027a10 */ /* 0x000fc80007ffe1ff */
[----:B------:R-:W-:-:S13]  /*16f70*/  ISETP.GT.AND P0, PT, R2, RZ, PT ;  /* 0x000000ff0200720c */ /* 0x000fda0003f04270 */
[----:B------:R-:W-:Y:S05]  /*16f80*/  @!P0 BRA `(.L_x_380) ;  /* 0x00000b8000008947 */ /* 0x000fea0003800000 */
[----:B------:R-:W-:Y:S02]  /*16f90*/  ISETP.GT.AND P3, PT, R2, 0xc, PT ;  /* 0x0000000c0200780c */ /* 0x000fe40003f64270 */
[----:B------:R-:W-:-:S11]  /*16fa0*/  PLOP3.LUT P0, PT, PT, PT, PT, 0x80, 0x0 ;  /* 0x000000000000781c */ /* 0x000fd60003f0f070 */
[----:B------:R-:W-:Y:S05]  /*16fb0*/  @!P3 BRA `(.L_x_381) ;  /* 0x000007500000b947 */ /* 0x000fea0003800000 */
[----:B------:R-:W-:Y:S02]  /*16fc0*/  PLOP3.LUT P0, PT, PT, PT, PT, 0x8, 0x0 ;  /* 0x000000000000781c */ /* 0x000fe40003f0e170 */
.L_x_382:
[----:B------:R-:W0:Y:S01]  /*16fd0*/  S2R R20, SR_CTAID.X ;  /* 0x0000000000147919 */ /* 0x000e220000002500 */
[C---:B------:R-:W-:Y:S02]  /*16fe0*/  IADD3 R15, R3.reuse, 0x1, RZ ;  /* 0x00000001030f7810 */ /* 0x040fe40007ffe0ff */
[C---:B------:R-:W-:Y:S02]  /*16ff0*/  IADD3 R17, R3.reuse, 0x2, RZ ;  /* 0x0000000203117810 */ /* 0x040fe40007ffe0ff */
[C---:B------:R-:W-:Y:S02]  /*17000*/  IADD3 R19, R3.reuse, 0x3, RZ ;  /* 0x0000000303137810 */ /* 0x040fe40007ffe0ff */
[-C--:B0-----:R-:W-:Y:S02]  /*17010*/  ISETP.EQ.OR P3, PT, R3, R20.reuse, P2 ;  /* 0x000000140300720c */ /* 0x081fe40001762670 */
[-C--:B------:R-:W-:Y:S02]  /*17020*/  ISETP.EQ.OR P4, PT, R15, R20.reuse, P2 ;  /* 0x000000140f00720c */ /* 0x080fe40001782670 */
[----:B------:R-:W-:-:S02]  /*17030*/  ISETP.EQ.OR P6, PT, R17, R20, P2 ;  /* 0x000000141100720c */ /* 0x000fc400017c2670 */
[----:B------:R-:W-:-:S07]  /*17040*/  ISETP.EQ.OR P5, PT, R19, R20, P2 ;  /* 0x000000141300720c */ /* 0x000fce00017a2670 */
[--C-:B------:R-:W-:Y:S02]  /*17050*/  @!P3 IMAD R13, R3, c[0x0][0x10], R10.reuse ;  /* 0x00000400030dba24 */ /* 0x100fe400078e020a */
[----:B------:R-:W-:Y:S02]  /*17060*/  @!P4 IMAD R15, R15, c[0x0][0x10], R10 ;  /* 0x000004000f0fca24 */ /* 0x000fe400078e020a */
[----:B------:R-:W-:-:S04]  /*17070*/  @!P3 IMAD.WIDE.U32 R12, R13, 0x8, R8 ;  /* 0x000000080d0cb825 */ /* 0x000fc800078e0008 */
[----:B------:R-:W-:Y:S02]  /*17080*/  @!P4 IMAD.WIDE.U32 R14, R15, 0x8, R8 ;  /* 0x000000080f0ec825 */ /* 0x000fe400078e0008 */
[----:B------:R-:W2:Y:S02]  /*17090*/  @!P3 LDG.E.64 R12, [R12.64] ;  /* 0x0000000e0c0cb981 */ /* 0x000ea4000c1e1b00 */
[--C-:B------:R-:W-:Y:S02]  /*170a0*/  @!P6 IMAD R17, R17, c[0x0][0x10], R10.reuse ;  /* 0x000004001111ea24 */ /* 0x100fe400078e020a */
[----:B------:R-:W-:Y:S01]  /*170b0*/  @!P5 IMAD R19, R19, c[0x0][0x10], R10 ;  /* 0x000004001313da24 */ /* 0x000fe200078e020a */
[----:B------:R-:W3:Y:S01]  /*170c0*/  @!P4 LDG.E.64 R14, [R14.64] ;  /* 0x0000000e0e0ec981 */ /* 0x000ee2000c1e1b00 */
[----:B------:R-:W-:-:S04]  /*170d0*/  @!P6 IMAD.WIDE.U32 R16, R17, 0x8, R8 ;  /* 0x000000081110e825 */ /* 0x000fc800078e0008 */
[----:B------:R-:W-:Y:S02]  /*170e0*/  @!P5 IMAD.WIDE.U32 R18, R19, 0x8, R8 ;  /* 0x000000081312d825 */ /* 0x000fe400078e0008 */
[----:B------:R-:W4:Y:S04]  /*170f0*/  @!P6 LDG.E.64 R16, [R16.64] ;  /* 0x0000000e1010e981 */ /* 0x000f28000c1e1b00 */
[----:B------:R-:W4:Y:S01]  /*17100*/  @!P5 LDG.E.64 R18, [R18.64] ;  /* 0x0000000e1212d981 */ /* 0x000f22000c1e1b00 */
[C---:B------:R-:W-:Y:S02]  /*17110*/  IADD3 R11, R3.reuse, 0x4, RZ ;  /* 0x00000004030b7810 */ /* 0x040fe40007ffe0ff */
[C---:B------:R-:W-:Y:S02]  /*17120*/  IADD3 R21, R3.reuse, 0x5, RZ ;  /* 0x0000000503157810 */ /* 0x040fe40007ffe0ff */
[----:B------:R-:W-:-:S02]  /*17130*/  IADD3 R23, R3, 0x6, RZ ;  /* 0x0000000603177810 */ /* 0x000fc40007ffe0ff */
[----:B------:R-:W-:Y:S01]  /*17140*/  IADD3 R25, R3, 0x7, RZ ;  /* 0x0000000703197810 */ /* 0x000fe20007ffe0ff */
[----:B--2---:R-:W-:Y:S02]  /*17150*/  @!P3 FADD.FTZ R124, R124, R12 ;  /* 0x0000000c7c7cb221 */ /* 0x004fe40000010000 */
[----:B------:R-:W-:Y:S01]  /*17160*/  @!P3 FADD.FTZ R125, R125, R13 ;  /* 0x0000000d7d7db221 */ /* 0x000fe20000010000 */
[-C--:B------:R-:W-:Y:S01]  /*17170*/  ISETP.EQ.OR P3, PT, R11, R20.reuse, P2 ;  /* 0x000000140b00720c */ /* 0x080fe20001762670 */
[----:B---3--:R-:W-:Y:S02]  /*17180*/  @!P4 FADD.FTZ R124, R124, R14 ;  /* 0x0000000e7c7cc221 */ /* 0x008fe40000010000 */
[----:B------:R-:W-:Y:S01]  /*17190*/  @!P4 FADD.FTZ R125, R125, R15 ;  /* 0x0000000f7d7dc221 */ /* 0x000fe20000010000 */
[-C--:B------:R-:W-:Y:S01]  /*171a0*/  ISETP.EQ.OR P4, PT, R21, R20.reuse, P2 ;  /* 0x000000141500720c */ /* 0x080fe20001782670 */
[----:B----4-:R-:W-:Y:S02]  /*171b0*/  @!P6 FADD.FTZ R124, R124, R16 ;  /* 0x000000107c7ce221 */ /* 0x010fe40000010000 */
[----:B------:R-:W-:Y:S01]  /*171c0*/  @!P6 FADD.FTZ R125, R125, R17 ;  /* 0x000000117d7de221 */ /* 0x000fe20000010000 */
[----:B------:R-:W-:-:S05]  /*171d0*/  ISETP.EQ.OR P6, PT, R23, R20, P2 ;  /* 0x000000141700720c */ /* 0x000fca00017c2670 */
[----:B------:R-:W-:Y:S02]  /*171e0*/  @!P3 IMAD R13, R11, c[0x0][0x10], R10 ;  /* 0x000004000b0dba24 */ /* 0x000fe400078e020a */
[----:B------:R-:W-:Y:S02]  /*171f0*/  @!P5 FADD.FTZ R124, R124, R18 ;  /* 0x000000127c7cd221 */ /* 0x000fe40000010000 */
[----:B------:R-:W-:Y:S01]  /*17200*/  @!P5 FADD.FTZ R125, R125, R19 ;  /* 0x000000137d7dd221 */ /* 0x000fe20000010000 */
[----:B------:R-:W-:Y:S01]  /*17210*/  ISETP.EQ.OR P5, PT, R25, R20, P2 ;  /* 0x000000141900720c */ /* 0x000fe200017a2670 */
[----:B------:R-:W-:-:S04]  /*17220*/  @!P3 IMAD.WIDE.U32 R12, R13, 0x8, R8 ;  /* 0x000000080d0cb825 */ /* 0x000fc800078e0008 */
[--C-:B------:R-:W-:Y:S02]  /*17230*/  @!P4 IMAD R15, R21, c[0x0][0x10], R10.reuse ;  /* 0x00000400150fca24 */ /* 0x100fe400078e020a */
[----:B------:R-:W2:Y:S01]  /*17240*/  @!P3 LDG.E.64 R12, [R12.64] ;  /* 0x0000000e0c0cb981 */ /* 0x000ea2000c1e1b00 */
[----:B------:R-:W-:Y:S02]  /*17250*/  @!P6 IMAD R17, R23, c[0x0][0x10], R10 ;  /* 0x000004001711ea24 */ /* 0x000fe400078e020a */
[----:B------:R-:W-:-:S04]  /*17260*/  @!P4 IMAD.WIDE.U32 R14, R15, 0x8, R8 ;  /* 0x000000080f0ec825 */ /* 0x000fc800078e0008 */
[----:B------:R-:W-:Y:S02]  /*17270*/  @!P5 IMAD R19, R25, c[0x0][0x10], R10 ;  /* 0x000004001913da24 */ /* 0x000fe400078e020a */
[--C-:B------:R-:W-:Y:S01]  /*17280*/  @!P6 IMAD.WIDE.U32 R16, R17, 0x8, R8.reuse ;  /* 0x000000081110e825 */ /* 0x100fe200078e0008 */
[----:B------:R-:W3:Y:S03]  /*17290*/  @!P4 LDG.E.64 R14, [R14.64] ;  /* 0x0000000e0e0ec981 */ /* 0x000ee6000c1e1b00 */
[----:B------:R-:W-:Y:S02]  /*172a0*/  @!P5 IMAD.WIDE.U32 R18, R19, 0x8, R8 ;  /* 0x000000081312d825 */ /* 0x000fe400078e0008 */
[----:B------:R-:W4:Y:S04]  /*172b0*/  @!P6 LDG.E.64 R16, [R16.64] ;  /* 0x0000000e1010e981 */ /* 0x000f28000c1e1b00 */
[----:B------:R-:W4:Y:S01]  /*172c0*/  @!P5 LDG.E.64 R18, [R18.64] ;  /* 0x0000000e1212d981 */ /* 0x000f22000c1e1b00 */
[----:B------:R-:W-:-:S02]  /*172d0*/  IADD3 R11, R3, 0x8, RZ ;  /* 0x00000008030b7810 */ /* 0x000fc40007ffe0ff */
[C---:B------:R-:W-:Y:S02]  /*172e0*/  IADD3 R21, R3.reuse, 0x9, RZ ;  /* 0x0000000903157810 */ /* 0x040fe40007ffe0ff */
[C---:B------:R-:W-:Y:S02]  /*172f0*/  IADD3 R23, R3.reuse, 0xa, RZ ;  /* 0x0000000a03177810 */ /* 0x040fe40007ffe0ff */
[----:B------:R-:W-:Y:S01]  /*17300*/  IADD3 R25, R3, 0xb, RZ ;  /* 0x0000000b03197810 */ /* 0x000fe20007ffe0ff */
[----:B--2---:R-:W-:Y:S02]  /*17310*/  @!P3 FADD.FTZ R124, R124, R12 ;  /* 0x0000000c7c7cb221 */ /* 0x004fe40000010000 */
[----:B------:R-:W-:Y:S01]  /*17320*/  @!P3 FADD.FTZ R125, R125, R13 ;  /* 0x0000000d7d7db221 */ /* 0x000fe20000010000 */
[-C--:B------:R-:W-:Y:S01]  /*17330*/  ISETP.EQ.OR P3, PT, R11, R20.reuse, P2 ;  /* 0x000000140b00720c */ /* 0x080fe20001762670 */
[----:B---3--:R-:W-:Y:S02]  /*17340*/  @!P4 FADD.FTZ R124, R124, R14 ;  /* 0x0000000e7c7cc221 */ /* 0x008fe40000010000 */
[----:B------:R-:W-:Y:S01]  /*17350*/  @!P4 FADD.FTZ R125, R125, R15 ;  /* 0x0000000f7d7dc221 */ /* 0x000fe20000010000 */
[----:B------:R-:W-:Y:S01]  /*17360*/  ISETP.EQ.OR P4, PT, R21, R20, P2 ;  /* 0x000000141500720c */ /* 0x000fe20001782670 */
[----:B----4-:R-:W-:-:S02]  /*17370*/  @!P6 FADD.FTZ R124, R124, R16 ;  /* 0x000000107c7ce221 */ /* 0x010fc40000010000 */
        /* <DEDUP_REMOVED lines=45> */
[----:B------:R-:W-:-:S02]  /*17650*/  IADD3 R2, R2, -0x10, RZ ;  /* 0xfffffff002027810 */ /* 0x000fc40007ffe0ff */
[----:B------:R-:W-:Y:S01]  /*17660*/  IADD3 R3, R3, 0x10, RZ ;  /* 0x0000001003037810 */ /* 0x000fe20007ffe0ff */
[----:B--2---:R-:W-:Y:S02]  /*17670*/  @!P3 FADD.FTZ R124, R124, R12 ;  /* 0x0000000c7c7cb221 */ /* 0x004fe40000010000 */
[----:B------:R-:W-:Y:S01]  /*17680*/  @!P3 FADD.FTZ R125, R125, R13 ;  /* 0x0000000d7d7db221 */ /* 0x000fe20000010000 */
[----:B------:R-:W-:Y:S01]  /*17690*/  ISETP.GT.AND P3, PT, R2, 0xc, PT ;  /* 0x0000000c0200780c */ /* 0x000fe20003f64270 */
[----:B---3--:R-:W-:Y:S02]  /*176a0*/  @!P4 FADD.FTZ R124, R124, R14 ;  /* 0x0000000e7c7cc221 */ /* 0x008fe40000010000 */
[----:B------:R-:W-:Y:S02]  /*176b0*/  @!P4 FADD.FTZ R125, R125, R15 ;  /* 0x0000000f7d7dc221 */ /* 0x000fe40000010000 */
[----:B----4-:R-:W-:Y:S02]  /*176c0*/  @!P6 FADD.FTZ R124, R124, R16 ;  /* 0x000000107c7ce221 */ /* 0x010fe40000010000 */
[----:B------:R-:W-:-:S02]  /*176d0*/  @!P6 FADD.FTZ R125, R125, R17 ;  /* 0x000000117d7de221 */ /* 0x000fc40000010000 */
[----:B------:R-:W-:Y:S02]  /*176e0*/  @!P5 FADD.FTZ R124, R124, R18 ;  /* 0x000000127c7cd221 */ /* 0x000fe40000010000 */
[----:B------:R-:W-:Y:S02]  /*176f0*/  @!P5 FADD.FTZ R125, R125, R19 ;  /* 0x000000137d7dd221 */ /* 0x000fe40000010000 */
[----:B------:R-:W-:Y:S05]  /*17700*/  @P3 BRA `(.L_x_382) ;  /* 0xfffff8c000003947 */ /* 0x000fea000383ffff */
.L_x_381:
[----:B------:R-:W-:-:S13]  /*17710*/  ISETP.GT.AND P3, PT, R2, 0x4, PT ;  /* 0x000000040200780c */ /* 0x000fda0003f64270 */
[----:B------:R-:W-:Y:S05]  /*17720*/  @!P3 BRA `(.L_x_383) ;  /* 0x000003c00000b947 */ /* 0x000fea0003800000 */
[----:B------:R-:W0:Y:S01]  /*17730*/  S2R R18, SR_CTAID.X ;  /* 0x0000000000127919 */ /* 0x000e220000002500 */
[C---:B------:R-:W-:Y:S02]  /*17740*/  IADD3 R15, R3.reuse, 0x1, RZ ;  /* 0x00000001030f7810 */ /* 0x040fe40007ffe0ff */
[C---:B------:R-:W-:Y:S02]  /*17750*/  IADD3 R17, R3.reuse, 0x2, RZ ;  /* 0x0000000203117810 */ /* 0x040fe40007ffe0ff */
[-C--:B0-----:R-:W-:Y:S02]  /*17760*/  ISETP.EQ.OR P5, PT, R3, R18.reuse, P2 ;  /* 0x000000120300720c */ /* 0x081fe400017a2670 */
[-C--:B------:R-:W-:Y:S02]  /*17770*/  ISETP.EQ.OR P6, PT, R15, R18.reuse, P2 ;  /* 0x000000120f00720c */ /* 0x080fe400017c2670 */
[----:B------:R-:W-:-:S09]  /*17780*/  ISETP.EQ.OR P3, PT, R17, R18, P2 ;  /* 0x000000121100720c */ /* 0x000fd20001762670 */
[--C-:B------:R-:W-:Y:S02]  /*17790*/  @!P5 IMAD R13, R3, c[0x0][0x10], R10.reuse ;  /* 0x00000400030dda24 */ /* 0x100fe400078e020a */
[----:B------:R-:W-:Y:S02]  /*177a0*/  @!P6 IMAD R15, R15, c[0x0][0x10], R10 ;  /* 0x000004000f0fea24 */ /* 0x000fe400078e020a */
[----:B------:R-:W-:-:S04]  /*177b0*/  @!P5 IMAD.WIDE.U32 R12, R13, 0x8, R8 ;  /* 0x000000080d0cd825 */ /* 0x000fc800078e0008 */
[----:B------:R-:W-:Y:S02]  /*177c0*/  @!P3 IMAD R17, R17, c[0x0][0x10], R10 ;  /* 0x000004001111ba24 */ /* 0x000fe400078e020a */
[--C-:B------:R-:W-:Y:S01]  /*177d0*/  @!P6 IMAD.WIDE.U32 R14, R15, 0x8, R8.reuse ;  /* 0x000000080f0ee825 */ /* 0x100fe200078e0008 */
[----:B------:R-:W2:Y:S03]  /*177e0*/  @!P5 LDG.E.64 R12, [R12.64] ;  /* 0x0000000e0c0cd981 */ /* 0x000ea6000c1e1b00 */
[----:B------:R-:W-:Y:S02]  /*177f0*/  @!P3 IMAD.WIDE.U32 R16, R17, 0x8, R8 ;  /* 0x000000081110b825 */ /* 0x000fe400078e0008 */
[----:B------:R-:W3:Y:S04]  /*17800*/  @!P6 LDG.E.64 R14, [R14.64] ;  /* 0x0000000e0e0ee981 */ /* 0x000ee8000c1e1b00 */
[----:B------:R-:W4:Y:S01]  /*17810*/  @!P3 LDG.E.64 R16, [R16.64] ;  /* 0x0000000e1010b981 */ /* 0x000f22000c1e1b00 */
[----:B------:R-:W-:-:S02]  /*17820*/  IADD3 R11, R3, 0x3, RZ ;  /* 0x00000003030b7810 */ /* 0x000fc40007ffe0ff */
[----:B------:R-:W-:Y:S02]  /*17830*/  IADD3 R3, R3, 0x4, RZ ;  /* 0x0000000403037810 */ /* 0x000fe40007ffe0ff */
[-C--:B------:R-:W-:Y:S02]  /*17840*/  ISETP.EQ.OR P0, PT, R11, R18.reuse, P2 ;  /* 0x000000120b00720c */ /* 0x080fe40001702670 */
[C---:B------:R-:W-:Y:S02]  /*17850*/  ISETP.EQ.OR P4, PT, R3.reuse, R18, P2 ;  /* 0x000000120300720c */ /* 0x040fe40001782670 */
[C---:B------:R-:W-:Y:S02]  /*17860*/  IADD3 R19, R3.reuse, 0x1, RZ ;  /* 0x0000000103137810 */ /* 0x040fe40007ffe0ff */
[C---:B------:R-:W-:Y:S02]  /*17870*/  IADD3 R21, R3.reuse, 0x2, RZ ;  /* 0x0000000203157810 */ /* 0x040fe40007ffe0ff */
[----:B------:R-:W-:Y:S01]  /*17880*/  IADD3 R23, R3, 0x3, RZ ;  /* 0x0000000303177810 */ /* 0x000fe20007ffe0ff */
[----:B--2---:R-:W-:-:S02]  /*17890*/  @!P5 FADD.FTZ R124, R124, R12 ;  /* 0x0000000c7c7cd221 */ /* 0x004fc40000010000 */
[----:B------:R-:W-:Y:S01]  /*178a0*/  @!P5 FADD.FTZ R125, R125, R13 ;  /* 0x0000000d7d7dd221 */ /* 0x000fe20000010000 */
[-C--:B------:R-:W-:Y:S01]  /*178b0*/  ISETP.EQ.OR P5, PT, R19, R18.reuse, P2 ;  /* 0x000000121300720c */ /* 0x080fe200017a2670 */
[----:B------:R-:W-:Y:S02]  /*178c0*/  @!P0 IMAD R13, R11, c[0x0][0x10], R10 ;  /* 0x000004000b0d8a24 */ /* 0x000fe400078e020a */
[----:B---3--:R-:W-:Y:S02]  /*178d0*/  @!P6 FADD.FTZ R124, R124, R14 ;  /* 0x0000000e7c7ce221 */ /* 0x008fe40000010000 */
[----:B------:R-:W-:Y:S01]  /*178e0*/  @!P6 FADD.FTZ R125, R125, R15 ;  /* 0x0000000f7d7de221 */ /* 0x000fe20000010000 */
[-C--:B------:R-:W-:Y:S01]  /*178f0*/  ISETP.EQ.OR P6, PT, R21, R18.reuse, P2 ;  /* 0x000000121500720c */ /* 0x080fe200017c2670 */
[----:B----4-:R-:W-:Y:S02]  /*17900*/  @!P3 FADD.FTZ R124, R124, R16 ;  /* 0x000000107c7cb221 */ /* 0x010fe40000010000 */
[----:B------:R-:W-:Y:S01]  /*17910*/  @!P3 FADD.FTZ R125, R125, R17 ;  /* 0x000000117d7db221 */ /* 0x000fe20000010000 */
[----:B------:R-:W-:Y:S01]  /*17920*/  ISETP.EQ.OR P3, PT, R23, R18, P2 ;  /* 0x000000121700720c */ /* 0x000fe20001762670 */
[----:B------:R-:W-:-:S02]  /*17930*/  @!P4 IMAD R15, R3, c[0x0][0x10], R10 ;  /* 0x00000400030fca24 */ /* 0x000fc400078e020a */
[----:B------:R-:W-:-:S04]  /*17940*/  @!P0 IMAD.WIDE.U32 R12, R13, 0x8, R8 ;  /* 0x000000080d0c8825 */ /* 0x000fc800078e0008 */
[----:B------:R-:W-:Y:S02]  /*17950*/  @!P5 IMAD R17, R19, c[0x0][0x10], R10 ;  /* 0x000004001311da24 */ /* 0x000fe400078e020a */
[----:B------:R-:W-:Y:S01]  /*17960*/  @!P4 IMAD.WIDE.U32 R14, R15, 0x8, R8 ;  /* 0x000000080f0ec825 */ /* 0x000fe200078e0008 */
[----:B------:R-:W2:Y:S03]  /*17970*/  @!P0 LDG.E.64 R12, [R12.64] ;  /* 0x0000000e0c0c8981 */ /* 0x000ea6000c1e1b00 */
[----:B------:R-:W-:Y:S02]  /*17980*/  @!P6 IMAD R19, R21, c[0x0][0x10], R10 ;  /* 0x000004001513ea24 */ /* 0x000fe400078e020a */
[----:B------:R-:W-:Y:S01]  /*17990*/  @!P5 IMAD.WIDE.U32 R16, R17, 0x8, R8 ;  /* 0x000000081110d825 */ /* 0x000fe200078e0008 */
[----:B------:R-:W3:Y:S03]  /*179a0*/  @!P4 LDG.E.64 R14, [R14.64] ;  /* 0x0000000e0e0ec981 */ /* 0x000ee6000c1e1b00 */
[----:B------:R-:W-:-:S02]  /*179b0*/  @!P3 IMAD R21, R23, c[0x0][0x10], R10 ;  /* 0x000004001715ba24 */ /* 0x000fc400078e020a */
[--C-:B------:R-:W-:Y:S01]  /*179c0*/  @!P6 IMAD.WIDE.U32 R18, R19, 0x8, R8.reuse ;  /* 0x000000081312e825 */ /* 0x100fe200078e0008 */
[----:B------:R-:W4:Y:S03]  /*179d0*/  @!P5 LDG.E.64 R16, [R16.64] ;  /* 0x0000000e1010d981 */ /* 0x000f26000c1e1b00 */
[----:B------:R-:W-:Y:S02]  /*179e0*/  @!P3 IMAD.WIDE.U32 R20, R21, 0x8, R8 ;  /* 0x000000081514b825 */ /* 0x000fe400078e0008 */
[----:B------:R-:W4:Y:S04]  /*179f0*/  @!P6 LDG.E.64 R18, [R18.64] ;  /* 0x0000000e1212e981 */ /* 0x000f28000c1e1b00 */
[----:B------:R-:W4:Y:S01]  /*17a00*/  @!P3 LDG.E.64 R20, [R20.64] ;  /* 0x0000000e1414b981 */ /* 0x000f22000c1e1b00 */
[----:B------:R-:W-:-:S02]  /*17a10*/  IADD3 R2, R2, -0x4, RZ ;  /* 0xfffffffc02027810 */ /* 0x000fc40007ffe0ff */
[----:B------:R-:W-:Y:S02]  /*17a20*/  IADD3 R3, R3, 0x4, RZ ;  /* 0x0000000403037810 */ /* 0x000fe40007ffe0ff */
[----:B------:R-:W-:Y:S01]  /*17a30*/  IADD3 R2, R2, -0x4, RZ ;  /* 0xfffffffc02027810 */ /* 0x000fe20007ffe0ff */
[----:B--2---:R-:W-:Y:S02]  /*17a40*/  @!P0 FADD.FTZ R124, R124, R12 ;  /* 0x0000000c7c7c8221 */ /* 0x004fe40000010000 */
[----:B------:R-:W-:Y:S01]  /*17a50*/  @!P0 FADD.FTZ R125, R125, R13 ;  /* 0x0000000d7d7d8221 */ /* 0x000fe20000010000 */
[----:B------:R-:W-:Y:S01]  /*17a60*/  PLOP3.LUT P0, PT, PT, PT, PT, 0x8, 0x0 ;  /* 0x000000000000781c */ /* 0x000fe20003f0e170 */
[----:B---3--:R-:W-:Y:S02]  /*17a70*/  @!P4 FADD.FTZ R124, R124, R14 ;  /* 0x0000000e7c7cc221 */ /* 0x008fe40000010000 */
[----:B------:R-:W-:Y:S02]  /*17a80*/  @!P4 FADD.FTZ R125, R125, R15 ;  /* 0x0000000f7d7dc221 */ /* 0x000fe40000010000 */
[----:B----4-:R-:W-:-:S02]  /*17a90*/  @!P5 FADD.FTZ R124, R124, R16 ;  /* 0x000000107c7cd221 */ /* 0x010fc40000010000 */
[----:B------:R-:W-:Y:S02]  /*17aa0*/  @!P5 FADD.FTZ R125, R125, R17 ;  /* 0x000000117d7dd221 */ /* 0x000fe40000010000 */
[----:B------:R-:W-:Y:S02]  /*17ab0*/  @!P6 FADD.FTZ R124, R124, R18 ;  /* 0x000000127c7ce221 */ /* 0x000fe40000010000 */
[----:B------:R-:W-:Y:S02]  /*17ac0*/  @!P6 FADD.FTZ R125, R125, R19 ;  /* 0x000000137d7de221 */ /* 0x000fe40000010000 */
[----:B------:R-:W-:Y:S02]  /*17ad0*/  @!P3 FADD.FTZ R124, R124, R20 ;  /* 0x000000147c7cb221 */ /* 0x000fe40000010000 */
[----:B------:R-:W-:Y:S02]  /*17ae0*/  @!P3 FADD.FTZ R125, R125, R21 ;  /* 0x000000157d7db221 */ /* 0x000fe40000010000 */
.L_x_383:
[----:B------:R-:W-:-:S13]  /*17af0*/  ISETP.NE.OR P0, PT, R2, RZ, P0 ;  /* 0x000000ff0200720c */ /* 0x000fda0000705670 */
[----:B------:R-:W-:Y:S05]  /*17b00*/  @!P0 BRA `(.L_x_379) ;  /* 0x0000020000008947 */ /* 0x000fea0003800000 */
.L_x_380:
        /* <DEDUP_REMOVED lines=11> */
[----:B------:R-:W-:Y:S02]  /*17bc0*/  @!P4 IMAD R17, R17, c[0x0][0x10], R10 ;  /* 0x000004001111ca24 */ /* 0x000fe400078e020a */
[----:B------:R-:W2:Y:S01]  /*17bd0*/  @!P0 LDG.E.64 R12, [R12.64] ;  /* 0x0000000e0c0c8981 */ /* 0x000ea2000c1e1b00 */
        /* <DEDUP_REMOVED lines=11> */
[----:B------:R-:W-:Y:S01]  /*17c90*/  ISETP.NE.AND P0, PT, R2, RZ, PT ;  /* 0x000000ff0200720c */ /* 0x000fe20003f05270 */
[----:B---3--:R-:W-:Y:S02]  /*17ca0*/  @!P3 FADD.FTZ R124, R124, R14 ;  /* 0x0000000e7c7cb221 */ /* 0x008fe40000010000 */
[----:B------:R-:W-:Y:S02]  /*17cb0*/  @!P3 FADD.FTZ R125, R125, R15 ;  /* 0x0000000f7d7db221 */ /* 0x000fe40000010000 */
[----:B----4-:R-:W-:Y:S02]  /*17cc0*/  @!P4 FADD.FTZ R124, R124, R16 ;  /* 0x000000107c7cc221 */ /* 0x010fe40000010000 */
[----:B------:R-:W-:-:S02]  /*17cd0*/  @!P4 FADD.FTZ R125, R125, R17 ;  /* 0x000000117d7dc221 */ /* 0x000fc40000010000 */
[----:B------:R-:W-:Y:S02]  /*17ce0*/  @!P5 FADD.FTZ R124, R124, R18 ;  /* 0x000000127c7cd221 */ /* 0x000fe40000010000 */
[----:B------:R-:W-:Y:S02]  /*17cf0*/  @!P5 FADD.FTZ R125, R125, R19 ;  /* 0x000000137d7dd221 */ /* 0x000fe40000010000 */
[----:B-----5:R-:W-:Y:S05]  /*17d00*/  @P0 BRA `(.L_x_380) ;  /* 0xfffffe0000000947 */ /* 0x020fea000383ffff */
.L_x_379:
[----:B------:R-:W-:-:S04]  /*17d10*/  MOV R2, c[0x0][0xc] ;  /* 0x0000030000027a02 */ /* 0x000fc80000000f00 */
[----:B------:R-:W-:-:S13]  /*17d20*/  LOP3.LUT P0, R2, R2, 0x3, RZ, 0xc0, !PT ;  /* 0x0000000302027812 */ /* 0x000fda000780c0ff */
[----:B------:R-:W-:Y:S05]  /*17d30*/  @!P0 BRA `(.L_x_376) ;  /* 0x000001b000008947 */ /* 0x000fea0003800000 */
[----:B------:R-:W0:Y:S01]  /*17d40*/  S2R R14, SR_CTAID.X ;  /* 0x00000000000e7919 */ /* 0x000e220000002500 */
[----:B------:R-:W-:Y:S01]  /*17d50*/  BSSY B0, `(.L_x_384) ;  /* 0x0000009000007945 */ /* 0x000fe20003800000 */
[----:B------:R-:W-:Y:S02]  /*17d60*/  ISETP.NE.AND P3, PT, R2, 0x1, PT ;  /* 0x000000010200780c */ /* 0x000fe40003f65270 */
[----:B0-----:R-:W-:-:S13]  /*17d70*/  ISETP.EQ.OR P0, PT, R3, R14, P2 ;  /* 0x0000000e0300720c */ /* 0x001fda0001702670 */
[----:B------:R-:W-:Y:S05]  /*17d80*/  @P0 BRA `(.L_x_385) ;  /* 0x0000005000000947 */ /* 0x000fea0003800000 */
[----:B------:R-:W-:-:S04]  /*17d90*/  IMAD R13, R3, c[0x0][0x10], R10 ;  /* 0x00000400030d7a24 */ /* 0x000fc800078e020a */
[----:B------:R-:W-:-:S06]  /*17da0*/  IMAD.WIDE.U32 R12, R13, 0x8, R8 ;  /* 0x000000080d0c7825 */ /* 0x000fcc00078e0008 */
[----:B------:R-:W2:Y:S02]  /*17db0*/  LDG.E.64 R12, [R12.64] ;  /* 0x0000000e0c0c7981 */ /* 0x000ea4000c1e1b00 */
[----:B--2---:R-:W-:Y:S02]  /*17dc0*/  FADD.FTZ R124, R124, R12 ;  /* 0x0000000c7c7c7221 */ /* 0x004fe40000010000 */
[----:B------:R-:W-:Y:S02]  /*17dd0*/  FADD.FTZ R125, R125, R13 ;  /* 0x0000000d7d7d7221 */ /* 0x000fe40000010000 */
.L_x_385:
[----:B------:R-:W-:Y:S05]  /*17de0*/  BSYNC B0 ;  /* 0x0000000000007941 */ /* 0x000fea0003800000 */
.L_x_384:
[----:B------:R-:W-:Y:S05]  /*17df0*/  @!P3 BRA `(.L_x_376) ;  /* 0x000000f00000b947 */ /* 0x000fea0003800000 */
[C---:B------:R-:W-:Y:S02]  /*17e00*/  IADD3 R11, R3.reuse, 0x2, RZ ;  /* 0x00000002030b7810 */ /* 0x040fe40007ffe0ff */
[----:B------:R-:W-:Y:S02]  /*17e10*/  IADD3 R3, R3, 0x1, RZ ;  /* 0x0000000103037810 */ /* 0x000fe40007ffe0ff */
[-C--:B------:R-:W-:Y:S02]  /*17e20*/  ISETP.EQ.OR P0, PT, R11, R14.reuse, P2 ;  /* 0x0000000e0b00720c */ /* 0x080fe40001702670 */
[----:B------:R-:W-:-:S02]  /*17e30*/  ISETP.EQ.OR P3, PT, R3, R14, P2 ;  /* 0x0000000e0300720c */ /* 0x000fc40001762670 */
[----:B------:R-:W-:-:S11]  /*17e40*/  ISETP.EQ.OR P0, PT, R2, 0x2, P0 ;  /* 0x000000020200780c */ /* 0x000fd60000702670 */
[--C-:B------:R-:W-:Y:S02]  /*17e50*/  @!P3 IMAD R3, R3, c[0x0][0x10], R10.reuse ;  /* 0x000004000303ba24 */ /* 0x100fe400078e020a */
[----:B------:R-:W-:Y:S02]  /*17e60*/  @!P0 IMAD R11, R11, c[0x0][0x10], R10 ;  /* 0x000004000b0b8a24 */ /* 0x000fe400078e020a */
[----:B------:R-:W-:-:S04]  /*17e70*/  @!P3 IMAD.WIDE.U32 R2, R3, 0x8, R8 ;  /* 0x000000080302b825 */ /* 0x000fc800078e0008 */
[----:B------:R-:W-:Y:S02]  /*17e80*/  @!P0 IMAD.WIDE.U32 R8, R11, 0x8, R8 ;  /* 0x000000080b088825 */ /* 0x000fe400078e0008 */
[----:B------:R-:W2:Y:S04]  /*17e90*/  @!P3 LDG.E.64 R2, [R2.64] ;  /* 0x0000000e0202b981 */ /* 0x000ea8000c1e1b00 */
[----:B------:R-:W3:Y:S01]  /*17ea0*/  @!P0 LDG.E.64 R8, [R8.64] ;  /* 0x0000000e08088981 */ /* 0x000ee2000c1e1b00 */
[----:B--2---:R-:W-:Y:S02]  /*17eb0*/  @!P3 FADD.FTZ R124, R124, R2 ;  /* 0x000000027c7cb221 */ /* 0x004fe40000010000 */
[----:B------:R-:W-:Y:S02]  /*17ec0*/  @!P3 FADD.FTZ R125, R125, R3 ;  /* 0x000000037d7db221 */ /* 0x000fe40000010000 */
[----:B---3--:R-:W-:-:S02]  /*17ed0*/  @!P0 FADD.FTZ R124, R124, R8 ;  /* 0x000000087c7c8221 */ /* 0x008fc40000010000 */
[----:B------:R-:W-:-:S05]  /*17ee0*/  @!P0 FADD.FTZ R125, R125, R9 ;  /* 0x000000097d7d8221 */ /* 0x000fca0000010000 */
.L_x_376:
[----:B------:R-:W-:Y:S01]  /*17ef0*/  @!P2 STS.64 [0x88], R124 ;  /* 0x0000887cff00a388 */ /* 0x000fe20000000a00 */
[----:B0-----:R-:W-:-:S03]  /*17f00*/  HFMA2.MMA R13, -RZ, RZ, 0, 0 ;  /* 0x00000000ff0d7435 */ /* 0x001fc600000001ff */
[----:B------:R-:W-:Y:S01]  /*17f10*/  BAR.SYNC.DEFER_BLOCKING 0x0 ;  /* 0x0000000000007b1d */ /* 0x000fe20000010000 */
[----:B------:R-:W-:-:S05]  /*17f20*/  ISETP.NE.AND P2, PT, RZ, UR19, PT ;  /* 0x00000013ff007c0c */ /* 0x000fca000bf45270 */
[----:B------:R-:W0:Y:S02]  /*17f30*/  LDS.64 R2, [0x88] ;  /* 0x00008800ff027984 */ /* 0x000e240000000a00 */
[----:B0-----:R-:W-:Y:S02]  /*17f40*/  FMUL.FTZ R10, R2, c[0x0][0x20c] ;  /* 0x00008300020a7a20 */ /* 0x001fe40000410000 */
[----:B------:R-:W-:Y:S02]  /*17f50*/  FMUL.FTZ R11, R3, c[0x0][0x20c] ;  /* 0x00008300030b7a20 */ /* 0x000fe40000410000 */
.L_x_388:
[----:B------:R-:W-:-:S05]  /*17f60*/  LEA R12, R13, UR10, 0x2 ;  /* 0x0000000a0d0c7c11 */ /* 0x000fca000f8e10ff */
[----:B------:R-:W2:Y:S04]  /*17f70*/  LDL R2, [R12+0x10] ;  /* 0x000010000c027983 */ /* 0x000ea80000100800 */
[----:B------:R-:W3:Y:S04]  /*17f80*/  LDL R16, [R12+0x14] ;  /* 0x000014000c107983 */ /* 0x000ee80000100800 */
[----:B0-----:R0:W4:Y:S04]  /*17f90*/  LDL R8, [R12+0x110] ;  /* 0x000110000c087983 */ /* 0x0011280000100800 */
[----:B------:R0:W4:Y:S01]  /*17fa0*/  LDL R17, [R12+0x114] ;  /* 0x000114000c117983 */ /* 0x0001220000100800 */
[C---:B-----5:R-:W-:Y:S01]  /*17fb0*/  LEA R25, R13.reuse, R0, 0x3 ;  /* 0x000000000d197211 */ /* 0x060fe200078e18ff */
[----:B------:R-:W-:Y:S01]  /*17fc0*/  BSSY B0, `(.L_x_386) ;  /* 0x000005f000007945 */ /* 0x000fe20003800000 */
[----:B------:R-:W-:-:S02]  /*17fd0*/  IADD3 R13, R13, 0x2, RZ ;  /* 0x000000020d0d7810 */ /* 0x000fc40007ffe0ff */
[----:B------:R-:W-:Y:S02]  /*17fe0*/  ISETP.GE.U32.AND P0, PT, R25, c[0x0][0x1e0], PT ;  /* 0x0000780019007a0c */ /* 0x000fe40003f06070 */
[----:B------:R-:W-:-:S04]  /*17ff0*/  SHF.R.S32.HI R24, RZ, 0x1f, R25 ;  /* 0x0000001fff187819 */ /* 0x000fc80000011419 */
[----:B------:R-:W-:Y:S02]  /*18000*/  ISETP.GE.OR.EX P0, PT, R24, c[0x0][0x1e4], P1, P0 ;  /* 0x0000790018007a0c */ /* 0x000fe40000f06700 */
[--C-:B--2---:R-:W-:Y:S02]  /*18010*/  PRMT R3, RZ, 0x5410, R2.reuse ;  /* 0x00005410ff037816 */ /* 0x104fe40000000002 */
[----:B------:R-:W-:Y:S02]  /*18020*/  PRMT R2, RZ, 0x7610, R2 ;  /* 0x00007610ff027816 */ /* 0x000fe40000000002 */
[--C-:B---3--:R-:W-:Y:S01]  /*18030*/  PRMT R15, RZ, 0x5410, R16.reuse ;  /* 0x00005410ff0f7816 */ /* 0x108fe20000000010 */
[----:B------:R-:W-:Y:S01]  /*18040*/  FADD.FTZ R3, R3, -UR9 ;  /* 0x8000000903037e21 */ /* 0x000fe20008010000 */
[----:B------:R-:W-:Y:S01]  /*18050*/  PRMT R16, RZ, 0x7610, R16 ;  /* 0x00007610ff107816 */ /* 0x000fe20000000010 */
[----:B------:R-:W-:Y:S02]  /*18060*/  FADD.FTZ R2, R2, -UR9 ;  /* 0x8000000902027e21 */ /* 0x000fe40008010000 */
[----:B------:R-:W-:-:S02]  /*18070*/  FMUL.FTZ R23, R3, UR5 ;  /* 0x0000000503177c20 */ /* 0x000fc40008410000 */
[----:B------:R-:W-:Y:S02]  /*18080*/  FMUL.FTZ R22, R2, UR5 ;  /* 0x0000000502167c20 */ /* 0x000fe40008410000 */
[----:B------:R-:W-:Y:S02]  /*18090*/  @P2 FFMA.FTZ R3, R23, R66, R64 ;  /* 0x0000004217032223 */ /* 0x000fe40000010040 */
[----:B------:R-:W-:Y:S02]  /*180a0*/  @P2 FFMA.FTZ R2, R22, R67, R65 ;  /* 0x0000004316022223 */ /* 0x000fe40000010041 */
[----:B------:R-:W-:Y:S02]  /*180b0*/  @P2 FMUL.FTZ R9, R3, -1.4426950216293334961 ;  /* 0xbfb8aa3b03092820 */ /* 0x000fe40000410000 */
[----:B------:R-:W-:Y:S02]  /*180c0*/  @P2 FMUL.FTZ R14, R2, -1.4426950216293334961 ;  /* 0xbfb8aa3b020e2820 */ /* 0x000fe40000410000 */
[----:B------:R-:W-:-:S02]  /*180d0*/  FADD.FTZ R15, R15, -UR9 ;  /* 0x800000090f0f7e21 */ /* 0x000fc40008010000 */
[----:B------:R-:W0:Y:S01]  /*180e0*/  @P2 MUFU.EX2 R9, R9 ;  /* 0x0000000900092308 */ /* 0x000e220000000800 */
[----:B------:R-:W-:Y:S02]  /*180f0*/  FADD.FTZ R16, R16, -UR9 ;  /* 0x8000000910107e21 */ /* 0x000fe40008010000 */
[----:B------:R-:W-:Y:S02]  /*18100*/  FMUL.FTZ R27, R15, UR5 ;  /* 0x000000050f1b7c20 */ /* 0x000fe40008410000 */
[----:B------:R-:W-:Y:S02]  /*18110*/  FMUL.FTZ R26, R16, UR5 ;  /* 0x00000005101a7c20 */ /* 0x000fe40008410000 */
[----:B------:R-:W-:Y:S01]  /*18120*/  @P2 FFMA.FTZ R18, R27, R66, R64 ;  /* 0x000000421b122223 */ /* 0x000fe20000010040 */
[----:B------:R-:W1:Y:S01]  /*18130*/  @P2 MUFU.EX2 R14, R14 ;  /* 0x0000000e000e2308 */ /* 0x000e620000000800 */
[----:B------:R-:W-:Y:S02]  /*18140*/  @P2 FFMA.FTZ R16, R26, R67, R65 ;  /* 0x000000431a102223 */ /* 0x000fe40000010041 */
[----:B------:R-:W-:-:S02]  /*18150*/  @P2 FMUL.FTZ R19, R18, -1.4426950216293334961 ;  /* 0xbfb8aa3b12132820 */ /* 0x000fc40000410000 */
[----:B------:R-:W-:Y:S02]  /*18160*/  @P2 FMUL.FTZ R20, R16, -1.4426950216293334961 ;  /* 0xbfb8aa3b10142820 */ /* 0x000fe40000410000 */
[----:B0-----:R-:W-:Y:S02]  /*18170*/  @P2 FADD.FTZ R12, R9, 1 ;  /* 0x3f800000090c2421 */ /* 0x001fe40000010000 */
[----:B------:R-:W0:Y:S01]  /*18180*/  @P2 MUFU.EX2 R19, R19 ;  /* 0x0000001300132308 */ /* 0x000e220000000800 */
[----:B-1----:R-:W-:-:S07]  /*18190*/  @P2 FADD.FTZ R15, R14, 1 ;  /* 0x3f8000000e0f2421 */ /* 0x002fce0000010000 */
[----:B------:R-:W1:Y:S08]  /*181a0*/  @P2 MUFU.RCP R12, R12 ;  /* 0x0000000c000c2308 */ /* 0x000e700000001000 */
[----:B------:R-:W2:Y:S01]  /*181b0*/  @P2 MUFU.RCP R15, R15 ;  /* 0x0000000f000f2308 */ /* 0x000ea20000001000 */
[----:B0-----:R-:W-:Y:S02]  /*181c0*/  @P2 FADD.FTZ R19, R19, 1 ;  /* 0x3f80000013132421 */ /* 0x001fe40000010000 */
[----:B-1----:R-:W-:-:S05]  /*181d0*/  @P2 FADD.FTZ R14, -R12, 1 ;  /* 0x3f8000000c0e2421 */ /* 0x002fca0000010100 */
[----:B------:R-:W0:Y:S01]  /*181e0*/  @P2 MUFU.EX2 R21, R20 ;  /* 0x0000001400152308 */ /* 0x000e220000000800 */
[----:B------:R-:W-:Y:S02]  /*181f0*/  @P2 FFMA.FTZ R3, R3, R14, 1 ;  /* 0x3f80000003032423 */ /* 0x000fe4000001000e */
[----:B------:R-:W-:Y:S02]  /*18200*/  FFMA.FTZ R14, R10, R22, R11 ;  /* 0x000000160a0e7223 */ /* 0x000fe4000001000b */
[----:B--2---:R-:W-:-:S03]  /*18210*/  @P2 FADD.FTZ R9, -R15, 1 ;  /* 0x3f8000000f092421 */ /* 0x004fc60000010100 */
[----:B------:R-:W-:Y:S01]  /*18220*/  @P2 MUFU.RCP R20, R19 ;  /* 0x0000001300142308 */ /* 0x000fe20000001000 */
[----:B------:R-:W-:Y:S01]  /*18230*/  @P2 FFMA.FTZ R2, R2, R9, 1 ;  /* 0x3f80000002022423 */ /* 0x000fe20000010009 */
[--C-:B----4-:R-:W-:Y:S02]  /*18240*/  PRMT R9, RZ, 0x5410, R8.reuse ;  /* 0x00005410ff097816 */ /* 0x110fe40000000008 */
[----:B------:R-:W-:Y:S01]  /*18250*/  PRMT R8, RZ, 0x7610, R8 ;  /* 0x00007610ff087816 */ /* 0x000fe20000000008 */
[----:B0-----:R-:W-:Y:S02]  /*18260*/  @P2 FADD.FTZ R21, R21, 1 ;  /* 0x3f80000015152421 */ /* 0x001fe40000010000 */
[----:B------:R-:W-:Y:S02]  /*18270*/  @P2 FMUL.FTZ R12, R9, R12 ;  /* 0x0000000c090c2220 */ /* 0x000fe40000410000 */
[----:B------:R-:W-:Y:S01]  /*18280*/  @P2 FMUL.FTZ R15, R8, R15 ;  /* 0x0000000f080f2220 */ /* 0x000fe20000410000 */
[----:B------:R-:W0:Y:S01]  /*18290*/  @P2 MUFU.RCP R22, R21 ;  /* 0x0000001500162308 */ /* 0x000e220000001000 */
[----:B------:R-:W-:Y:S01]  /*182a0*/  @P2 FMUL.FTZ R9, R12, R3 ;  /* 0x000000030c092220 */ /* 0x000fe20000410000 */
[----:B------:R-:W-:Y:S01]  /*182b0*/  @!P0 MOV R3, R7 ;  /* 0x0000000700038202 */ /* 0x000fe20000000f00 */
[----:B------:R-:W-:-:S02]  /*182c0*/  @!P0 IMAD R12, R24, c[0x0][0x1d8], RZ ;  /* 0x00007600180c8a24 */ /* 0x000fc400078e02ff */
[----:B------:R-:W-:Y:S02]  /*182d0*/  @P2 FMUL.FTZ R8, R15, R2 ;  /* 0x000000020f082220 */ /* 0x000fe40000410000 */
[----:B------:R-:W-:Y:S02]  /*182e0*/  @!P0 IMAD.MOV.U32 R2, RZ, RZ, R4 ;  /* 0x000000ffff028224 */ /* 0x000fe400078e0004 */
[C---:B------:R-:W-:Y:S02]  /*182f0*/  @!P0 IMAD R15, R25.reuse, c[0x0][0x1dc], R12 ;  /* 0x00007700190f8a24 */ /* 0x040fe400078e020c */
[----:B------:R-:W-:Y:S02]  /*18300*/  FFMA.FTZ R12, R10, R23, R11 ;  /* 0x000000170a0c7223 */ /* 0x000fe4000001000b */
[C---:B------:R-:W-:Y:S01]  /*18310*/  @!P0 IMAD.WIDE.U32 R2, R25.reuse, c[0x0][0x1d8], R2 ;  /* 0x0000760019028a25 */ /* 0x040fe200078e0002 */
[----:B------:R-:W-:-:S03]  /*18320*/  IADD3 R25, R25, 0x8, RZ ;  /* 0x0000000819197810 */ /* 0x000fc60007ffe0ff */
[----:B------:R-:W-:Y:S01]  /*18330*/  FFMA.FTZ R12, R9, R66, -R12 ;  /* 0x00000042090c7223 */ /* 0x000fe2000001080c */
[----:B------:R-:W-:Y:S01]  /*18340*/  @!P0 IADD3 R9, R3, R15, RZ ;  /* 0x0000000f03098210 */ /* 0x000fe20007ffe0ff */
[----:B------:R-:W-:Y:S01]  /*18350*/  FFMA.FTZ R14, R8, R67, -R14 ;  /* 0x00000043080e7223 */ /* 0x000fe2000001080e */
[----:B------:R-:W-:Y:S01]  /*18360*/  @!P0 LEA R8, P3, R2, c[0x0][0x160], 0x1 ;  /* 0x0000580002088a11 */ /* 0x000fe200078608ff */
[----:B------:R-:W-:Y:S02]  /*18370*/  FMUL.FTZ R12, R12, UR5 ;  /* 0x000000050c0c7c20 */ /* 0x000fe40008410000 */
[----:B------:R-:W-:Y:S01]  /*18380*/  @!P0 FMUL.FTZ R3, R14, UR5 ;  /* 0x000000050e038c20 */ /* 0x000fe20008410000 */
[----:B------:R-:W-:Y:S01]  /*18390*/  @!P0 LEA.HI.X R9, R2, c[0x0][0x164], R9, 0x1, P3 ;  /* 0x0000590002098a11 */ /* 0x000fe200018f0c09 */
[----:B0-----:R-:W-:Y:S01]  /*183a0*/  @P2 FADD.FTZ R19, -R22, 1 ;  /* 0x3f80000016132421 */ /* 0x001fe20000010100 */
[----:B------:R-:W-:Y:S01]  /*183b0*/  SHF.R.S32.HI R14, RZ, 0x1f, R25 ;  /* 0x0000001fff0e7819 */ /* 0x000fe20000011419 */
[----:B------:R-:W-:Y:S01]  /*183c0*/  FFMA.FTZ R2, R10, R27, R11 ;  /* 0x0000001b0a027223 */ /* 0x000fe2000001000b */
[----:B------:R-:W-:Y:S01]  /*183d0*/  @!P0 F2FP.BF16.PACK_AB R23, R3, R12 ;  /* 0x0000000c0317823e */ /* 0x000fe200000010ff */
[----:B------:R-:W-:Y:S01]  /*183e0*/  @P2 FADD.FTZ R3, -R20, 1 ;  /* 0x3f80000014032421 */ /* 0x000fe20000010100 */
[----:B------:R-:W-:Y:S01]  /*183f0*/  ISETP.NE.AND P3, PT, R13, 0x40, PT ;  /* 0x000000400d00780c */ /* 0x000fe20003f65270 */
[----:B------:R-:W-:-:S02]  /*18400*/  @P2 FFMA.FTZ R19, R16, R19, 1 ;  /* 0x3f80000010132423 */ /* 0x000fc40000010013 */
[----:B------:R0:W-:Y:S01]  /*18410*/  @!P0 STG.E [R8.64], R23 ;  /* 0x0000001708008986 */ /* 0x0001e2000c10190e */
[----:B------:R-:W-:Y:S01]  /*18420*/  ISETP.GE.U32.AND P0, PT, R25, c[0x0][0x1e0], PT ;  /* 0x0000780019007a0c */ /* 0x000fe20003f06070 */
[----:B------:R-:W-:Y:S01]  /*18430*/  @P2 FFMA.FTZ R15, R18, R3, 1 ;  /* 0x3f800000120f2423 */ /* 0x000fe20000010003 */
[----:B------:R-:W-:Y:S01]  /*18440*/  PRMT R3, RZ, 0x5410, R17 ;  /* 0x00005410ff037816 */ /* 0x000fe20000000011 */
[----:B------:R-:W-:Y:S01]  /*18450*/  FFMA.FTZ R12, R10, R26, R11 ;  /* 0x0000001a0a0c7223 */ /* 0x000fe2000001000b */
[----:B------:R-:W-:Y:S02]  /*18460*/  ISETP.GE.OR.EX P0, PT, R14, c[0x0][0x1e4], P1, P0 ;  /* 0x000079000e007a0c */ /* 0x000fe40000f06700 */
[----:B------:R-:W-:Y:S01]  /*18470*/  PRMT R17, RZ, 0x7610, R17 ;  /* 0x00007610ff117816 */ /* 0x000fe20000000011 */
[----:B------:R-:W-:-:S04]  /*18480*/  @P2 FMUL.FTZ R20, R3, R20 ;  /* 0x0000001403142220 */ /* 0x000fc80000410000 */
[----:B------:R-:W-:Y:S02]  /*18490*/  @P2 FMUL.FTZ R22, R17, R22 ;  /* 0x0000001611162220 */ /* 0x000fe40000410000 */
[----:B------:R-:W-:Y:S02]  /*184a0*/  @P2 FMUL.FTZ R3, R20, R15 ;  /* 0x0000000f14032220 */ /* 0x000fe40000410000 */
[----:B------:R-:W-:Y:S02]  /*184b0*/  @P2 FMUL.FTZ R17, R22, R19 ;  /* 0x0000001316112220 */ /* 0x000fe40000410000 */
[----:B0-----:R-:W-:Y:S02]  /*184c0*/  FFMA.FTZ R8, R3, R66, -R2 ;  /* 0x0000004203087223 */ /* 0x001fe40000010802 */
[----:B------:R-:W-:Y:S01]  /*184d0*/  FFMA.FTZ R12, R17, R67, -R12 ;  /* 0x00000043110c7223 */ /* 0x000fe2000001080c */
[----:B------:R-:W-:Y:S05]  /*184e0*/  @P0 BRA `(.L_x_387) ;  /* 0x000000c000000947 */ /* 0x000fea0003800000 */
[----:B------:R-:W-:Y:S01]  /*184f0*/  MOV R2, R4 ;  /* 0x0000000400027202 */ /* 0x000fe20000000f00 */
[----:B------:R-:W-:Y:S01]  /*18500*/  IMAD R9, R14, c[0x0][0x1d8], RZ ;  /* 0x000076000e097a24 */ /* 0x000fe200078e02ff */
[----:B------:R-:W-:Y:S01]  /*18510*/  MOV R3, R7 ;  /* 0x0000000700037202 */ /* 0x000fe20000000f00 */
[----:B------:R-:W-:-:S02]  /*18520*/  FMUL.FTZ R15, R8, UR5 ;  /* 0x00000005080f7c20 */ /* 0x000fc40008410000 */
[C---:B------:R-:W-:Y:S02]  /*18530*/  IMAD R9, R25.reuse, c[0x0][0x1dc], R9 ;  /* 0x0000770019097a24 */ /* 0x040fe400078e0209 */
[----:B------:R-:W-:-:S04]  /*18540*/  IMAD.WIDE.U32 R2, R25, c[0x0][0x1d8], R2 ;  /* 0x0000760019027a25 */ /* 0x000fc800078e0002 */
[----:B------:R-:W-:Y:S01]  /*18550*/  IMAD.IADD R3, R3, 0x1, R9 ;  /* 0x0000000103037824 */ /* 0x000fe200078e0209 */
[----:B------:R-:W-:Y:S01]  /*18560*/  LEA R8, P0, R2, c[0x0][0x160], 0x1 ;  /* 0x0000580002087a11 */ /* 0x000fe200078008ff */
[----:B------:R-:W-:-:S03]  /*18570*/  FMUL.FTZ R12, R12, UR5 ;  /* 0x000000050c0c7c20 */ /* 0x000fc60008410000 */
[----:B------:R-:W-:Y:S02]  /*18580*/  LEA.HI.X R9, R2, c[0x0][0x164], R3, 0x1, P0 ;  /* 0x0000590002097a11 */ /* 0x000fe400000f0c03 */
[----:B------:R-:W-:-:S05]  /*18590*/  F2FP.BF16.PACK_AB R3, R12, R15 ;  /* 0x0000000f0c03723e */ /* 0x000fca00000010ff */
[----:B------:R0:W-:Y:S02]  /*185a0*/  STG.E [R8.64], R3 ;  /* 0x0000000308007986 */ /* 0x0001e4000c10190e */
.L_x_387:
[----:B------:R-:W-:Y:S05]  /*185b0*/  BSYNC B0 ;  /* 0x0000000000007941 */ /* 0x000fea0003800000 */
.L_x_386:
[----:B------:R-:W-:Y:S05]  /*185c0*/  @P3 BRA `(.L_x_388) ;  /* 0xfffff99000003947 */ /* 0x000fea000383ffff */
[----:B------:R-:W2:Y:S01]  /*185d0*/  LDL.LU R2, [R1+0x374] ;  /* 0x0003740001027983 */ /* 0x000ea20000300800 */
[----:B------:R-:W-:Y:S02]  /*185e0*/  ULDC UR4, c[0x0][0x10] ;  /* 0x0000040000047ab9 */ /* 0x000fe40000000800 */
[----:B------:R-:W-:-:S04]  /*185f0*/  UIADD3 UR7, UR7, UR4, URZ ;  /* 0x0000000407077290 */ /* 0x000fc8000fffe03f */
[----:B------:R-:W-:-:S06]  /*18600*/  UISETP.GE.AND UP0, UPT, UR7, UR6, UPT ;  /* 0x000000060700728c */ /* 0x000fcc000bf06270 */
[----:B------:R-:W-:Y:S02]  /*18610*/  PLOP3.LUT P0, PT, PT, PT, UP0, 0x80, 0x0 ;  /* 0x000000000000781c */ /* 0x000fe40003f0f008 */
[----:B--2---:R-:W-:-:S05]  /*18620*/  IADD3 R2, R2, 0x1, RZ ;  /* 0x0000000102027810 */ /* 0x004fca0007ffe0ff */
[----:B------:R1:W-:Y:S06]  /*18630*/  STL [R1+0x374], R2 ;  /* 0x0003740201007387 */ /* 0x0003ec0000100800 */
[----:B------:R-:W-:Y:S01]  /*18640*/  @P0 CALL.REL.NOINC `(.L_x_303) ;  /* 0x0000001000000944 */ /* 0x000fe20003c00000 */
[----:B------:R-:W-:Y:S05]  /*18650*/  BRA `(.L_x_389) ;  /* 0xfffe7c3000007947 */ /* 0x000fea000383ffff */
.L_x_303:
[----:B-1234-:R-:W2:Y:S01]  /*18660*/  LDL R2, [R1+0x2f8] ;  /* 0x0002f80001027983 */ /* 0x01eea20000100800 */
[----:B------:R-:W-:Y:S01]  /*18670*/  MOV R6, c[0x0][0xc] ;  /* 0x0000030000067a02 */ /* 0x000fe20000000f00 */
[----:B------:R-:W-:Y:S01]  /*18680*/  HFMA2.MMA R25, -RZ, RZ, 0, 2.384185791015625e-07 ;  /* 0x00000004ff197435 */ /* 0x000fe200000001ff */
[----:B------:R-:W-:Y:S01]  /*18690*/  MOV R4, c[0x0][0x10] ;  /* 0x0000040000047a02 */ /* 0x000fe20000000f00 */
[----:B------:R-:W-:Y:S01]  /*186a0*/  BSSY B0, `(.L_x_390) ;  /* 0x000000f000007945 */ /* 0x000fe20003800000 */
[----:B------:R-:W-:-:S02]  /*186b0*/  ISETP.NE.AND P0, PT, R6, 0x1, PT ;  /* 0x000000010600780c */ /* 0x000fc40003f05270 */
[----:B------:R-:W-:-:S04]  /*186c0*/  SHF.L.U32 R0, R4, 0x1, RZ ;  /* 0x0000000104007819 */ /* 0x000fc800000006ff */
[----:B------:R-:W-:Y:S02]  /*186d0*/  SEL R0, R0, RZ, P0 ;  /* 0x000000ff00007207 */ /* 0x000fe40000000000 */
[----:B--2---:R-:W-:-:S03]  /*186e0*/  ISETP.NE.AND P1, PT, R2, RZ, PT ;  /* 0x000000ff0200720c */ /* 0x004fc60003f25270 */
[----:B0-----:R-:W-:-:S10]  /*186f0*/  IMAD.WIDE.U32 R2, R0, R25, c[0x0][0x1a8] ;  /* 0x00006a0000027625 */ /* 0x001fd400078e0019 */
        /* <DEDUP_REMOVED lines=9> */
.L_x_391:
[----:B------:R-:W-:Y:S05]  /*18790*/  BSYNC B0 ;  /* 0x0000000000007941 */ /* 0x000fea0003800000 */
.L_x_390:
[----:B------:R-:W1:Y:S01]  /*187a0*/  S2R R7, SR_CTAID.X ;  /* 0x0000000000077919 */ /* 0x000e620000002500 */
[----:B------:R-:W2:Y:S01]  /*187b0*/  S2UR UR4, SR_CTAID.Y ;  /* 0x00000000000479c3 */ /* 0x000ea20000002600 */
[----:B0-----:R-:W-:Y:S02]  /*187c0*/  IADD3 R5, R6, -0x1, RZ ;  /* 0xffffffff06057810 */ /* 0x001fe40007ffe0ff */
[----:B------:R-:W-:Y:S02]  /*187d0*/  IADD3 R0, R4, -0x1, RZ ;  /* 0xffffffff04007810 */ /* 0x000fe40007ffe0ff */
[----:B-1----:R-:W-:-:S04]  /*187e0*/  ISETP.NE.AND P0, PT, R7, R5, PT ;  /* 0x000000050700720c */ /* 0x002fc80003f05270 */
[----:B--2---:R-:W-:-:S13]  /*187f0*/  ISETP.NE.OR P0, PT, R0, UR4, P0 ;  /* 0x0000000400007c0c */ /* 0x004fda0008705670 */
[----:B------:R-:W-:Y:S05]  /*18800*/  @P0 EXIT ;  /* 0x000000000000094d */ /* 0x000fea0003800000 */
[----:B------:R-:W-:Y:S05]  /*18810*/  @P1 BRA `(.L_x_392) ;  /* 0x0000008000001947 */ /* 0x000fea0003800000 */
[----:B------:R-:W-:-:S05]  /*18820*/  IMAD R0, R6, c[0x0][0x10], RZ ;  /* 0x0000040006007a24 */ /* 0x000fca00078e02ff */
[----:B------:R-:W-:-:S13]  /*18830*/  ISETP.NE.AND P0, PT, R0, -0x1, PT ;  /* 0xffffffff0000780c */ /* 0x000fda0003f05270 */
[----:B------:R-:W-:Y:S05]  /*18840*/  @!P0 BRA `(.L_x_392) ;  /* 0x0000005000008947 */ /* 0x000fea0003800000 */
.L_x_393:
[----:B------:R-:W2:Y:S01]  /*18850*/  LDG.E.STRONG.GPU R5, [R2.64] ;  /* 0x0000000e02057981 */ /* 0x000ea2000c1ef900 */
[----:B------:R-:W-:Y:S01]  /*18860*/  YIELD ;  /* 0x0000000000007946 */ /* 0x000fe20003800000 */
[----:B--2---:R-:W-:Y:S01]  /*18870*/  ISETP.NE.AND P0, PT, R5, R0, PT ;  /* 0x000000000500720c */ /* 0x004fe20003f05270 */
[----:B------:R-:W-:-:S12]  /*18880*/  CCTL.IVALL ;  /* 0x00000000ff00798f */ /* 0x000fd80002000000 */
[----:B------:R-:W-:Y:S05]  /*18890*/  @P0 BRA `(.L_x_393) ;  /* 0xffffffb000000947 */ /* 0x000fea000383ffff */
.L_x_392:
[----:B------:R-:W-:Y:S02]  /*188a0*/  WARPSYNC 0xffffffff ;  /* 0xffffffff00007948 */ /* 0x000fe40003800000 */
[----:B------:R-:W2:Y:S01]  /*188b0*/  LDL R4, [R1+0x2f8] ;  /* 0x0002f80001047983 */ /* 0x000ea20000100800 */
[----:B------:R-:W-:-:S03]  /*188c0*/  IMAD.MOV.U32 R19, RZ, RZ, c[0x0][0x1dc] ;  /* 0x00007700ff137624 */ /* 0x000fc600078e00ff */
[----:B------:R-:W-:Y:S02]  /*188d0*/  BAR.SYNC.DEFER_BLOCKING 0x0 ;  /* 0x0000000000007b1d */ /* 0x000fe40000010000 */
[----:B------:R-:W-:-:S04]  /*188e0*/  LEA.HI R0, P0, R19, c[0x0][0x1d8], RZ, 0x1 ;  /* 0x0000760013007a11 */ /* 0x000fc800078108ff */
[----:B------:R-:W-:-:S04]  /*188f0*/  IADD3.X R3, RZ, c[0x0][0x1dc], RZ, P0, !PT ;  /* 0x00007700ff037a10 */ /* 0x000fc800007fe4ff */
[--C-:B------:R-:W-:Y:S02]  /*18900*/  SHF.R.S64 R27, R0, 0x1, R3.reuse ;  /* 0x00000001001b7819 */ /* 0x100fe40000001003 */
[----:B------:R-:W-:Y:S02]  /*18910*/  SHF.R.S32.HI R20, RZ, 0x1, R3 ;  /* 0x00000001ff147819 */ /* 0x000fe40000011403 */
[----:B--2---:R-:W-:Y:S02]  /*18920*/  SHF.R.S32.HI R0, RZ, 0x1f, R4 ;  /* 0x0000001fff007819 */ /* 0x004fe40000011404 */
[----:B------:R-:W-:-:S04]  /*18930*/  ISETP.GT.U32.AND P0, PT, R27, R4, PT ;  /* 0x000000041b00720c */ /* 0x000fc80003f04070 */
[----:B------:R-:W-:-:S13]  /*18940*/  ISETP.GT.AND.EX P0, PT, R20, R0, PT, P0 ;  /* 0x000000001400720c */ /* 0x000fda0003f04300 */
[----:B------:R-:W-:Y:S05]  /*18950*/  @!P0 EXIT ;  /* 0x000000000000894d */ /* 0x000fea0003800000 */
[----:B------:R-:W-:Y:S01]  /*18960*/  UMOV UR4, 0x3 ;  /* 0x0000000300047882 */ /* 0x000fe20000000000 */
[----:B------:R-:W-:Y:S01]  /*18970*/  IMAD R2, R19, 0x3, RZ ;  /* 0x0000000313027824 */ /* 0x000fe200078e02ff */
[----:B------:R-:W-:Y:S01]  /*18980*/  ULDC UR5, c[0x0][0x1d8] ;  /* 0x0000760000057ab9 */ /* 0x000fe20000000800 */
[----:B------:R-:W-:Y:S01]  /*18990*/  MOV R7, R0 ;  /* 0x0000000000077202 */ /* 0x000fe20000000f00 */
[----:B------:R-:W-:Y:S01]  /*189a0*/  UIMAD.WIDE.U32 UR4, UR4, UR5, URZ ;  /* 0x00000005040472a5 */ /* 0x000fe2000f8e003f */
[----:B------:R-:W-:Y:S01]  /*189b0*/  MOV R22, c[0x0][0x1d8] ;  /* 0x0000760000167a02 */ /* 0x000fe20000000f00 */
[----:B------:R-:W-:Y:S01]  /*189c0*/  IMAD.MOV.U32 R18, RZ, RZ, R4 ;  /* 0x000000ffff127224 */ /* 0x000fe200078e0004 */
        /* <DEDUP_REMOVED lines=8> */
.L_x_394:
[C---:B------:R-:W-:Y:S01]  /*18a50*/  LEA R6, P0, R18.reuse, c[0x0][0x1b8], 0x2 ;  /* 0x00006e0012067a11 */ /* 0x040fe200078010ff */
[----:B------:R-:W2:Y:S03]  /*18a60*/  LDL.LU R0, [R1+0x2f8] ;  /* 0x0002f80001007983 */ /* 0x000ea60000300800 */
[----:B------:R-:W-:Y:S02]  /*18a70*/  LEA.HI.X R7, R18, c[0x0][0x1bc], R7, 0x2, P0 ;  /* 0x00006f0012077a11 */ /* 0x000fe400000f1407 */
[-C--:B------:R-:W-:Y:S02]  /*18a80*/  LEA R8, P0, R27, R6.reuse, 0x2 ;  /* 0x000000061b087211 */ /* 0x080fe400078010ff */
[-C--:B------:R-:W-:Y:S01]  /*18a90*/  LEA R12, P1, R22, R6.reuse, 0x2 ;  /* 0x00000006160c7211 */ /* 0x080fe200078210ff */
[----:B-1----:R0:W3:Y:S01]  /*18aa0*/  LDG.E R14, [R6.64] ;  /* 0x0000000e060e7981 */ /* 0x0020e2000c1e1900 */
[----:B------:R-:W-:-:S02]  /*18ab0*/  LEA R10, P2, R23, R6, 0x2 ;  /* 0x00000006170a7211 */ /* 0x000fc400078410ff */
[----:B------:R-:W-:Y:S02]  /*18ac0*/  IADD3.X R9, R7, R29, RZ, P0, !PT ;  /* 0x0000001d07097210 */ /* 0x000fe400007fe4ff */
[----:B------:R-:W-:Y:S02]  /*18ad0*/  IADD3.X R13, R19, R7, RZ, P1, !PT ;  /* 0x00000007130d7210 */ /* 0x000fe40000ffe4ff */
[----:B------:R-:W-:Y:S01]  /*18ae0*/  IADD3.X R11, R7, R21, RZ, P2, !PT ;  /* 0x00000015070b7210 */ /* 0x000fe200017fe4ff */
[----:B------:R-:W3:Y:S04]  /*18af0*/  LDG.E R15, [R8.64] ;  /* 0x0000000e080f7981 */ /* 0x000ee8000c1e1900 */
[----:B------:R-:W4:Y:S04]  /*18b00*/  LDG.E R16, [R12.64] ;  /* 0x0000000e0c107981 */ /* 0x000f28000c1e1900 */
[----:B------:R-:W4:Y:S01]  /*18b10*/  LDG.E R17, [R10.64] ;  /* 0x0000000e0a117981 */ /* 0x000f22000c1e1900 */
[----:B--2---:R-:W-:-:S02]  /*18b20*/  SHF.L.U32 R4, R0, 0x1, RZ ;  /* 0x0000000100047819 */ /* 0x004fc400000006ff */
[----:B------:R-:W-:-:S03]  /*18b30*/  IADD3 R18, R0, 0x1c0, RZ ;  /* 0x000001c000127810 */ /* 0x000fc60007ffe0ff */
[----:B------:R-:W-:-:S04]  /*18b40*/  IMAD.WIDE R2, R4, R25, c[0x0][0x168] ;  /* 0x00005a0004027625 */ /* 0x000fc800078e0219 */
[----:B------:R-:W-:Y:S01]  /*18b50*/  IMAD.WIDE R4, R4, R25, c[0x0][0x170] ;  /* 0x00005c0004047625 */ /* 0x000fe200078e0219 */
[----:B------:R1:W-:Y:S01]  /*18b60*/  STL [R1+0x2f8], R18 ;  /* 0x0002f81201007387 */ /* 0x0003e20000100800 */
[----:B------:R-:W-:Y:S02]  /*18b70*/  ISETP.GT.U32.AND P0, PT, R27, R18, PT ;  /* 0x000000121b00720c */ /* 0x000fe40003f04070 */
[----:B0-----:R-:W-:Y:S01]  /*18b80*/  SHF.R.S32.HI R7, RZ, 0x1f, R18 ;  /* 0x0000001fff077819 */ /* 0x001fe20000011412 */
[----:B---3--:R1:W-:Y:S03]  /*18b90*/  STG.E.64 [R2.64], R14 ;  /* 0x0000000e02007986 */ /* 0x0083e6000c101b0e */
[----:B------:R-:W-:Y:S01]  /*18ba0*/  ISETP.GT.AND.EX P0, PT, R20, R7, PT, P0 ;  /* 0x000000071400720c */ /* 0x000fe20003f04300 */
[----:B----4-:R1:W-:-:S12]  /*18bb0*/  STG.E.64 [R4.64], R16 ;  /* 0x0000001004007986 */ /* 0x0103d8000c101b0e */
[----:B------:R-:W-:Y:S05]  /*18bc0*/  @P0 BRA `(.L_x_394) ;  /* 0xfffffe8000000947 */ /* 0x000fea000383ffff */
[----:B------:R-:W-:Y:S05]  /*18bd0*/  EXIT ;  /* 0x000000000000794d */ /* 0x000fea0003800000 */
.L_x_395:
        /* <DEDUP_REMOVED lines=10> */
.L_x_5618:


//--------------------- .text._Z35group_norm_nhwc_bwd_one_pass_kernelI11Bf16IOBf16WLi64ELi112ELi448EEv26Group_norm_nhwc_bwd_params --------------------------
	.section	.text._Z35group_norm_nhwc_bwd_one_pass_kernelI11Bf16IOBf16WLi64ELi112ELi448EEv26Group_norm_nhwc_bwd_params,"ax",@progbits
	.sectioninfo	@"SHI_REGISTERS=72"
	.align	128
        .global         _Z35group_norm_nhwc_bwd_one_pass_kernelI11Bf16IOBf16WLi64ELi112ELi448EEv26Group_norm_nhwc_bwd_params
        .type           _Z35group_norm_nhwc_bwd_one_pass_kernelI11Bf16IOBf16WLi64ELi112ELi448EEv26Group_norm_nhwc_bwd_params,@function
        .size           _Z35group_norm_nhwc_bwd_one_pass_kernelI11Bf16IOBf16WLi64ELi112ELi448EEv26Group_norm_nhwc_bwd_params,(.L_x_5619 - _Z35group_norm_nhwc_bwd_one_pass_kernelI11Bf16IOBf16WLi64ELi112ELi448EEv26Group_norm_nhwc_bwd_params)
        .other          _Z35group_norm_nhwc_bwd_one_pass_kernelI11Bf16IOBf16WLi64ELi112ELi448EEv26Group_norm_nhwc_bwd_params,@"STO_CUDA_ENTRY STV_DEFAULT"
_Z35group_norm_nhwc_bwd_one_pass_kernelI11Bf16IOBf16WLi64ELi112ELi448EEv26Group_norm_nhwc_bwd_params:
.text._Z35group_norm_nhwc_bwd_one_pass_kernelI11Bf16IOBf16WLi64ELi112ELi448EEv26Group_norm_nhwc_bwd_params:
        /* <DEDUP_REMOVED lines=43> */
[----:B------:R-:W-:Y:S02]  /*02b0*/  IADD3 R55, R58, 0x18, RZ ;  /* 0x000000183a377810 */ /* 0x000fe40007ffe0ff */
        /* <DEDUP_REMOVED lines=22> */
.L_x_447:
        /* <DEDUP_REMOVED lines=43> */
[C---:B------:R-:W-:Y:S02]  /*06d0*/  IMAD R65, R3.reuse, c[0x0][0x1ec], R0 ;  /* 0x00007b0003417a24 */ /* 0x040fe400078e0200 */
        /* <DEDUP_REMOVED lines=10> */
[----:B------:R-:W-:Y:S02]  /*0780*/  @P6 MOV R15, R65 ;  /* 0x00000041000f6202 */ /* 0x000fe40000000f00 */
[C---:B------:R-:W-:Y:S02]  /*0790*/  @P5 SHF.L.U32 R40, R2.reuse, 0x1, RZ ;  /* 0x0000000102285819 */ /* 0x040fe400000006ff */
[----:B------:R-:W-:Y:S01]  /*07a0*/  @P5 SHF.L.U64.HI R0, R2, 0x1, R3 ;  /* 0x0000000102005819 */ /* 0x000fe20000010203 */
[----:B------:R-:W-:Y:S01]  /*07b0*/  @P6 IMAD.WIDE.U32 R14, R57, c[0x0][0x1d8], R14 ;  /* 0x00007600390e6a25 */ /* 0x000fe200078e000e */
[----:B------:R-:W-:Y:S02]  /*07c0*/  @P5 IADD3 R42, P0, R40, c[0x0][0x180], RZ ;  /* 0x00006000282a5a10 */ /* 0x000fe40007f1e0ff */
[----:B------:R-:W-:-:S02]  /*07d0*/  @P4 MOV R2, R62 ;  /* 0x0000003e00024202 */ /* 0x000fc40000000f00 */
[----:B------:R-:W-:Y:S02]  /*07e0*/  @P4 MOV R3, R65 ;  /* 0x0000004100034202 */ /* 0x000fe40000000f00 */
[----:B------:R-:W-:Y:S02]  /*07f0*/  @P5 IADD3.X R43, R0, c[0x0][0x184], RZ, P0, !PT ;  /* 0x00006100002b5a10 */ /* 0x000fe400007fe4ff */
[----:B------:R-:W-:Y:S01]  /*0800*/  @P5 IADD3 R40, P0, R40, c[0x0][0x178], RZ ;  /* 0x00005e0028285a10 */ /* 0x000fe20007f1e0ff */
[----:B------:R-:W-:Y:S01]  /*0810*/  @P4 IMAD.WIDE.U32 R2, R56, c[0x0][0x1d8], R2 ;  /* 0x0000760038024a25 */ /* 0x000fe200078e0002 */
[----:B------:R-:W-:Y:S02]  /*0820*/  @P6 IADD3 R15, R15, R17, RZ ;  /* 0x000000110f0f6210 */ /* 0x000fe40007ffe0ff */
[----:B------:R-:W-:Y:S02]  /*0830*/  @P6 SHF.L.U32 R68, R14, 0x1, RZ ;  /* 0x000000010e446819 */ /* 0x000fe400000006ff */
[----:B------:R-:W-:-:S02]  /*0840*/  @P5 IADD3.X R41, R0, c[0x0][0x17c], RZ, P0, !PT ;  /* 0x00005f0000295a10 */ /* 0x000fc400007fe4ff */
[----:B------:R-:W-:Y:S01]  /*0850*/  @P6 SHF.L.U64.HI R16, R14, 0x1, R15 ;  /* 0x000000010e106819 */ /* 0x000fe2000001020f */
[----:B------:R-:W-:Y:S01]  /*0860*/  @P3 IMAD R14, R8, c[0x0][0x1d8], RZ ;  /* 0x00007600080e3a24 */ /* 0x000fe200078e02ff */
[----:B------:R-:W-:Y:S02]  /*0870*/  @P6 IADD3 R38, P0, R68, c[0x0][0x180], RZ ;  /* 0x0000600044266a10 */ /* 0x000fe40007f1e0ff */
[----:B------:R-:W-:Y:S01]  /*0880*/  @P4 IADD3 R3, R3, R19, RZ ;  /* 0x0000001303034210 */ /* 0x000fe20007ffe0ff */
[----:B------:R-:W-:Y:S01]  /*0890*/  @P3 IMAD R17, R55, c[0x0][0x1dc], R14 ;  /* 0x0000770037113a24 */ /* 0x000fe200078e020e */
[----:B------:R-:W-:Y:S02]  /*08a0*/  @P6 IADD3.X R39, R16, c[0x0][0x184], RZ, P0, !PT ;  /* 0x0000610010276a10 */ /* 0x000fe400007fe4ff */
[----:B------:R-:W-:Y:S01]  /*08b0*/  @P4 SHF.L.U64.HI R0, R2, 0x1, R3 ;  /* 0x0000000102004819 */ /* 0x000fe20000010203 */
[----:B------:R-:W-:Y:S01]  /*08c0*/  @P2 IMAD R3, R7, c[0x0][0x1d8], RZ ;  /* 0x0000760007032a24 */ /* 0x000fe200078e02ff */
[----:B------:R-:W-:-:S02]  /*08d0*/  @P6 IADD3 R68, P0, R68, c[0x0][0x178], RZ ;  /* 0x00005e0044446a10 */ /* 0x000fc40007f1e0ff */
[----:B------:R-:W-:Y:S01]  /*08e0*/  @P4 SHF.L.U32 R30, R2, 0x1, RZ ;  /* 0x00000001021e4819 */ /* 0x000fe200000006ff */
[----:B------:R-:W-:Y:S01]  /*08f0*/  @P2 IMAD R19, R54, c[0x0][0x1dc], R3 ;  /* 0x0000770036132a24 */ /* 0x000fe200078e0203 */
[-C--:B------:R-:W-:Y:S02]  /*0900*/  @P3 MOV R14, R62.reuse ;  /* 0x0000003e000e3202 */ /* 0x080fe40000000f00 */
[----:B------:R-:W-:Y:S02]  /*0910*/  @P3 MOV R15, R65 ;  /* 0x00000041000f3202 */ /* 0x000fe40000000f00 */
[----:B------:R-:W-:Y:S01]  /*0920*/  @P6 IADD3.X R69, R16, c[0x0][0x17c], RZ, P0, !PT ;  /* 0x00005f0010456a10 */ /* 0x000fe200007fe4ff */
[----:B------:R-:W-:Y:S01]  /*0930*/  @P1 IMAD R16, R6, c[0x0][0x1d8], RZ ;  /* 0x0000760006101a24 */ /* 0x000fe200078e02ff */
[----:B------:R-:W-:Y:S01]  /*0940*/  @P4 IADD3 R32, P0, R30, c[0x0][0x180], RZ ;  /* 0x000060001e204a10 */ /* 0x000fe20007f1e0ff */
[----:B------:R-:W-:Y:S01]  /*0950*/  @P3 IMAD.WIDE.U32 R14, R55, c[0x0][0x1d8], R14 ;  /* 0x00007600370e3a25 */ /* 0x000fe200078e000e */
        /* <DEDUP_REMOVED lines=9> */
[----:B------:R-:W-:Y:S01]  /*09f0*/  @P1 IMAD R15, R53, c[0x0][0x1dc], R16 ;  /* 0x00007700350f1a24 */ /* 0x000fe200078e0210 */
[----:B------:R-:W-:Y:S02]  /*0a00*/  @P3 IADD3 R28, P0, R26, c[0x0][0x180], RZ ;  /* 0x000060001a1c3a10 */ /* 0x000fe40007f1e0ff */
[----:B------:R-:W-:Y:S02]  /*0a10*/  @P2 IADD3 R3, R3, R19, RZ ;  /* 0x0000001303032210 */ /* 0x000fe40007ffe0ff */
[----:B------:R-:W-:Y:S02]  /*0a20*/  @P3 IADD3.X R29, R14, c[0x0][0x184], RZ, P0, !PT ;  /* 0x000061000e1d3a10 */ /* 0x000fe400007fe4ff */
[C---:B------:R-:W-:Y:S02]  /*0a30*/  @P2 SHF.L.U32 R22, R2.reuse, 0x1, RZ ;  /* 0x0000000102162819 */ /* 0x040fe400000006ff */
[----:B------:R-:W-:-:S02]  /*0a40*/  @P2 SHF.L.U64.HI R0, R2, 0x1, R3 ;  /* 0x0000000102002819 */ /* 0x000fc40000010203 */
[----:B------:R-:W-:Y:S02]  /*0a50*/  @P3 IADD3 R26, P0, R26, c[0x0][0x178], RZ ;  /* 0x00005e001a1a3a10 */ /* 0x000fe40007f1e0ff */
[----:B------:R-:W-:Y:S02]  /*0a60*/  @P1 MOV R2, R62 ;  /* 0x0000003e00021202 */ /* 0x000fe40000000f00 */
[----:B------:R-:W-:Y:S02]  /*0a70*/  @P1 MOV R3, R65 ;  /* 0x0000004100031202 */ /* 0x000fe40000000f00 */
[----:B------:R-:W-:Y:S02]  /*0a80*/  @P3 IADD3.X R27, R14, c[0x0][0x17c], RZ, P0, !PT ;  /* 0x00005f000e1b3a10 */ /* 0x000fe400007fe4ff */
[----:B------:R-:W-:Y:S01]  /*0a90*/  @P2 IADD3 R24, P0, R22, c[0x0][0x180], RZ ;  /* 0x0000600016182a10 */ /* 0x000fe20007f1e0ff */
[----:B------:R-:W-:Y:S01]  /*0aa0*/  @P1 IMAD.WIDE.U32 R2, R53, c[0x0][0x1d8], R2 ;  /* 0x0000760035021a25 */ /* 0x000fe200078e0002 */
[----:B------:R-:W-:-:S02]  /*0ab0*/  SHF.R.U32.HI R14, RZ, 0x3, R59 ;  /* 0x00000003ff0e7819 */ /* 0x000fc4000001163b */
[----:B------:R-:W-:Y:S02]  /*0ac0*/  @P2 IADD3.X R25, R0, c[0x0][0x184], RZ, P0, !PT ;  /* 0x0000610000192a10 */ /* 0x000fe400007fe4ff */
[----:B------:R-:W-:Y:S02]  /*0ad0*/  @P2 IADD3 R22, P0, R22, c[0x0][0x178], RZ ;  /* 0x00005e0016162a10 */ /* 0x000fe40007f1e0ff */
[----:B------:R-:W-:Y:S01]  /*0ae0*/  @P1 IADD3 R3, R3, R15, RZ ;  /* 0x0000000f03031210 */ /* 0x000fe20007ffe0ff */
[----:B------:R-:W-:Y:S01]  /*0af0*/  IMAD.WIDE.U32 R14, R14, 0x24924925, RZ ;  /* 0x249249250e0e7825 */ /* 0x000fe200078e00ff */
[----:B------:R-:W-:Y:S02]  /*0b00*/  @P1 SHF.L.U32 R18, R2, 0x1, RZ ;  /* 0x0000000102121819 */ /* 0x000fe400000006ff */
[----:B------:R-:W-:Y:S01]  /*0b10*/  @P2 IADD3.X R23, R0, c[0x0][0x17c], RZ, P0, !PT ;  /* 0x00005f0000172a10 */ /* 0x000fe200007fe4ff */
[----:B------:R-:W-:Y:S01]  /*0b20*/  IMAD R14, R13, c[0x0][0x1fc], R15 ;  /* 0x00007f000d0e7a24 */ /* 0x000fe200078e020f */
[----:B------:R-:W-:-:S02]  /*0b30*/  @P1 SHF.L.U64.HI R2, R2, 0x1, R3 ;  /* 0x0000000102021819 */ /* 0x000fc40000010203 */
[----:B------:R-:W-:Y:S02]  /*0b40*/  @P1 IADD3 R20, P0, R18, c[0x0][0x180], RZ ;  /* 0x0000600012141a10 */ /* 0x000fe40007f1e0ff */
[----:B------:R-:W-:Y:S02]  /*0b50*/  IADD3 R14, R14, 0x30, RZ ;  /* 0x000000300e0e7810 */ /* 0x000fe40007ffe0ff */
[----:B------:R-:W-:Y:S02]  /*0b60*/  @P1 IADD3.X R21, R2, c[0x0][0x184], RZ, P0, !PT ;  /* 0x0000610002151a10 */ /* 0x000fe400007fe4ff */
        /* <DEDUP_REMOVED lines=28> */
[----:B------:R-:W-:-:S04]  /*0d30*/  CS2R R44, SRZ ;  /* 0x00000000002c7805 */ /* 0x000fc8000001ff00 */
[----:B------:R3:W5:Y:S04]  /*0d40*/  @P5 LDG.E R48, [R42.64] ;  /* 0x0000000e2a305981 */ /* 0x000768000c1e1900 */
[----:B------:R4:W5:Y:S04]  /*0d50*/  @P5 LDG.E R47, [R40.64] ;  /* 0x0000000e282f5981 */ /* 0x000968000c1e1900 */
[----:B------:R0:W5:Y:S01]  /*0d60*/  @P3 LDG.E R45, [R28.64] ;  /* 0x0000000e1c2d3981 */ /* 0x000162000c1e1900 */
[----:B---3--:R-:W-:Y:S01]  /*0d70*/  CS2R R42, SRZ ;  /* 0x00000000002a7805 */ /* 0x008fe2000001ff00 */
[----:B------:R-:W-:Y:S02]  /*0d80*/  BSSY B0, `(.L_x_397) ;  /* 0x000003e000007945 */ /* 0x000fe40003800000 */
[----:B------:R3:W5:Y:S01]  /*0d90*/  @P4 LDG.E R44, [R32.64] ;  /* 0x0000000e202c4981 */ /* 0x000762000c1e1900 */
[----:B----4-:R-:W-:-:S03]  /*0da0*/  CS2R R40, SRZ ;  /* 0x0000000000287805 */ /* 0x010fc6000001ff00 */
[----:B------:R4:W5:Y:S04]  /*0db0*/  @P4 LDG.E R43, [R30.64] ;  /* 0x0000000e1e2b4981 */ /* 0x000968000c1e1900 */
[----:B------:R4:W5:Y:S04]  /*0dc0*/  @P3 LDG.E R42, [R26.64] ;  /* 0x0000000e1a2a3981 */ /* 0x000968000c1e1900 */
        /* <DEDUP_REMOVED lines=17> */
[----:B-1----:R-:W-:Y:S01]  /*0ee0*/  @!P0 IMAD R14, R2, c[0x0][0x1d8], RZ ;  /* 0x00007600020e8a24 */ /* 0x002fe200078e02ff */
[----:B------:R-:W-:-:S03]  /*0ef0*/  @!P0 MOV R15, R65 ;  /* 0x00000041000f8202 */ /* 0x000fc60000000f00 */
[----:B------:R-:W-:Y:S01]  /*0f00*/  @!P0 IMAD R3, R51, c[0x0][0x1dc], R14 ;  /* 0x0000770033038a24 */ /* 0x000fe200078e020e */
[----:B------:R-:W-:-:S05]  /*0f10*/  @!P0 MOV R14, R62 ;  /* 0x0000003e000e8202 */ /* 0x000fca0000000f00 */
[----:B------:R-:W-:-:S05]  /*0f20*/  @!P0 IMAD.WIDE.U32 R14, R51, c[0x0][0x1d8], R14 ;  /* 0x00007600330e8a25 */ /* 0x000fca00078e000e */
[----:B------:R-:W-:Y:S02]  /*0f30*/  @!P0 IADD3 R3, R15, R3, RZ ;  /* 0x000000030f038210 */ /* 0x000fe40007ffe0ff */
[C---:B------:R-:W-:Y:S02]  /*0f40*/  @!P0 SHF.L.U32 R15, R14.reuse, 0x1, RZ ;  /* 0x000000010e0f8819 */ /* 0x040fe400000006ff */
[----:B--2---:R-:W-:Y:S02]  /*0f50*/  @!P0 SHF.L.U64.HI R0, R14, 0x1, R3 ;  /* 0x000000010e008819 */ /* 0x004fe40000010203 */
[----:B0-----:R-:W-:-:S04]  /*0f60*/  @!P0 IADD3 R16, P6, R15, c[0x0][0x180], RZ ;  /* 0x000060000f108a10 */ /* 0x001fc80007fde0ff */
        /* <DEDUP_REMOVED lines=8> */
[----:B0-----:R-:W-:-:S06]  /*0ff0*/  CS2R R38, SRZ ;  /* 0x0000000000267805 */ /* 0x001fcc000001ff00 */
[----:B------:R4:W5:Y:S04]  /*1000*/  @P2 LDG.E R39, [R22.64] ;  /* 0x0000000e16272981 */ /* 0x000968000c1e1900 */
[----:B------:R4:W5:Y:S01]  /*1010*/  @P1 LDG.E R38, [R18.64] ;  /* 0x0000000e12261981 */ /* 0x000962000c1e1900 */
[----:B------:R-:W-:Y:S01]  /*1020*/  ISETP.GT.U32.AND P0, PT, R59, 0x1bf, PT ;  /* 0x000001bf3b00780c */ /* 0x000fe20003f04070 */
[----:B---3--:R-:W-:Y:S01]  /*1030*/  CS2R R32, SRZ ;  /* 0x0000000000207805 */ /* 0x008fe2000001ff00 */
[----:B------:R-:W-:Y:S02]  /*1040*/  MOV R3, RZ ;  /* 0x000000ff00037202 */ /* 0x000fe40000000f00 */
[----:B------:R-:W-:-:S09]  /*1050*/  MOV R0, RZ ;  /* 0x000000ff00007202 */ /* 0x000fd20000000f00 */
[----:B------:R-:W-:Y:S05]  /*1060*/  @P0 BRA `(.L_x_398) ;  /* 0x000000f000000947 */ /* 0x000fea0003800000 */
[----:B----4-:R-:W-:Y:S01]  /*1070*/  ISETP.NE.AND P0, PT, RZ, UR13, PT ;  /* 0x0000000dff007c0c */ /* 0x010fe2000bf05270 */
[----:B------:R-:W-:Y:S01]  /*1080*/  HFMA2.MMA R16, -RZ, RZ, 0, 1.1920928955078125e-07 ;  /* 0x00000002ff107435 */ /* 0x000fe200000001ff */
[----:B------:R-:W-:-:S04]  /*1090*/  IADD3 R17, R60, R67, RZ ;  /* 0x000000433c117210 */ /* 0x000fc80007ffe0ff */
[----:B------:R-:W-:-:S07]  /*10a0*/  SHF.R.S32.HI R0, RZ, 0x1f, R17 ;  /* 0x0000001fff007819 */ /* 0x000fce0000011411 */
[----:B------:R-:W-:-:S04]  /*10b0*/  @P0 LEA R14, P6, R17, c[0x0][0x190], 0x1 ;  /* 0x00006400110e0a11 */ /* 0x000fc800078c08ff */
[C---:B------:R-:W-:Y:S01]  /*10c0*/  @P0 LEA.HI.X R15, R17.reuse, c[0x0][0x194], R0, 0x1, P6 ;  /* 0x00006500110f0a11 */ /* 0x040fe200030f0c00 */
[----:B------:R-:W-:-:S04]  /*10d0*/  IMAD.WIDE R16, R17, R16, c[0x0][0x188] ;  /* 0x0000620011107625 */ /* 0x000fc800078e0210 */
[----:B------:R-:W2:Y:S04]  /*10e0*/  @P0 LDG.E.U16 R19, [R14.64] ;  /* 0x0000000e0e130981 */ /* 0x000ea8000c1e1500 */
[----:B------:R-:W3:Y:S04]  /*10f0*/  @P0 LDG.E.U16 R18, [R14.64+0x2] ;  /* 0x0000020e0e120981 */ /* 0x000ee8000c1e1500 */
[----:B------:R-:W4:Y:S04]  /*1100*/  LDG.E.U16 R33, [R16.64] ;  /* 0x0000000e10217981 */ /* 0x000f28000c1e1500 */
[----:B------:R-:W4:Y:S01]  /*1110*/  LDG.E.U16 R0, [R16.64+0x2] ;  /* 0x0000020e10007981 */ /* 0x000f22000c1e1500 */
[----:B--2---:R-:W-:-:S02]  /*1120*/  @P0 PRMT R32, RZ, 0x5410, R19 ;  /* 0x00005410ff200816 */ /* 0x004fc40000000013 */
[----:B---3--:R-:W-:Y:S02]  /*1130*/  @P0 PRMT R3, RZ, 0x5410, R18 ;  /* 0x00005410ff030816 */ /* 0x008fe40000000012 */
[----:B----4-:R-:W-:Y:S02]  /*1140*/  PRMT R33, RZ, 0x5410, R33 ;  /* 0x00005410ff217816 */ /* 0x010fe40000000021 */
[----:B------:R-:W-:Y:S02]  /*1150*/  PRMT R0, RZ, 0x5410, R0 ;  /* 0x00005410ff007816 */ /* 0x000fe40000000000 */
.L_x_398:
[----:B----4-:R-:W-:Y:S05]  /*1160*/  BSYNC B0 ;  /* 0x0000000000007941 */ /* 0x010fea0003800000 */
.L_x_397:
        /* <DEDUP_REMOVED lines=36> */
.L_x_399:
        /* <DEDUP_REMOVED lines=18> */
[----:B0-----:R-:W-:Y:S02]  /*14d0*/  FMUL.FTZ R14, R14, R29 ;  /* 0x0000001d0e0e7220 */ /* 0x001fe40000410000 */
[----:B------:R-:W-:-:S04]  /*14e0*/  FADD.FTZ R29, -R29, 1 ;  /* 0x3f8000001d1d7421 */ /* 0x000fc80000010100 */
[----:B------:R-:W-:Y:S02]  /*14f0*/  FFMA.FTZ R29, R26, R29, 1 ;  /* 0x3f8000001a1d7423 */ /* 0x000fe4000001001d */
[----:B-1----:R-:W-:Y:S02]  /*1500*/  FMUL.FTZ R15, R15, R68 ;  /* 0x000000440f0f7220 */ /* 0x002fe40000410000 */
[----:B------:R-:W-:Y:S02]  /*1510*/  FADD.FTZ R68, -R68, 1 ;  /* 0x3f80000044447421 */ /* 0x000fe40000010100 */
[----:B------:R-:W-:Y:S02]  /*1520*/  FMUL.FTZ R14, R14, R29 ;  /* 0x0000001d0e0e7220 */ /* 0x000fe40000410000 */
[----:B------:R-:W-:-:S04]  /*1530*/  FFMA.FTZ R68, R19, R68, 1 ;  /* 0x3f80000013447423 */ /* 0x000fc80000010044 */
[----:B------:R-:W-:Y:S02]  /*1540*/  FMUL.FTZ R15, R15, R68 ;  /* 0x000000440f0f7220 */ /* 0x000fe40000410000 */
.L_x_400:
[----:B------:R-:W-:Y:S02]  /*1550*/  FFMA.FTZ R21, R18, R25, R21 ;  /* 0x0000001912157223 */ /* 0x000fe40000010015 */
[----:B------:R-:W-:Y:S02]  /*1560*/  FADD.FTZ R25, R25, R24 ;  /* 0x0000001819197221 */ /* 0x000fe40000010000 */
[----:B------:R-:W-:Y:S02]  /*1570*/  FADD.FTZ R19, RZ, R16 ;  /* 0x00000010ff137221 */ /* 0x000fe40000010000 */
[----:B------:R-:W-:Y:S02]  /*1580*/  FMUL.FTZ R24, R14, R33 ;  /* 0x000000210e187220 */ /* 0x000fe40000410000 */
[----:B------:R-:W-:Y:S02]  /*1590*/  FFMA.FTZ R22, R23, R14, R22 ;  /* 0x0000000e17167223 */ /* 0x000fe40000010016 */
[----:B------:R-:W-:-:S02]  /*15a0*/  FFMA.FTZ R16, R18, R17, RZ ;  /* 0x0000001112107223 */ /* 0x000fc400000100ff */
[----:B------:R-:W-:Y:S01]  /*15b0*/  FADD.FTZ R14, R19, R14 ;  /* 0x0000000e130e7221 */ /* 0x000fe20000010000 */
[--C-:B------:R-:W-:Y:S01]  /*15c0*/  PRMT R19, RZ, 0x5410, R44.reuse ;  /* 0x00005410ff137816 */ /* 0x100fe2000000002c */
[----:B------:R-:W-:Y:S02]  /*15d0*/  FADD.FTZ R18, RZ, R17 ;  /* 0x00000011ff127221 */ /* 0x000fe40000010000 */
[----:B------:R-:W-:Y:S01]  /*15e0*/  FFMA.FTZ R23, R23, R24, R21 ;  /* 0x0000001817177223 */ /* 0x000fe20000010015 */
[----:B------:R-:W-:Y:S01]  /*15f0*/  PRMT R21, RZ, 0x7610, R44 ;  /* 0x00007610ff157816 */ /* 0x000fe2000000002c */
[----:B------:R-:W-:Y:S02]  /*1600*/  FMUL.FTZ R17, R15, R0 ;  /* 0x000000000f117220 */ /* 0x000fe40000410000 */
[C---:B------:R-:W-:Y:S02]  /*1610*/  FFMA.FTZ R16, R20.reuse, R15, R16 ;  /* 0x0000000f14107223 */ /* 0x040fe40000010010 */
[----:B------:R-:W-:-:S02]  /*1620*/  FFMA.FTZ R20, R20, R17, R23 ;  /* 0x0000001114147223 */ /* 0x000fc40000010017 */
[----:B------:R-:W-:Y:S01]  /*1630*/  FADD.FTZ R23, R19, -UR16 ;  /* 0x8000001013177e21 */ /* 0x000fe20008010000 */
[----:B------:R-:W-:Y:S01]  /*1640*/  PRMT R19, RZ, 0x7610, R43 ;  /* 0x00007610ff137816 */ /* 0x000fe2000000002b */
[----:B------:R-:W-:Y:S02]  /*1650*/  FADD.FTZ R21, R21, -UR16 ;  /* 0x8000001015157e21 */ /* 0x000fe40008010000 */
[----:B------:R-:W-:Y:S02]  /*1660*/  FADD.FTZ R15, R18, R15 ;  /* 0x0000000f120f7221 */ /* 0x000fe40000010000 */
[----:B------:R-:W-:Y:S01]  /*1670*/  FADD.FTZ R18, R25, R24 ;  /* 0x0000001819127221 */ /* 0x000fe20000010000 */
[----:B------:R-:W-:Y:S01]  /*1680*/  PRMT R24, RZ, 0x5410, R43 ;  /* 0x00005410ff187816 */ /* 0x000fe2000000002b */
[----:B------:R-:W-:Y:S02]  /*1690*/  FMUL.FTZ R23, R23, UR12 ;  /* 0x0000000c17177c20 */ /* 0x000fe40008410000 */
        /* <DEDUP_REMOVED lines=20> */
.L_x_401:
[----:B------:R-:W-:Y:S02]  /*17e0*/  FMUL.FTZ R26, R24, R33 ;  /* 0x00000021181a7220 */ /* 0x000fe40000410000 */
[----:B------:R-:W-:Y:S02]  /*17f0*/  FADD.FTZ R17, R17, R18 ;  /* 0x0000001211117221 */ /* 0x000fe40000010000 */
[----:B------:R-:W-:Y:S02]  /*1800*/  FADD.FTZ R25, R14, R24 ;  /* 0x000000180e197221 */ /* 0x000fe40000010000 */
[C---:B------:R-:W-:Y:S01]  /*1810*/  FFMA.FTZ R22, R23.reuse, R24, R22 ;  /* 0x0000001817167223 */ /* 0x040fe20000010016 */
[----:B------:R-:W-:Y:S01]  /*1820*/  PRMT R24, RZ, 0x5410, R42 ;  /* 0x00005410ff187816 */ /* 0x000fe2000000002a */
[----:B------:R-:W-:Y:S02]  /*1830*/  FFMA.FTZ R23, R23, R26, R20 ;  /* 0x0000001a17177223 */ /* 0x000fe40000010014 */
[----:B------:R-:W-:-:S02]  /*1840*/  FADD.FTZ R14, R15, R19 ;  /* 0x000000130f0e7221 */ /* 0x000fc40000010000 */
[----:B------:R-:W-:Y:S02]  /*1850*/  FMUL.FTZ R20, R19, R0 ;  /* 0x0000000013147220 */ /* 0x000fe40000410000 */
[----:B------:R-:W-:Y:S01]  /*1860*/  FFMA.FTZ R15, R21, R19, R16 ;  /* 0x00000013150f7223 */ /* 0x000fe20000010010 */
[--C-:B------:R-:W-:Y:S01]  /*1870*/  PRMT R16, RZ, 0x5410, R45.reuse ;  /* 0x00005410ff107816 */ /* 0x100fe2000000002d */
[----:B------:R-:W-:Y:S01]  /*1880*/  FADD.FTZ R19, R17, R26 ;  /* 0x0000001a11137221 */ /* 0x000fe20000010000 */
[----:B------:R-:W-:Y:S01]  /*1890*/  PRMT R17, RZ, 0x7610, R45 ;  /* 0x00007610ff117816 */ /* 0x000fe2000000002d */
[----:B------:R-:W-:Y:S02]  /*18a0*/  FFMA.FTZ R21, R21, R20, R23 ;  /* 0x0000001415157223 */ /* 0x000fe40000010017 */
        /* <DEDUP_REMOVED lines=19> */
[----:B-1----:R-:W-:Y:S02]  /*19e0*/  FADD.FTZ R67, -R68, 1 ;  /* 0x3f80000044437421 */ /* 0x002fe40000010100 */
[----:B------:R-:W-:Y:S02]  /*19f0*/  FMUL.FTZ R17, R17, R68 ;  /* 0x0000004411117220 */ /* 0x000fe40000410000 */
[----:B------:R-:W-:Y:S02]  /*1a00*/  FFMA.FTZ R16, R16, R67, 1 ;  /* 0x3f80000010107423 */ /* 0x000fe40000010043 */
[----:B------:R-:W-:Y:S02]  /*1a10*/  FMUL.FTZ R24, R24, R29 ;  /* 0x0000001d18187220 */ /* 0x000fe40000410000 */
[----:B------:R-:W-:-:S02]  /*1a20*/  FMUL.FTZ R17, R17, R16 ;  /* 0x0000001011117220 */ /* 0x000fc40000410000 */
.L_x_402:
[----:B------:R-:W-:Y:S02]  /*1a30*/  FMUL.FTZ R26, R24, R33 ;  /* 0x00000021181a7220 */ /* 0x000fe40000410000 */
[----:B------:R-:W-:Y:S01]  /*1a40*/  FADD.FTZ R19, R20, R19 ;  /* 0x0000001314137221 */ /* 0x000fe20000010000 */
[----:B------:R-:W-:Y:S01]  /*1a50*/  PRMT R20, RZ, 0x7610, R40 ;  /* 0x00007610ff147816 */ /* 0x000fe20000000028 */
[----:B------:R-:W-:-:S02]  /*1a60*/  FADD.FTZ R16, R25, R24 ;  /* 0x0000001819107221 */ /* 0x000fc40000010000 */
[----:B------:R-:W-:Y:S02]  /*1a70*/  FFMA.FTZ R22, R23, R24, R22 ;  /* 0x0000001817167223 */ /* 0x000fe40000010016 */
[----:B------:R-:W-:Y:S01]  /*1a80*/  FADD.FTZ R24, R19, R26 ;  /* 0x0000001a13187221 */ /* 0x000fe20000010000 */
[----:B------:R-:W-:Y:S01]  /*1a90*/  PRMT R19, RZ, 0x5410, R40 ;  /* 0x00005410ff137816 */ /* 0x000fe20000000028 */
[----:B------:R-:W-:Y:S02]  /*1aa0*/  FADD.FTZ R20, R20, -UR16 ;  /* 0x8000001014147e21 */ /* 0x000fe40008010000 */
[----:B------:R-:W-:Y:S01]  /*1ab0*/  FFMA.FTZ R23, R23, R26, R21 ;  /* 0x0000001a17177223 */ /* 0x000fe20000010015 */
[--C-:B------:R-:W-:Y:S01]  /*1ac0*/  PRMT R21, RZ, 0x5410, R39.reuse ;  /* 0x00005410ff157816 */ /* 0x100fe20000000027 */
[----:B------:R-:W-:Y:S01]  /*1ad0*/  FADD.FTZ R25, R19, -UR16 ;  /* 0x8000001013197e21 */ /* 0x000fe20008010000 */
[----:B------:R-:W-:Y:S01]  /*1ae0*/  PRMT R19, RZ, 0x7610, R39 ;  /* 0x00007610ff137816 */ /* 0x000fe20000000027 */
[----:B------:R-:W-:-:S02]  /*1af0*/  FMUL.FTZ R27, R17, R0 ;  /* 0x00000000111b7220 */ /* 0x000fc40000410000 */
        /* <DEDUP_REMOVED lines=21> */
.L_x_403:
[C---:B------:R-:W-:Y:S02]  /*1c50*/  FFMA.FTZ R28, R18.reuse, R27, R23 ;  /* 0x0000001b121c7223 */ /* 0x040fe40000010017 */
[----:B------:R-:W-:Y:S02]  /*1c60*/  FMUL.FTZ R26, R21, R33 ;  /* 0x00000021151a7220 */ /* 0x000fe40000410000 */
[----:B------:R-:W-:Y:S02]  /*1c70*/  FFMA.FTZ R23, R18, R17, R15 ;  /* 0x0000001112177223 */ /* 0x000fe4000001000f */
[----:B------:R-:W-:Y:S02]  /*1c80*/  FMUL.FTZ R18, R19, R0 ;  /* 0x0000000013127220 */ /* 0x000fe40000410000 */
[----:B------:R-:W-:-:S02]  /*1c90*/  FFMA.FTZ R15, R25, R26, R28 ;  /* 0x0000001a190f7223 */ /* 0x000fc4000001001c */
[----:B------:R-:W-:Y:S02]  /*1ca0*/  FADD.FTZ R27, R27, R24 ;  /* 0x000000181b1b7221 */ /* 0x000fe40000010000 */
[----:B------:R-:W-:Y:S01]  /*1cb0*/  FADD.FTZ R24, R14, R17 ;  /* 0x000000110e187221 */ /* 0x000fe20000010000 */
[----:B------:R-:W-:Y:S01]  /*1cc0*/  PRMT R14, RZ, 0x5410, R41 ;  /* 0x00005410ff0e7816 */ /* 0x000fe20000000029 */
[----:B------:R-:W-:Y:S02]  /*1cd0*/  FFMA.FTZ R17, R25, R21, R22 ;  /* 0x0000001519117223 */ /* 0x000fe40000010016 */
[----:B------:R-:W-:Y:S01]  /*1ce0*/  FFMA.FTZ R25, R20, R18, R15 ;  /* 0x0000001214197223 */ /* 0x000fe2000001000f */
[----:B------:R-:W-:Y:S01]  /*1cf0*/  PRMT R15, RZ, 0x7610, R41 ;  /* 0x00007610ff0f7816 */ /* 0x000fe20000000029 */
[----:B------:R-:W-:Y:S02]  /*1d00*/  FADD.FTZ R27, R27, R26 ;  /* 0x0000001a1b1b7221 */ /* 0x000fe40000010000 */
[----:B------:R-:W-:Y:S01]  /*1d10*/  FADD.FTZ R22, R14, -UR16 ;  /* 0x800000100e167e21 */ /* 0x000fe20008010000 */
[----:B------:R-:W-:Y:S01]  /*1d20*/  PRMT R14, RZ, 0x5410, R38 ;  /* 0x00005410ff0e7816 */ /* 0x000fe20000000026 */
[----:B------:R-:W-:-:S02]  /*1d30*/  FADD.FTZ R26, R18, R27 ;  /* 0x0000001b121a7221 */ /* 0x000fc40000010000 */
[----:B------:R-:W-:Y:S01]  /*1d40*/  FADD.FTZ R18, R15, -UR16 ;  /* 0x800000100f127e21 */ /* 0x000fe20008010000 */
[----:B------:R-:W-:Y:S01]  /*1d50*/  PRMT R15, RZ, 0x7610, R38 ;  /* 0x00007610ff0f7816 */ /* 0x000fe20000000026 */
        /* <DEDUP_REMOVED lines=21> */
.L_x_404:
[----:B------:R-:W-:Y:S02]  /*1eb0*/  FADD.FTZ R21, R16, R21 ;  /* 0x0000001510157221 */ /* 0x000fe40000010000 */
[----:B------:R-:W-:Y:S01]  /*1ec0*/  FFMA.FTZ R20, R20, R19, R23 ;  /* 0x0000001314147223 */ /* 0x000fe20000010017 */
[--C-:B------:R-:W-:Y:S01]  /*1ed0*/  PRMT R23, RZ, 0x7610, R36.reuse ;  /* 0x00007610ff177816 */ /* 0x100fe20000000024 */
[----:B------:R-:W-:Y:S01]  /*1ee0*/  FADD.FTZ R16, R24, R19 ;  /* 0x0000001318107221 */ /* 0x000fe20000010000 */
[----:B------:R-:W-:Y:S01]  /*1ef0*/  PRMT R19, RZ, 0x5410, R36 ;  /* 0x00005410ff137816 */ /* 0x000fe20000000024 */
[----:B------:R-:W-:Y:S01]  /*1f00*/  FMUL.FTZ R27, R14, R33 ;  /* 0x000000210e1b7220 */ /* 0x000fe20000410000 */
[----:B------:R-:W-:Y:S01]  /*1f10*/  PRMT R24, RZ, 0x7610, R35 ;  /* 0x00007610ff187816 */ /* 0x000fe20000000023 */
[----:B------:R-:W-:Y:S02]  /*1f20*/  FMUL.FTZ R29, R15, R0 ;  /* 0x000000000f1d7220 */ /* 0x000fe40000410000 */
[----:B------:R-:W-:-:S02]  /*1f30*/  FFMA.FTZ R25, R22, R27, R25 ;  /* 0x0000001b16197223 */ /* 0x000fc40000010019 */
[----:B------:R-:W-:Y:S02]  /*1f40*/  FADD.FTZ R26, R26, R27 ;  /* 0x0000001b1a1a7221 */ /* 0x000fe40000010000 */
[----:B------:R-:W-:Y:S02]  /*1f50*/  FADD.FTZ R19, R19, -UR16 ;  /* 0x8000001013137e21 */ /* 0x000fe40008010000 */
[----:B------:R-:W-:Y:S02]  /*1f60*/  FADD.FTZ R27, R23, -UR16 ;  /* 0x80000010171b7e21 */ /* 0x000fe40008010000 */
[----:B------:R-:W-:Y:S02]  /*1f70*/  FFMA.FTZ R28, R18, R29, R25 ;  /* 0x0000001d121c7223 */ /* 0x000fe40000010019 */
[----:B------:R-:W-:Y:S01]  /*1f80*/  FADD.FTZ R25, R29, R26 ;  /* 0x0000001a1d197221 */ /* 0x000fe20000010000 */
        /* <DEDUP_REMOVED lines=22> */
.L_x_405:
[----:B------:R-:W-:Y:S02]  /*20f0*/  FMUL.FTZ R30, R26, R33 ;  /* 0x000000211a1e7220 */ /* 0x000fe40000410000 */
[----:B------:R-:W-:Y:S02]  /*2100*/  FMUL.FTZ R29, R24, R0 ;  /* 0x00000000181d7220 */ /* 0x000fe40000410000 */
[----:B------:R-:W-:Y:S02]  /*2110*/  FFMA.FTZ R28, R23, R30, R28 ;  /* 0x0000001e171c7223 */ /* 0x000fe4000001001c */
[----:B------:R-:W-:Y:S01]  /*2120*/  FFMA.FTZ R17, R22, R14, R17 ;  /* 0x0000000e16117223 */ /* 0x000fe20000010011 */
[----:B------:R-:W-:Y:S01]  /*2130*/  PRMT R22, RZ, 0x5410, R37 ;  /* 0x00005410ff167816 */ /* 0x000fe20000000025 */
[----:B------:R-:W-:Y:S01]  /*2140*/  FADD.FTZ R30, R25, R30 ;  /* 0x0000001e191e7221 */ /* 0x000fe20000010000 */
[----:B------:R-:W-:Y:S01]  /*2150*/  PRMT R25, RZ, 0x7610, R34 ;  /* 0x00007610ff197816 */ /* 0x000fe20000000022 */
[----:B------:R-:W-:-:S02]  /*2160*/  FFMA.FTZ R27, R19, R29, R28 ;  /* 0x0000001d131b7223 */ /* 0x000fc4000001001c */
[----:B------:R-:W-:Y:S02]  /*2170*/  FADD.FTZ R29, R29, R30 ;  /* 0x0000001e1d1d7221 */ /* 0x000fe40000010000 */
[----:B------:R-:W-:Y:S01]  /*2180*/  FADD.FTZ R30, R22, -UR16 ;  /* 0x80000010161e7e21 */ /* 0x000fe20008010000 */
[----:B------:R-:W-:-:S03]  /*2190*/  PRMT R22, RZ, 0x7610, R37 ;  /* 0x00007610ff167816 */ /* 0x000fc60000000025 */
[----:B------:R-:W-:Y:S02]  /*21a0*/  FMUL.FTZ R30, R30, UR12 ;  /* 0x0000000c1e1e7c20 */ /* 0x000fe40008410000 */
[----:B------:R-:W-:-:S04]  /*21b0*/  FADD.FTZ R22, R22, -UR16 ;  /* 0x8000001016167e21 */ /* 0x000fc80008010000 */
        /* <DEDUP_REMOVED lines=21> */
.L_x_406:
[----:B------:R-:W-:Y:S01]  /*2310*/  FMUL.FTZ R68, R22, R33 ;  /* 0x0000002116447220 */ /* 0x000fe20000410000 */
[----:B------:R-:W-:Y:S01]  /*2320*/  ISETP.GT.AND P0, PT, R12, 0x1e, PT ;  /* 0x0000001e0c00780c */ /* 0x000fe20003f04270 */
[----:B------:R-:W-:Y:S01]  /*2330*/  FMUL.FTZ R31, R25, R0 ;  /* 0x00000000191f7220 */ /* 0x000fe20000410000 */
[----:B------:R-:W-:Y:S01]  /*2340*/  BSSY B0, `(.L_x_407) ;  /* 0x0000052000007945 */ /* 0x000fe20003800000 */
[----:B------:R-:W-:Y:S01]  /*2350*/  FFMA.FTZ R27, R30, R68, R27 ;  /* 0x000000441e1b7223 */ /* 0x000fe2000001001b */
[----:B------:R-:W-:Y:S01]  /*2360*/  SHF.L.U32 R67, R59, 0x4, RZ ;  /* 0x000000043b437819 */ /* 0x000fe200000006ff */
[----:B------:R-:W-:Y:S02]  /*2370*/  FADD.FTZ R68, R29, R68 ;  /* 0x000000441d447221 */ /* 0x000fe40000010000 */
[----:B------:R-:W-:Y:S02]  /*2380*/  FFMA.FTZ R29, R28, R31, R27 ;  /* 0x0000001f1c1d7223 */ /* 0x000fe4000001001b */
[----:B------:R-:W-:-:S02]  /*2390*/  FADD.FTZ R27, R31, R68 ;  /* 0x000000441f1b7221 */ /* 0x000fc40000010000 */
[----:B------:R-:W-:Y:S01]  /*23a0*/  FFMA.FTZ R20, R18, R15, R20 ;  /* 0x0000000f12147223 */ /* 0x000fe20000010014 */
[----:B------:R-:W0:Y:S01]  /*23b0*/  SHFL.DOWN PT, R68, R29, 0x1, 0x1f ;  /* 0x08201f001d447f89 */ /* 0x000e2200000e0000 */
[----:B------:R-:W-:Y:S02]  /*23c0*/  FADD.FTZ R21, R21, R14 ;  /* 0x0000000e15157221 */ /* 0x000fe40000010000 */
[----:B------:R-:W-:Y:S01]  /*23d0*/  FADD.FTZ R15, R16, R15 ;  /* 0x0000000f100f7221 */ /* 0x000fe20000010000 */
[----:B------:R-:W1:Y:S01]  /*23e0*/  SHFL.DOWN PT, R31, R27, 0x1, 0x1f ;  /* 0x08201f001b1f7f89 */ /* 0x000e6200000e0000 */
        /* <DEDUP_REMOVED lines=32> */
[----:B------:R-:W-:Y:S02]  /*25f0*/  MOV R14, R29 ;  /* 0x0000001d000e7202 */ /* 0x000fe40000000f00 */
[----:B------:R-:W-:-:S09]  /*2600*/  MOV R15, R27 ;  /* 0x0000001b000f7202 */ /* 0x000fd20000000f00 */
        /* <DEDUP_REMOVED lines=37> */
.L_x_408:
[----:B0-----:R-:W-:Y:S05]  /*2860*/  BSYNC B0 ;  /* 0x0000000000007941 */ /* 0x001fea0003800000 */
.L_x_407:
        /* <DEDUP_REMOVED lines=41> */
.L_x_410:
[----:B------:R-:W-:Y:S05]  /*2b00*/  BSYNC B0 ;  /* 0x0000000000007941 */ /* 0x000fea0003800000 */
.L_x_409:
[----:B------:R-:W-:Y:S01]  /*2b10*/  BSSY B0, `(.L_x_411) ;  /* 0x0000014000007945 */ /* 0x000fe20003800000 */
[----:B------:R-:W-:Y:S01]  /*2b20*/  HFMA2.MMA R29, -RZ, RZ, 0, 1.1920928955078125e-07 ;  /* 0x00000002ff1d7435 */ /* 0x000fe200000001ff */
[----:B------:R-:W-:Y:S01]  /*2b30*/  MOV R28, 0x4 ;  /* 0x00000004001c7802 */ /* 0x000fe20000000f00 */
        /* <DEDUP_REMOVED lines=17> */
.L_x_412:
[----:B------:R-:W-:Y:S05]  /*2c50*/  BSYNC B0 ;  /* 0x0000000000007941 */ /* 0x000fea0003800000 */
.L_x_411:
[----:B------:R-:W-:-:S13]  /*2c60*/  ISETP.LE.U32.AND P6, PT, R29, c[0x0][0xc], PT ;  /* 0x000003001d007a0c */ /* 0x000fda0003fc3070 */
[----:B------:R-:W-:Y:S05]  /*2c70*/  @!P6 BRA `(.L_x_413) ;  /* 0x000013000000e947 */ /* 0x000fea0003800000 */
        /* <DEDUP_REMOVED lines=15> */
[----:B------:R-:W-:Y:S01]  /*2d70*/  HFMA2.MMA R19, -RZ, RZ, 0, 5.9604644775390625e-08 ;  /* 0x00000001ff137435 */ /* 0x000fe200000001ff */
[----:B------:R-:W-:Y:S01]  /*2d80*/  UPOPC UR5, UR4 ;  /* 0x00000004000572bf */ /* 0x000fe20008000000 */
[----:B-1----:R-:W-:Y:S01]  /*2d90*/  P2R R22, PR, RZ, 0x1 ;  /* 0x00000001ff167803 */ /* 0x002fe20000000000 */
[----:B------:R-:W-:Y:S01]  /*2da0*/  UFLO.U32 UR4, UR4 ;  /* 0x00000004000472bd */ /* 0x000fe200080e0000 */
[----:B------:R-:W-:Y:S01]  /*2db0*/  LOP3.LUT P6, RZ, R50, 0x2, RZ, 0xc0, !PT ;  /* 0x0000000232ff7812 */ /* 0x000fe200078cc0ff */
[----:B------:R-:W-:-:S00]  /*2dc0*/  ERRBAR ;  /* 0x00000000000079ab */ /* 0x000fc00000000000 */
[----:B0-----:R-:W-:Y:S02]  /*2dd0*/  ISETP.EQ.U32.AND P0, PT, R12, UR4, PT ;  /* 0x000000040c007c0c */ /* 0x001fe4000bf02070 */
[----:B------:R-:W-:-:S05]  /*2de0*/  SEL R19, R19, 0xffffffff, !P6 ;  /* 0xffffffff13137807 */ /* 0x000fca0007000000 */
[----:B------:R-:W-:-:S06]  /*2df0*/  IMAD R19, R19, UR5, RZ ;  /* 0x0000000513137c24 */ /* 0x000fcc000f8e02ff */
[----:B------:R0:W-:Y:S01]  /*2e00*/  @P0 RED.E.ADD.S32.STRONG.GPU [R16.64], R19 ;  /* 0x000000131000098e */ /* 0x0001e2000c10e38e */
[----:B------:R-:W-:Y:S02]  /*2e10*/  ISETP.NE.AND P0, PT, R22, RZ, PT ;  /* 0x000000ff1600720c */ /* 0x000fe40003f05270 */
[----:B------:R-:W-:-:S04]  /*2e20*/  SEL R22, RZ, c[0x0][0xc], P6 ;  /* 0x00000300ff167a07 */ /* 0x000fc80003000000 */
[----:B------:R-:W-:-:S13]  /*2e30*/  ISETP.NE.AND P6, PT, R22, -0x1, PT ;  /* 0xffffffff1600780c */ /* 0x000fda0003fc5270 */
[----:B0-----:R-:W-:Y:S05]  /*2e40*/  @!P6 BRA `(.L_x_414) ;  /* 0x000000500000e947 */ /* 0x001fea0003800000 */
.L_x_415:
[----:B------:R-:W2:Y:S01]  /*2e50*/  LDG.E.STRONG.GPU R19, [R16.64] ;  /* 0x0000000e10137981 */ /* 0x000ea2000c1ef900 */
[----:B------:R-:W-:Y:S01]  /*2e60*/  YIELD ;  /* 0x0000000000007946 */ /* 0x000fe20003800000 */
[----:B--2---:R-:W-:Y:S01]  /*2e70*/  ISETP.NE.AND P6, PT, R19, R22, PT ;  /* 0x000000161300720c */ /* 0x004fe20003fc5270 */
[----:B------:R-:W-:-:S12]  /*2e80*/  CCTL.IVALL ;  /* 0x00000000ff00798f */ /* 0x000fd80002000000 */
[----:B------:R-:W-:Y:S05]  /*2e90*/  @P6 BRA `(.L_x_415) ;  /* 0xffffffb000006947 */ /* 0x000fea000383ffff */
.L_x_414:
[----:B------:R-:W-:Y:S01]  /*2ea0*/  ISETP.NE.AND P6, PT, RZ, c[0x0][0xc], PT ;  /* 0x00000300ff007a0c */ /* 0x000fe20003fc5270 */
[----:B------:R-:W-:Y:S01]  /*2eb0*/  WARPSYNC 0xffffffff ;  /* 0xffffffff00007948 */ /* 0x000fe20003800000 */
[----:B------:R-:W-:Y:S11]  /*2ec0*/  BAR.SYNC.DEFER_BLOCKING 0x0 ;  /* 0x0000000000007b1d */ /* 0x000ff60000010000 */
[----:B------:R-:W-:Y:S05]  /*2ed0*/  @!P6 BRA `(.L_x_413) ;  /* 0x000010a00000e947 */ /* 0x000fea0003800000 */
[----:B------:R-:W-:Y:S01]  /*2ee0*/  MOV R16, 0x1 ;  /* 0x0000000100107802 */ /* 0x000fe20000000f00 */
[----:B------:R-:W-:-:S03]  /*2ef0*/  HFMA2.MMA R19, -RZ, RZ, 0, 0 ;  /* 0x00000000ff137435 */ /* 0x000fc600000001ff */
[----:B------:R-:W-:-:S04]  /*2f00*/  IADD3 R16, -R16, c[0x0][0xc], RZ ;  /* 0x0000030010107a10 */ /* 0x000fc80007ffe1ff */
[----:B------:R-:W-:-:S13]  /*2f10*/  ISETP.GE.U32.AND P6, PT, R16, 0x3, PT ;  /* 0x000000031000780c */ /* 0x000fda0003fc6070 */
[----:B------:R-:W-:Y:S05]  /*2f20*/  @!P6 BRA `(.L_x_416) ;  /* 0x00000e800000e947 */ /* 0x000fea0003800000 */
[----:B------:R-:W-:Y:S01]  /*2f30*/  ULDC UR5, c[0x0][0xc] ;  /* 0x0000030000057ab9 */ /* 0x000fe20000000800 */
[----:B------:R-:W-:Y:S01]  /*2f40*/  MOV R19, RZ ;  /* 0x000000ff00137202 */ /* 0x000fe20000000f00 */
[----:B------:R-:W-:-:S04]  /*2f50*/  ULOP3.LUT UR4, UR5, 0x3, URZ, 0xc0, !UPT ;  /* 0x0000000305047892 */ /* 0x000fc8000f8ec03f */
        /* <DEDUP_REMOVED lines=14> */
.L_x_419:
        /* <DEDUP_REMOVED lines=116> */
.L_x_418:
        /* <DEDUP_REMOVED lines=64> */
.L_x_420:
[----:B------:R-:W-:-:S04]  /*3b80*/  LOP3.LUT P6, RZ, R61, 0x1, RZ, 0xc0, !PT ;  /* 0x000000013dff7812 */ /* 0x000fc800078cc0ff */
[----:B------:R-:W-:-:S13]  /*3b90*/  ISETP.NE.OR P6, PT, RZ, UR4, P6 ;  /* 0x00000004ff007c0c */ /* 0x000fda000b7c5670 */
[----:B------:R-:W-:Y:S05]  /*3ba0*/  @!P6 BRA `(.L_x_416) ;  /* 0x000002000000e947 */ /* 0x000fea0003800000 */
.L_x_417:
        /* <DEDUP_REMOVED lines=32> */
.L_x_416:
        /* <DEDUP_REMOVED lines=11> */
.L_x_422:
[----:B------:R-:W-:Y:S05]  /*3e60*/  BSYNC B0 ;  /* 0x0000000000007941 */ /* 0x000fea0003800000 */
.L_x_421:
        /* <DEDUP_REMOVED lines=17> */
.L_x_413:
[----:B------:R1:W-:Y:S04]  /*3f80*/  @!P0 STS.64 [0x88], R14 ;  /* 0x0000880eff008388 */ /* 0x0003e80000000a00 */
[----:B------:R-:W-:Y:S01]  /*3f90*/  BAR.SYNC.DEFER_BLOCKING 0x0 ;  /* 0x0000000000007b1d */ /* 0x000fe20000010000 */
[----:B------:R-:W-:Y:S02]  /*3fa0*/  ISETP.NE.AND P6, PT, RZ, UR13, PT ;  /* 0x0000000dff007c0c */ /* 0x000fe4000bfc5270 */
[----:B0-----:R-:W-:-:S02]  /*3fb0*/  SHF.R.U32.HI R18, RZ, 0x3, R59 ;  /* 0x00000003ff127819 */ /* 0x001fc4000001163b */
[--C-:B------:R-:W-:Y:S02]  /*3fc0*/  PRMT R22, RZ, 0x5410, R47.reuse ;  /* 0x00005410ff167816 */ /* 0x100fe4000000002f */
[--C-:B-1----:R-:W-:Y:S01]  /*3fd0*/  PRMT R14, RZ, 0x5410, R48.reuse ;  /* 0x00005410ff0e7816 */ /* 0x102fe20000000030 */
[----:B------:R-:W-:Y:S01]  /*3fe0*/  IMAD.WIDE.U32 R18, R18, 0x24924925, RZ ;  /* 0x2492492512127825 */ /* 0x000fe200078e00ff */
[----:B------:R-:W-:Y:S02]  /*3ff0*/  PRMT R48, RZ, 0x7610, R48 ;  /* 0x00007610ff307816 */ /* 0x000fe40000000030 */
[----:B------:R-:W-:Y:S01]  /*4000*/  PRMT R47, RZ, 0x7610, R47 ;  /* 0x00007610ff2f7816 */ /* 0x000fe2000000002f */
[----:B------:R-:W-:Y:S01]  /*4010*/  FADD.FTZ R14, R14, -UR16 ;  /* 0x800000100e0e7e21 */ /* 0x000fe20008010000 */
[----:B------:R-:W-:Y:S01]  /*4020*/  PRMT R21, RZ, 0x5410, R49 ;  /* 0x00005410ff157816 */ /* 0x000fe20000000031 */
[----:B------:R-:W-:Y:S02]  /*4030*/  FADD.FTZ R23, R48, -UR16 ;  /* 0x8000001030177e21 */ /* 0x000fe40008010000 */
[----:B------:R-:W-:-:S02]  /*4040*/  IMAD R18, R13, c[0x0][0x1fc], R19 ;  /* 0x00007f000d127a24 */ /* 0x000fc400078e0213 */
[----:B------:R-:W-:Y:S02]  /*4050*/  FMUL.FTZ R24, R14, UR12 ;  /* 0x0000000c0e187c20 */ /* 0x000fe40008410000 */
[----:B------:R-:W-:Y:S01]  /*4060*/  FMUL.FTZ R23, R23, UR12 ;  /* 0x0000000c17177c20 */ /* 0x000fe20008410000 */
[----:B------:R-:W0:Y:S02]  /*4070*/  LDS.64 R16, [0x88] ;  /* 0x00008800ff107984 */ /* 0x000e240000000a00 */
[----:B0-----:R-:W-:Y:S02]  /*4080*/  FMUL.FTZ R19, R16, c[0x0][0x20c] ;  /* 0x0000830010137a20 */ /* 0x001fe40000410000 */
[----:B------:R-:W-:Y:S01]  /*4090*/  FMUL.FTZ R20, R17, c[0x0][0x20c] ;  /* 0x0000830011147a20 */ /* 0x000fe20000410000 */
        /* <DEDUP_REMOVED lines=19> */
.L_x_423:
        /* <DEDUP_REMOVED lines=18> */
.L_x_425:
[----:B------:R-:W-:Y:S05]  /*42f0*/  BSYNC B0 ;  /* 0x0000000000007941 */ /* 0x000fea0003800000 */
.L_x_424:
        /* <DEDUP_REMOVED lines=27> */
.L_x_426:
        /* <DEDUP_REMOVED lines=19> */
.L_x_428:
[----:B------:R-:W-:Y:S05]  /*45e0*/  BSYNC B0 ;  /* 0x0000000000007941 */ /* 0x000fea0003800000 */
.L_x_427:
        /* <DEDUP_REMOVED lines=28> */
.L_x_429:
        /* <DEDUP_REMOVED lines=18> */
.L_x_431:
[----:B------:R-:W-:Y:S05]  /*48d0*/  BSYNC B0 ;  /* 0x0000000000007941 */ /* 0x000fea0003800000 */
.L_x_430:
        /* <DEDUP_REMOVED lines=27> */
.L_x_432:
        /* <DEDUP_REMOVED lines=18> */
.L_x_434:
[----:B------:R-:W-:Y:S05]  /*4bb0*/  BSYNC B0 ;  /* 0x0000000000007941 */ /* 0x000fea0003800000 */
.L_x_433:
        /* <DEDUP_REMOVED lines=27> */
.L_x_435:
        /* <DEDUP_REMOVED lines=18> */
.L_x_437:
[----:B------:R-:W-:Y:S05]  /*4e90*/  BSYNC B0 ;  /* 0x0000000000007941 */ /* 0x000fea0003800000 */
.L_x_436:
        /* <DEDUP_REMOVED lines=27> */
.L_x_438:
        /* <DEDUP_REMOVED lines=18> */
.L_x_440:
[----:B------:R-:W-:Y:S05]  /*5170*/  BSYNC B0 ;  /* 0x0000000000007941 */ /* 0x000fea0003800000 */
.L_x_439:
        /* <DEDUP_REMOVED lines=28> */
.L_x_441:
        /* <DEDUP_REMOVED lines=21> */
.L_x_443:
[----:B------:R-:W-:Y:S05]  /*5490*/  BSYNC B0 ;  /* 0x0000000000007941 */ /* 0x000fea0003800000 */
.L_x_442:
[--C-:B------:R-:W-:Y:S02]  /*54a0*/  PRMT R14, RZ, 0x5410, R37.reuse ;  /* 0x00005410ff0e7816 */ /* 0x100fe40000000025 */
[----:B------:R-:W-:Y:S02]  /*54b0*/  PRMT R37, RZ, 0x7610, R37 ;  /* 0x00007610ff257816 */ /* 0x000fe40000000025 */
[----:B------:R-:W-:Y:S01]  /*54c0*/  ISETP.GE.U32.AND P0, PT, R51, c[0x0][0x1e0], PT ;  /* 0x0000780033007a0c */ /* 0x000fe20003f06070 */
[----:B0-----:R-:W-:Y:S01]  /*54d0*/  FADD.FTZ R16, R14, -UR16 ;  /* 0x800000100e107e21 */ /* 0x001fe20008010000 */
[--C-:B------:R-:W-:Y:S01]  /*54e0*/  PRMT R14, RZ, 0x5410, R34.reuse ;  /* 0x00005410ff0e7816 */ /* 0x100fe20000000022 */
        /* <DEDUP_REMOVED lines=25> */
.L_x_444:
        /* <DEDUP_REMOVED lines=17> */
.L_x_446:
[----:B------:R-:W-:Y:S05]  /*5790*/  BSYNC B0 ;  /* 0x0000000000007941 */ /* 0x000fea0003800000 */
.L_x_445:
[----:B------:R-:W-:Y:S01]  /*57a0*/  ULDC UR4, c[0x0][0x10] ;  /* 0x0000040000047ab9 */ /* 0x000fe20000000800 */
[----:B------:R-:W-:Y:S01]  /*57b0*/  IADD3 R50, R50, 0x1, RZ ;  /* 0x0000000132327810 */ /* 0x000fe20007ffe0ff */
[----:B------:R-:W-:-:S04]  /*57c0*/  UIADD3 UR7, UR7, UR4, URZ ;  /* 0x0000000407077290 */ /* 0x000fc8000fffe03f */
[----:B------:R-:W-:-:S06]  /*57d0*/  UISETP.GE.AND UP0, UPT, UR7, UR6, UPT ;  /* 0x000000060700728c */ /* 0x000fcc000bf06270 */
[----:B------:R-:W-:-:S13]  /*57e0*/  PLOP3.LUT P0, PT, PT, PT, UP0, 0x80, 0x0 ;  /* 0x000000000000781c */ /* 0x000fda0003f0f008 */
[----:B------:R-:W-:Y:S01]  /*57f0*/  @P0 CALL.REL.NOINC `(.L_x_396) ;  /* 0x0000001000000944 */ /* 0x000fe20003c00000 */
[----:B------:R-:W-:Y:S05]  /*5800*/  BRA `(.L_x_447) ;  /* 0xffffac1000007947 */ /* 0x000fea000383ffff */
.L_x_396:
[----:B-1----:R-:W-:Y:S01]  /*5810*/  ISETP.NE.AND P1, PT, R59, RZ, PT ;  /* 0x000000ff3b00720c */ /* 0x002fe20003f25270 */
[----:B0-----:R-:W-:Y:S01]  /*5820*/  HFMA2.MMA R3, -RZ, RZ, 0, 2.384185791015625e-07 ;  /* 0x00000004ff037435 */ /* 0x001fe200000001ff */
        /* <DEDUP_REMOVED lines=16> */
.L_x_449:
[----:B------:R-:W-:Y:S05]  /*5930*/  BSYNC B0 ;  /* 0x0000000000007941 */ /* 0x000fea0003800000 */
.L_x_448:
        /* <DEDUP_REMOVED lines=11> */
.L_x_451:
[----:B------:R-:W2:Y:S01]  /*59f0*/  LDG.E.STRONG.GPU R5, [R2.64] ;  /* 0x0000000e02057981 */ /* 0x000ea2000c1ef900 */
[----:B------:R-:W-:Y:S01]  /*5a00*/  YIELD ;  /* 0x0000000000007946 */ /* 0x000fe20003800000 */
[----:B--2---:R-:W-:Y:S01]  /*5a10*/  ISETP.NE.AND P0, PT, R5, R0, PT ;  /* 0x000000000500720c */ /* 0x004fe20003f05270 */
[----:B------:R-:W-:-:S12]  /*5a20*/  CCTL.IVALL ;  /* 0x00000000ff00798f */ /* 0x000fd80002000000 */
[----:B------:R-:W-:Y:S05]  /*5a30*/  @P0 BRA `(.L_x_451) ;  /* 0xffffffb000000947 */ /* 0x000fea000383ffff */
.L_x_450:
        /* <DEDUP_REMOVED lines=25> */
.L_x_452:
[----:B------:R-:W-:-:S04]  /*5bd0*/  LEA R6, P0, R59, c[0x0][0x1b8], 0x2 ;  /* 0x00006e003b067a11 */ /* 0x000fc800078010ff */
[----:B------:R-:W-:Y:S02]  /*5be0*/  LEA.HI.X R7, R59, c[0x0][0x1bc], R8, 0x2, P0 ;  /* 0x00006f003b077a11 */ /* 0x000fe400000f1408 */
[-C--:B------:R-:W-:Y:S02]  /*5bf0*/  LEA R8, P0, R14, R6.reuse, 0x2 ;  /* 0x000000060e087211 */ /* 0x080fe400078010ff */
[-C--:B------:R-:W-:Y:S01]  /*5c00*/  LEA R12, P2, R23, R6.reuse, 0x2 ;  /* 0x00000006170c7211 */ /* 0x080fe200078410ff */
[----:B------:R-:W2:Y:S01]  /*5c10*/  LDG.E R0, [R6.64] ;  /* 0x0000000e06007981 */ /* 0x000ea2000c1e1900 */
[----:B------:R-:W-:Y:S02]  /*5c20*/  LEA R10, P1, R16, R6, 0x2 ;  /* 0x00000006100a7211 */ /* 0x000fe400078210ff */
[C---:B------:R-:W-:Y:S02]  /*5c30*/  IADD3.X R9, R7.reuse, R27, RZ, P0, !PT ;  /* 0x0000001b07097210 */ /* 0x040fe400007fe4ff */
[----:B------:R-:W-:-:S02]  /*5c40*/  IADD3.X R13, R7, R21, RZ, P2, !PT ;  /* 0x00000015070d7210 */ /* 0x000fc400017fe4ff */
[----:B------:R-:W-:Y:S02]  /*5c50*/  IADD3.X R11, R19, R7, RZ, P1, !PT ;  /* 0x00000007130b7210 */ /* 0x000fe40000ffe4ff */
[----:B0-----:R0:W2:Y:S04]  /*5c60*/  LDG.E R9, [R8.64] ;  /* 0x0000000e08097981 */ /* 0x0010a8000c1e1900 */
[----:B------:R-:W3:Y:S04]  /*5c70*/  LDG.E R10, [R10.64] ;  /* 0x0000000e0a0a7981 */ /* 0x000ee8000c1e1900 */
[----:B------:R-:W3:Y:S01]  /*5c80*/  LDG.E R13, [R12.64] ;  /* 0x0000000e0c0d7981 */ /* 0x000ee2000c1e1900 */
[----:B------:R-:W-:Y:S01]  /*5c90*/  HFMA2.MMA R5, -RZ, RZ, 0, 1.1920928955078125e-07 ;  /* 0x00000002ff057435 */ /* 0x000fe200000001ff */
[----:B------:R-:W-:-:S02]  /*5ca0*/  SHF.L.U32 R4, R59, 0x1, RZ ;  /* 0x000000013b047819 */ /* 0x000fc400000006ff */
[----:B------:R-:W-:-:S07]  /*5cb0*/  IADD3 R59, R59, 0x1c0, RZ ;  /* 0x000001c03b3b7810 */ /* 0x000fce0007ffe0ff */
[----:B------:R-:W-:-:S04]  /*5cc0*/  IMAD.WIDE R2, R4, R5, c[0x0][0x168] ;  /* 0x00005a0004027625 */ /* 0x000fc800078e0205 */
[----:B------:R-:W-:Y:S01]  /*5cd0*/  IMAD.WIDE R4, R4, R5, c[0x0][0x170] ;  /* 0x00005c0004047625 */ /* 0x000fe200078e0205 */
[----:B------:R-:W-:Y:S02]  /*5ce0*/  ISETP.GT.U32.AND P0, PT, R14, R59, PT ;  /* 0x0000003b0e00720c */ /* 0x000fe40003f04070 */
[----:B0-----:R-:W-:-:S04]  /*5cf0*/  SHF.R.S32.HI R8, RZ, 0x1f, R59 ;  /* 0x0000001fff087819 */ /* 0x001fc8000001143b */
[----:B------:R-:W-:Y:S02]  /*5d00*/  ISETP.GT.AND.EX P0, PT, R25, R8, PT, P0 ;  /* 0x000000081900720c */ /* 0x000fe40003f04300 */
[----:B--2---:R-:W-:Y:S02]  /*5d10*/  F2FP.BF16.PACK_AB R15, R9, R0 ;  /* 0x00000000090f723e */ /* 0x004fe400000010ff */
[----:B---3--:R-:W-:-:S03]  /*5d20*/  F2FP.BF16.PACK_AB R17, R13, R10 ;  /* 0x0000000a0d11723e */ /* 0x008fc600000010ff */
[----:B------:R0:W-:Y:S04]  /*5d30*/  STG.E [R2.64], R15 ;  /* 0x0000000f02007986 */ /* 0x0001e8000c10190e */
[----:B------:R0:W-:Y:S02]  /*5d40*/  STG.E [R4.64], R17 ;  /* 0x0000001104007986 */ /* 0x0001e4000c10190e */
[----:B------:R-:W-:Y:S05]  /*5d50*/  @P0 BRA `(.L_x_452) ;  /* 0xfffffe7000000947 */ /* 0x000fea000383ffff */
[----:B------:R-:W-:Y:S05]  /*5d60*/  EXIT ;  /* 0x000000000000794d */ /* 0x000fea0003800000 */
.L_x_453:
        /* <DEDUP_REMOVED lines=9> */
.L_x_5619:


//--------------------- .text._Z35group_norm_nhwc_bwd_one_pass_kernelI11Bf16IOBf16WLi128ELi112ELi448EEv26Group_norm_nhwc_bwd_params --------------------------
	.section	.text._Z35group_norm_nhwc_bwd_one_pass_kernelI11Bf16IOBf16WLi128ELi112ELi448EEv26Group_norm_nhwc_bwd_params,"ax",@progbits
	.sectioninfo	@"SHI_REGISTERS=128"
	.align	128
        .global         _Z35group_norm_nhwc_bwd_one_pass_kernelI11Bf16IOBf16WLi128ELi112ELi448EEv26Group_norm_nhwc_bwd_params
        .type           _Z35group_norm_nhwc_bwd_one_pass_kernelI11Bf16IOBf16WLi128ELi112ELi448EEv26Group_norm_nhwc_bwd_params,@function
        .size           _Z35group_norm_nhwc_bwd_one_pass_kernelI11Bf16IOBf16WLi128ELi112ELi448EEv26Group_norm_nhwc_bwd_params,(.L_x_5620 - _Z35group_norm_nhwc_bwd_one_pass_kernelI11Bf16IOBf16WLi128ELi112ELi448EEv26Group_norm_nhwc_bwd_params)
        .other          _Z35group_norm_nhwc_bwd_one_pass_kernelI11Bf16IOBf16WLi128ELi112ELi448EEv26Group_norm_nhwc_bwd_params,@"STO_CUDA_ENTRY STV_DEFAULT"
_Z35group_norm_nhwc_bwd_one_pass_kernelI11Bf16IOBf16WLi128ELi112ELi448EEv26Group_norm_nhwc_bwd_params:
.text._Z35group_norm_nhwc_bwd_one_pass_kernelI11Bf16IOBf16WLi128ELi112ELi448EEv26Group_norm_nhwc_bwd_params:
        /* <DEDUP_REMOVED lines=14> */
[----:B------:R-:W-:Y:S01]  /*00e0*/  IMAD R125, R2, c[0x0][0x10], R0 ;  /* 0x00000400027d7a24 */ /* 0x000fe200078e0200 */
[----:B------:R-:W-:Y:S01]  /*00f0*/  ISETP.GE.U32.AND P1, PT, R3, 0x1c0, PT ;  /* 0x000001c00300780c */ /* 0x000fe20003f26070 */
[----:B------:R-:W-:Y:S01]  /*0100*/  IMAD.WIDE.U32 R4, R4, 0x24924925, RZ ;  /* 0x2492492504047825 */ /* 0x000fe200078e00ff */
[----:B------:R-:W-:Y:S01]  /*0110*/  LOP3.LUT R15, R15, 0xffffff7f, RZ, 0xc0, !PT ;  /* 0xffffff7f0f0f7812 */ /* 0x000fe200078ec0ff */
[----:B------:R-:W-:Y:S02]  /*0120*/  ULDC.U8 UR9, c[0x0][0x1f4] ;  /* 0x00007d0000097ab9 */ /* 0x000fe40000000000 */
[----:B------:R-:W-:-:S02]  /*0130*/  IMAD R9, R123, c[0x0][0x1dc], RZ ;  /* 0x000077007b097a24 */ /* 0x000fc400078e02ff */
[C---:B------:R-:W-:Y:S01]  /*0140*/  IMAD.WIDE.U32 R6, R123.reuse, c[0x0][0x1d8], RZ ;  /* 0x000076007b067a25 */ /* 0x040fe200078e00ff */
[----:B------:R-:W-:-:S03]  /*0150*/  LOP3.LUT R123, R123, c[0x0][0xc], RZ, 0xc0, !PT ;  /* 0x000003007b7b7a12 */ /* 0x000fc600078ec0ff */
[----:B------:R-:W-:Y:S01]  /*0160*/  IMAD R4, R2, c[0x0][0x1fc], R5 ;  /* 0x00007f0002047a24 */ /* 0x000fe200078e0205 */
[----:B------:R-:W-:Y:S02]  /*0170*/  IADD3 R7, R7, R9, RZ ;  /* 0x0000000907077210 */ /* 0x000fe40007ffe0ff */
[----:B------:R-:W-:Y:S01]  /*0180*/  LEA.HI R9, P0, R8, c[0x0][0x1d8], RZ, 0x1 ;  /* 0x0000760008097a11 */ /* 0x000fe200078108ff */
[----:B------:R-:W-:Y:S01]  /*0190*/  IMAD R8, R5, -0x38, R3 ;  /* 0xffffffc805087824 */ /* 0x000fe200078e0203 */
[----:B------:R-:W-:Y:S01]  /*01a0*/  SHF.R.S32.HI R122, RZ, 0x1f, R4 ;  /* 0x0000001fff7a7819 */ /* 0x000fe20000011404 */
[----:B------:R-:W-:Y:S01]  /*01b0*/  HFMA2.MMA R5, -RZ, RZ, 0, 0 ;  /* 0x00000000ff057435 */ /* 0x000fe200000001ff */
[----:B------:R-:W-:Y:S02]  /*01c0*/  IADD3.X R12, RZ, c[0x0][0x1dc], RZ, P0, !PT ;  /* 0x00007700ff0c7a10 */ /* 0x000fe400007fe4ff */
        /* <DEDUP_REMOVED lines=80> */
.L_x_537:
[----:B------:R-:W-:Y:S02]  /*06d0*/  IABS R21, c[0x0][0x1f0] ;  /* 0x00007c0000157a13 */ /* 0x000fe40000000000 */
[----:B------:R-:W-:-:S02]  /*06e0*/  P2R R30, PR, RZ, 0x8 ;  /* 0x00000008ff1e7803 */ /* 0x000fc40000000000 */
[----:B0-----:R-:W0:Y:S01]  /*06f0*/  I2F.RP R18, R21 ;  /* 0x0000001500127306 */ /* 0x001e220000209400 */
[----:B------:R-:W-:Y:S02]  /*0700*/  P2R R29, PR, RZ, 0x4 ;  /* 0x00000004ff1d7803 */ /* 0x000fe40000000000 */
[----:B------:R-:W-:Y:S02]  /*0710*/  MOV R65, 0x8 ;  /* 0x0000000800417802 */ /* 0x000fe40000000f00 */
        /* <DEDUP_REMOVED lines=117> */
[C---:B------:R-:W-:Y:S02]  /*0e70*/  @P0 SHF.L.U32 R27, R26.reuse, 0x1, RZ ;  /* 0x000000011a1b0819 */ /* 0x040fe400000006ff */
[----:B------:R-:W-:Y:S02]  /*0e80*/  @P0 SHF.L.U64.HI R22, R26, 0x1, R23 ;  /* 0x000000011a160819 */ /* 0x000fe40000010217 */
[----:B-1----:R-:W-:-:S04]  /*0e90*/  @P0 IADD3 R24, P6, R27, c[0x0][0x180], RZ ;  /* 0x000060001b180a10 */ /* 0x002fc80007fde0ff */
[----:B------:R-:W-:Y:S02]  /*0ea0*/  @P0 IADD3.X R25, R22, c[0x0][0x184], RZ, P6, !PT ;  /* 0x0000610016190a10 */ /* 0x000fe400037fe4ff */
[----:B------:R-:W-:Y:S01]  /*0eb0*/  @P0 IADD3 R26, P6, R27, c[0x0][0x178], RZ ;  /* 0x00005e001b1a0a10 */ /* 0x000fe20007fde0ff */
[----:B--2---:R-:W-:-:S03]  /*0ec0*/  FFMA.FTZ R31, -R64, R64, R65 ;  /* 0x00000040401f7223 */ /* 0x004fc60000010141 */
[----:B------:R-:W-:Y:S02]  /*0ed0*/  @P0 IADD3.X R27, R22, c[0x0][0x17c], RZ, P6, !PT ;  /* 0x00005f00161b0a10 */ /* 0x000fe400037fe4ff */
[----:B------:R-:W-:-:S06]  /*0ee0*/  CS2R R22, SRZ ;  /* 0x0000000000167805 */ /* 0x000fcc000001ff00 */
[----:B------:R0:W5:Y:S04]  /*0ef0*/  @P0 LDG.E R22, [R24.64] ;  /* 0x0000000618160981 */ /* 0x000168000c1e1900 */
        /* <DEDUP_REMOVED lines=143> */
[----:B------:R-:W-:Y:S01]  /*17f0*/  @P3 IADD3 R32, P0, R32, c[0x0][0x178], RZ ;  /* 0x00005e0020203a10 */ /* 0x000fe20007f1e0ff */
[----:B---3--:R-:W-:-:S03]  /*1800*/  CS2R R60, SRZ ;  /* 0x00000000003c7805 */ /* 0x008fc6000001ff00 */
[----:B------:R-:W-:Y:S01]  /*1810*/  @P3 IADD3.X R33, R24, c[0x0][0x17c], RZ, P0, !PT ;  /* 0x00005f0018213a10 */ /* 0x000fe200007fe4ff */
[----:B------:R-:W-:Y:S01]  /*1820*/  @P2 IMAD R24, R108, c[0x0][0x1d8], RZ ;  /* 0x000076006c182a24 */ /* 0x000fe200078e02ff */
[----:B------:R-:W-:-:S03]  /*1830*/  @P2 MOV R25, R67 ;  /* 0x0000004300192202 */ /* 0x000fc60000000f00 */
[----:B------:R3:W5:Y:S01]  /*1840*/  @P6 LDG.E R59, [R78.64] ;  /* 0x000000064e3b6981 */ /* 0x000762000c1e1900 */
[C---:B------:R-:W-:Y:S01]  /*1850*/  @P2 IMAD R27, R95.reuse, c[0x0][0x1dc], R24 ;  /* 0x000077005f1b2a24 */ /* 0x040fe200078e0218 */
        /* <DEDUP_REMOVED lines=12> */
[----:B------:R-:W-:Y:S01]  /*1920*/  @P2 IADD3 R30, P0, R25, c[0x0][0x180], RZ ;  /* 0x00006000191e2a10 */ /* 0x000fe20007f1e0ff */
[----:B------:R-:W-:Y:S01]  /*1930*/  @P1 IMAD R27, R107, c[0x0][0x1d8], RZ ;  /* 0x000076006b1b1a24 */ /* 0x000fe200078e02ff */
[----:B------:R-:W-:Y:S02]  /*1940*/  MOV R65, RZ ;  /* 0x000000ff00417202 */ /* 0x000fe40000000f00 */
[----:B0-----:R-:W-:Y:S02]  /*1950*/  @P2 IADD3.X R31, R26, c[0x0][0x184], RZ, P0, !PT ;  /* 0x000061001a1f2a10 */ /* 0x001fe400007fe4ff */
        /* <DEDUP_REMOVED lines=9> */
[----:B0-----:R-:W-:-:S04]  /*19f0*/  CS2R R70, SRZ ;  /* 0x0000000000467805 */ /* 0x001fc8000001ff00 */
        /* <DEDUP_REMOVED lines=9> */
[----:B----4-:R-:W-:Y:S01]  /*1a90*/  CS2R R76, SRZ ;  /* 0x00000000004c7805 */ /* 0x010fe2000001ff00 */
[----:B---3--:R-:W-:Y:S01]  /*1aa0*/  CS2R R78, SRZ ;  /* 0x00000000004e7805 */ /* 0x008fe2000001ff00 */
[----:B-1----:R-:W-:Y:S01]  /*1ab0*/  CS2R R80, SRZ ;  /* 0x0000000000507805 */ /* 0x002fe2000001ff00 */
        /* <DEDUP_REMOVED lines=17> */
[----:B------:R-:W-:-:S12]  /*1bd0*/  CS2R R74, SRZ ;  /* 0x00000000004a7805 */ /* 0x000fd8000001ff00 */
[----:B------:R0:W5:Y:S04]  /*1be0*/  @P0 LDG.E R74, [R50.64] ;  /* 0x00000006324a0981 */ /* 0x000168000c1e1900 */
[----:B------:R0:W5:Y:S01]  /*1bf0*/  @P0 LDG.E R75, [R48.64] ;  /* 0x00000006304b0981 */ /* 0x000162000c1e1900 */
[----:B------:R-:W-:Y:S01]  /*1c00*/  ISETP.GT.U32.AND P0, PT, R3, 0x1bf, PT ;  /* 0x000001bf0300780c */ /* 0x000fe20003f04070 */
[----:B------:R-:W-:Y:S01]  /*1c10*/  BSSY B0, `(.L_x_455) ;  /* 0x0000013000007945 */ /* 0x000fe20003800000 */
[----:B------:R-:W-:Y:S01]  /*1c20*/  CS2R R88, SRZ ;  /* 0x0000000000587805 */ /* 0x000fe2000001ff00 */
[----:B------:R-:W-:-:S10]  /*1c30*/  CS2R R90, SRZ ;  /* 0x00000000005a7805 */ /* 0x000fd4000001ff00 */
[----:B------:R-:W-:Y:S05]  /*1c40*/  @P0 BRA `(.L_x_456) ;  /* 0x000000f000000947 */ /* 0x000fea0003800000 */
[----:B0-2---:R-:W-:Y:S02]  /*1c50*/  ISETP.NE.AND P0, PT, RZ, UR9, PT ;  /* 0x00000009ff007c0c */ /* 0x005fe4000bf05270 */
[----:B------:R-:W-:-:S04]  /*1c60*/  IADD3 R105, R8, R105, RZ ;  /* 0x0000006908697210 */ /* 0x000fc80007ffe0ff */
[----:B------:R-:W-:-:S07]  /*1c70*/  SHF.R.S32.HI R26, RZ, 0x1f, R105 ;  /* 0x0000001fff1a7819 */ /* 0x000fce0000011469 */
[----:B------:R-:W-:-:S04]  /*1c80*/  @P0 LEA R24, P6, R105, c[0x0][0x190], 0x1 ;  /* 0x0000640069180a11 */ /* 0x000fc800078c08ff */
[----:B------:R-:W-:-:S05]  /*1c90*/  @P0 LEA.HI.X R25, R105, c[0x0][0x194], R26, 0x1, P6 ;  /* 0x0000650069190a11 */ /* 0x000fca00030f0c1a */
[----:B------:R-:W2:Y:S04]  /*1ca0*/  @P0 LDG.E.U16 R26, [R24.64+0x2] ;  /* 0x00000206181a0981 */ /* 0x000ea8000c1e1500 */
[----:B------:R0:W3:Y:S01]  /*1cb0*/  @P0 LDG.E.U16 R27, [R24.64] ;  /* 0x00000006181b0981 */ /* 0x0000e2000c1e1500 */
[----:B--2---:R-:W-:Y:S01]  /*1cc0*/  @P0 PRMT R90, RZ, 0x5410, R26 ;  /* 0x00005410ff5a0816 */ /* 0x004fe2000000001a */
[----:B------:R-:W-:-:S10]  /*1cd0*/  HFMA2.MMA R26, -RZ, RZ, 0, 1.1920928955078125e-07 ;  /* 0x00000002ff1a7435 */ /* 0x000fd400000001ff */
[----:B0-----:R-:W-:-:S05]  /*1ce0*/  IMAD.WIDE R24, R105, R26, c[0x0][0x188] ;  /* 0x0000620069187625 */ /* 0x001fca00078e021a */
[----:B------:R-:W2:Y:S04]  /*1cf0*/  LDG.E.U16 R88, [R24.64] ;  /* 0x0000000618587981 */ /* 0x000ea8000c1e1500 */
[----:B------:R-:W4:Y:S01]  /*1d00*/  LDG.E.U16 R91, [R24.64+0x2] ;  /* 0x00000206185b7981 */ /* 0x000f22000c1e1500 */
[----:B---3--:R-:W-:Y:S02]  /*1d10*/  @P0 PRMT R89, RZ, 0x5410, R27 ;  /* 0x00005410ff590816 */ /* 0x008fe4000000001b */
[----:B--2---:R-:W-:Y:S02]  /*1d20*/  PRMT R88, RZ, 0x5410, R88 ;  /* 0x00005410ff587816 */ /* 0x004fe40000000058 */
[----:B----4-:R-:W-:Y:S02]  /*1d30*/  PRMT R91, RZ, 0x5410, R91 ;  /* 0x00005410ff5b7816 */ /* 0x010fe4000000005b */
.L_x_456:
[----:B0-2---:R-:W-:Y:S05]  /*1d40*/  BSYNC B0 ;  /* 0x0000000000007941 */ /* 0x005fea0003800000 */
.L_x_455:
[----:B------:R-:W-:Y:S02]  /*1d50*/  ISETP.NE.AND P0, PT, RZ, UR9, PT ;  /* 0x00000009ff007c0c */ /* 0x000fe4000bf05270 */
[----:B-----5:R-:W-:-:S02]  /*1d60*/  PRMT R29, RZ, 0x5410, R57 ;  /* 0x00005410ff1d7816 */ /* 0x020fc40000000039 */
[----:B------:R-:W-:Y:S02]  /*1d70*/  PRMT R31, RZ, 0x7610, R57 ;  /* 0x00007610ff1f7816 */ /* 0x000fe40000000039 */
[----:B------:R-:W-:Y:S01]  /*1d80*/  PRMT R33, RZ, 0x5410, R59 ;  /* 0x00005410ff217816 */ /* 0x000fe2000000003b */
[C---:B------:R-:W-:Y:S01]  /*1d90*/  FADD.FTZ R29, -R64.reuse, R29 ;  /* 0x0000001d401d7221 */ /* 0x040fe20000010100 */
[----:B------:R-:W-:Y:S01]  /*1da0*/  PRMT R35, RZ, 0x7610, R59 ;  /* 0x00007610ff237816 */ /* 0x000fe2000000003b */
[C---:B------:R-:W-:Y:S01]  /*1db0*/  FADD.FTZ R31, -R64.reuse, R31 ;  /* 0x0000001f401f7221 */ /* 0x040fe20000010100 */
[----:B------:R-:W-:Y:S01]  /*1dc0*/  LOP3.LUT R15, R15, 0xfffffeff, RZ, 0xc0, !PT ;  /* 0xfffffeff0f0f7812 */ /* 0x000fe200078ec0ff */
[-C--:B------:R-:W-:Y:S01]  /*1dd0*/  FMUL.FTZ R36, R29, R56.reuse ;  /* 0x000000381d247220 */ /* 0x080fe20000410000 */
[--C-:B------:R-:W-:Y:S01]  /*1de0*/  PRMT R27, RZ, 0x5410, R58.reuse ;  /* 0x00005410ff1b7816 */ /* 0x100fe2000000003a */
[C---:B------:R-:W-:Y:S01]  /*1df0*/  FADD.FTZ R41, -R64.reuse, R33 ;  /* 0x0000002140297221 */ /* 0x040fe20000010100 */
[----:B------:R-:W-:Y:S01]  /*1e00*/  PRMT R26, RZ, 0x7610, R58 ;  /* 0x00007610ff1a7816 */ /* 0x000fe2000000003a */
[----:B------:R-:W-:Y:S01]  /*1e10*/  FADD.FTZ R43, -R64, R35 ;  /* 0x00000023402b7221 */ /* 0x000fe20000010100 */
[--C-:B------:R-:W-:Y:S01]  /*1e20*/  PRMT R25, RZ, 0x5410, R60.reuse ;  /* 0x00005410ff197816 */ /* 0x100fe2000000003c */
        /* <DEDUP_REMOVED lines=22> */
.L_x_457:
        /* <DEDUP_REMOVED lines=26> */
.L_x_458:
[----:B------:R-:W-:Y:S01]  /*2130*/  FFMA.FTZ R34, R29, R33, R32 ;  /* 0x000000211d227223 */ /* 0x000fe20000010020 */
[----:B------:R-:W-:Y:S01]  /*2140*/  PRMT R35, RZ, 0x5410, R62 ;  /* 0x00005410ff237816 */ /* 0x000fe2000000003e */
[----:B------:R-:W-:Y:S02]  /*2150*/  FADD.FTZ R32, RZ, R27 ;  /* 0x0000001bff207221 */ /* 0x000fe40000010000 */
[----:B------:R-:W-:Y:S02]  /*2160*/  FADD.FTZ R36, R33, R28 ;  /* 0x0000001c21247221 */ /* 0x000fe40000010000 */
[----:B------:R-:W-:Y:S02]  /*2170*/  FMUL.FTZ R33, R25, R88 ;  /* 0x0000005819217220 */ /* 0x000fe40000410000 */
[----:B------:R-:W-:-:S02]  /*2180*/  FFMA.FTZ R27, R30, R25, R44 ;  /* 0x000000191e1b7223 */ /* 0x000fc4000001002c */
[----:B------:R-:W-:Y:S02]  /*2190*/  FADD.FTZ R28, R32, R25 ;  /* 0x00000019201c7221 */ /* 0x000fe40000010000 */
[----:B------:R-:W-:Y:S02]  /*21a0*/  FFMA.FTZ R25, R29, R26, RZ ;  /* 0x0000001a1d197223 */ /* 0x000fe400000100ff */
[----:B------:R-:W-:Y:S02]  /*21b0*/  FADD.FTZ R29, RZ, R26 ;  /* 0x0000001aff1d7221 */ /* 0x000fe40000010000 */
[----:B------:R-:W-:Y:S02]  /*21c0*/  FFMA.FTZ R30, R30, R33, R34 ;  /* 0x000000211e1e7223 */ /* 0x000fe40000010022 */
[----:B------:R-:W-:Y:S02]  /*21d0*/  FMUL.FTZ R26, R24, R91 ;  /* 0x0000005b181a7220 */ /* 0x000fe40000410000 */
[----:B------:R-:W-:-:S02]  /*21e0*/  FFMA.FTZ R25, R31, R24, R25 ;  /* 0x000000181f197223 */ /* 0x000fc40000010019 */
[----:B------:R-:W-:Y:S01]  /*21f0*/  FADD.FTZ R24, R29, R24 ;  /* 0x000000181d187221 */ /* 0x000fe20000010000 */
[--C-:B------:R-:W-:Y:S01]  /*2200*/  PRMT R29, RZ, 0x5410, R61.reuse ;  /* 0x00005410ff1d7816 */ /* 0x100fe2000000003d */
[----:B------:R-:W-:Y:S01]  /*2210*/  FFMA.FTZ R42, R31, R26, R30 ;  /* 0x0000001a1f2a7223 */ /* 0x000fe2000001001e */
[----:B------:R-:W-:Y:S01]  /*2220*/  PRMT R31, RZ, 0x7610, R61 ;  /* 0x00007610ff1f7816 */ /* 0x000fe2000000003d */
[----:B------:R-:W-:Y:S01]  /*2230*/  FADD.FTZ R33, R36, R33 ;  /* 0x0000002124217221 */ /* 0x000fe20000010000 */
[----:B------:R-:W-:Y:S01]  /*2240*/  PRMT R30, RZ, 0x7610, R62 ;  /* 0x00007610ff1e7816 */ /* 0x000fe2000000003e */
[C---:B------:R-:W-:Y:S02]  /*2250*/  FADD.FTZ R29, -R64.reuse, R29 ;  /* 0x0000001d401d7221 */ /* 0x040fe40000010100 */
[----:B------:R-:W-:Y:S02]  /*2260*/  FADD.FTZ R31, -R64, R31 ;  /* 0x0000001f401f7221 */ /* 0x000fe40000010100 */
        /* <DEDUP_REMOVED lines=21> */
.L_x_459:
[----:B------:R-:W-:Y:S02]  /*23c0*/  FMUL.FTZ R31, R35, R88 ;  /* 0x00000058231f7220 */ /* 0x000fe40000410000 */
[----:B------:R-:W-:Y:S01]  /*23d0*/  FADD.FTZ R34, R26, R33 ;  /* 0x000000211a227221 */ /* 0x000fe20000010000 */
[----:B------:R-:W-:Y:S01]  /*23e0*/  PRMT R33, RZ, 0x7610, R63 ;  /* 0x00007610ff217816 */ /* 0x000fe2000000003f */
[----:B------:R-:W-:Y:S02]  /*23f0*/  FFMA.FTZ R32, R44, R31, R42 ;  /* 0x0000001f2c207223 */ /* 0x000fe4000001002a */
[----:B------:R-:W-:Y:S02]  /*2400*/  FMUL.FTZ R26, R30, R91 ;  /* 0x0000005b1e1a7220 */ /* 0x000fe40000410000 */
[----:B------:R-:W-:-:S02]  /*2410*/  FFMA.FTZ R25, R29, R30, R25 ;  /* 0x0000001e1d197223 */ /* 0x000fc40000010019 */
[----:B------:R-:W-:Y:S01]  /*2420*/  FFMA.FTZ R43, R29, R26, R32 ;  /* 0x0000001a1d2b7223 */ /* 0x000fe20000010020 */
[----:B------:R-:W-:Y:S01]  /*2430*/  PRMT R29, RZ, 0x5410, R63 ;  /* 0x00005410ff1d7816 */ /* 0x000fe2000000003f */
[----:B------:R-:W-:Y:S02]  /*2440*/  FADD.FTZ R33, -R64, R33 ;  /* 0x0000002140217221 */ /* 0x000fe40000010100 */
[----:B------:R-:W-:Y:S02]  /*2450*/  FADD.FTZ R28, R28, R35 ;  /* 0x000000231c1c7221 */ /* 0x000fe40000010000 */
[----:B------:R-:W-:Y:S02]  /*2460*/  FADD.FTZ R29, -R64, R29 ;  /* 0x0000001d401d7221 */ /* 0x000fe40000010100 */
[----:B------:R-:W-:Y:S01]  /*2470*/  FFMA.FTZ R27, R44, R35, R27 ;  /* 0x000000232c1b7223 */ /* 0x000fe2000001001b */
[--C-:B------:R-:W-:Y:S01]  /*2480*/  PRMT R35, RZ, 0x5410, R65.reuse ;  /* 0x00005410ff237816 */ /* 0x100fe20000000041 */
[----:B------:R-:W-:Y:S01]  /*2490*/  FADD.FTZ R24, R24, R30 ;  /* 0x0000001e18187221 */ /* 0x000fe20000010000 */
[----:B------:R-:W-:Y:S01]  /*24a0*/  PRMT R30, RZ, 0x7610, R65 ;  /* 0x00007610ff1e7816 */ /* 0x000fe20000000041 */
[----:B------:R-:W-:-:S02]  /*24b0*/  FMUL.FTZ R42, R29, R56 ;  /* 0x000000381d2a7220 */ /* 0x000fc40000410000 */
[----:B------:R-:W-:Y:S02]  /*24c0*/  FADD.FTZ R31, R34, R31 ;  /* 0x0000001f221f7221 */ /* 0x000fe40000010000 */
        /* <DEDUP_REMOVED lines=20> */
.L_x_460:
[----:B------:R-:W-:Y:S02]  /*2610*/  FMUL.FTZ R32, R35, R88 ;  /* 0x0000005823207220 */ /* 0x000fe40000410000 */
[----:B------:R-:W-:Y:S02]  /*2620*/  FADD.FTZ R33, R26, R31 ;  /* 0x0000001f1a217221 */ /* 0x000fe40000010000 */
[----:B------:R-:W-:Y:S02]  /*2630*/  FFMA.FTZ R31, R42, R32, R43 ;  /* 0x000000202a1f7223 */ /* 0x000fe4000001002b */
[----:B------:R-:W-:Y:S02]  /*2640*/  FMUL.FTZ R26, R30, R91 ;  /* 0x0000005b1e1a7220 */ /* 0x000fe40000410000 */
[----:B------:R-:W-:-:S02]  /*2650*/  FFMA.FTZ R25, R29, R30, R25 ;  /* 0x0000001e1d197223 */ /* 0x000fc40000010019 */
[----:B------:R-:W-:Y:S01]  /*2660*/  FFMA.FTZ R43, R29, R26, R31 ;  /* 0x0000001a1d2b7223 */ /* 0x000fe2000001001f */
[--C-:B------:R-:W-:Y:S01]  /*2670*/  PRMT R29, RZ, 0x5410, R70.reuse ;  /* 0x00005410ff1d7816 */ /* 0x100fe20000000046 */
[----:B------:R-:W-:Y:S01]  /*2680*/  FFMA.FTZ R27, R42, R35, R27 ;  /* 0x000000232a1b7223 */ /* 0x000fe2000001001b */
[----:B------:R-:W-:Y:S01]  /*2690*/  PRMT R31, RZ, 0x7610, R70 ;  /* 0x00007610ff1f7816 */ /* 0x000fe20000000046 */
[----:B------:R-:W-:Y:S01]  /*26a0*/  FADD.FTZ R28, R28, R35 ;  /* 0x000000231c1c7221 */ /* 0x000fe20000010000 */
[----:B------:R-:W-:Y:S01]  /*26b0*/  PRMT R35, RZ, 0x5410, R71 ;  /* 0x00005410ff237816 */ /* 0x000fe20000000047 */
[C---:B------:R-:W-:Y:S02]  /*26c0*/  FADD.FTZ R29, -R64.reuse, R29 ;  /* 0x0000001d401d7221 */ /* 0x040fe40000010100 */
[----:B------:R-:W-:Y:S02]  /*26d0*/  FADD.FTZ R31, -R64, R31 ;  /* 0x0000001f401f7221 */ /* 0x000fe40000010100 */
        /* <DEDUP_REMOVED lines=24> */
.L_x_461:
[----:B------:R-:W-:Y:S02]  /*2860*/  FMUL.FTZ R34, R35, R88 ;  /* 0x0000005823227220 */ /* 0x000fe40000410000 */
[----:B------:R-:W-:Y:S02]  /*2870*/  FADD.FTZ R33, R26, R33 ;  /* 0x000000211a217221 */ /* 0x000fe40000010000 */
[C---:B------:R-:W-:Y:S01]  /*2880*/  FFMA.FTZ R32, R42.reuse, R35, R27 ;  /* 0x000000232a207223 */ /* 0x040fe2000001001b */
[----:B------:R-:W-:Y:S01]  /*2890*/  PRMT R27, RZ, 0x5410, R74 ;  /* 0x00005410ff1b7816 */ /* 0x000fe2000000004a */
[----:B------:R-:W-:Y:S01]  /*28a0*/  FADD.FTZ R36, R33, R34 ;  /* 0x0000002221247221 */ /* 0x000fe20000010000 */
[----:B------:R-:W-:Y:S01]  /*28b0*/  PRMT R33, RZ, 0x7610, R74 ;  /* 0x00007610ff217816 */ /* 0x000fe2000000004a */
[----:B------:R-:W-:-:S02]  /*28c0*/  FFMA.FTZ R26, R42, R34, R43 ;  /* 0x000000222a1a7223 */ /* 0x000fc4000001002b */
[C---:B------:R-:W-:Y:S02]  /*28d0*/  FADD.FTZ R27, -R64.reuse, R27 ;  /* 0x0000001b401b7221 */ /* 0x040fe40000010100 */
[----:B------:R-:W-:Y:S02]  /*28e0*/  FADD.FTZ R33, -R64, R33 ;  /* 0x0000002140217221 */ /* 0x000fe40000010100 */
[----:B------:R-:W-:Y:S01]  /*28f0*/  FADD.FTZ R31, R28, R35 ;  /* 0x000000231c1f7221 */ /* 0x000fe20000010000 */
[--C-:B------:R-:W-:Y:S01]  /*2900*/  PRMT R35, RZ, 0x5410, R75.reuse ;  /* 0x00005410ff237816 */ /* 0x100fe2000000004b */
[-C--:B------:R-:W-:Y:S01]  /*2910*/  FMUL.FTZ R34, R27, R56.reuse ;  /* 0x000000381b227220 */ /* 0x080fe20000410000 */
[----:B------:R-:W-:Y:S01]  /*2920*/  PRMT R28, RZ, 0x7610, R75 ;  /* 0x00007610ff1c7816 */ /* 0x000fe2000000004b */
        /* <DEDUP_REMOVED lines=21> */
.L_x_462:
[C---:B------:R-:W-:Y:S02]  /*2a80*/  FFMA.FTZ R26, R29.reuse, R27, R26 ;  /* 0x0000001b1d1a7223 */ /* 0x040fe4000001001a */
[----:B------:R-:W-:Y:S01]  /*2a90*/  FFMA.FTZ R29, R29, R30, R25 ;  /* 0x0000001e1d1d7223 */ /* 0x000fe20000010019 */
[----:B------:R-:W-:Y:S01]  /*2aa0*/  PRMT R25, RZ, 0x5410, R76 ;  /* 0x00005410ff197816 */ /* 0x000fe2000000004c */
[----:B------:R-:W-:Y:S02]  /*2ab0*/  FMUL.FTZ R37, R35, R88 ;  /* 0x0000005823257220 */ /* 0x000fe40000410000 */
[----:B------:R-:W-:Y:S01]  /*2ac0*/  FADD.FTZ R36, R27, R36 ;  /* 0x000000241b247221 */ /* 0x000fe20000010000 */
[----:B------:R-:W-:Y:S01]  /*2ad0*/  PRMT R27, RZ, 0x7610, R76 ;  /* 0x00007610ff1b7816 */ /* 0x000fe2000000004c */
[----:B------:R-:W-:-:S02]  /*2ae0*/  FADD.FTZ R39, R24, R30 ;  /* 0x0000001e18277221 */ /* 0x000fc40000010000 */
[----:B------:R-:W-:Y:S01]  /*2af0*/  FFMA.FTZ R30, R34, R37, R26 ;  /* 0x00000025221e7223 */ /* 0x000fe2000001001a */
[----:B------:R-:W-:Y:S01]  /*2b00*/  PRMT R26, RZ, 0x7610, R77 ;  /* 0x00007610ff1a7816 */ /* 0x000fe2000000004d */
[----:B------:R-:W-:Y:S02]  /*2b10*/  FADD.FTZ R36, R36, R37 ;  /* 0x0000002524247221 */ /* 0x000fe40000010000 */
[C---:B------:R-:W-:Y:S01]  /*2b20*/  FADD.FTZ R37, -R64.reuse, R25 ;  /* 0x0000001940257221 */ /* 0x040fe20000010100 */
[----:B------:R-:W-:Y:S01]  /*2b30*/  PRMT R25, RZ, 0x5410, R77 ;  /* 0x00005410ff197816 */ /* 0x000fe2000000004d */
        /* <DEDUP_REMOVED lines=23> */
.L_x_463:
[----:B------:R-:W-:Y:S02]  /*2cb0*/  FFMA.FTZ R32, R34, R35, R32 ;  /* 0x0000002322207223 */ /* 0x000fe40000010020 */
[----:B------:R-:W-:Y:S02]  /*2cc0*/  FFMA.FTZ R30, R33, R37, R30 ;  /* 0x00000025211e7223 */ /* 0x000fe4000001001e */
[----:B------:R-:W-:Y:S01]  /*2cd0*/  FADD.FTZ R36, R37, R36 ;  /* 0x0000002425247221 */ /* 0x000fe20000010000 */
[--C-:B------:R-:W-:Y:S01]  /*2ce0*/  PRMT R37, RZ, 0x7610, R78.reuse ;  /* 0x00007610ff257816 */ /* 0x100fe2000000004e */
[----:B------:R-:W-:Y:S01]  /*2cf0*/  FADD.FTZ R34, R31, R35 ;  /* 0x000000231f227221 */ /* 0x000fe20000010000 */
[----:B------:R-:W-:Y:S01]  /*2d00*/  PRMT R31, RZ, 0x5410, R78 ;  /* 0x00005410ff1f7816 */ /* 0x000fe2000000004e */
[----:B------:R-:W-:-:S02]  /*2d10*/  FMUL.FTZ R41, R25, R88 ;  /* 0x0000005819297220 */ /* 0x000fc40000410000 */
[----:B------:R-:W-:Y:S01]  /*2d20*/  FADD.FTZ R43, -R64, R37 ;  /* 0x00000025402b7221 */ /* 0x000fe20000010100 */
[----:B------:R-:W-:Y:S01]  /*2d30*/  PRMT R37, RZ, 0x7610, R79 ;  /* 0x00007610ff257816 */ /* 0x000fe2000000004f */
[----:B------:R-:W-:Y:S02]  /*2d40*/  FFMA.FTZ R38, R24, R41, R30 ;  /* 0x0000002918267223 */ /* 0x000fe4000001001e */
[----:B------:R-:W-:Y:S02]  /*2d50*/  FADD.FTZ R35, R36, R41 ;  /* 0x0000002924237221 */ /* 0x000fe40000010000 */
[----:B------:R-:W-:Y:S01]  /*2d60*/  FADD.FTZ R41, -R64, R31 ;  /* 0x0000001f40297221 */ /* 0x000fe20000010100 */
[----:B------:R-:W-:Y:S01]  /*2d70*/  PRMT R31, RZ, 0x5410, R79 ;  /* 0x00005410ff1f7816 */ /* 0x000fe2000000004f */
        /* <DEDUP_REMOVED lines=22> */
.L_x_464:
[----:B------:R-:W-:Y:S01]  /*2ee0*/  FFMA.FTZ R38, R27, R40, R38 ;  /* 0x000000281b267223 */ /* 0x000fe20000010026 */
[--C-:B------:R-:W-:Y:S01]  /*2ef0*/  PRMT R43, RZ, 0x5410, R81.reuse ;  /* 0x00005410ff2b7816 */ /* 0x100fe20000000051 */
[----:B------:R-:W-:Y:S01]  /*2f00*/  FMUL.FTZ R41, R31, R88 ;  /* 0x000000581f297220 */ /* 0x000fe20000410000 */
[----:B------:R-:W-:Y:S01]  /*2f10*/  PRMT R42, RZ, 0x7610, R81 ;  /* 0x00007610ff2a7816 */ /* 0x000fe20000000051 */
[----:B------:R-:W-:Y:S02]  /*2f20*/  FADD.FTZ R40, R40, R35 ;  /* 0x0000002328287221 */ /* 0x000fe40000010000 */
[----:B------:R-:W-:Y:S02]  /*2f30*/  FFMA.FTZ R29, R33, R28, R29 ;  /* 0x0000001c211d7223 */ /* 0x000fe4000001001d */
[----:B------:R-:W-:Y:S01]  /*2f40*/  FADD.FTZ R33, R39, R28 ;  /* 0x0000001c27217221 */ /* 0x000fe20000010000 */
[----:B------:R-:W-:Y:S01]  /*2f50*/  PRMT R39, RZ, 0x5410, R80 ;  /* 0x00005410ff277816 */ /* 0x000fe20000000050 */
[----:B------:R-:W-:-:S02]  /*2f60*/  FFMA.FTZ R35, R30, R41, R38 ;  /* 0x000000291e237223 */ /* 0x000fc40000010026 */
[----:B------:R-:W-:Y:S01]  /*2f70*/  FADD.FTZ R28, R40, R41 ;  /* 0x00000029281c7221 */ /* 0x000fe20000010000 */
[----:B------:R-:W-:Y:S01]  /*2f80*/  PRMT R41, RZ, 0x7610, R80 ;  /* 0x00007610ff297816 */ /* 0x000fe20000000050 */
[----:B------:R-:W-:-:S04]  /*2f90*/  FADD.FTZ R39, -R64, R39 ;  /* 0x0000002740277221 */ /* 0x000fc80000010100 */
[----:B------:R-:W-:Y:S02]  /*2fa0*/  FADD.FTZ R41, -R64, R41 ;  /* 0x0000002940297221 */ /* 0x000fe40000010100 */
[-C--:B------:R-:W-:Y:S02]  /*2fb0*/  FMUL.FTZ R38, R39, R56.reuse ;  /* 0x0000003827267220 */ /* 0x080fe40000410000 */
        /* <DEDUP_REMOVED lines=21> */
.L_x_465:
[----:B------:R-:W-:Y:S02]  /*3110*/  FFMA.FTZ R40, R36, R39, R35 ;  /* 0x0000002724287223 */ /* 0x000fe40000010023 */
[----:B------:R-:W-:Y:S02]  /*3120*/  FMUL.FTZ R35, R43, R88 ;  /* 0x000000582b237220 */ /* 0x000fe40000410000 */
[----:B------:R-:W-:Y:S02]  /*3130*/  FADD.FTZ R46, R39, R28 ;  /* 0x0000001c272e7221 */ /* 0x000fe40000010000 */
[----:B------:R-:W-:Y:S01]  /*3140*/  FFMA.FTZ R32, R24, R25, R32 ;  /* 0x0000001918207223 */ /* 0x000fe20000010020 */
[----:B------:R-:W-:Y:S01]  /*3150*/  PRMT R24, RZ, 0x7610, R83 ;  /* 0x00007610ff187816 */ /* 0x000fe20000000053 */
[----:B------:R-:W-:Y:S01]  /*3160*/  FADD.FTZ R44, R34, R25 ;  /* 0x00000019222c7221 */ /* 0x000fe20000010000 */
[----:B------:R-:W-:Y:S01]  /*3170*/  PRMT R25, RZ, 0x5410, R82 ;  /* 0x00005410ff197816 */ /* 0x000fe20000000052 */
[----:B------:R-:W-:-:S02]  /*3180*/  FFMA.FTZ R28, R38, R35, R40 ;  /* 0x00000023261c7223 */ /* 0x000fc40000010028 */
[----:B------:R-:W-:Y:S01]  /*3190*/  FADD.FTZ R39, R46, R35 ;  /* 0x000000232e277221 */ /* 0x000fe20000010000 */
[----:B------:R-:W-:Y:S01]  /*31a0*/  PRMT R35, RZ, 0x7610, R82 ;  /* 0x00007610ff237816 */ /* 0x000fe20000000052 */
[----:B------:R-:W-:Y:S01]  /*31b0*/  FADD.FTZ R45, -R64, R25 ;  /* 0x00000019402d7221 */ /* 0x000fe20000010100 */
[----:B------:R-:W-:Y:S01]  /*31c0*/  PRMT R25, RZ, 0x5410, R83 ;  /* 0x00005410ff197816 */ /* 0x000fe20000000053 */
[----:B------:R-:W-:Y:S02]  /*31d0*/  FMUL.FTZ R40, R42, R91 ;  /* 0x0000005b2a287220 */ /* 0x000fe40000410000 */
[----:B------:R-:W-:Y:S02]  /*31e0*/  FADD.FTZ R35, -R64, R35 ;  /* 0x0000002340237221 */ /* 0x000fe40000010100 */
        /* <DEDUP_REMOVED lines=21> */
.L_x_466:
[----:B------:R-:W-:Y:S02]  /*3340*/  FADD.FTZ R48, R40, R39 ;  /* 0x0000002728307221 */ /* 0x000fe40000010000 */
[----:B------:R-:W-:Y:S01]  /*3350*/  FFMA.FTZ R39, R27, R26, R29 ;  /* 0x0000001a1b277223 */ /* 0x000fe2000001001d */
[----:B------:R-:W-:Y:S01]  /*3360*/  PRMT R27, RZ, 0x5410, R84 ;  /* 0x00005410ff1b7816 */ /* 0x000fe20000000054 */
[----:B------:R-:W-:Y:S01]  /*3370*/  FFMA.FTZ R28, R41, R40, R28 ;  /* 0x00000028291c7223 */ /* 0x000fe2000001001c */
[----:B------:R-:W-:Y:S01]  /*3380*/  PRMT R29, RZ, 0x7610, R84 ;  /* 0x00007610ff1d7816 */ /* 0x000fe20000000054 */
[----:B------:R-:W-:Y:S02]  /*3390*/  FMUL.FTZ R45, R25, R88 ;  /* 0x00000058192d7220 */ /* 0x000fe40000410000 */
[----:B------:R-:W-:Y:S01]  /*33a0*/  FADD.FTZ R40, R33, R26 ;  /* 0x0000001a21287221 */ /* 0x000fe20000010000 */
[----:B------:R-:W-:Y:S01]  /*33b0*/  PRMT R26, RZ, 0x7610, R85 ;  /* 0x00007610ff1a7816 */ /* 0x000fe20000000055 */
[----:B------:R-:W-:-:S02]  /*33c0*/  FFMA.FTZ R46, R34, R45, R28 ;  /* 0x0000002d222e7223 */ /* 0x000fc4000001001c */
[----:B------:R-:W-:Y:S02]  /*33d0*/  FADD.FTZ R33, R48, R45 ;  /* 0x0000002d30217221 */ /* 0x000fe40000010000 */
        /* <DEDUP_REMOVED lines=25> */
.L_x_467:
[----:B------:R-:W-:Y:S02]  /*3570*/  FFMA.FTZ R47, R35, R48, R46 ;  /* 0x00000030232f7223 */ /* 0x000fe4000001002e */
[----:B------:R-:W-:Y:S02]  /*3580*/  FMUL.FTZ R45, R27, R88 ;  /* 0x000000581b2d7220 */ /* 0x000fe40000410000 */
[----:B------:R-:W-:Y:S01]  /*3590*/  FADD.FTZ R50, R48, R33 ;  /* 0x0000002130327221 */ /* 0x000fe20000010000 */
[--C-:B------:R-:W-:Y:S01]  /*35a0*/  PRMT R33, RZ, 0x5410, R87.reuse ;  /* 0x00005410ff217816 */ /* 0x100fe20000000057 */
[----:B------:R-:W-:Y:S01]  /*35b0*/  FFMA.FTZ R46, R30, R31, R32 ;  /* 0x0000001f1e2e7223 */ /* 0x000fe20000010020 */
[----:B------:R-:W-:Y:S01]  /*35c0*/  PRMT R32, RZ, 0x7610, R87 ;  /* 0x00007610ff207816 */ /* 0x000fe20000000057 */
[----:B------:R-:W-:Y:S01]  /*35d0*/  FADD.FTZ R44, R44, R31 ;  /* 0x0000001f2c2c7221 */ /* 0x000fe20000010000 */
[--C-:B------:R-:W-:Y:S01]  /*35e0*/  PRMT R31, RZ, 0x5410, R86.reuse ;  /* 0x00005410ff1f7816 */ /* 0x100fe20000000056 */
[----:B------:R-:W-:Y:S01]  /*35f0*/  FFMA.FTZ R48, R28, R45, R47 ;  /* 0x0000002d1c307223 */ /* 0x000fe2000001002f */
[----:B------:R-:W-:Y:S01]  /*3600*/  PRMT R47, RZ, 0x7610, R86 ;  /* 0x00007610ff2f7816 */ /* 0x000fe20000000056 */
[----:B------:R-:W-:-:S02]  /*3610*/  FADD.FTZ R45, R50, R45 ;  /* 0x0000002d322d7221 */ /* 0x000fc40000010000 */
[C---:B------:R-:W-:Y:S02]  /*3620*/  FADD.FTZ R31, -R64.reuse, R31 ;  /* 0x0000001f401f7221 */ /* 0x040fe40000010100 */
        /* <DEDUP_REMOVED lines=23> */
.L_x_468:
[----:B------:R-:W-:Y:S02]  /*37a0*/  FFMA.FTZ R47, R29, R50, R48 ;  /* 0x000000321d2f7223 */ /* 0x000fe40000010030 */
[----:B------:R-:W-:Y:S02]  /*37b0*/  FMUL.FTZ R48, R33, R88 ;  /* 0x0000005821307220 */ /* 0x000fe40000410000 */
[----:B------:R-:W-:Y:S02]  /*37c0*/  FADD.FTZ R51, R50, R45 ;  /* 0x0000002d32337221 */ /* 0x000fe40000010000 */
[----:B------:R-:W-:Y:S02]  /*37d0*/  FFMA.FTZ R45, R36, R37, R39 ;  /* 0x00000025242d7223 */ /* 0x000fe40000010027 */
[----:B------:R-:W-:Y:S02]  /*37e0*/  FMUL.FTZ R49, R32, R91 ;  /* 0x0000005b20317220 */ /* 0x000fe40000410000 */
[----:B------:R-:W-:-:S02]  /*37f0*/  FFMA.FTZ R39, R31, R48, R47 ;  /* 0x000000301f277223 */ /* 0x000fc4000001002f */
[----:B------:R-:W-:Y:S02]  /*3800*/  FADD.FTZ R36, R51, R48 ;  /* 0x0000003033247221 */ /* 0x000fe40000010000 */
[----:B------:R-:W-:Y:S01]  /*3810*/  FADD.FTZ R47, R40, R37 ;  /* 0x00000025282f7221 */ /* 0x000fe20000010000 */
[--C-:B------:R-:W-:Y:S01]  /*3820*/  PRMT R37, RZ, 0x5410, R16.reuse ;  /* 0x00005410ff257816 */ /* 0x100fe20000000010 */
[----:B------:R-:W-:Y:S01]  /*3830*/  FFMA.FTZ R48, R30, R49, R39 ;  /* 0x000000311e307223 */ /* 0x000fe20000010027 */
[----:B------:R-:W-:Y:S01]  /*3840*/  PRMT R39, RZ, 0x7610, R16 ;  /* 0x00007610ff277816 */ /* 0x000fe20000000010 */
[----:B------:R-:W-:Y:S01]  /*3850*/  FFMA.FTZ R46, R38, R43, R46 ;  /* 0x0000002b262e7223 */ /* 0x000fe2000001002e */
[----:B------:R-:W-:Y:S01]  /*3860*/  PRMT R38, RZ, 0x7610, R17 ;  /* 0x00007610ff267816 */ /* 0x000fe20000000011 */
[C---:B------:R-:W-:Y:S02]  /*3870*/  FADD.FTZ R37, -R64.reuse, R37 ;  /* 0x0000002540257221 */ /* 0x040fe40000010100 */
[----:B------:R-:W-:Y:S01]  /*3880*/  FADD.FTZ R51, -R64, R39 ;  /* 0x0000002740337221 */ /* 0x000fe20000010100 */
[----:B------:R-:W-:Y:S01]  /*3890*/  PRMT R39, RZ, 0x5410, R17 ;  /* 0x00005410ff277816 */ /* 0x000fe20000000011 */
        /* <DEDUP_REMOVED lines=22> */
.L_x_469:
[----:B------:R-:W-:Y:S02]  /*3a00*/  FMUL.FTZ R50, R39, R88 ;  /* 0x0000005827327220 */ /* 0x000fe40000410000 */
[----:B------:R-:W-:Y:S02]  /*3a10*/  FADD.FTZ R40, R44, R43 ;  /* 0x0000002b2c287221 */ /* 0x000fe40000010000 */
[----:B------:R-:W-:Y:S02]  /*3a20*/  FMUL.FTZ R44, R38, R91 ;  /* 0x0000005b262c7220 */ /* 0x000fe40000410000 */
[----:B------:R-:W-:Y:S02]  /*3a30*/  FFMA.FTZ R43, R37, R50, R48 ;  /* 0x00000032252b7223 */ /* 0x000fe40000010030 */
[----:B------:R-:W-:Y:S02]  /*3a40*/  FADD.FTZ R51, R49, R50 ;  /* 0x0000003231337221 */ /* 0x000fe40000010000 */
[----:B------:R-:W-:Y:S01]  /*3a50*/  FFMA.FTZ R48, R41, R42, R45 ;  /* 0x0000002a29307223 */ /* 0x000fe2000001002d */
[--C-:B------:R-:W-:Y:S01]  /*3a60*/  PRMT R41, RZ, 0x5410, R18.reuse ;  /* 0x00005410ff297816 */ /* 0x100fe20000000012 */
[----:B------:R-:W-:Y:S01]  /*3a70*/  FFMA.FTZ R49, R36, R44, R43 ;  /* 0x0000002c24317223 */ /* 0x000fe2000001002b */
[----:B------:R-:W-:Y:S01]  /*3a80*/  PRMT R43, RZ, 0x7610, R18 ;  /* 0x00007610ff2b7816 */ /* 0x000fe20000000012 */
[----:B------:R-:W-:-:S02]  /*3a90*/  FADD.FTZ R45, R47, R42 ;  /* 0x0000002a2f2d7221 */ /* 0x000fc40000010000 */
[C---:B------:R-:W-:Y:S02]  /*3aa0*/  FADD.FTZ R41, -R64.reuse, R41 ;  /* 0x0000002940297221 */ /* 0x040fe40000010100 */
[----:B------:R-:W-:Y:S01]  /*3ab0*/  FADD.FTZ R47, -R64, R43 ;  /* 0x0000002b402f7221 */ /* 0x000fe20000010100 */
[----:B------:R-:W-:Y:S01]  /*3ac0*/  PRMT R43, RZ, 0x5410, R19 ;  /* 0x00005410ff2b7816 */ /* 0x000fe20000000013 */
[----:B------:R-:W-:Y:S01]  /*3ad0*/  FADD.FTZ R50, R44, R51 ;  /* 0x000000332c327221 */ /* 0x000fe20000010000 */
        /* <DEDUP_REMOVED lines=22> */
.L_x_470:
[----:B------:R-:W-:Y:S01]  /*3c40*/  FFMA.FTZ R47, R35, R24, R48 ;  /* 0x00000018232f7223 */ /* 0x000fe20000010030 */
[----:B------:R-:W-:Y:S01]  /*3c50*/  PRMT R35, RZ, 0x5410, R20 ;  /* 0x00005410ff237816 */ /* 0x000fe20000000014 */
[----:B------:R-:W-:-:S02]  /*3c60*/  FMUL.FTZ R51, R43, R88 ;  /* 0x000000582b337220 */ /* 0x000fc40000410000 */
[----:B------:R-:W-:Y:S02]  /*3c70*/  FFMA.FTZ R46, R34, R25, R46 ;  /* 0x00000019222e7223 */ /* 0x000fe4000001002e */
[----:B------:R-:W-:Y:S02]  /*3c80*/  FFMA.FTZ R34, R42, R51, R49 ;  /* 0x000000332a227223 */ /* 0x000fe40000010031 */
[----:B------:R-:W-:Y:S01]  /*3c90*/  FADD.FTZ R49, -R64, R35 ;  /* 0x0000002340317221 */ /* 0x000fe20000010100 */
[----:B------:R-:W-:Y:S01]  /*3ca0*/  PRMT R35, RZ, 0x7610, R20 ;  /* 0x00007610ff237816 */ /* 0x000fe20000000014 */
[----:B------:R-:W-:Y:S02]  /*3cb0*/  FMUL.FTZ R48, R44, R91 ;  /* 0x0000005b2c307220 */ /* 0x000fe40000410000 */
[----:B------:R-:W-:Y:S01]  /*3cc0*/  FADD.FTZ R51, R50, R51 ;  /* 0x0000003332337221 */ /* 0x000fe20000010000 */
[----:B------:R-:W-:Y:S01]  /*3cd0*/  PRMT R50, RZ, 0x7610, R21 ;  /* 0x00007610ff327816 */ /* 0x000fe20000000015 */
[----:B------:R-:W-:-:S02]  /*3ce0*/  FADD.FTZ R53, -R64, R35 ;  /* 0x0000002340357221 */ /* 0x000fc40000010100 */
[----:B------:R-:W-:Y:S02]  /*3cf0*/  FFMA.FTZ R35, R41, R48, R34 ;  /* 0x0000003029237223 */ /* 0x000fe40000010022 */
[----:B------:R-:W-:Y:S01]  /*3d00*/  FADD.FTZ R34, R48, R51 ;  /* 0x0000003330227221 */ /* 0x000fe20000010000 */
[----:B------:R-:W-:Y:S01]  /*3d10*/  PRMT R51, RZ, 0x5410, R21 ;  /* 0x00005410ff337816 */ /* 0x000fe20000000015 */
        /* <DEDUP_REMOVED lines=21> */
.L_x_471:
[----:B------:R-:W-:Y:S02]  /*3e70*/  FMUL.FTZ R53, R51, R88 ;  /* 0x0000005833357220 */ /* 0x000fe40000410000 */
[----:B------:R-:W-:Y:S02]  /*3e80*/  FMUL.FTZ R54, R50, R91 ;  /* 0x0000005b32367220 */ /* 0x000fe40000410000 */
[----:B------:R-:W-:Y:S01]  /*3e90*/  FFMA.FTZ R52, R48, R53, R35 ;  /* 0x0000003530347223 */ /* 0x000fe20000010023 */
[----:B------:R-:W-:Y:S01]  /*3ea0*/  PRMT R35, RZ, 0x5410, R22 ;  /* 0x00005410ff237816 */ /* 0x000fe20000000016 */
[----:B------:R-:W-:Y:S01]  /*3eb0*/  FADD.FTZ R53, R34, R53 ;  /* 0x0000003522357221 */ /* 0x000fe20000010000 */
[----:B------:R-:W-:Y:S01]  /*3ec0*/  PRMT R34, RZ, 0x7610, R23 ;  /* 0x00007610ff227816 */ /* 0x000fe20000000017 */
[----:B------:R-:W-:Y:S02]  /*3ed0*/  FFMA.FTZ R55, R49, R54, R52 ;  /* 0x0000003631377223 */ /* 0x000fe40000010034 */
[----:B------:R-:W-:-:S02]  /*3ee0*/  FADD.FTZ R54, R54, R53 ;  /* 0x0000003536367221 */ /* 0x000fc40000010000 */
        /* <DEDUP_REMOVED lines=25> */
.L_x_472:
[----:B------:R-:W-:Y:S01]  /*4080*/  FMUL.FTZ R73, R35, R88 ;  /* 0x0000005823497220 */ /* 0x000fe20000410000 */
[----:B------:R-:W-:Y:S01]  /*4090*/  ISETP.GT.AND P0, PT, R124, 0x1e, PT ;  /* 0x0000001e7c00780c */ /* 0x000fe20003f04270 */
[----:B------:R-:W-:Y:S01]  /*40a0*/  FADD.FTZ R40, R40, R25 ;  /* 0x0000001928287221 */ /* 0x000fe20000010000 */
[----:B------:R-:W-:Y:S01]  /*40b0*/  BSSY B0, `(.L_x_473) ;  /* 0x0000060000007945 */ /* 0x000fe20003800000 */
[----:B------:R-:W-:Y:S01]  /*40c0*/  FFMA.FTZ R72, R52, R73, R55 ;  /* 0x0000004934487223 */ /* 0x000fe20000010037 */
[----:B------:R-:W-:Y:S01]  /*40d0*/  MOV R105, 0x4 ;  /* 0x0000000400697802 */ /* 0x000fe20000000f00 */
[----:B------:R-:W-:Y:S02]  /*40e0*/  FADD.FTZ R54, R54, R73 ;  /* 0x0000004936367221 */ /* 0x000fe40000010000 */
[----:B------:R-:W-:Y:S02]  /*40f0*/  FMUL.FTZ R73, R34, R91 ;  /* 0x0000005b22497220 */ /* 0x000fe40000410000 */
[----:B------:R-:W-:-:S02]  /*4100*/  FADD.FTZ R45, R45, R24 ;  /* 0x000000182d2d7221 */ /* 0x000fc40000010000 */
[----:B------:R-:W-:Y:S02]  /*4110*/  FFMA.FTZ R72, R53, R73, R72 ;  /* 0x0000004935487223 */ /* 0x000fe40000010048 */
[----:B------:R-:W-:Y:S02]  /*4120*/  FADD.FTZ R73, R73, R54 ;  /* 0x0000003649497221 */ /* 0x000fe40000010000 */
[----:B------:R-:W-:Y:S01]  /*4130*/  FFMA.FTZ R46, R28, R27, R46 ;  /* 0x0000001b1c2e7223 */ /* 0x000fe2000001002e */
[----:B------:R-:W0:Y:S01]  /*4140*/  SHFL.DOWN PT, R55, R72, 0x1, 0x1f ;  /* 0x08201f0048377f89 */ /* 0x000e2200000e0000 */
[----:B------:R-:W-:Y:S02]  /*4150*/  FFMA.FTZ R47, R29, R26, R47 ;  /* 0x0000001a1d2f7223 */ /* 0x000fe4000001002f */
[----:B------:R-:W-:Y:S01]  /*4160*/  FADD.FTZ R40, R40, R27 ;  /* 0x0000001b28287221 */ /* 0x000fe20000010000 */
[----:B------:R-:W1:Y:S01]  /*4170*/  SHFL.DOWN PT, R54, R73, 0x1, 0x1f ;  /* 0x08201f0049367f89 */ /* 0x000e6200000e0000 */
        /* <DEDUP_REMOVED lines=9> */
[----:B------:R-:W-:Y:S02]  /*4210*/  FFMA.FTZ R46, R42, R43, R46 ;  /* 0x0000002b2a2e7223 */ /* 0x000fe4000001002e */
[----:B0-----:R-:W-:Y:S02]  /*4220*/  @!P0 FADD.FTZ R72, R72, R55 ;  /* 0x0000003748488221 */ /* 0x001fe40000010000 */
[----:B------:R-:W-:Y:S02]  /*4230*/  FFMA.FTZ R47, R41, R44, R47 ;  /* 0x0000002c292f7223 */ /* 0x000fe4000001002f */
[----:B-1----:R-:W-:Y:S01]  /*4240*/  @!P0 FADD.FTZ R73, R73, R54 ;  /* 0x0000003649498221 */ /* 0x002fe20000010000 */
[----:B------:R-:W0:Y:S01]  /*4250*/  SHFL.DOWN PT, R55, R72, 0x2, 0x1f ;  /* 0x08401f0048377f89 */ /* 0x000e2200000e0000 */
[----:B------:R-:W-:Y:S01]  /*4260*/  ISETP.GT.AND P0, PT, R124, 0x1d, PT ;  /* 0x0000001d7c00780c */ /* 0x000fe20003f04270 */
[----:B------:R-:W-:-:S02]  /*4270*/  FADD.FTZ R40, R40, R43 ;  /* 0x0000002b28287221 */ /* 0x000fc40000010000 */
[----:B------:R-:W1:Y:S01]  /*4280*/  SHFL.DOWN PT, R54, R73, 0x2, 0x1f ;  /* 0x08401f0049367f89 */ /* 0x000e6200000e0000 */
[----:B------:R-:W-:Y:S02]  /*4290*/  FADD.FTZ R45, R45, R44 ;  /* 0x0000002c2d2d7221 */ /* 0x000fe40000010000 */
[----:B------:R-:W-:Y:S02]  /*42a0*/  FFMA.FTZ R46, R48, R51, R46 ;  /* 0x00000033302e7223 */ /* 0x000fe4000001002e */
[----:B------:R-:W-:Y:S02]  /*42b0*/  FFMA.FTZ R47, R49, R50, R47 ;  /* 0x00000032312f7223 */ /* 0x000fe4000001002f */
[----:B------:R-:W-:Y:S02]  /*42c0*/  FADD.FTZ R40, R40, R51 ;  /* 0x0000003328287221 */ /* 0x000fe40000010000 */
[----:B------:R-:W-:Y:S02]  /*42d0*/  FADD.FTZ R45, R45, R50 ;  /* 0x000000322d2d7221 */ /* 0x000fe40000010000 */
[----:B------:R-:W-:Y:S01]  /*42e0*/  FFMA.FTZ R24, R52, R35, R46 ;  /* 0x0000002334187223 */ /* 0x000fe2000001002e */
[----:B------:R-:W-:Y:S01]  /*42f0*/  SHF.L.U32 R52, R3, 0x4, RZ ;  /* 0x0000000403347819 */ /* 0x000fe200000006ff */
[----:B------:R-:W-:-:S02]  /*4300*/  FFMA.FTZ R25, R53, R34, R47 ;  /* 0x0000002235197223 */ /* 0x000fc4000001002f */
[----:B------:R-:W-:Y:S02]  /*4310*/  FADD.FTZ R26, R40, R35 ;  /* 0x00000023281a7221 */ /* 0x000fe40000010000 */
[----:B------:R-:W-:Y:S02]  /*4320*/  FADD.FTZ R27, R45, R34 ;  /* 0x000000222d1b7221 */ /* 0x000fe40000010000 */
[----:B0-----:R-:W-:-:S03]  /*4330*/  @!P0 FADD.FTZ R72, R72, R55 ;  /* 0x0000003748488221 */ /* 0x001fc60000010000 */
[----:B------:R-:W-:Y:S01]  /*4340*/  STS.128 [R3.X16+0x90], R24 ;  /* 0x0000901803007388 */ /* 0x000fe2000000cc00 */
[----:B-1----:R-:W-:Y:S01]  /*4350*/  @!P0 FADD.FTZ R73, R73, R54 ;  /* 0x0000003649498221 */ /* 0x002fe20000010000 */
[----:B------:R-:W-:Y:S02]  /*4360*/  ISETP.GT.AND P0, PT, R124, 0x1b, PT ;  /* 0x0000001b7c00780c */ /* 0x000fe40003f04270 */
[----:B------:R-:W0:Y:S04]  /*4370*/  SHFL.DOWN PT, R55, R72, 0x4, 0x1f ;  /* 0x08801f0048377f89 */ /* 0x000e2800000e0000 */
[----:B------:R-:W1:Y:S07]  /*4380*/  SHFL.DOWN PT, R54, R73, 0x4, 0x1f ;  /* 0x08801f0049367f89 */ /* 0x000e6e00000e0000 */
        /* <DEDUP_REMOVED lines=50> */
.L_x_474:
[----:B0-----:R-:W-:Y:S05]  /*46b0*/  BSYNC B0 ;  /* 0x0000000000007941 */ /* 0x001fea0003800000 */
.L_x_473:
        /* <DEDUP_REMOVED lines=41> */
.L_x_476:
[----:B------:R-:W-:Y:S05]  /*4950*/  BSYNC B0 ;  /* 0x0000000000007941 */ /* 0x000fea0003800000 */
.L_x_475:
        /* <DEDUP_REMOVED lines=16> */
.L_x_478:
[----:B------:R-:W-:Y:S05]  /*4a60*/  BSYNC B0 ;  /* 0x0000000000007941 */ /* 0x000fea0003800000 */
.L_x_477:
[----:B0-----:R-:W-:-:S10]  /*4a70*/  HFMA2.MMA R24, -RZ, RZ, 0, 1.1920928955078125e-07 ;  /* 0x00000002ff187435 */ /* 0x001fd400000001ff */
[----:B------:R-:W-:-:S13]  /*4a80*/  ISETP.LE.U32.AND P6, PT, R24, c[0x0][0xc], PT ;  /* 0x0000030018007a0c */ /* 0x000fda0003fc3070 */
[----:B------:R-:W-:Y:S05]  /*4a90*/  @!P6 BRA `(.L_x_479) ;  /* 0x000012800000e947 */ /* 0x000fea0003800000 */
[----:B------:R-:W-:-:S05]  /*4aa0*/  LOP3.LUT R24, R5, 0x1, RZ, 0xc0, !PT ;  /* 0x0000000105187812 */ /* 0x000fca00078ec0ff */
[----:B------:R-:W-:-:S04]  /*4ab0*/  IMAD R25, R24, c[0x0][0x10], RZ ;  /* 0x0000040018197a24 */ /* 0x000fc800078e02ff */
[C---:B------:R-:W-:Y:S01]  /*4ac0*/  IMAD R26, R25.reuse, c[0x0][0xc], RZ ;  /* 0x00000300191a7a24 */ /* 0x040fe200078e02ff */
[----:B------:R-:W-:-:S04]  /*4ad0*/  IADD3 R24, R25, R0, RZ ;  /* 0x0000000019187210 */ /* 0x000fc80007ffe0ff */
[----:B------:R-:W-:Y:S01]  /*4ae0*/  SHF.L.U32 R26, R26, 0x1, RZ ;  /* 0x000000011a1a7819 */ /* 0x000fe200000006ff */
[----:B------:R-:W-:-:S04]  /*4af0*/  IMAD.WIDE.U32 R24, R24, R105, c[0x0][0x1a8] ;  /* 0x00006a0018187625 */ /* 0x000fc800078e0069 */
[----:B------:R-:W-:Y:S01]  /*4b00*/  IMAD.WIDE R26, R26, R105, c[0x0][0x1b0] ;  /* 0x00006c001a1a7625 */ /* 0x000fe200078e0269 */
[----:B------:R-:W-:Y:S05]  /*4b10*/  @P0 BRA `(.L_x_480) ;  /* 0x0000019000000947 */ /* 0x000fea0003800000 */
[C---:B------:R-:W-:Y:S01]  /*4b20*/  LEA R28, P6, R125.reuse, R26, 0x3 ;  /* 0x0000001a7d1c7211 */ /* 0x040fe200078c18ff */
[----:B------:R-:W0:Y:S03]  /*4b30*/  S2R R124, SR_LANEID ;  /* 0x00000000007c7919 */ /* 0x000e260000000000 */
[----:B------:R-:W-:-:S05]  /*4b40*/  LEA.HI.X R29, R125, R27, RZ, 0x3, P6 ;  /* 0x0000001b7d1d7211 */ /* 0x000fca00030f1cff */
[----:B------:R1:W-:Y:S01]  /*4b50*/  STG.E.64 [R28.64], R72 ;  /* 0x000000481c007986 */ /* 0x0003e2000c101b06 */
[----:B------:R-:W-:Y:S06]  /*4b60*/  MEMBAR.ALL.GPU ;  /* 0x0000000000007992 */ /* 0x000fec000000a000 */
[----:B------:R-:W-:Y:S01]  /*4b70*/  VOTEU.ANY UR5, UPT, PT ;  /* 0x0000000000057886 */ /* 0x000fe200038e0100 */
[----:B------:R-:W-:Y:S01]  /*4b80*/  LOP3.LUT P6, RZ, R5, 0x2, RZ, 0xc0, !PT ;  /* 0x0000000205ff7812 */ /* 0x000fe200078cc0ff */
[----:B------:R-:W-:Y:S01]  /*4b90*/  UPOPC UR8, UR5 ;  /* 0x00000005000872bf */ /* 0x000fe20008000000 */
[----:B-1----:R-:W-:Y:S01]  /*4ba0*/  MOV R28, 0x1 ;  /* 0x00000001001c7802 */ /* 0x002fe20000000f00 */
[----:B------:R-:W-:Y:S01]  /*4bb0*/  UFLO.U32 UR5, UR5 ;  /* 0x00000005000572bd */ /* 0x000fe200080e0000 */
[----:B------:R-:W-:Y:S01]  /*4bc0*/  SEL R31, RZ, c[0x0][0xc], P6 ;  /* 0x00000300ff1f7a07 */ /* 0x000fe20003000000 */
[----:B------:R-:W-:-:S00]  /*4bd0*/  ERRBAR ;  /* 0x00000000000079ab */ /* 0x000fc00000000000 */
[----:B------:R-:W-:Y:S02]  /*4be0*/  P2R R30, PR, RZ, 0x1 ;  /* 0x00000001ff1e7803 */ /* 0x000fe40000000000 */
[----:B------:R-:W-:-:S02]  /*4bf0*/  SEL R28, R28, 0xffffffff, !P6 ;  /* 0xffffffff1c1c7807 */ /* 0x000fc40007000000 */
[----:B0-----:R-:W-:Y:S02]  /*4c00*/  ISETP.EQ.U32.AND P0, PT, R124, UR5, PT ;  /* 0x000000057c007c0c */ /* 0x001fe4000bf02070 */
[----:B------:R-:W-:Y:S01]  /*4c10*/  ISETP.NE.AND P6, PT, R31, -0x1, PT ;  /* 0xffffffff1f00780c */ /* 0x000fe20003fc5270 */
[----:B------:R-:W-:-:S10]  /*4c20*/  IMAD R29, R28, UR8, RZ ;  /* 0x000000081c1d7c24 */ /* 0x000fd4000f8e02ff */
[----:B------:R0:W-:Y:S01]  /*4c30*/  @P0 RED.E.ADD.S32.STRONG.GPU [R24.64], R29 ;  /* 0x0000001d1800098e */ /* 0x0001e2000c10e386 */
[----:B------:R-:W-:Y:S01]  /*4c40*/  ISETP.NE.AND P0, PT, R30, RZ, PT ;  /* 0x000000ff1e00720c */ /* 0x000fe20003f05270 */
[----:B------:R-:W-:Y:S05]  /*4c50*/  @!P6 BRA `(.L_x_480) ;  /* 0x000000500000e947 */ /* 0x000fea0003800000 */
.L_x_481:
[----:B------:R-:W2:Y:S01]  /*4c60*/  LDG.E.STRONG.GPU R28, [R24.64] ;  /* 0x00000006181c7981 */ /* 0x000ea2000c1ef900 */
[----:B------:R-:W-:Y:S01]  /*4c70*/  YIELD ;  /* 0x0000000000007946 */ /* 0x000fe20003800000 */
[----:B--2---:R-:W-:Y:S01]  /*4c80*/  ISETP.NE.AND P6, PT, R28, R31, PT ;  /* 0x0000001f1c00720c */ /* 0x004fe20003fc5270 */
[----:B------:R-:W-:-:S12]  /*4c90*/  CCTL.IVALL ;  /* 0x00000000ff00798f */ /* 0x000fd80002000000 */
[----:B------:R-:W-:Y:S05]  /*4ca0*/  @P6 BRA `(.L_x_481) ;  /* 0xffffffb000006947 */ /* 0x000fea000383ffff */
.L_x_480:
[----:B------:R-:W-:Y:S01]  /*4cb0*/  ISETP.NE.AND P6, PT, RZ, c[0x0][0xc], PT ;  /* 0x00000300ff007a0c */ /* 0x000fe20003fc5270 */
[----:B------:R-:W-:Y:S01]  /*4cc0*/  WARPSYNC 0xffffffff ;  /* 0xffffffff00007948 */ /* 0x000fe20003800000 */
[----:B------:R-:W-:Y:S11]  /*4cd0*/  BAR.SYNC.DEFER_BLOCKING 0x0 ;  /* 0x0000000000007b1d */ /* 0x000ff60000010000 */
[----:B------:R-:W-:Y:S05]  /*4ce0*/  @!P6 BRA `(.L_x_479) ;  /* 0x000010300000e947 */ /* 0x000fea0003800000 */
[----:B0-----:R-:W-:Y:S01]  /*4cf0*/  HFMA2.MMA R25, -RZ, RZ, 0, 5.9604644775390625e-08 ;  /* 0x00000001ff197435 */ /* 0x001fe200000001ff */
[----:B------:R-:W-:-:S09]  /*4d00*/  MOV R24, RZ ;  /* 0x000000ff00187202 */ /* 0x000fd20000000f00 */
[----:B------:R-:W-:-:S04]  /*4d10*/  IADD3 R25, -R25, c[0x0][0xc], RZ ;  /* 0x0000030019197a10 */ /* 0x000fc80007ffe1ff */
[----:B------:R-:W-:-:S13]  /*4d20*/  ISETP.GE.U32.AND P6, PT, R25, 0x3, PT ;  /* 0x000000031900780c */ /* 0x000fda0003fc6070 */
[----:B------:R-:W-:Y:S05]  /*4d30*/  @!P6 BRA `(.L_x_482) ;  /* 0x00000e200000e947 */ /* 0x000fea0003800000 */
[----:B------:R-:W-:Y:S02]  /*4d40*/  IADD3 R25, -R123, c[0x0][0xc], RZ ;  /* 0x000003007b197a10 */ /* 0x000fe40007ffe1ff */
[----:B------:R-:W-:Y:S02]  /*4d50*/  MOV R24, RZ ;  /* 0x000000ff00187202 */ /* 0x000fe40000000f00 */
        /* <DEDUP_REMOVED lines=12> */
.L_x_485:
        /* <DEDUP_REMOVED lines=115> */
.L_x_484:
        /* <DEDUP_REMOVED lines=63> */
.L_x_486:
[----:B------:R-:W-:-:S04]  /*5940*/  LOP3.LUT P6, RZ, R15, 0x1, RZ, 0xc0, !PT ;  /* 0x000000010fff7812 */ /* 0x000fc800078cc0ff */
[----:B------:R-:W-:-:S13]  /*5950*/  ISETP.NE.OR P6, PT, R25, RZ, P6 ;  /* 0x000000ff1900720c */ /* 0x000fda00037c5670 */
[----:B------:R-:W-:Y:S05]  /*5960*/  @!P6 BRA `(.L_x_482) ;  /* 0x000001f00000e947 */ /* 0x000fea0003800000 */
.L_x_483:
        /* <DEDUP_REMOVED lines=31> */
.L_x_482:
        /* <DEDUP_REMOVED lines=10> */
.L_x_488:
[----:B------:R-:W-:Y:S05]  /*5c00*/  BSYNC B0 ;  /* 0x0000000000007941 */ /* 0x000fea0003800000 */
.L_x_487:
        /* <DEDUP_REMOVED lines=17> */
.L_x_479:
[----:B------:R-:W-:Y:S04]  /*5d20*/  @!P0 STS.64 [0x88], R72 ;  /* 0x00008848ff008388 */ /* 0x000fe80000000a00 */
[----:B------:R-:W-:Y:S01]  /*5d30*/  BAR.SYNC.DEFER_BLOCKING 0x0 ;  /* 0x0000000000007b1d */ /* 0x000fe20000010000 */
[----:B------:R-:W-:Y:S02]  /*5d40*/  ISETP.NE.AND P6, PT, RZ, UR9, PT ;  /* 0x00000009ff007c0c */ /* 0x000fe4000bfc5270 */
[----:B------:R-:W-:-:S02]  /*5d50*/  SHF.R.U32.HI R26, RZ, 0x3, R3 ;  /* 0x00000003ff1a7819 */ /* 0x000fc40000011603 */
[--C-:B------:R-:W-:Y:S02]  /*5d60*/  PRMT R33, RZ, 0x5410, R58.reuse ;  /* 0x00005410ff217816 */ /* 0x100fe4000000003a */
[----:B------:R-:W-:Y:S01]  /*5d70*/  PRMT R58, RZ, 0x7610, R58 ;  /* 0x00007610ff3a7816 */ /* 0x000fe2000000003a */
[----:B------:R-:W-:Y:S01]  /*5d80*/  IMAD.WIDE.U32 R26, R26, 0x24924925, RZ ;  /* 0x249249251a1a7825 */ /* 0x000fe200078e00ff */
[----:B------:R-:W-:-:S03]  /*5d90*/  PRMT R31, RZ, 0x5410, R59 ;  /* 0x00005410ff1f7816 */ /* 0x000fc6000000003b */
[----:B------:R-:W-:Y:S01]  /*5da0*/  IMAD R28, R2, c[0x0][0x1fc], R27 ;  /* 0x00007f00021c7a24 */ /* 0x000fe200078e021b */
[----:B0-----:R-:W0:Y:S02]  /*5db0*/  LDS.64 R24, [0x88] ;  /* 0x00008800ff187984 */ /* 0x001e240000000a00 */
        /* <DEDUP_REMOVED lines=27> */
.L_x_489:
        /* <DEDUP_REMOVED lines=19> */
.L_x_491:
[----:B------:R-:W-:Y:S05]  /*60a0*/  BSYNC B0 ;  /* 0x0000000000007941 */ /* 0x000fea0003800000 */
.L_x_490:
        /* <DEDUP_REMOVED lines=28> */
.L_x_492:
        /* <DEDUP_REMOVED lines=19> */
.L_x_494:
[----:B------:R-:W-:Y:S05]  /*63a0*/  BSYNC B0 ;  /* 0x0000000000007941 */ /* 0x000fea0003800000 */
.L_x_493:
        /* <DEDUP_REMOVED lines=28> */
.L_x_495:
        /* <DEDUP_REMOVED lines=19> */
.L_x_497:
[----:B------:R-:W-:Y:S05]  /*66a0*/  BSYNC B0 ;  /* 0x0000000000007941 */ /* 0x000fea0003800000 */
.L_x_496:
[----:B------:R-:W-:Y:S01]  /*66b0*/  ISETP.NE.AND P0, PT, RZ, UR9, PT ;  /* 0x00000009ff007c0c */ /* 0x000fe2000bf05270 */
[C---:B------:R-:W-:Y:S01]  /*66c0*/  FADD.FTZ R31, -R64.reuse, R31 ;  /* 0x0000001f401f7221 */ /* 0x040fe20000010100 */
        /* <DEDUP_REMOVED lines=26> */
.L_x_498:
[----:B------:R-:W-:Y:S01]  /*6870*/  LOP3.LUT P0, RZ, R15, 0x10, RZ, 0xc0, !PT ;  /* 0x000000100fff7812 */ /* 0x000fe2000780c0ff */
[----:B------:R-:W-:-:S12]  /*6880*/  BSSY B0, `(.L_x_499) ;  /* 0x0000012000007945 */ /* 0x000fd80003800000 */
        /* <DEDUP_REMOVED lines=17> */
.L_x_500:
[----:B------:R-:W-:Y:S05]  /*69a0*/  BSYNC B0 ;  /* 0x0000000000007941 */ /* 0x000fea0003800000 */
.L_x_499:
        /* <DEDUP_REMOVED lines=28> */
.L_x_501:
        /* <DEDUP_REMOVED lines=19> */
.L_x_503:
[----:B------:R-:W-:Y:S05]  /*6ca0*/  BSYNC B0 ;  /* 0x0000000000007941 */ /* 0x000fea0003800000 */
.L_x_502:
        /* <DEDUP_REMOVED lines=28> */
.L_x_504:
        /* <DEDUP_REMOVED lines=19> */
.L_x_506:
[----:B------:R-:W-:Y:S05]  /*6fa0*/  BSYNC B0 ;  /* 0x0000000000007941 */ /* 0x000fea0003800000 */
.L_x_505:
        /* <DEDUP_REMOVED lines=28> */
.L_x_507:
        /* <DEDUP_REMOVED lines=19> */
.L_x_509:
[----:B------:R-:W-:Y:S05]  /*72a0*/  BSYNC B0 ;  /* 0x0000000000007941 */ /* 0x000fea0003800000 */
.L_x_508:
        /* <DEDUP_REMOVED lines=28> */
.L_x_510:
        /* <DEDUP_REMOVED lines=18> */
.L_x_512:
[----:B------:R-:W-:Y:S05]  /*7590*/  BSYNC B0 ;  /* 0x0000000000007941 */ /* 0x000fea0003800000 */
.L_x_511:
        /* <DEDUP_REMOVED lines=27> */
.L_x_513:
        /* <DEDUP_REMOVED lines=18> */
.L_x_515:
[----:B------:R-:W-:Y:S05]  /*7870*/  BSYNC B0 ;  /* 0x0000000000007941 */ /* 0x000fea0003800000 */
.L_x_514:
        /* <DEDUP_REMOVED lines=27> */
.L_x_516:
        /* <DEDUP_REMOVED lines=18> */
.L_x_518:
[----:B------:R-:W-:Y:S05]  /*7b50*/  BSYNC B0 ;  /* 0x0000000000007941 */ /* 0x000fea0003800000 */
.L_x_517:
        /* <DEDUP_REMOVED lines=27> */
.L_x_519:
        /* <DEDUP_REMOVED lines=18> */
.L_x_521:
[----:B------:R-:W-:Y:S05]  /*7e30*/  BSYNC B0 ;  /* 0x0000000000007941 */ /* 0x000fea0003800000 */
.L_x_520:
        /* <DEDUP_REMOVED lines=27> */
.L_x_522:
        /* <DEDUP_REMOVED lines=18> */
.L_x_524:
[----:B------:R-:W-:Y:S05]  /*8110*/  BSYNC B0 ;  /* 0x0000000000007941 */ /* 0x000fea0003800000 */
.L_x_523:
        /* <DEDUP_REMOVED lines=28> */
.L_x_525:
        /* <DEDUP_REMOVED lines=23> */
.L_x_527:
[----:B------:R-:W-:Y:S05]  /*8450*/  BSYNC B0 ;  /* 0x0000000000007941 */ /* 0x000fea0003800000 */
.L_x_526:
        /* <DEDUP_REMOVED lines=27> */
.L_x_528:
        /* <DEDUP_REMOVED lines=23> */
.L_x_530:
[----:B------:R-:W-:Y:S05]  /*8780*/  BSYNC B0 ;  /* 0x0000000000007941 */ /* 0x000fea0003800000 */
.L_x_529:
        /* <DEDUP_REMOVED lines=27> */
.L_x_531:
        /* <DEDUP_REMOVED lines=25> */
.L_x_533:
[----:B------:R-:W-:Y:S05]  /*8ad0*/  BSYNC B0 ;  /* 0x0000000000007941 */ /* 0x000fea0003800000 */
.L_x_532:
        /* <DEDUP_REMOVED lines=25> */
.L_x_534:
        /* <DEDUP_REMOVED lines=20> */
.L_x_536:
[----:B------:R-:W-:Y:S05]  /*8db0*/  BSYNC B0 ;  /* 0x0000000000007941 */ /* 0x000fea0003800000 */
.L_x_535:
[----:B------:R-:W-:Y:S02]  /*8dc0*/  IADD3 R6, R6, c[0x0][0x10], RZ ;  /* 0x0000040006067a10 */ /* 0x000fe40007ffe0ff */
[----:B------:R-:W-:Y:S02]  /*8dd0*/  IADD3 R5, R5, 0x1, RZ ;  /* 0x0000000105057810 */ /* 0x000fe40007ffe0ff */
[----:B------:R-:W-:-:S13]  /*8de0*/  ISETP.GE.AND P0, PT, R6, UR4, PT ;  /* 0x0000000406007c0c */ /* 0x000fda000bf06270 */
[----:B------:R-:W-:Y:S01]  /*8df0*/  @P0 CALL.REL.NOINC `(.L_x_454) ;  /* 0x0000001000000944 */ /* 0x000fe20003c00000 */
[----:B------:R-:W-:Y:S05]  /*8e00*/  BRA `(.L_x_537) ;  /* 0xffff78c000007947 */ /* 0x000fea000383ffff */
.L_x_454:
[----:B-12---:R-:W-:Y:S01]  /*8e10*/  HFMA2.MMA R4, -RZ, RZ, 0, 5.9604644775390625e-08 ;  /* 0x00000001ff047435 */ /* 0x006fe200000001ff */
[----:B------:R-:W-:Y:S01]  /*8e20*/  ISETP.NE.AND P1, PT, R3, RZ, PT ;  /* 0x000000ff0300720c */ /* 0x000fe20003f25270 */
[----:B------:R-:W-:Y:S01]  /*8e30*/  HFMA2.MMA R5, -RZ, RZ, 0, 2.384185791015625e-07 ;  /* 0x00000004ff057435 */ /* 0x000fe200000001ff */
[----:B------:R-:W-:Y:S01]  /*8e40*/  MOV R6, c[0x0][0x10] ;  /* 0x0000040000067a02 */ /* 0x000fe20000000f00 */
[----:B------:R-:W-:Y:S06]  /*8e50*/  BSSY B0, `(.L_x_538) ;  /* 0x000000e000007945 */ /* 0x000fec0003800000 */
[----:B------:R-:W-:-:S02]  /*8e60*/  ISETP.NE.AND P0, PT, R4, c[0x0][0xc], PT ;  /* 0x0000030004007a0c */ /* 0x000fc40003f05270 */
        /* <DEDUP_REMOVED lines=12> */
.L_x_539:
[----:B------:R-:W-:Y:S05]  /*8f30*/  BSYNC B0 ;  /* 0x0000000000007941 */ /* 0x000fea0003800000 */
.L_x_538:
[----:B------:R-:W-:Y:S01]  /*8f40*/  UMOV UR4, 0x1 ;  /* 0x0000000100047882 */ /* 0x000fe20000000000 */
[----:B-1----:R-:W-:Y:S01]  /*8f50*/  IADD3 R7, R6, -0x1, RZ ;  /* 0xffffffff06077810 */ /* 0x002fe20007ffe0ff */
[----:B------:R-:W-:Y:S02]  /*8f60*/  ULDC UR5, c[0x0][0xc] ;  /* 0x0000030000057ab9 */ /* 0x000fe40000000800 */
[----:B------:R-:W-:-:S06]  /*8f70*/  UIADD3 UR4, -UR4, UR5, URZ ;  /* 0x0000000504047290 */ /* 0x000fcc000fffe13f */
[----:B------:R-:W-:-:S04]  /*8f80*/  ISETP.NE.AND P0, PT, R2, UR4, PT ;  /* 0x0000000402007c0c */ /* 0x000fc8000bf05270 */
[----:B------:R-:W-:-:S13]  /*8f90*/  ISETP.NE.OR P0, PT, R0, R7, P0 ;  /* 0x000000070000720c */ /* 0x000fda0000705670 */
[----:B------:R-:W-:Y:S05]  /*8fa0*/  @P0 EXIT ;  /* 0x000000000000094d */ /* 0x000fea0003800000 */
[----:B------:R-:W-:Y:S05]  /*8fb0*/  @P1 BRA `(.L_x_540) ;  /* 0x0000008000001947 */ /* 0x000fea0003800000 */
[----:B------:R-:W-:-:S05]  /*8fc0*/  IMAD R0, R6, c[0x0][0xc], RZ ;  /* 0x0000030006007a24 */ /* 0x000fca00078e02ff */
[----:B------:R-:W-:-:S13]  /*8fd0*/  ISETP.NE.AND P0, PT, R0, -0x1, PT ;  /* 0xffffffff0000780c */ /* 0x000fda0003f05270 */
[----:B------:R-:W-:Y:S05]  /*8fe0*/  @!P0 BRA `(.L_x_540) ;  /* 0x0000005000008947 */ /* 0x000fea0003800000 */
.L_x_541:
[----:B------:R-:W2:Y:S01]  /*8ff0*/  LDG.E.STRONG.GPU R7, [R4.64] ;  /* 0x0000000604077981 */ /* 0x000ea2000c1ef900 */
[----:B------:R-:W-:Y:S01]  /*9000*/  YIELD ;  /* 0x0000000000007946 */ /* 0x000fe20003800000 */
[----:B--2---:R-:W-:Y:S01]  /*9010*/  ISETP.NE.AND P0, PT, R7, R0, PT ;  /* 0x000000000700720c */ /* 0x004fe20003f05270 */
[----:B------:R-:W-:-:S12]  /*9020*/  CCTL.IVALL ;  /* 0x00000000ff00798f */ /* 0x000fd80002000000 */
[----:B------:R-:W-:Y:S05]  /*9030*/  @P0 BRA `(.L_x_541) ;  /* 0xffffffb000000947 */ /* 0x000fea000383ffff */
.L_x_540:
[----:B------:R-:W-:Y:S02]  /*9040*/  WARPSYNC 0xffffffff ;  /* 0xffffffff00007948 */ /* 0x000fe40003800000 */
[----:B------:R-:W-:Y:S01]  /*9050*/  MOV R21, c[0x0][0x1dc] ;  /* 0x0000770000157a02 */ /* 0x000fe20000000f00 */
[----:B------:R-:W-:Y:S03]  /*9060*/  BAR.SYNC.DEFER_BLOCKING 0x0 ;  /* 0x0000000000007b1d */ /* 0x000fe60000010000 */
[----:B------:R-:W-:-:S04]  /*9070*/  LEA.HI R0, P0, R21, c[0x0][0x1d8], RZ, 0x1 ;  /* 0x0000760015007a11 */ /* 0x000fc800078108ff */
[----:B------:R-:W-:-:S04]  /*9080*/  IADD3.X R5, RZ, c[0x0][0x1dc], RZ, P0, !PT ;  /* 0x00007700ff057a10 */ /* 0x000fc800007fe4ff */
[----:B0-----:R-:W-:Y:S02]  /*9090*/  SHF.R.S64 R16, R0, 0x1, R5 ;  /* 0x0000000100107819 */ /* 0x001fe40000001005 */
        /* <DEDUP_REMOVED lines=19> */
.L_x_542:
        /* <DEDUP_REMOVED lines=26> */
.L_x_543:
        /* <DEDUP_REMOVED lines=9> */
.L_x_5620:


//--------------------- .text._Z35group_norm_nhwc_bwd_one_pass_kernelI11Bf16IOBf16WLi256ELi112ELi448EEv26Group_norm_nhwc_bwd_params --------------------------
	.section	.text._Z35group_norm_nhwc_bwd_one_pass_kernelI11Bf16IOBf16WLi256ELi112ELi448EEv26Group_norm_nhwc_bwd_params,"ax",@progbits
	.sectioninfo	@"SHI_REGISTERS=128"
	.align	128
        .global         _Z35group_norm_nhwc_bwd_one_pass_kernelI11Bf16IOBf16WLi256ELi112ELi448EEv26Group_norm_nhwc_bwd_params
        .type           _Z35group_norm_nhwc_bwd_one_pass_kernelI11Bf16IOBf16WLi256ELi112ELi448EEv26Group_norm_nhwc_bwd_params,@function
        .size           _Z35group_norm_nhwc_bwd_one_pass_kernelI11Bf16IOBf16WLi256ELi112ELi448EEv26Group_norm_nhwc_bwd_params,(.L_x_5621 - _Z35group_norm_nhwc_bwd_one_pass_kernelI11Bf16IOBf16WLi256ELi112ELi448EEv26Group_norm_nhwc_bwd_params)
        .other          _Z35group_norm_nhwc_bwd_one_pass_kernelI11Bf16IOBf16WLi256ELi112ELi448EEv26Group_norm_nhwc_bwd_params,@"STO_CUDA_ENTRY STV_DEFAULT"
_Z35group_norm_nhwc_bwd_one_pass_kernelI11Bf16IOBf16WLi256ELi112ELi448EEv26Group_norm_nhwc_bwd_params:
.text._Z35group_norm_nhwc_bwd_one_pass_kernelI11Bf16IOBf16WLi256ELi112ELi448EEv26Group_norm_nhwc_bwd_params:
        /* <DEDUP_REMOVED lines=190> */
.L_x_691:
        /* <DEDUP_REMOVED lines=65> */
[----:B------:R-:W-:Y:S02]  /*0ff0*/  MOV R5, UR22 ;  /* 0x0000001600057c02 */ /* 0x000fe40008000f00 */
[----:B------:R-:W-:-:S04]  /*1000*/  IADD3 R44, P0, R100, UR22, RZ ;  /* 0x00000016642c7c10 */ /* 0x000fc8000ff1e0ff */
[----:B------:R-:W-:Y:S01]  /*1010*/  LEA.HI.X.SX32 R45, R5, R4, 0x1, P0 ;  /* 0x00000004052d7211 */ /* 0x000fe200000f0eff */
[----:B------:R-:W-:Y:S01]  /*1020*/  @!UP1 UIADD3 UR7, -UR7, URZ, URZ ;  /* 0x0000003f07079290 */ /* 0x000fe2000fffe13f */
[----:B------:R-:W-:-:S03]  /*1030*/  SHF.R.U32.HI R4, RZ, 0x3, R0 ;  /* 0x00000003ff047819 */ /* 0x000fc60000011600 */
[----:B------:R-:W-:Y:S02]  /*1040*/  USEL UR7, UR14, UR7, !UP0 ;  /* 0x000000070e077287 */ /* 0x000fe4000c000000 */
[----:B------:R-:W-:Y:S01]  /*1050*/  IMAD.WIDE.U32 R4, R4, 0x24924925, RZ ;  /* 0x2492492504047825 */ /* 0x000fe200078e00ff */
[----:B------:R-:W-:Y:S02]  /*1060*/  ULDC.64 UR14, c[0x0][0x1e8] ;  /* 0x00007a00000e7ab9 */ /* 0x000fe40000000a00 */
[----:B------:R-:W-:Y:S01]  /*1070*/  USHF.R.S32.HI UR5, URZ, 0x1f, UR7 ;  /* 0x0000001f3f057899 */ /* 0x000fe20008011407 */
[----:B------:R-:W-:-:S03]  /*1080*/  IMAD R18, R7, c[0x0][0x1fc], R5 ;  /* 0x00007f0007127a24 */ /* 0x000fc600078e0205 */
[----:B------:R-:W-:Y:S02]  /*1090*/  UIMAD UR5, UR5, UR14, URZ ;  /* 0x0000000e050572a4 */ /* 0x000fe4000f8e023f */
[----:B------:R-:W-:Y:S02]  /*10a0*/  IADD3 R4, R18, 0xc8, RZ ;  /* 0x000000c812047810 */ /* 0x000fe40007ffe0ff */
[----:B------:R-:W-:Y:S02]  /*10b0*/  UIMAD UR5, UR7, UR15, UR5 ;  /* 0x0000000f070572a4 */ /* 0x000fe4000f8e0205 */
        /* <DEDUP_REMOVED lines=427> */
[----:B------:R-:W-:Y:S02]  /*2b70*/  LOP3.LUT P6, RZ, R75, 0x8, RZ, 0xc0, !PT ;  /* 0x000000084bff7812 */ /* 0x000fe400078cc0ff */
[----:B------:R-:W-:Y:S02]  /*2b80*/  MOV R19, RZ ;  /* 0x000000ff00137202 */ /* 0x000fe40000000f00 */
[C---:B------:R-:W-:Y:S02]  /*2b90*/  LOP3.LUT P1, RZ, R3.reuse, 0x80000, RZ, 0xc0, !PT ;  /* 0x0008000003ff7812 */ /* 0x040fe4000782c0ff */
[----:B------:R-:W-:-:S07]  /*2ba0*/  LOP3.LUT P5, RZ, R3, 0x8, RZ, 0xc0, !PT ;  /* 0x0000000803ff7812 */ /* 0x000fce00078ac0ff */
[----:B------:R0:W5:Y:S02]  /*2bb0*/  @P6 LDG.E R19, [R76.64] ;  /* 0x000000124c136981 */ /* 0x000164000c1e1900 */
[----:B0-----:R-:W-:Y:S01]  /*2bc0*/  HFMA2.MMA R76, -RZ, RZ, 0, 0 ;  /* 0x00000000ff4c7435 */ /* 0x001fe200000001ff */
[----:B------:R-:W-:Y:S01]  /*2bd0*/  SHF.R.S32.HI R88, RZ, 0x1f, R116 ;  /* 0x0000001fff587819 */ /* 0x000fe20000011474 */
[----:B------:R-:W-:-:S08]  /*2be0*/  HFMA2.MMA R74, -RZ, RZ, 0, 0 ;  /* 0x00000000ff4a7435 */ /* 0x000fd000000001ff */
[----:B------:R0:W5:Y:S04]  /*2bf0*/  @P6 LDG.E R76, [R20.64] ;  /* 0x00000012144c6981 */ /* 0x000168000c1e1900 */
[----:B------:R2:W5:Y:S01]  /*2c00*/  @P4 LDG.E R74, [R78.64] ;  /* 0x000000124e4a4981 */ /* 0x000562000c1e1900 */
[----:B0-----:R-:W-:Y:S01]  /*2c10*/  MOV R20, RZ ;  /* 0x000000ff00147202 */ /* 0x001fe20000000f00 */
[----:B------:R-:W-:-:S05]  /*2c20*/  @P5 IMAD R21, R88, c[0x0][0x1d8], RZ ;  /* 0x0000760058155a24 */ /* 0x000fca00078e02ff */
[----:B------:R0:W5:Y:S01]  /*2c30*/  @P1 LDG.E R20, [R52.64] ;  /* 0x0000001234141981 */ /* 0x000162000c1e1900 */
[----:B------:R-:W-:Y:S01]  /*2c40*/  @P5 IMAD R21, R116, c[0x0][0x1dc], R21 ;  /* 0x0000770074155a24 */ /* 0x000fe200078e0215 */
        /* <DEDUP_REMOVED lines=31> */
[C---:B------:R-:W-:Y:S01]  /*2e40*/  LOP3.LUT P1, RZ, R3.reuse, 0x2000, RZ, 0xc0, !PT ;  /* 0x0000200003ff7812 */ /* 0x040fe2000782c0ff */
[----:B------:R-:W-:Y:S01]  /*2e50*/  CS2R R92, SRZ ;  /* 0x00000000005c7805 */ /* 0x000fe2000001ff00 */
[----:B------:R-:W-:-:S02]  /*2e60*/  LOP3.LUT R3, R3, 0xffbfffff, RZ, 0xc0, !PT ;  /* 0xffbfffff03037812 */ /* 0x000fc400078ec0ff */
[----:B------:R-:W-:Y:S02]  /*2e70*/  LOP3.LUT P4, RZ, R75, 0x4, RZ, 0xc0, !PT ;  /* 0x000000044bff7812 */ /* 0x000fe4000788c0ff */
[----:B------:R-:W-:Y:S01]  /*2e80*/  @P6 IADD3.X R55, R23, c[0x0][0x184], RZ, P0, !PT ;  /* 0x0000610017376a10 */ /* 0x000fe200007fe4ff */
[----:B------:R0:W5:Y:S01]  /*2e90*/  @P3 LDG.E R92, [R96.64] ;  /* 0x00000012605c3981 */ /* 0x000162000c1e1900 */
[----:B------:R-:W-:Y:S02]  /*2ea0*/  @P6 IADD3 R58, P0, R58, c[0x0][0x178], RZ ;  /* 0x00005e003a3a6a10 */ /* 0x000fe40007f1e0ff */
[----:B------:R-:W-:Y:S02]  /*2eb0*/  @P6 LOP3.LUT R3, R3, 0x400000, RZ, 0xfc, !PT ;  /* 0x0040000003036812 */ /* 0x000fe400078efcff */
[----:B------:R-:W-:Y:S01]  /*2ec0*/  @P6 IADD3.X R59, R23, c[0x0][0x17c], RZ, P0, !PT ;  /* 0x00005f00173b6a10 */ /* 0x000fe200007fe4ff */
[----:B------:R2:W5:Y:S01]  /*2ed0*/  @P1 LDG.E R91, [R94.64] ;  /* 0x000000125e5b1981 */ /* 0x000562000c1e1900 */
[----:B------:R-:W-:-:S02]  /*2ee0*/  LOP3.LUT P6, RZ, R3, 0x8000, RZ, 0xc0, !PT ;  /* 0x0000800003ff7812 */ /* 0x000fc400078cc0ff */
[----:B------:R-:W-:Y:S01]  /*2ef0*/  LOP3.LUT P5, RZ, R75, 0x1, RZ, 0xc0, !PT ;  /* 0x000000014bff7812 */ /* 0x000fe200078ac0ff */
[----:B0-----:R-:W-:Y:S01]  /*2f00*/  CS2R R96, SRZ ;  /* 0x0000000000607805 */ /* 0x001fe2000001ff00 */
[----:B------:R-:W-:-:S05]  /*2f10*/  SHF.R.S32.HI R77, RZ, 0x1f, R114 ;  /* 0x0000001fff4d7819 */ /* 0x000fca0000011472 */
[----:B------:R0:W5:Y:S01]  /*2f20*/  @P4 LDG.E R96, [R24.64] ;  /* 0x0000001218604981 */ /* 0x000162000c1e1900 */
[----:B------:R-:W-:Y:S01]  /*2f30*/  HFMA2.MMA R23, -RZ, RZ, 0, 0 ;  /* 0x00000000ff177435 */ /* 0x000fe200000001ff */
[----:B------:R-:W-:Y:S02]  /*2f40*/  LOP3.LUT P3, RZ, R3, 0x80000000, RZ, 0xc0, !PT ;  /* 0x8000000003ff7812 */ /* 0x000fe4000786c0ff */
[----:B------:R-:W-:Y:S01]  /*2f50*/  SHF.R.S32.HI R75, RZ, 0x1f, R113 ;  /* 0x0000001fff4b7819 */ /* 0x000fe20000011471 */
[----:B------:R3:W5:Y:S01]  /*2f60*/  @P6 LDG.E R97, [R98.64] ;  /* 0x0000001262616981 */ /* 0x000762000c1e1900 */
[----:B0-----:R-:W-:Y:S01]  /*2f70*/  MOV R24, RZ ;  /* 0x000000ff00187202 */ /* 0x001fe20000000f00 */
[----:B------:R-:W-:-:S04]  /*2f80*/  @P5 IMAD R25, R77, c[0x0][0x1d8], RZ ;  /* 0x000076004d195a24 */ /* 0x000fc800078e02ff */
[----:B------:R0:W5:Y:S04]  /*2f90*/  @P4 LDG.E R23, [R68.64] ;  /* 0x0000001244174981 */ /* 0x000168000c1e1900 */
[----:B------:R4:W5:Y:S01]  /*2fa0*/  @P6 LDG.E R24, [R60.64] ;  /* 0x000000123c186981 */ /* 0x000962000c1e1900 */
[----:B------:R-:W-:Y:S01]  /*2fb0*/  @P5 IMAD R25, R114, c[0x0][0x1dc], R25 ;  /* 0x0000770072195a24 */ /* 0x000fe200078e0219 */
[----:B------:R-:W-:Y:S02]  /*2fc0*/  LOP3.LUT P4, RZ, R3, 0x40000000, RZ, 0xc0, !PT ;  /* 0x4000000003ff7812 */ /* 0x000fe4000788c0ff */
[----:B------:R0:W5:Y:S01]  /*2fd0*/  @P3 LDG.E R93, [R26.64] ;  /* 0x000000121a5d3981 */ /* 0x000162000c1e1900 */
[----:B----4-:R-:W-:Y:S02]  /*2fe0*/  @P5 MOV R60, R44 ;  /* 0x0000002c003c5202 */ /* 0x010fe40000000f00 */
[----:B------:R-:W-:-:S05]  /*2ff0*/  @P5 MOV R61, R43 ;  /* 0x0000002b003d5202 */ /* 0x000fca0000000f00 */
[----:B------:R-:W-:Y:S01]  /*3000*/  @P5 IMAD.WIDE.U32 R60, R114, c[0x0][0x1d8], R60 ;  /* 0x00007600723c5a25 */ /* 0x000fe200078e003c */
[----:B0-----:R-:W-:-:S04]  /*3010*/  MOV R26, RZ ;  /* 0x000000ff001a7202 */ /* 0x001fc80000000f00 */
[----:B------:R-:W-:Y:S02]  /*3020*/  @P5 IADD3 R25, R61, R25, RZ ;  /* 0x000000193d195210 */ /* 0x000fe40007ffe0ff */
[----:B------:R0:W5:Y:S02]  /*3030*/  @P1 LDG.E R26, [R62.64] ;  /* 0x000000123e1a1981 */ /* 0x000164000c1e1900 */
[C---:B------:R-:W-:Y:S02]  /*3040*/  @P5 SHF.L.U64.HI R25, R60.reuse, 0x1, R25 ;  /* 0x000000013c195819 */ /* 0x040fe40000010219 */
[----:B------:R-:W-:Y:S01]  /*3050*/  @P5 SHF.L.U32 R60, R60, 0x1, RZ ;  /* 0x000000013c3c5819 */ /* 0x000fe200000006ff */
[----:B------:R-:W-:-:S03]  /*3060*/  @P4 IMAD R27, R75, c[0x0][0x1d8], RZ ;  /* 0x000076004b1b4a24 */ /* 0x000fc600078e02ff */
[C---:B------:R-:W-:Y:S02]  /*3070*/  @P5 IADD3 R68, P0, R60.reuse, c[0x0][0x180], RZ ;  /* 0x000060003c445a10 */ /* 0x040fe40007f1e0ff */
[----:B0-----:R-:W-:Y:S02]  /*3080*/  @P4 MOV R62, R44 ;  /* 0x0000002c003e4202 */ /* 0x001fe40000000f00 */
[----:B------:R-:W-:Y:S02]  /*3090*/  @P4 MOV R63, R43 ;  /* 0x0000002b003f4202 */ /* 0x000fe40000000f00 */
[----:B------:R-:W-:Y:S02]  /*30a0*/  @P5 IADD3.X R69, R25, c[0x0][0x184], RZ, P0, !PT ;  /* 0x0000610019455a10 */ /* 0x000fe400007fe4ff */
[----:B------:R-:W-:Y:S01]  /*30b0*/  @P5 IADD3 R60, P0, R60, c[0x0][0x178], RZ ;  /* 0x00005e003c3c5a10 */ /* 0x000fe20007f1e0ff */
[C---:B------:R-:W-:Y:S02]  /*30c0*/  @P4 IMAD R27, R113.reuse, c[0x0][0x1dc], R27 ;  /* 0x00007700711b4a24 */ /* 0x040fe400078e021b */
[----:B------:R-:W-:Y:S01]  /*30d0*/  @P4 IMAD.WIDE.U32 R62, R113, c[0x0][0x1d8], R62 ;  /* 0x00007600713e4a25 */ /* 0x000fe200078e003e */
[----:B------:R-:W-:Y:S01]  /*30e0*/  @P5 IADD3.X R61, R25, c[0x0][0x17c], RZ, P0, !PT ;  /* 0x00005f00193d5a10 */ /* 0x000fe200007fe4ff */
[----:B------:R-:W-:-:S03]  /*30f0*/  HFMA2.MMA R25, -RZ, RZ, 0, 0 ;  /* 0x00000000ff197435 */ /* 0x000fc600000001ff */
[----:B------:R-:W-:Y:S02]  /*3100*/  @P4 IADD3 R27, R63, R27, RZ ;  /* 0x0000001b3f1b4210 */ /* 0x000fe40007ffe0ff */
[----:B------:R-:W-:Y:S02]  /*3110*/  LOP3.LUT R3, R3, 0xff7fffff, RZ, 0xc0, !PT ;  /* 0xff7fffff03037812 */ /* 0x000fe400078ec0ff */
[C---:B------:R-:W-:Y:S02]  /*3120*/  @P4 SHF.L.U64.HI R27, R62.reuse, 0x1, R27 ;  /* 0x000000013e1b4819 */ /* 0x040fe4000001021b */
[----:B------:R-:W-:Y:S01]  /*3130*/  @P4 SHF.L.U32 R62, R62, 0x1, RZ ;  /* 0x000000013e3e4819 */ /* 0x000fe200000006ff */
[----:B------:R0:W5:Y:S01]  /*3140*/  @P3 LDG.E R25, [R66.64] ;  /* 0x0000001242193981 */ /* 0x000162000c1e1900 */
[----:B------:R-:W-:Y:S02]  /*3150*/  @P5 LOP3.LUT R3, R3, 0x800000, RZ, 0xfc, !PT ;  /* 0x0080000003035812 */ /* 0x000fe400078efcff */
[----:B------:R-:W-:-:S02]  /*3160*/  MOV R89, RZ ;  /* 0x000000ff00597202 */ /* 0x000fc40000000f00 */
[C---:B------:R-:W-:Y:S02]  /*3170*/  LOP3.LUT P3, RZ, R3.reuse, 0x20000000, RZ, 0xc0, !PT ;  /* 0x2000000003ff7812 */ /* 0x040fe4000786c0ff */
[----:B------:R-:W-:Y:S02]  /*3180*/  LOP3.LUT P5, RZ, R3, 0x800, RZ, 0xc0, !PT ;  /* 0x0000080003ff7812 */ /* 0x000fe400078ac0ff */
[----:B------:R4:W5:Y:S01]  /*3190*/  @P2 LDG.E R89, [R28.64] ;  /* 0x000000121c592981 */ /* 0x000962000c1e1900 */
[----:B0-----:R-:W-:-:S04]  /*31a0*/  @P4 IADD3 R66, P0, R62, c[0x0][0x180], RZ ;  /* 0x000060003e424a10 */ /* 0x001fc80007f1e0ff */
[----:B------:R-:W-:Y:S02]  /*31b0*/  @P4 IADD3.X R67, R27, c[0x0][0x184], RZ, P0, !PT ;  /* 0x000061001b434a10 */ /* 0x000fe400007fe4ff */
[----:B------:R-:W-:Y:S01]  /*31c0*/  @P4 IADD3 R62, P0, R62, c[0x0][0x178], RZ ;  /* 0x00005e003e3e4a10 */ /* 0x000fe20007f1e0ff */
[----:B----4-:R-:W-:-:S03]  /*31d0*/  HFMA2.MMA R28, -RZ, RZ, 0, 0 ;  /* 0x00000000ff1c7435 */ /* 0x010fc600000001ff */
[----:B------:R-:W-:Y:S01]  /*31e0*/  @P4 IADD3.X R63, R27, c[0x0][0x17c], RZ, P0, !PT ;  /* 0x00005f001b3f4a10 */ /* 0x000fe200007fe4ff */
[----:B------:R-:W-:Y:S01]  /*31f0*/  HFMA2.MMA R27, -RZ, RZ, 0, 0 ;  /* 0x00000000ff1b7435 */ /* 0x000fe200000001ff */
[----:B------:R-:W-:Y:S02]  /*3200*/  SHF.R.S32.HI R75, RZ, 0x1f, R112 ;  /* 0x0000001fff4b7819 */ /* 0x000fe40000011470 */
[C---:B------:R-:W-:Y:S02]  /*3210*/  LOP3.LUT P6, RZ, R3.reuse, 0x400, RZ, 0xc0, !PT ;  /* 0x0000040003ff7812 */ /* 0x040fe400078cc0ff */
[----:B------:R-:W-:Y:S01]  /*3220*/  LOP3.LUT R3, R3, 0xfeffffff, RZ, 0xc0, !PT ;  /* 0xfeffffff03037812 */ /* 0x000fe200078ec0ff */
[----:B------:R-:W-:Y:S01]  /*3230*/  @P3 IMAD R29, R75, c[0x0][0x1d8], RZ ;  /* 0x000076004b1d3a24 */ /* 0x000fe200078e02ff */
[----:B------:R-:W-:Y:S01]  /*3240*/  HFMA2.MMA R75, -RZ, RZ, 0, 0 ;  /* 0x00000000ff4b7435 */ /* 0x000fe200000001ff */
[----:B------:R0:W5:Y:S01]  /*3250*/  @P5 LDG.E R28, [R56.64] ;  /* 0x00000012381c5981 */ /* 0x000162000c1e1900 */
[----:B------:R-:W-:Y:S01]  /*3260*/  @P4 LOP3.LUT R3, R3, 0x1000000, RZ, 0xfc, !PT ;  /* 0x0100000003034812 */ /* 0x000fe200078efcff */
[----:B------:R-:W-:-:S02]  /*3270*/  @P3 IMAD R29, R112, c[0x0][0x1dc], R29 ;  /* 0x00007700701d3a24 */ /* 0x000fc400078e021d */
[----:B------:R4:W5:Y:S01]  /*3280*/  @P2 LDG.E R27, [R64.64] ;  /* 0x00000012401b2981 */ /* 0x000962000c1e1900 */
[----:B------:R-:W-:-:S04]  /*3290*/  LOP3.LUT P1, RZ, R3, 0x10000000, RZ, 0xc0, !PT ;  /* 0x1000000003ff7812 */ /* 0x000fc8000782c0ff */
[----:B------:R1:W5:Y:S01]  /*32a0*/  @P6 LDG.E R75, [R30.64] ;  /* 0x000000121e4b6981 */ /* 0x000362000c1e1900 */
[----:B0-----:R-:W-:Y:S02]  /*32b0*/  @P3 MOV R56, R44 ;  /* 0x0000002c00383202 */ /* 0x001fe40000000f00 */
[----:B------:R-:W-:Y:S02]  /*32c0*/  @P3 MOV R57, R43 ;  /* 0x0000002b00393202 */ /* 0x000fe40000000f00 */
[----:B------:R-:W-:-:S03]  /*32d0*/  LOP3.LUT P2, RZ, R3, 0x8000000, RZ, 0xc0, !PT ;  /* 0x0800000003ff7812 */ /* 0x000fc6000784c0ff */
[----:B------:R-:W-:Y:S01]  /*32e0*/  @P3 IMAD.WIDE.U32 R56, R112, c[0x0][0x1d8], R56 ;  /* 0x0000760070383a25 */ /* 0x000fe200078e0038 */
[----:B-1----:R-:W-:-:S04]  /*32f0*/  MOV R30, RZ ;  /* 0x000000ff001e7202 */ /* 0x002fc80000000f00 */
[----:B------:R-:W-:Y:S02]  /*3300*/  @P3 IADD3 R29, R57, R29, RZ ;  /* 0x0000001d391d3210 */ /* 0x000fe40007ffe0ff */
[----:B---3--:R-:W-:Y:S01]  /*3310*/  SHF.R.S32.HI R98, RZ, 0x1f, R111 ;  /* 0x0000001fff627819 */ /* 0x008fe2000001146f */
[----:B------:R0:W5:Y:S01]  /*3320*/  @P1 LDG.E R30, [R32.64] ;  /* 0x00000012201e1981 */ /* 0x000162000c1e1900 */
[C---:B------:R-:W-:Y:S02]  /*3330*/  @P3 SHF.L.U64.HI R29, R56.reuse, 0x1, R29 ;  /* 0x00000001381d3819 */ /* 0x040fe4000001021d */
[----:B------:R-:W-:Y:S01]  /*3340*/  @P3 SHF.L.U32 R56, R56, 0x1, RZ ;  /* 0x0000000138383819 */ /* 0x000fe200000006ff */
[----:B------:R-:W-:-:S03]  /*3350*/  @P2 IMAD R31, R98, c[0x0][0x1d8], RZ ;  /* 0x00007600621f2a24 */ /* 0x000fc600078e02ff */
[----:B----4-:R-:W-:Y:S02]  /*3360*/  @P3 IADD3 R64, P0, R56, c[0x0][0x180], RZ ;  /* 0x0000600038403a10 */ /* 0x010fe40007f1e0ff */
[----:B0-----:R-:W-:Y:S02]  /*3370*/  @P2 MOV R32, R44 ;  /* 0x0000002c00202202 */ /* 0x001fe40000000f00 */
[----:B------:R-:W-:Y:S01]  /*3380*/  @P2 MOV R33, R43 ;  /* 0x0000002b00212202 */ /* 0x000fe20000000f00 */
[----:B------:R-:W-:Y:S01]  /*3390*/  @P2 IMAD R31, R111, c[0x0][0x1dc], R31 ;  /* 0x000077006f1f2a24 */ /* 0x000fe200078e021f */
[----:B------:R-:W-:-:S03]  /*33a0*/  @P3 IADD3.X R65, R29, c[0x0][0x184], RZ, P0, !PT ;  /* 0x000061001d413a10 */ /* 0x000fc600007fe4ff */
[----:B------:R-:W-:Y:S01]  /*33b0*/  @P2 IMAD.WIDE.U32 R32, R111, c[0x0][0x1d8], R32 ;  /* 0x000076006f202a25 */ /* 0x000fe200078e0020 */
[----:B------:R-:W-:-:S04]  /*33c0*/  @P3 IADD3 R56, P0, R56, c[0x0][0x178], RZ ;  /* 0x00005e0038383a10 */ /* 0x000fc80007f1e0ff */
[----:B------:R-:W-:Y:S02]  /*33d0*/  @P2 IADD3 R31, R33, R31, RZ ;  /* 0x0000001f211f2210 */ /* 0x000fe40007ffe0ff */
[----:B------:R-:W-:Y:S02]  /*33e0*/  @P3 IADD3.X R57, R29, c[0x0][0x17c], RZ, P0, !PT ;  /* 0x00005f001d393a10 */ /* 0x000fe400007fe4ff */
[----:B------:R-:W-:Y:S02]  /*33f0*/  MOV R29, RZ ;  /* 0x000000ff001d7202 */ /* 0x000fe40000000f00 */
[C---:B------:R-:W-:Y:S02]  /*3400*/  @P2 SHF.L.U64.HI R31, R32.reuse, 0x1, R31 ;  /* 0x00000001201f2819 */ /* 0x040fe4000001021f */
[----:B------:R-:W-:Y:S01]  /*3410*/  @P2 SHF.L.U32 R32, R32, 0x1, RZ ;  /* 0x0000000120202819 */ /* 0x000fe200000006ff */
[----:B------:R-:W-:Y:S01]  /*3420*/  HFMA2.MMA R77, -RZ, RZ, 0, 0 ;  /* 0x00000000ff4d7435 */ /* 0x000fe200000001ff */
[----:B------:R0:W5:Y:S01]  /*3430*/  @P6 LDG.E R29, [R38.64] ;  /* 0x00000012261d6981 */ /* 0x000162000c1e1900 */
[----:B------:R-:W-:-:S08]  /*3440*/  LOP3.LUT R3, R3, 0xfdffffff, RZ, 0xc0, !PT ;  /* 0xfdffffff03037812 */ /* 0x000fd000078ec0ff */
[----:B------:R1:W5:Y:S01]  /*3450*/  @P5 LDG.E R77, [R72.64] ;  /* 0x00000012484d5981 */ /* 0x000362000c1e1900 */
[C---:B0-----:R-:W-:Y:S02]  /*3460*/  @P2 IADD3 R38, P0, R32.reuse, c[0x0][0x180], RZ ;  /* 0x0000600020262a10 */ /* 0x041fe40007f1e0ff */
[----:B------:R-:W-:Y:S02]  /*3470*/  @P3 LOP3.LUT R3, R3, 0x2000000, RZ, 0xfc, !PT ;  /* 0x0200000003033812 */ /* 0x000fe400078efcff */
[----:B------:R-:W-:Y:S02]  /*3480*/  @P2 IADD3.X R39, R31, c[0x0][0x184], RZ, P0, !PT ;  /* 0x000061001f272a10 */ /* 0x000fe400007fe4ff */
[----:B------:R-:W-:-:S04]  /*3490*/  @P2 IADD3 R32, P0, R32, c[0x0][0x178], RZ ;  /* 0x00005e0020202a10 */ /* 0x000fc80007f1e0ff */
[----:B------:R-:W-:Y:S01]  /*34a0*/  @P2 IADD3.X R33, R31, c[0x0][0x17c], RZ, P0, !PT ;  /* 0x00005f001f212a10 */ /* 0x000fe200007fe4ff */
[----:B-1----:R-:W-:Y:S01]  /*34b0*/  CS2R R72, SRZ ;  /* 0x0000000000487805 */ /* 0x002fe2000001ff00 */
[C---:B------:R-:W-:Y:S01]  /*34c0*/  LOP3.LUT P0, RZ, R3.reuse, 0x100, RZ, 0xc0, !PT ;  /* 0x0000010003ff7812 */ /* 0x040fe2000780c0ff */
[----:B------:R-:W-:Y:S01]  /*34d0*/  HFMA2.MMA R31, -RZ, RZ, 0, 0 ;  /* 0x00000000ff1f7435 */ /* 0x000fe200000001ff */
[----:B------:R-:W-:-:S03]  /*34e0*/  LOP3.LUT P3, RZ, R3, 0x80, RZ, 0xc0, !PT ;  /* 0x0000008003ff7812 */ /* 0x000fc6000786c0ff */
[----:B------:R0:W5:Y:S01]  /*34f0*/  @P1 LDG.E R73, [R70.64] ;  /* 0x0000001246491981 */ /* 0x000162000c1e1900 */
[----:B------:R-:W-:Y:S02]  /*3500*/  LOP3.LUT P1, RZ, R3, 0x4000000, RZ, 0xc0, !PT ;  /* 0x0400000003ff7812 */ /* 0x000fe4000782c0ff */
[----:B--2---:R-:W-:-:S05]  /*3510*/  SHF.R.S32.HI R94, RZ, 0x1f, R110 ;  /* 0x0000001fff5e7819 */ /* 0x004fca000001146e */
[----:B------:R1:W5:Y:S01]  /*3520*/  @P0 LDG.E R31, [R40.64] ;  /* 0x00000012281f0981 */ /* 0x000362000c1e1900 */
[----:B------:R-:W-:-:S03]  /*3530*/  LOP3.LUT P4, RZ, R3, 0x40, RZ, 0xc0, !PT ;  /* 0x0000004003ff7812 */ /* 0x000fc6000788c0ff */
[----:B------:R2:W5:Y:S01]  /*3540*/  @P0 LDG.E R72, [R36.64] ;  /* 0x0000001224480981 */ /* 0x000562000c1e1900 */
[----:B-1----:R-:W-:Y:S01]  /*3550*/  CS2R R40, SRZ ;  /* 0x0000000000287805 */ /* 0x002fe2000001ff00 */
[----:B--2---:R-:W-:-:S05]  /*3560*/  @P1 IMAD R36, R94, c[0x0][0x1d8], RZ ;  /* 0x000076005e241a24 */ /* 0x004fca00078e02ff */
[----:B------:R1:W5:Y:S01]  /*3570*/  @P3 LDG.E R40, [R34.64] ;  /* 0x0000001222283981 */ /* 0x000362000c1e1900 */
[----:B------:R-:W-:Y:S01]  /*3580*/  @P1 IMAD R36, R110, c[0x0][0x1dc], R36 ;  /* 0x000077006e241a24 */ /* 0x000fe200078e0224 */
[----:B------:R-:W-:Y:S02]  /*3590*/  LOP3.LUT P5, RZ, R3, 0x20, RZ, 0xc0, !PT ;  /* 0x0000002003ff7812 */ /* 0x000fe400078ac0ff */
[----:B------:R2:W5:Y:S01]  /*35a0*/  @P4 LDG.E R41, [R46.64] ;  /* 0x000000122e294981 */ /* 0x000562000c1e1900 */
[----:B-1----:R-:W-:Y:S02]  /*35b0*/  @P1 MOV R34, R44 ;  /* 0x0000002c00221202 */ /* 0x002fe40000000f00 */
[----:B------:R-:W-:-:S05]  /*35c0*/  @P1 MOV R35, R43 ;  /* 0x0000002b00231202 */ /* 0x000fca0000000f00 */
[----:B------:R-:W-:-:S05]  /*35d0*/  @P1 IMAD.WIDE.U32 R34, R110, c[0x0][0x1d8], R34 ;  /* 0x000076006e221a25 */ /* 0x000fca00078e0022 */
[----:B------:R-:W-:Y:S01]  /*35e0*/  @P1 IADD3 R36, R35, R36, RZ ;  /* 0x0000002423241210 */ /* 0x000fe20007ffe0ff */
[----:B--2---:R-:W-:Y:S01]  /*35f0*/  CS2R R46, SRZ ;  /* 0x00000000002e7805 */ /* 0x004fe2000001ff00 */
[----:B------:R-:W-:Y:S02]  /*3600*/  LOP3.LUT P6, RZ, R3, 0x10, RZ, 0xc0, !PT ;  /* 0x0000001003ff7812 */ /* 0x000fe400078cc0ff */
[C---:B------:R-:W-:Y:S02]  /*3610*/  @P1 SHF.L.U64.HI R37, R34.reuse, 0x1, R36 ;  /* 0x0000000122251819 */ /* 0x040fe40000010224 */
[----:B------:R-:W-:Y:S01]  /*3620*/  @P1 SHF.L.U32 R36, R34, 0x1, RZ ;  /* 0x0000000122241819 */ /* 0x000fe200000006ff */
[----:B------:R1:W5:Y:S03]  /*3630*/  @P5 LDG.E R47, [R48.64] ;  /* 0x00000012302f5981 */ /* 0x000366000c1e1900 */
[C---:B------:R-:W-:Y:S01]  /*3640*/  @P1 IADD3 R34, P0, R36.reuse, c[0x0][0x180], RZ ;  /* 0x0000600024221a10 */ /* 0x040fe20007f1e0ff */
[----:B0-----:R-:W-:Y:S01]  /*3650*/  CS2R R70, SRZ ;  /* 0x0000000000467805 */ /* 0x001fe2000001ff00 */
[----:B------:R0:W5:Y:S02]  /*3660*/  @P4 LDG.E R46, [R84.64] ;  /* 0x00000012542e4981 */ /* 0x000164000c1e1900 */
[C---:B------:R-:W-:Y:S01]  /*3670*/  @P1 IADD3.X R35, R37.reuse, c[0x0][0x184], RZ, P0, !PT ;  /* 0x0000610025231a10 */ /* 0x040fe200007fe4ff */
[----:B-1----:R-:W-:Y:S01]  /*3680*/  CS2R R48, SRZ ;  /* 0x0000000000307805 */ /* 0x002fe2000001ff00 */
[----:B------:R-:W-:Y:S01]  /*3690*/  @P1 IADD3 R36, P0, R36, c[0x0][0x178], RZ ;  /* 0x00005e0024241a10 */ /* 0x000fe20007f1e0ff */
[----:B------:R0:W5:Y:S03]  /*36a0*/  @P3 LDG.E R71, [R86.64] ;  /* 0x0000001256473981 */ /* 0x000166000c1e1900 */
[----:B------:R-:W-:Y:S01]  /*36b0*/  @P1 IADD3.X R37, R37, c[0x0][0x17c], RZ, P0, !PT ;  /* 0x00005f0025251a10 */ /* 0x000fe200007fe4ff */
[----:B------:R1:W5:Y:S01]  /*36c0*/  @P6 LDG.E R49, [R50.64] ;  /* 0x0000001232316981 */ /* 0x000362000c1e1900 */
[----:B------:R-:W-:-:S03]  /*36d0*/  LOP3.LUT P0, RZ, R3, 0x8, RZ, 0xc0, !PT ;  /* 0x0000000803ff7812 */ /* 0x000fc6000780c0ff */
[----:B------:R0:W5:Y:S01]  /*36e0*/  @P5 LDG.E R48, [R82.64] ;  /* 0x0000001252305981 */ /* 0x000162000c1e1900 */
[----:B-1----:R-:W-:-:S06]  /*36f0*/  CS2R R50, SRZ ;  /* 0x0000000000327805 */ /* 0x002fcc000001ff00 */
[----:B------:R0:W5:Y:S01]  /*3700*/  @P6 LDG.E R50, [R80.64] ;  /* 0x0000001250326981 */ /* 0x000162000c1e1900 */
[----:B------:R-:W-:-:S03]  /*3710*/  LOP3.LUT P6, RZ, R3, 0x400000, RZ, 0xc0, !PT ;  /* 0x0040000003ff7812 */ /* 0x000fc600078cc0ff */
[----:B------:R1:W5:Y:S01]  /*3720*/  @P0 LDG.E R51, [R52.64] ;  /* 0x0000001234330981 */ /* 0x000362000c1e1900 */
[----:B------:R-:W-:Y:S01]  /*3730*/  LOP3.LUT P5, RZ, R3, 0x800000, RZ, 0xc0, !PT ;  /* 0x0080000003ff7812 */ /* 0x000fe200078ac0ff */
[----:B-1----:R-:W-:-:S08]  /*3740*/  CS2R R52, SRZ ;  /* 0x0000000000347805 */ /* 0x002fd0000001ff00 */
[----:B------:R1:W5:Y:S01]  /*3750*/  @P6 LDG.E R53, [R54.64] ;  /* 0x0000001236356981 */ /* 0x000362000c1e1900 */
[C---:B------:R-:W-:Y:S02]  /*3760*/  LOP3.LUT P3, RZ, R3.reuse, 0x2000000, RZ, 0xc0, !PT ;  /* 0x0200000003ff7812 */ /* 0x040fe4000786c0ff */
[----:B------:R-:W-:Y:S01]  /*3770*/  LOP3.LUT P4, RZ, R3, 0x1000000, RZ, 0xc0, !PT ;  /* 0x0100000003ff7812 */ /* 0x000fe2000788c0ff */
[----:B------:R0:W5:Y:S01]  /*3780*/  @P0 LDG.E R52, [R78.64] ;  /* 0x000000124e340981 */ /* 0x000162000c1e1900 */
[----:B-1----:R-:W-:-:S06]  /*3790*/  CS2R R54, SRZ ;  /* 0x0000000000367805 */ /* 0x002fcc000001ff00 */
[----:B------:R1:W5:Y:S01]  /*37a0*/  @P6 LDG.E R54, [R58.64] ;  /* 0x000000123a366981 */ /* 0x000362000c1e1900 */
[----:B------:R-:W-:Y:S01]  /*37b0*/  ISETP.GT.U32.AND P0, PT, R0, 0x1bf, PT ;  /* 0x000001bf0000780c */ /* 0x000fe20003f04070 */
[----:B------:R-:W-:Y:S02]  /*37c0*/  BSSY B0, `(.L_x_545) ;  /* 0x0000021000007945 */ /* 0x000fe40003800000 */
[----:B------:R2:W5:Y:S01]  /*37d0*/  @P5 LDG.E R55, [R68.64] ;  /* 0x0000001244375981 */ /* 0x000562000c1e1900 */
[----:B-1----:R-:W-:-:S06]  /*37e0*/  CS2R R58, SRZ ;  /* 0x00000000003a7805 */ /* 0x002fcc000001ff00 */
[----:B------:R1:W5:Y:S04]  /*37f0*/  @P5 LDG.E R58, [R60.64] ;  /* 0x000000123c3a5981 */ /* 0x000368000c1e1900 */
[----:B------:R3:W5:Y:S01]  /*3800*/  @P4 LDG.E R59, [R66.64] ;  /* 0x00000012423b4981 */ /* 0x000762000c1e1900 */
[----:B-1----:R-:W-:Y:S01]  /*3810*/  CS2R R60, SRZ ;  /* 0x00000000003c7805 */ /* 0x002fe2000001ff00 */
[----:B---3--:R-:W-:-:S05]  /*3820*/  CS2R R66, SRZ ;  /* 0x0000000000427805 */ /* 0x008fca000001ff00 */
[----:B------:R1:W5:Y:S04]  /*3830*/  @P4 LDG.E R60, [R62.64] ;  /* 0x000000123e3c4981 */ /* 0x000368000c1e1900 */
[----:B------:R3:W5:Y:S04]  /*3840*/  @P3 LDG.E R61, [R64.64] ;  /* 0x00000012403d3981 */ /* 0x000768000c1e1900 */
[----:B------:R0:W5:Y:S01]  /*3850*/  @P1 LDG.E R66, [R36.64] ;  /* 0x0000001224421981 */ /* 0x000162000c1e1900 */
[----:B-1----:R-:W-:Y:S01]  /*3860*/  CS2R R62, SRZ ;  /* 0x00000000003e7805 */ /* 0x002fe2000001ff00 */
[----:B---3--:R-:W-:-:S05]  /*3870*/  CS2R R64, SRZ ;  /* 0x0000000000407805 */ /* 0x008fca000001ff00 */
[----:B------:R0:W5:Y:S04]  /*3880*/  @P3 LDG.E R62, [R56.64] ;  /* 0x00000012383e3981 */ /* 0x000168000c1e1900 */
[----:B------:R0:W5:Y:S04]  /*3890*/  @P2 LDG.E R63, [R38.64] ;  /* 0x00000012263f2981 */ /* 0x000168000c1e1900 */
[----:B------:R0:W5:Y:S04]  /*38a0*/  @P2 LDG.E R64, [R32.64] ;  /* 0x0000001220402981 */ /* 0x000168000c1e1900 */
[----:B------:R0:W5:Y:S01]  /*38b0*/  @P1 LDG.E R65, [R34.64] ;  /* 0x0000001222411981 */ /* 0x000162000c1e1900 */
[----:B--2---:R-:W-:Y:S01]  /*38c0*/  CS2R R68, SRZ ;  /* 0x0000000000447805 */ /* 0x004fe2000001ff00 */
[----:B------:R-:W-:Y:S05]  /*38d0*/  @P0 BRA `(.L_x_546) ;  /* 0x000000f000000947 */ /* 0x000fea0003800000 */
[----:B------:R-:W-:Y:S02]  /*38e0*/  ISETP.NE.AND P0, PT, RZ, UR21, PT ;  /* 0x00000015ff007c0c */ /* 0x000fe4000bf05270 */
[----:B0-----:R-:W-:-:S04]  /*38f0*/  IADD3 R34, R100, UR22, RZ ;  /* 0x0000001664227c10 */ /* 0x001fc8000fffe0ff */
[----:B------:R-:W-:-:S07]  /*3900*/  SHF.R.S32.HI R33, RZ, 0x1f, R34 ;  /* 0x0000001fff217819 */ /* 0x000fce0000011422 */
[----:B------:R-:W-:-:S04]  /*3910*/  @P0 LEA R32, P6, R34, c[0x0][0x190], 0x1 ;  /* 0x0000640022200a11 */ /* 0x000fc800078c08ff */
[----:B------:R-:W-:-:S05]  /*3920*/  @P0 LEA.HI.X R33, R34, c[0x0][0x194], R33, 0x1, P6 ;  /* 0x0000650022210a11 */ /* 0x000fca00030f0c21 */
[----:B------:R0:W2:Y:S04]  /*3930*/  @P0 LDG.E.U16 R35, [R32.64] ;  /* 0x0000001220230981 */ /* 0x0000a8000c1e1500 */
[----:B0-----:R-:W3:Y:S01]  /*3940*/  @P0 LDG.E.U16 R32, [R32.64+0x2] ;  /* 0x0000021220200981 */ /* 0x001ee2000c1e1500 */
[----:B--2---:R-:W-:Y:S02]  /*3950*/  @P0 PRMT R68, RZ, 0x5410, R35 ;  /* 0x00005410ff440816 */ /* 0x004fe40000000023 */
[----:B---3--:R-:W-:Y:S02]  /*3960*/  @P0 PRMT R69, RZ, 0x5410, R32 ;  /* 0x00005410ff450816 */ /* 0x008fe40000000020 */
[----:B------:R-:W-:-:S05]  /*3970*/  MOV R32, 0x2 ;  /* 0x0000000200207802 */ /* 0x000fca0000000f00 */
[----:B------:R-:W-:-:S05]  /*3980*/  IMAD.WIDE R32, R34, R32, c[0x0][0x188] ;  /* 0x0000620022207625 */ /* 0x000fca00078e0220 */
[----:B------:R0:W2:Y:S04]  /*3990*/  LDG.E.U16 R67, [R32.64] ;  /* 0x0000001220437981 */ /* 0x0000a8000c1e1500 */
[----:B0-----:R-:W3:Y:S01]  /*39a0*/  LDG.E.U16 R32, [R32.64+0x2] ;  /* 0x0000021220207981 */ /* 0x001ee2000c1e1500 */
[----:B--2---:R-:W-:Y:S02]  /*39b0*/  PRMT R67, RZ, 0x5410, R67 ;  /* 0x00005410ff437816 */ /* 0x004fe40000000043 */
[----:B---3--:R-:W-:Y:S02]  /*39c0*/  PRMT R70, RZ, 0x5410, R32 ;  /* 0x00005410ff467816 */ /* 0x008fe40000000020 */
.L_x_546:
[----:B------:R-:W-:Y:S05]  /*39d0*/  BSYNC B0 ;  /* 0x0000000000007941 */ /* 0x000fea0003800000 */
.L_x_545:
[----:B------:R-:W-:Y:S02]  /*39e0*/  ISETP.NE.AND P0, PT, RZ, UR21, PT ;  /* 0x00000015ff007c0c */ /* 0x000fe4000bf05270 */
[--C-:B0----5:R-:W-:Y:S02]  /*39f0*/  PRMT R57, RZ, 0x5410, R18.reuse ;  /* 0x00005410ff397816 */ /* 0x121fe40000000012 */
[----:B------:R-:W-:-:S02]  /*3a00*/  PRMT R34, RZ, 0x7610, R18 ;  /* 0x00007610ff227816 */ /* 0x000fc40000000012 */
[----:B------:R-:W-:Y:S01]  /*3a10*/  LOP3.LUT R3, R3, 0xfffffffb, RZ, 0xc0, !PT ;  /* 0xfffffffb03037812 */ /* 0x000fe200078ec0ff */
[----:B------:R-:W-:Y:S01]  /*3a20*/  FADD.FTZ R57, R57, -UR24 ;  /* 0x8000001839397e21 */ /* 0x000fe20008010000 */
[--C-:B------:R-:W-:Y:S01]  /*3a30*/  PRMT R39, RZ, 0x5410, R74.reuse ;  /* 0x00005410ff277816 */ /* 0x100fe2000000004a */
[----:B------:R-:W-:Y:S01]  /*3a40*/  FADD.FTZ R34, R34, -UR24 ;  /* 0x8000001822227e21 */ /* 0x000fe20008010000 */
[----:B------:R-:W-:Y:S01]  /*3a50*/  PRMT R33, RZ, 0x7610, R74 ;  /* 0x00007610ff217816 */ /* 0x000fe2000000004a */
[----:B------:R-:W-:Y:S02]  /*3a60*/  FMUL.FTZ R57, R57, UR23 ;  /* 0x0000001739397c20 */ /* 0x000fe40008410000 */
        /* <DEDUP_REMOVED lines=21> */
.L_x_547:
        /* <DEDUP_REMOVED lines=34> */
.L_x_548:
        /* <DEDUP_REMOVED lines=40> */
.L_x_549:
        /* <DEDUP_REMOVED lines=37> */
.L_x_550:
        /* <DEDUP_REMOVED lines=37> */
.L_x_551:
        /* <DEDUP_REMOVED lines=37> */
.L_x_552:
        /* <DEDUP_REMOVED lines=37> */
.L_x_553:
        /* <DEDUP_REMOVED lines=37> */
.L_x_554:
        /* <DEDUP_REMOVED lines=37> */
.L_x_555:
        /* <DEDUP_REMOVED lines=37> */
.L_x_556:
        /* <DEDUP_REMOVED lines=37> */
.L_x_557:
        /* <DEDUP_REMOVED lines=37> */
.L_x_558:
        /* <DEDUP_REMOVED lines=37> */
.L_x_559:
        /* <DEDUP_REMOVED lines=37> */
.L_x_560:
        /* <DEDUP_REMOVED lines=37> */
.L_x_561:
        /* <DEDUP_REMOVED lines=37> */
.L_x_562:
        /* <DEDUP_REMOVED lines=37> */
.L_x_563:
        /* <DEDUP_REMOVED lines=37> */
.L_x_564:
        /* <DEDUP_REMOVED lines=37> */
.L_x_565:
        /* <DEDUP_REMOVED lines=37> */
.L_x_566:
        /* <DEDUP_REMOVED lines=37> */
.L_x_567:
        /* <DEDUP_REMOVED lines=37> */
.L_x_568:
        /* <DEDUP_REMOVED lines=37> */
.L_x_569:
        /* <DEDUP_REMOVED lines=37> */
.L_x_570:
        /* <DEDUP_REMOVED lines=37> */
.L_x_571:
        /* <DEDUP_REMOVED lines=37> */
.L_x_572:
        /* <DEDUP_REMOVED lines=37> */
.L_x_573:
        /* <DEDUP_REMOVED lines=37> */
.L_x_574:
        /* <DEDUP_REMOVED lines=37> */
.L_x_575:
        /* <DEDUP_REMOVED lines=37> */
.L_x_576:
        /* <DEDUP_REMOVED lines=35> */
.L_x_577:
        /* <DEDUP_REMOVED lines=33> */
.L_x_578:
[----:B------:R-:W-:Y:S01]  /*8310*/  FMUL.FTZ R84, R34, R67 ;  /* 0x0000004322547220 */ /* 0x000fe20000410000 */
[----:B------:R-:W0:Y:S01]  /*8320*/  S2R R86, SR_LANEID ;  /* 0x0000000000567919 */ /* 0x000e220000000000 */
[----:B------:R-:W-:Y:S01]  /*8330*/  FADD.FTZ R32, R32, R37 ;  /* 0x0000002520207221 */ /* 0x000fe20000010000 */
[----:B------:R-:W-:Y:S01]  /*8340*/  BSSY B0, `(.L_x_579) ;  /* 0x0000050000007945 */ /* 0x000fe20003800000 */
[----:B------:R-:W-:Y:S02]  /*8350*/  FFMA.FTZ R56, R83, R84, R56 ;  /* 0x0000005453387223 */ /* 0x000fe40000010038 */
[----:B------:R-:W-:Y:S02]  /*8360*/  FADD.FTZ R57, R57, R84 ;  /* 0x0000005439397221 */ /* 0x000fe40000010000 */
        /* <DEDUP_REMOVED lines=77> */
.L_x_580:
[----:B0-----:R-:W-:Y:S05]  /*8840*/  BSYNC B0 ;  /* 0x0000000000007941 */ /* 0x001fea0003800000 */
.L_x_579:
        /* <DEDUP_REMOVED lines=41> */
.L_x_582:
[----:B------:R-:W-:Y:S05]  /*8ae0*/  BSYNC B0 ;  /* 0x0000000000007941 */ /* 0x000fea0003800000 */
.L_x_581:
[----:B------:R-:W-:Y:S01]  /*8af0*/  UMOV UR15, 0x4 ;  /* 0x00000004000f7882 */ /* 0x000fe20000000000 */
[----:B------:R-:W-:Y:S01]  /*8b00*/  BSSY B0, `(.L_x_583) ;  /* 0x0000015000007945 */ /* 0x000fe20003800000 */
[----:B------:R-:W-:Y:S01]  /*8b10*/  HFMA2.MMA R78, -RZ, RZ, 0, 1.1920928955078125e-07 ;  /* 0x00000002ff4e7435 */ /* 0x000fe200000001ff */
        /* <DEDUP_REMOVED lines=19> */
.L_x_584:
[----:B------:R-:W-:Y:S05]  /*8c50*/  BSYNC B0 ;  /* 0x0000000000007941 */ /* 0x000fea0003800000 */
.L_x_583:
[----:B------:R-:W-:-:S13]  /*8c60*/  ISETP.LE.U32.AND P6, PT, R78, c[0x0][0xc], PT ;  /* 0x000003004e007a0c */ /* 0x000fda0003fc3070 */
[----:B------:R-:W-:Y:S05]  /*8c70*/  @!P6 BRA `(.L_x_585) ;  /* 0x000018f00000e947 */ /* 0x000fea0003800000 */
        /* <DEDUP_REMOVED lines=38> */
.L_x_587:
[----:B------:R-:W-:Y:S02]  /*8ee0*/  MOV R32, UR16 ;  /* 0x0000001000207c02 */ /* 0x000fe40008000f00 */
[----:B------:R-:W-:-:S05]  /*8ef0*/  MOV R33, UR17 ;  /* 0x0000001100217c02 */ /* 0x000fca0008000f00 */
[----:B------:R-:W2:Y:S01]  /*8f00*/  LDG.E.STRONG.GPU R32, [R32.64] ;  /* 0x0000001220207981 */ /* 0x000ea2000c1ef900 */
[----:B------:R-:W-:Y:S01]  /*8f10*/  YIELD ;  /* 0x0000000000007946 */ /* 0x000fe20003800000 */
[----:B--2---:R-:W-:Y:S01]  /*8f20*/  ISETP.NE.AND P6, PT, R32, R34, PT ;  /* 0x000000222000720c */ /* 0x004fe20003fc5270 */
[----:B------:R-:W-:-:S12]  /*8f30*/  CCTL.IVALL ;  /* 0x00000000ff00798f */ /* 0x000fd80002000000 */
[----:B------:R-:W-:Y:S05]  /*8f40*/  @P6 BRA `(.L_x_587) ;  /* 0xffffff9000006947 */ /* 0x000fea000383ffff */
.L_x_586:
[----:B------:R-:W-:Y:S01]  /*8f50*/  ISETP.NE.AND P6, PT, RZ, c[0x0][0xc], PT ;  /* 0x00000300ff007a0c */ /* 0x000fe20003fc5270 */
[----:B------:R-:W-:Y:S01]  /*8f60*/  WARPSYNC 0xffffffff ;  /* 0xffffffff00007948 */ /* 0x000fe20003800000 */
[----:B------:R-:W-:Y:S11]  /*8f70*/  BAR.SYNC.DEFER_BLOCKING 0x0 ;  /* 0x0000000000007b1d */ /* 0x000ff60000010000 */
[----:B------:R-:W-:Y:S05]  /*8f80*/  @!P6 BRA `(.L_x_585) ;  /* 0x000015e00000e947 */ /* 0x000fea0003800000 */
[----:B0-----:R-:W-:Y:S01]  /*8f90*/  HFMA2.MMA R32, -RZ, RZ, 0, 5.9604644775390625e-08 ;  /* 0x00000001ff207435 */ /* 0x001fe200000001ff */
[----:B------:R-:W-:-:S09]  /*8fa0*/  UMOV UR5, URZ ;  /* 0x0000003f00057c82 */ /* 0x000fd20008000000 */
[----:B------:R-:W-:-:S04]  /*8fb0*/  IADD3 R32, -R32, c[0x0][0xc], RZ ;  /* 0x0000030020207a10 */ /* 0x000fc80007ffe1ff */
[----:B------:R-:W-:-:S13]  /*8fc0*/  ISETP.GE.U32.AND P6, PT, R32, 0x3, PT ;  /* 0x000000032000780c */ /* 0x000fda0003fc6070 */
[----:B------:R-:W-:Y:S05]  /*8fd0*/  @!P6 BRA `(.L_x_588) ;  /* 0x000013000000e947 */ /* 0x000fea0003800000 */
[----:B------:R-:W-:Y:S02]  /*8fe0*/  ULDC UR14, c[0x0][0xc] ;  /* 0x00000300000e7ab9 */ /* 0x000fe40000000800 */
[----:B------:R-:W-:-:S04]  /*8ff0*/  ULOP3.LUT UR5, UR14, 0x3, URZ, 0xc0, !UPT ;  /* 0x000000030e057892 */ /* 0x000fc8000f8ec03f */
        /* <DEDUP_REMOVED lines=16> */
.L_x_591:
[----:B------:R-:W-:Y:S01]  /*9100*/  MOV R32, UR5 ;  /* 0x0000000500207c02 */ /* 0x000fe20008000f00 */
        /* <DEDUP_REMOVED lines=150> */
.L_x_590:
[----:B------:R-:W-:-:S06]  /*9a70*/  UISETP.GT.AND UP0, UPT, UR14, 0x4, UPT ;  /* 0x000000040e00788c */ /* 0x000fcc000bf04270 */
[----:B------:R-:W-:-:S13]  /*9a80*/  PLOP3.LUT P6, PT, PT, PT, UP0, 0x40, 0x0 ;  /* 0x000000000000781c */ /* 0x000fda0003fce808 */
[----:B------:R-:W-:Y:S05]  /*9a90*/  @P6 BRA `(.L_x_592) ;  /* 0x0000054000006947 */ /* 0x000fea0003800000 */
[----:B------:R-:W-:Y:S02]  /*9aa0*/  MOV R32, UR5 ;  /* 0x0000000500207c02 */ /* 0x000fe40008000f00 */
        /* <DEDUP_REMOVED lines=83> */
.L_x_592:
[----:B01----:R-:W-:-:S04]  /*9fe0*/  LOP3.LUT P6, RZ, R3, 0x1, RZ, 0xc0, !PT ;  /* 0x0000000103ff7812 */ /* 0x003fc800078cc0ff */
[----:B------:R-:W-:-:S13]  /*9ff0*/  ISETP.NE.OR P6, PT, RZ, UR14, P6 ;  /* 0x0000000eff007c0c */ /* 0x000fda000b7c5670 */
[----:B------:R-:W-:Y:S05]  /*a000*/  @!P6 BRA `(.L_x_588) ;  /* 0x000002d00000e947 */ /* 0x000fea0003800000 */
.L_x_589:
        /* <DEDUP_REMOVED lines=45> */
.L_x_588:
[----:B------:R-:W-:-:S04]  /*a2e0*/  MOV R34, c[0x0][0xc] ;  /* 0x0000030000227a02 */ /* 0x000fc80000000f00 */
        /* <DEDUP_REMOVED lines=14> */
.L_x_594:
[----:B------:R-:W-:Y:S05]  /*a3d0*/  BSYNC B0 ;  /* 0x0000000000007941 */ /* 0x000fea0003800000 */
.L_x_593:
        /* <DEDUP_REMOVED lines=25> */
.L_x_585:
        /* <DEDUP_REMOVED lines=35> */
.L_x_595:
        /* <DEDUP_REMOVED lines=22> */
.L_x_597:
[----:B------:R-:W-:Y:S05]  /*a900*/  BSYNC B0 ;  /* 0x0000000000007941 */ /* 0x000fea0003800000 */
.L_x_596:
        /* <DEDUP_REMOVED lines=28> */
.L_x_598:
        /* <DEDUP_REMOVED lines=24> */
.L_x_600:
[----:B------:R-:W-:Y:S05]  /*ac50*/  BSYNC B0 ;  /* 0x0000000000007941 */ /* 0x000fea0003800000 */
.L_x_599:
        /* <DEDUP_REMOVED lines=28> */
.L_x_601:
        /* <DEDUP_REMOVED lines=24> */
.L_x_603:
[----:B------:R-:W-:Y:S05]  /*afa0*/  BSYNC B0 ;  /* 0x0000000000007941 */ /* 0x000fea0003800000 */
.L_x_602:
        /* <DEDUP_REMOVED lines=28> */
.L_x_604:
        /* <DEDUP_REMOVED lines=24> */
.L_x_606:
[----:B------:R-:W-:Y:S05]  /*b2f0*/  BSYNC B0 ;  /* 0x0000000000007941 */ /* 0x000fea0003800000 */
.L_x_605:
        /* <DEDUP_REMOVED lines=28> */
.L_x_607:
        /* <DEDUP_REMOVED lines=24> */
.L_x_609:
[----:B------:R-:W-:Y:S05]  /*b640*/  BSYNC B0 ;  /* 0x0000000000007941 */ /* 0x000fea0003800000 */
.L_x_608:
        /* <DEDUP_REMOVED lines=28> */
.L_x_610:
        /* <DEDUP_REMOVED lines=24> */
.L_x_612:
[----:B------:R-:W-:Y:S05]  /*b990*/  BSYNC B0 ;  /* 0x0000000000007941 */ /* 0x000fea0003800000 */
.L_x_611:
        /* <DEDUP_REMOVED lines=29> */
.L_x_613:
        /* <DEDUP_REMOVED lines=24> */
.L_x_615:
[----:B------:R-:W-:Y:S05]  /*bcf0*/  BSYNC B0 ;  /* 0x0000000000007941 */ /* 0x000fea0003800000 */
.L_x_614:
        /* <DEDUP_REMOVED lines=32> */
.L_x_616:
        /* <DEDUP_REMOVED lines=24> */
.L_x_618:
[----:B------:R-:W-:Y:S05]  /*c080*/  BSYNC B0 ;  /* 0x0000000000007941 */ /* 0x000fea0003800000 */
.L_x_617:
        /* <DEDUP_REMOVED lines=28> */
.L_x_619:
        /* <DEDUP_REMOVED lines=24> */
.L_x_621:
[----:B------:R-:W-:Y:S05]  /*c3d0*/  BSYNC B0 ;  /* 0x0000000000007941 */ /* 0x000fea0003800000 */
.L_x_620:
        /* <DEDUP_REMOVED lines=28> */
.L_x_622:
        /* <DEDUP_REMOVED lines=22> */
.L_x_624:
[----:B------:R-:W-:Y:S05]  /*c700*/  BSYNC B0 ;  /* 0x0000000000007941 */ /* 0x000fea0003800000 */
.L_x_623:
        /* <DEDUP_REMOVED lines=28> */
.L_x_625:
        /* <DEDUP_REMOVED lines=9> */
[----:B------:R-:W-:Y:S02]  /*c960*/  IMAD R20, R25, c[0x0][0x1d8], RZ ;  /* 0x0000760019147a24 */ /* 0x000fe400078e02ff */
[----:B------:R-:W-:Y:S02]  /*c970*/  FFMA.FTZ R24, R77, R70, -R19 ;  /* 0x000000464d187223 */ /* 0x000fe40000010813 */
[----:B------:R-:W-:Y:S01]  /*c980*/  FMUL.FTZ R19, R18, UR23 ;  /* 0x0000001712137c20 */ /* 0x000fe20008410000 */
[----:B------:R-:W-:Y:S01]  /*c990*/  MOV R18, R44 ;  /* 0x0000002c00127202 */ /* 0x000fe20000000f00 */
[----:B------:R-:W-:-:S02]  /*c9a0*/  FMUL.FTZ R24, R24, UR23 ;  /* 0x0000001718187c20 */ /* 0x000fc40008410000 */
[----:B------:R-:W-:-:S03]  /*c9b0*/  IMAD R21, R124, c[0x0][0x1dc], R20 ;  /* 0x000077007c157a24 */ /* 0x000fc600078e0214 */
[----:B------:R-:W-:Y:S02]  /*c9c0*/  F2FP.BF16.PACK_AB R24, R24, R19 ;  /* 0x000000131818723e */ /* 0x000fe400000010ff */
[----:B------:R-:W-:-:S05]  /*c9d0*/  MOV R19, R43 ;  /* 0x0000002b00137202 */ /* 0x000fca0000000f00 */
[----:B------:R-:W-:-:S05]  /*c9e0*/  IMAD.WIDE.U32 R18, R124, c[0x0][0x1d8], R18 ;  /* 0x000076007c127a25 */ /* 0x000fca00078e0012 */
[----:B------:R-:W-:Y:S02]  /*c9f0*/  IADD3 R19, R19, R21, RZ ;  /* 0x0000001513137210 */ /* 0x000fe40007ffe0ff */
[----:B------:R-:W-:-:S04]  /*ca00*/  LEA R20, P0, R18, c[0x0][0x160], 0x1 ;  /* 0x0000580012147a11 */ /* 0x000fc800078008ff */
[----:B------:R-:W-:-:S05]  /*ca10*/  LEA.HI.X R21, R18, c[0x0][0x164], R19, 0x1, P0 ;  /* 0x0000590012157a11 */ /* 0x000fca00000f0c13 */
[----:B------:R0:W-:Y:S04]  /*ca20*/  STG.E [R20.64], R24 ;  /* 0x0000001814007986 */ /* 0x0001e8000c101912 */
.L_x_627:
[----:B------:R-:W-:Y:S05]  /*ca30*/  BSYNC B0 ;  /* 0x0000000000007941 */ /* 0x000fea0003800000 */
.L_x_626:
[----:B------:R-:W-:Y:S01]  /*ca40*/  ISETP.NE.AND P0, PT, RZ, UR21, PT ;  /* 0x00000015ff007c0c */ /* 0x000fe2000bf05270 */
[----:B------:R-:W-:Y:S01]  /*ca50*/  FADD.FTZ R18, R23, -UR24 ;  /* 0x8000001817127e21 */ /* 0x000fe20008010000 */
[----:B------:R-:W-:Y:S02]  /*ca60*/  PRMT R29, RZ, 0x7610, R29 ;  /* 0x00007610ff1d7816 */ /* 0x000fe4000000001d */
[--C-:B0-----:R-:W-:Y:S01]  /*ca70*/  PRMT R24, RZ, 0x5410, R75.reuse ;  /* 0x00005410ff187816 */ /* 0x101fe2000000004b */
        /* <DEDUP_REMOVED lines=24> */
.L_x_628:
[----:B------:R-:W-:Y:S01]  /*cc00*/  LOP3.LUT P0, RZ, R3, 0x400, RZ, 0xc0, !PT ;  /* 0x0000040003ff7812 */ /* 0x000fe2000780c0ff */
[----:B------:R-:W-:-:S12]  /*cc10*/  BSSY B0, `(.L_x_629) ;  /* 0x0000015000007945 */ /* 0x000fd80003800000 */
[----:B------:R-:W-:Y:S05]  /*cc20*/  @!P0 BRA `(.L_x_630) ;  /* 0x0000013000008947 */ /* 0x000fea0003800000 */
[----:B------:R-:W-:Y:S02]  /*cc30*/  MOV R19, UR5 ;  /* 0x0000000500137c02 */ /* 0x000fe40008000f00 */
[----:B------:R-:W-:-:S03]  /*cc40*/  SHF.R.S32.HI R20, RZ, 0x1f, R123 ;  /* 0x0000001fff147819 */ /* 0x000fc6000001147b */
[----:B---3--:R-:W-:Y:S01]  /*cc50*/  FFMA.FTZ R18, R18, R19, UR6 ;  /* 0x0000000612127e23 */ /* 0x008fe20008010013 */
[----:B------:R-:W-:Y:S01]  /*cc60*/  MOV R19, R43 ;  /* 0x0000002b00137202 */ /* 0x000fe20000000f00 */
[----:B------:R-:W-:Y:S02]  /*cc70*/  IMAD R20, R20, c[0x0][0x1d8], RZ ;  /* 0x0000760014147a24 */ /* 0x000fe400078e02ff */
[----:B------:R-:W-:Y:S01]  /*cc80*/  FFMA.FTZ R24, R24, R67, -R18 ;  /* 0x0000004318187223 */ /* 0x000fe20000010812 */
[----:B------:R-:W-:Y:S01]  /*cc90*/  MOV R18, UR5 ;  /* 0x0000000500127c02 */ /* 0x000fe20008000f00 */
[----:B------:R-:W-:-:S04]  /*cca0*/  IMAD R21, R123, c[0x0][0x1dc], R20 ;  /* 0x000077007b157a24 */ /* 0x000fc800078e0214 */
[----:B------:R-:W-:Y:S01]  /*ccb0*/  FFMA.FTZ R25, R25, R18, UR6 ;  /* 0x0000000619197e23 */ /* 0x000fe20008010012 */
[----:B------:R-:W-:-:S05]  /*ccc0*/  MOV R18, R44 ;  /* 0x0000002c00127202 */ /* 0x000fca0000000f00 */
[----:B------:R-:W-:-:S05]  /*ccd0*/  IMAD.WIDE.U32 R18, R123, c[0x0][0x1d8], R18 ;  /* 0x000076007b127a25 */ /* 0x000fca00078e0012 */
[----:B------:R-:W-:Y:S02]  /*cce0*/  IADD3 R19, R19, R21, RZ ;  /* 0x0000001513137210 */ /* 0x000fe40007ffe0ff */
[----:B------:R-:W-:-:S04]  /*ccf0*/  LEA R20, P0, R18, c[0x0][0x160], 0x1 ;  /* 0x0000580012147a11 */ /* 0x000fc800078008ff */
[----:B------:R-:W-:Y:S01]  /*cd00*/  LEA.HI.X R21, R18, c[0x0][0x164], R19, 0x1, P0 ;  /* 0x0000590012157a11 */ /* 0x000fe200000f0c13 */
[----:B------:R-:W-:Y:S02]  /*cd10*/  FFMA.FTZ R18, R75, R70, -R25 ;  /* 0x000000464b127223 */ /* 0x000fe40000010819 */
[----:B------:R-:W-:Y:S02]  /*cd20*/  FMUL.FTZ R19, R24, UR23 ;  /* 0x0000001718137c20 */ /* 0x000fe40008410000 */
[----:B------:R-:W-:-:S05]  /*cd30*/  FMUL.FTZ R18, R18, UR23 ;  /* 0x0000001712127c20 */ /* 0x000fca0008410000 */
[----:B------:R-:W-:-:S05]  /*cd40*/  F2FP.BF16.PACK_AB R19, R18, R19 ;  /* 0x000000131213723e */ /* 0x000fca00000010ff */
[----:B------:R0:W-:Y:S02]  /*cd50*/  STG.E [R20.64], R19 ;  /* 0x0000001314007986 */ /* 0x0001e4000c101912 */
.L_x_630:
[----:B------:R-:W-:Y:S05]  /*cd60*/  BSYNC B0 ;  /* 0x0000000000007941 */ /* 0x000fea0003800000 */
.L_x_629:
        /* <DEDUP_REMOVED lines=28> */
.L_x_631:
        /* <DEDUP_REMOVED lines=22> */
.L_x_633:
[----:B------:R-:W-:Y:S05]  /*d090*/  BSYNC B0 ;  /* 0x0000000000007941 */ /* 0x000fea0003800000 */
.L_x_632:
        /* <DEDUP_REMOVED lines=28> */
.L_x_634:
        /* <DEDUP_REMOVED lines=22> */
.L_x_636:
[----:B------:R-:W-:Y:S05]  /*d3c0*/  BSYNC B0 ;  /* 0x0000000000007941 */ /* 0x000fea0003800000 */
.L_x_635:
        /* <DEDUP_REMOVED lines=28> */
.L_x_637:
        /* <DEDUP_REMOVED lines=22> */
.L_x_639:
[----:B------:R-:W-:Y:S05]  /*d6f0*/  BSYNC B0 ;  /* 0x0000000000007941 */ /* 0x000fea0003800000 */
.L_x_638:
        /* <DEDUP_REMOVED lines=28> */
.L_x_640:
        /* <DEDUP_REMOVED lines=22> */
.L_x_642:
[----:B------:R-:W-:Y:S05]  /*da20*/  BSYNC B0 ;  /* 0x0000000000007941 */ /* 0x000fea0003800000 */
.L_x_641:
        /* <DEDUP_REMOVED lines=28> */
.L_x_643:
        /* <DEDUP_REMOVED lines=22> */
.L_x_645:
[----:B------:R-:W-:Y:S05]  /*dd50*/  BSYNC B0 ;  /* 0x0000000000007941 */ /* 0x000fea0003800000 */
.L_x_644:
        /* <DEDUP_REMOVED lines=28> */
.L_x_646:
        /* <DEDUP_REMOVED lines=22> */
.L_x_648:
[----:B------:R-:W-:Y:S05]  /*e080*/  BSYNC B0 ;  /* 0x0000000000007941 */ /* 0x000fea0003800000 */
.L_x_647:
        /* <DEDUP_REMOVED lines=28> */
.L_x_649:
        /* <DEDUP_REMOVED lines=22> */
.L_x_651:
[----:B------:R-:W-:Y:S05]  /*e3b0*/  BSYNC B0 ;  /* 0x0000000000007941 */ /* 0x000fea0003800000 */
.L_x_650:
        /* <DEDUP_REMOVED lines=28> */
.L_x_652:
        /* <DEDUP_REMOVED lines=22> */
.L_x_654:
[----:B------:R-:W-:Y:S05]  /*e6e0*/  BSYNC B0 ;  /* 0x0000000000007941 */ /* 0x000fea0003800000 */
.L_x_653:
        /* <DEDUP_REMOVED lines=28> */
.L_x_655:
        /* <DEDUP_REMOVED lines=21> */
.L_x_657:
[----:B------:R-:W-:Y:S05]  /*ea00*/  BSYNC B0 ;  /* 0x0000000000007941 */ /* 0x000fea0003800000 */
.L_x_656:
        /* <DEDUP_REMOVED lines=27> */
.L_x_658:
        /* <DEDUP_REMOVED lines=21> */
.L_x_660:
[----:B------:R-:W-:Y:S05]  /*ed10*/  BSYNC B0 ;  /* 0x0000000000007941 */ /* 0x000fea0003800000 */
.L_x_659:
        /* <DEDUP_REMOVED lines=27> */
.L_x_661:
        /* <DEDUP_REMOVED lines=21> */
.L_x_663:
[----:B------:R-:W-:Y:S05]  /*f020*/  BSYNC B0 ;  /* 0x0000000000007941 */ /* 0x000fea0003800000 */
.L_x_662:
        /* <DEDUP_REMOVED lines=27> */
.L_x_664:
        /* <DEDUP_REMOVED lines=21> */
.L_x_666:
[----:B------:R-:W-:Y:S05]  /*f330*/  BSYNC B0 ;  /* 0x0000000000007941 */ /* 0x000fea0003800000 */
.L_x_665:
        /* <DEDUP_REMOVED lines=27> */
.L_x_667:
[----:B------:R-:W-:Y:S01]  /*f4f0*/  BSSY B0, `(.L_x_668) ;  /* 0x0000015000007945 */ /* 0x000fe20003800000 */
[----:B------:R-:W-:Y:S05]  /*f500*/  @!P1 BRA `(.L_x_669) ;  /* 0x0000013000009947 */ /* 0x000fea0003800000 */
[----:B------:R-:W-:Y:S02]  /*f510*/  SHF.R.S32.HI R18, RZ, 0x1f, R110 ;  /* 0x0000001fff127819 */ /* 0x000fe4000001146e */
[----:B0-----:R-:W-:Y:S02]  /*f520*/  MOV R19, R43 ;  /* 0x0000002b00137202 */ /* 0x001fe40000000f00 */
[----:B------:R-:W-:Y:S01]  /*f530*/  MOV R26, UR5 ;  /* 0x00000005001a7c02 */ /* 0x000fe20008000f00 */
[----:B------:R-:W-:Y:S01]  /*f540*/  IMAD R21, R18, c[0x0][0x1d8], RZ ;  /* 0x0000760012157a24 */ /* 0x000fe200078e02ff */
[----:B------:R-:W-:-:S03]  /*f550*/  MOV R18, R44 ;  /* 0x0000002c00127202 */ /* 0x000fc60000000f00 */
[C---:B------:R-:W-:Y:S02]  /*f560*/  IMAD R21, R110.reuse, c[0x0][0x1dc], R21 ;  /* 0x000077006e157a24 */ /* 0x040fe400078e0215 */
[----:B------:R-:W-:-:S05]  /*f570*/  IMAD.WIDE.U32 R18, R110, c[0x0][0x1d8], R18 ;  /* 0x000076006e127a25 */ /* 0x000fca00078e0012 */
[----:B------:R-:W-:Y:S01]  /*f580*/  IADD3 R21, R19, R21, RZ ;  /* 0x0000001513157210 */ /* 0x000fe20007ffe0ff */
[----:B---3--:R-:W-:Y:S01]  /*f590*/  FFMA.FTZ R19, R65, R26, UR6 ;  /* 0x0000000641137e23 */ /* 0x008fe2000801001a */
[----:B------:R-:W-:-:S03]  /*f5a0*/  LEA R20, P0, R18, c[0x0][0x160], 0x1 ;  /* 0x0000580012147a11 */ /* 0x000fc600078008ff */
[----:B------:R-:W-:Y:S01]  /*f5b0*/  FFMA.FTZ R25, R25, R70, -R19 ;  /* 0x0000004619197223 */ /* 0x000fe20000010813 */
[----:B------:R-:W-:Y:S02]  /*f5c0*/  LEA.HI.X R21, R18, c[0x0][0x164], R21, 0x1, P0 ;  /* 0x0000590012157a11 */ /* 0x000fe400000f0c15 */
[----:B------:R-:W-:-:S05]  /*f5d0*/  MOV R18, UR5 ;  /* 0x0000000500127c02 */ /* 0x000fca0008000f00 */
[----:B------:R-:W-:-:S04]  /*f5e0*/  FFMA.FTZ R18, R31, R18, UR6 ;  /* 0x000000061f127e23 */ /* 0x000fc80008010012 */
[----:B------:R-:W-:-:S04]  /*f5f0*/  FFMA.FTZ R18, R24, R67, -R18 ;  /* 0x0000004318127223 */ /* 0x000fc80000010812 */
[----:B------:R-:W-:Y:S02]  /*f600*/  FMUL.FTZ R19, R18, UR23 ;  /* 0x0000001712137c20 */ /* 0x000fe40008410000 */
[----:B------:R-:W-:-:S05]  /*f610*/  FMUL.FTZ R18, R25, UR23 ;  /* 0x0000001719127c20 */ /* 0x000fca0008410000 */
[----:B------:R-:W-:-:S05]  /*f620*/  F2FP.BF16.PACK_AB R19, R18, R19 ;  /* 0x000000131213723e */ /* 0x000fca00000010ff */
[----:B------:R0:W-:Y:S02]  /*f630*/  STG.E [R20.64], R19 ;  /* 0x0000001314007986 */ /* 0x0001e4000c101912 */
.L_x_669:
[----:B------:R-:W-:Y:S05]  /*f640*/  BSYNC B0 ;  /* 0x0000000000007941 */ /* 0x000fea0003800000 */
.L_x_668:
        /* <DEDUP_REMOVED lines=28> */
.L_x_670:
        /* <DEDUP_REMOVED lines=26> */
.L_x_672:
[----:B------:R-:W-:Y:S05]  /*f9b0*/  BSYNC B0 ;  /* 0x0000000000007941 */ /* 0x000fea0003800000 */
.L_x_671:
        /* <DEDUP_REMOVED lines=27> */
.L_x_673:
        /* <DEDUP_REMOVED lines=8> */
[----:B------:R-:W-:Y:S02]  /*fbf0*/  MOV R5, R43 ;  /* 0x0000002b00057202 */ /* 0x000fe40000000f00 */
        /* <DEDUP_REMOVED lines=17> */
.L_x_675:
[----:B------:R-:W-:Y:S05]  /*fd10*/  BSYNC B0 ;  /* 0x0000000000007941 */ /* 0x000fea0003800000 */
.L_x_674:
        /* <DEDUP_REMOVED lines=27> */
.L_x_676:
        /* <DEDUP_REMOVED lines=26> */
.L_x_678:
[----:B------:R-:W-:Y:S05]  /*10070*/  BSYNC B0 ;  /* 0x0000000000007941 */ /* 0x000fea0003800000 */
.L_x_677:
        /* <DEDUP_REMOVED lines=27> */
.L_x_679:
        /* <DEDUP_REMOVED lines=14> */
[----:B------:R-:W-:Y:S02]  /*10310*/  IADD3 R7, R5, R7, RZ ;  /* 0x0000000705077210 */ /* 0x000fe40007ffe0ff */
[C---:B------:R-:W-:Y:S02]  /*10320*/  LEA R6, P0, R4.reuse, c[0x0][0x160], 0x1 ;  /* 0x0000580004067a11 */ /* 0x040fe400078008ff */
[----:B------:R-:W-:Y:S02]  /*10330*/  MOV R5, UR5 ;  /* 0x0000000500057c02 */ /* 0x000fe40008000f00 */
[----:B------:R-:W-:-:S03]  /*10340*/  LEA.HI.X R7, R4, c[0x0][0x164], R7, 0x1, P0 ;  /* 0x0000590004077a11 */ /* 0x000fc600000f0c07 */
        /* <DEDUP_REMOVED lines=8> */
.L_x_681:
[----:B------:R-:W-:Y:S05]  /*103d0*/  BSYNC B0 ;  /* 0x0000000000007941 */ /* 0x000fea0003800000 */
.L_x_680:
        /* <DEDUP_REMOVED lines=27> */
.L_x_682:
        /* <DEDUP_REMOVED lines=26> */
.L_x_684:
[----:B------:R-:W-:Y:S05]  /*10730*/  BSYNC B0 ;  /* 0x0000000000007941 */ /* 0x000fea0003800000 */
.L_x_683:
        /* <DEDUP_REMOVED lines=27> */
.L_x_685:
        /* <DEDUP_REMOVED lines=28> */
.L_x_687:
[----:B------:R-:W-:Y:S05]  /*10ab0*/  BSYNC B0 ;  /* 0x0000000000007941 */ /* 0x000fea0003800000 */
.L_x_686:
        /* <DEDUP_REMOVED lines=23> */
.L_x_688:
        /* <DEDUP_REMOVED lines=23> */
.L_x_690:
[----:B------:R-:W-:Y:S05]  /*10da0*/  BSYNC B0 ;  /* 0x0000000000007941 */ /* 0x000fea0003800000 */
.L_x_689:
[----:B------:R-:W-:Y:S02]  /*10db0*/  ULDC UR5, c[0x0][0x10] ;  /* 0x0000040000057ab9 */ /* 0x000fe40000000800 */
[----:B------:R-:W-:Y:S02]  /*10dc0*/  UIADD3 UR9, UR9, UR5, URZ ;  /* 0x0000000509097290 */ /* 0x000fe4000fffe03f */
[----:B------:R-:W-:Y:S02]  /*10dd0*/  UIADD3 UR4, UR4, 0x1, URZ ;  /* 0x0000000104047890 */ /* 0x000fe4000fffe03f */
[----:B------:R-:W-:-:S06]  /*10de0*/  UISETP.GE.AND UP0, UPT, UR9, UR8, UPT ;  /* 0x000000080900728c */ /* 0x000fcc000bf06270 */
[----:B------:R-:W-:-:S13]  /*10df0*/  PLOP3.LUT P0, PT, PT, PT, UP0, 0x40, 0x0 ;  /* 0x000000000000781c */ /* 0x000fda0003f0e808 */
[----:B------:R-:W-:Y:S01]  /*10e00*/  @!P0 CALL.REL.NOINC `(.L_x_544) ;  /* 0x0000001000008944 */ /* 0x000fe20003c00000 */
[----:B------:R-:W-:Y:S05]  /*10e10*/  BRA `(.L_x_691) ;  /* 0xfffefdc000007947 */ /* 0x000fea000383ffff */
.L_x_544:
        /* <DEDUP_REMOVED lines=18> */
.L_x_693:
[----:B------:R-:W-:Y:S05]  /*10f40*/  BSYNC B0 ;  /* 0x0000000000007941 */ /* 0x000fea0003800000 */
.L_x_692:
        /* <DEDUP_REMOVED lines=11> */
.L_x_695:
[----:B------:R-:W2:Y:S01]  /*11000*/  LDG.E.STRONG.GPU R5, [R2.64] ;  /* 0x0000001202057981 */ /* 0x000ea2000c1ef900 */
[----:B------:R-:W-:Y:S01]  /*11010*/  YIELD ;  /* 0x0000000000007946 */ /* 0x000fe20003800000 */
[----:B--2---:R-:W-:Y:S01]  /*11020*/  ISETP.NE.AND P0, PT, R5, R4, PT ;  /* 0x000000040500720c */ /* 0x004fe20003f05270 */
[----:B------:R-:W-:-:S12]  /*11030*/  CCTL.IVALL ;  /* 0x00000000ff00798f */ /* 0x000fd80002000000 */
[----:B------:R-:W-:Y:S05]  /*11040*/  @P0 BRA `(.L_x_695) ;  /* 0xffffffb000000947 */ /* 0x000fea000383ffff */
.L_x_694:
        /* <DEDUP_REMOVED lines=25> */
.L_x_696:
[----:B------:R-:W-:-:S04]  /*111e0*/  LEA R6, P0, R0, c[0x0][0x1b8], 0x2 ;  /* 0x00006e0000067a11 */ /* 0x000fc800078010ff */
[----:B------:R-:W-:Y:S02]  /*111f0*/  LEA.HI.X R7, R0, c[0x0][0x1bc], R7, 0x2, P0 ;  /* 0x00006f0000077a11 */ /* 0x000fe400000f1407 */
[-C--:B------:R-:W-:Y:S02]  /*11200*/  LEA R8, P0, R25, R6.reuse, 0x2 ;  /* 0x0000000619087211 */ /* 0x080fe400078010ff */
[-C--:B------:R-:W-:Y:S01]  /*11210*/  LEA R12, P2, R23, R6.reuse, 0x2 ;  /* 0x00000006170c7211 */ /* 0x080fe200078410ff */
[----:B0-----:R0:W2:Y:S01]  /*11220*/  LDG.E R2, [R6.64] ;  /* 0x0000001206027981 */ /* 0x0010a2000c1e1900 */
[----:B------:R-:W-:Y:S02]  /*11230*/  LEA R10, P1, R16, R6, 0x2 ;  /* 0x00000006100a7211 */ /* 0x000fe400078210ff */
[C---:B------:R-:W-:Y:S02]  /*11240*/  IADD3.X R9, R7.reuse, R27, RZ, P0, !PT ;  /* 0x0000001b07097210 */ /* 0x040fe400007fe4ff */
[----:B------:R-:W-:-:S02]  /*11250*/  IADD3.X R13, R7, R21, RZ, P2, !PT ;  /* 0x00000015070d7210 */ /* 0x000fc400017fe4ff */
[----:B------:R-:W-:Y:S02]  /*11260*/  IADD3.X R11, R19, R7, RZ, P1, !PT ;  /* 0x00000007130b7210 */ /* 0x000fe40000ffe4ff */
[----:B------:R-:W2:Y:S04]  /*11270*/  LDG.E R9, [R8.64] ;  /* 0x0000001208097981 */ /* 0x000ea8000c1e1900 */
[----:B------:R-:W4:Y:S04]  /*11280*/  LDG.E R10, [R10.64] ;  /* 0x000000120a0a7981 */ /* 0x000f28000c1e1900 */
[----:B------:R-:W4:Y:S01]  /*11290*/  LDG.E R13, [R12.64] ;  /* 0x000000120c0d7981 */ /* 0x000f22000c1e1900 */
[----:B------:R-:W-:Y:S01]  /*112a0*/  HFMA2.MMA R5, -RZ, RZ, 0, 1.1920928955078125e-07 ;  /* 0x00000002ff057435 */ /* 0x000fe200000001ff */
[----:B------:R-:W-:-:S02]  /*112b0*/  SHF.L.U32 R4, R0, 0x1, RZ ;  /* 0x0000000100047819 */ /* 0x000fc400000006ff */
[----:B------:R-:W-:-:S04]  /*112c0*/  IADD3 R0, R0, 0x1c0, RZ ;  /* 0x000001c000007810 */ /* 0x000fc80007ffe0ff */
[----:B------:R-:W-:Y:S02]  /*112d0*/  ISETP.GT.U32.AND P0, PT, R25, R0, PT ;  /* 0x000000001900720c */ /* 0x000fe40003f04070 */
[----:B0-----:R-:W-:-:S04]  /*112e0*/  SHF.R.S32.HI R7, RZ, 0x1f, R0 ;  /* 0x0000001fff077819 */ /* 0x001fc80000011400 */
[----:B------:R-:W-:Y:S02]  /*112f0*/  ISETP.GT.AND.EX P0, PT, R14, R7, PT, P0 ;  /* 0x000000070e00720c */ /* 0x000fe40003f04300 */
[----:B--2---:R-:W-:Y:S01]  /*11300*/  F2FP.BF16.PACK_AB R15, R9, R2 ;  /* 0x00000002090f723e */ /* 0x004fe200000010ff */
[----:B------:R-:W-:-:S04]  /*11310*/  IMAD.WIDE R2, R4, R5, c[0x0][0x168] ;  /* 0x00005a0004027625 */ /* 0x000fc800078e0205 */
[----:B------:R-:W-:Y:S01]  /*11320*/  IMAD.WIDE R4, R4, R5, c[0x0][0x170] ;  /* 0x00005c0004047625 */ /* 0x000fe200078e0205 */
[----:B----4-:R-:W-:Y:S01]  /*11330*/  F2FP.BF16.PACK_AB R17, R13, R10 ;  /* 0x0000000a0d11723e */ /* 0x010fe200000010ff */
[----:B------:R0:W-:Y:S04]  /*11340*/  STG.E [R2.64], R15 ;  /* 0x0000000f02007986 */ /* 0x0001e8000c101912 */
[----:B------:R0:W-:Y:S01]  /*11350*/  STG.E [R4.64], R17 ;  /* 0x0000001104007986 */ /* 0x0001e2000c101912 */
[----:B------:R-:W-:Y:S05]  /*11360*/  @P0 BRA `(.L_x_696) ;  /* 0xfffffe7000000947 */ /* 0x000fea000383ffff */
[----:B------:R-:W-:Y:S05]  /*11370*/  EXIT ;  /* 0x000000000000794d */ /* 0x000fea0003800000 */
.L_x_697:
        /* <DEDUP_REMOVED lines=16> */
.L_x_5621:


//--------------------- .text._Z35group_norm_nhwc_bwd_one_pass_kernelI11Bf16IOBf16WLi512ELi112ELi448EEv26Group_norm_nhwc_bwd_params --------------------------
	.section	.text._Z35group_norm_nhwc_bwd_one_pass_kernelI11Bf16IOBf16WLi512ELi112ELi448EEv26Group_norm_nhwc_bwd_params,"ax",@progbits
	.sectioninfo	@"SHI_REGISTERS=128"
	.align	128
        .global         _Z35group_norm_nhwc_bwd_one_pass_kernelI11Bf16IOBf16WLi512ELi112ELi448EEv26Group_norm_nhwc_bwd_params
        .type           _Z35group_norm_nhwc_bwd_one_pass_kernelI11Bf16IOBf16WLi512ELi112ELi448EEv26Group_norm_nhwc_bwd_params,@function
        .size           _Z35group_norm_nhwc_bwd_one_pass_kernelI11Bf16IOBf16WLi512ELi112ELi448EEv26Group_norm_nhwc_bwd_params,(.L_x_5622 - _Z35group_norm_nhwc_bwd_one_pass_kernelI11Bf16IOBf16WLi512ELi112ELi448EEv26Group_norm_nhwc_bwd_params)
        .other          _Z35group_norm_nhwc_bwd_one_pass_kernelI11Bf16IOBf16WLi512ELi112ELi448EEv26Group_norm_nhwc_bwd_params,@"STO_CUDA_ENTRY STV_DEFAULT"
_Z35group_norm_nhwc_bwd_one_pass_kernelI11Bf16IOBf16WLi512ELi112ELi448EEv26Group_norm_nhwc_bwd_params:
.text._Z35group_norm_nhwc_bwd_one_pass_kernelI11Bf16IOBf16WLi512ELi112ELi448EEv26Group_norm_nhwc_bwd_params:
        /* <DEDUP_REMOVED lines=41> */
.L_x_784:
        /* <DEDUP_REMOVED lines=355> */
[----:B------:R-:W-:Y:S01]  /*18c0*/  @P2 LOP3.LUT R2, R2, 0x80, RZ, 0xfc, !PT ;  /* 0x0000008002022812 */ /* 0x000fe200078efcff */
[----:B------:R-:W-:Y:S01]  /*18d0*/  @!P2 IMAD.MOV.U32 R8, RZ, RZ, R4 ;  /* 0x000000ffff08a224 */ /* 0x000fe200078e0004 */
[----:B------:R-:W-:Y:S02]  /*18e0*/  LOP3.LUT R122, R122, 0xfffffeff, RZ, 0xc0, !PT ;  /* 0xfffffeff7a7a7812 */ /* 0x000fe400078ec0ff */
[----:B------:R-:W-:Y:S01]  /*18f0*/  LOP3.LUT R2, R2, 0xfffffeff, RZ, 0xc0, !PT ;  /* 0xfffffeff02027812 */ /* 0x000fe200078ec0ff */
[----:B------:R-:W-:Y:S01]  /*1900*/  @!P2 IMAD.WIDE.U32 R8, R11, c[0x0][0x1d8], R8 ;  /* 0x000076000b08aa25 */ /* 0x000fe200078e0008 */
[----:B------:R-:W-:-:S04]  /*1910*/  IADD3 R11, R0, 0x88, RZ ;  /* 0x00000088000b7810 */ /* 0x000fc80007ffe0ff */
        /* <DEDUP_REMOVED lines=31> */
[----:B-1----:R-:W-:Y:S02]  /*1b10*/  @!P2 IMAD R15, R13, c[0x0][0x1dc], R8 ;  /* 0x000077000d0faa24 */ /* 0x002fe400078e0208 */
        /* <DEDUP_REMOVED lines=94> */
[----:B------:R-:W-:-:S04]  /*2100*/  @!P2 IMAD.WIDE.U32 R8, R13, c[0x0][0x1d8], R8 ;  /* 0x000076000d08aa25 */ /* 0x000fc800078e0008 */
[----:B------:R-:W-:Y:S01]  /*2110*/  @!P2 IMAD.IADD R13, R9, 0x1, R15 ;  /* 0x00000001090da824 */ /* 0x000fe200078e020f */
[----:B------:R-:W-:Y:S02]  /*2120*/  @!P2 SHF.L.U32 R9, R8, 0x1, RZ ;  /* 0x000000010809a819 */ /* 0x000fe400000006ff */
[----:B------:R-:W-:Y:S02]  /*2130*/  IADD3 R15, R0, 0xc0, RZ ;  /* 0x000000c0000f7810 */ /* 0x000fe40007ffe0ff */
        /* <DEDUP_REMOVED lines=82> */
[----:B------:R-:W-:Y:S01]  /*2660*/  @!P5 MOV R43, R7 ;  /* 0x00000007002bd202 */ /* 0x000fe20000000f00 */
[----:B------:R-:W-:Y:S01]  /*2670*/  @!P5 IMAD R48, R49, c[0x0][0x1dc], R48 ;  /* 0x000077003130da24 */ /* 0x000fe200078e0230 */
[----:B------:R-:W-:Y:S02]  /*2680*/  @P5 LOP3.LUT R3, R3, 0x20000000, RZ, 0xfc, !PT ;  /* 0x2000000003035812 */ /* 0x000fe400078efcff */
[----:B------:R-:W-:Y:S01]  /*2690*/  @P5 LOP3.LUT R2, R2, 0x400, RZ, 0xfc, !PT ;  /* 0x0000040002025812 */ /* 0x000fe200078efcff */
        /* <DEDUP_REMOVED lines=90> */
[----:B0-----:R-:W-:Y:S02]  /*2c40*/  MOV R60, R82 ;  /* 0x00000052003c7202 */ /* 0x001fe40000000f00 */
[----:B------:R-:W-:Y:S02]  /*2c50*/  MOV R61, R83 ;  /* 0x00000053003d7202 */ /* 0x000fe40000000f00 */
[----:B-1----:R-:W-:-:S04]  /*2c60*/  IADD3 R58, R0, 0x108, RZ ;  /* 0x00000108003a7810 */ /* 0x002fc80007ffe0ff */
        /* <DEDUP_REMOVED lines=41> */
[----:B------:R-:W-:Y:S02]  /*2f00*/  @!P5 MOV R121, R7 ;  /* 0x000000070079d202 */ /* 0x000fe40000000f00 */
[----:B------:R-:W-:Y:S01]  /*2f10*/  @P5 LOP3.LUT R3, R3, 0x400000, RZ, 0xfc, !PT ;  /* 0x0040000003035812 */ /* 0x000fe200078efcff */
[----:B0-----:R-:W-:Y:S01]  /*2f20*/  @!P5 IMAD R124, R123, c[0x0][0x1dc], R120 ;  /* 0x000077007b7cda24 */ /* 0x001fe200078e0278 */
[----:B------:R-:W-:-:S05]  /*2f30*/  @!P5 MOV R120, R4 ;  /* 0x000000040078d202 */ /* 0x000fca0000000f00 */
[----:B------:R-:W-:-:S04]  /*2f40*/  @!P5 IMAD.WIDE.U32 R120, R123, c[0x0][0x1d8], R120 ;  /* 0x000076007b78da25 */ /* 0x000fc800078e0078 */
[----:B------:R-:W-:Y:S01]  /*2f50*/  @!P5 IMAD.IADD R123, R121, 0x1, R124 ;  /* 0x00000001797bd824 */ /* 0x000fe200078e027c */
[----:B------:R-:W-:-:S04]  /*2f60*/  @!P5 SHF.L.U32 R124, R120, 0x1, RZ ;  /* 0x00000001787cd819 */ /* 0x000fc800000006ff */
        /* <DEDUP_REMOVED lines=20> */
[----:B0-----:R-:W-:-:S10]  /*30b0*/  HFMA2.MMA R123, -RZ, RZ, 0, 0 ;  /* 0x00000000ff7b7435 */ /* 0x001fd400000001ff */
[----:B------:R-:W2:Y:S01]  /*30c0*/  @!P3 LDG.E R123, [R50.64] ;  /* 0x0000000e327bb981 */ /* 0x000ea2000c1e1900 */
[----:B------:R-:W-:-:S03]  /*30d0*/  @P5 LOP3.LUT R3, R3, 0x200000, RZ, 0xfc, !PT ;  /* 0x0020000003035812 */ /* 0x000fc600078efcff */
[----:B--2---:R0:W-:Y:S02]  /*30e0*/  STL [R1+0x2e8], R123 ;  /* 0x0002e87b01007387 */ /* 0x0041e40000100800 */
[----:B0-----:R-:W-:-:S06]  /*30f0*/  IMAD.MOV.U32 R123, RZ, RZ, RZ ;  /* 0x000000ffff7b7224 */ /* 0x001fcc00078e00ff */
[----:B------:R0:W2:Y:S04]  /*3100*/  @!P3 LDG.E R123, [R66.64] ;  /* 0x0000000e427bb981 */ /* 0x0000a8000c1e1900 */
[----:B0-----:R-:W4:Y:S04]  /*3110*/  LDL.LU.64 R66, [R1+0x218] ;  /* 0x0002180001427983 */ /* 0x001f280000300a00 */
[----:B--2---:R0:W-:Y:S02]  /*3120*/  STL [R1+0x2f0], R123 ;  /* 0x0002f07b01007387 */ /* 0x0041e40000100800 */
[----:B0-----:R-:W-:-:S06]  /*3130*/  IMAD.MOV.U32 R123, RZ, RZ, RZ ;  /* 0x000000ffff7b7224 */ /* 0x001fcc00078e00ff */
[----:B----4-:R0:W2:Y:S02]  /*3140*/  @!P4 LDG.E R123, [R66.64] ;  /* 0x0000000e427bc981 */ /* 0x0100a4000c1e1900 */
[----:B0-----:R-:W-:-:S10]  /*3150*/  HFMA2.MMA R66, -RZ, RZ, 0, 0 ;  /* 0x00000000ff427435 */ /* 0x001fd400000001ff */
[----:B------:R0:W4:Y:S04]  /*3160*/  @!P4 LDG.E R66, [R60.64] ;  /* 0x0000000e3c42c981 */ /* 0x000128000c1e1900 */
[----:B0-----:R-:W5:Y:S04]  /*3170*/  LDL.LU.64 R60, [R1+0x580] ;  /* 0x00058000013c7983 */ /* 0x001f680000300a00 */
[----:B--2---:R0:W-:Y:S02]  /*3180*/  STL [R1+0x2dc], R123 ;  /* 0x0002dc7b01007387 */ /* 0x0041e40000100800 */
[----:B0-----:R-:W-:-:S06]  /*3190*/  MOV R123, RZ ;  /* 0x000000ff007b7202 */ /* 0x001fcc0000000f00 */
[----:B-----5:R-:W2:Y:S01]  /*31a0*/  @!P2 LDG.E R123, [R60.64] ;  /* 0x0000000e3c7ba981 */ /* 0x020ea2000c1e1900 */
[----:B------:R-:W-:Y:S01]  /*31b0*/  LOP3.LUT P3, RZ, R122, 0x200000, RZ, 0xc0, !PT ;  /* 0x002000007aff7812 */ /* 0x000fe2000786c0ff */
[----:B------:R-:W-:Y:S01]  /*31c0*/  @!P5 IMAD R50, R53, c[0x0][0x1d8], RZ ;  /* 0x000076003532da24 */ /* 0x000fe200078e02ff */
[----:B------:R-:W-:-:S03]  /*31d0*/  @!P5 MOV R51, R7 ;  /* 0x000000070033d202 */ /* 0x000fc60000000f00 */
[----:B------:R-:W-:Y:S01]  /*31e0*/  @!P5 IMAD R53, R52, c[0x0][0x1dc], R50 ;  /* 0x000077003435da24 */ /* 0x000fe200078e0232 */
[----:B------:R-:W-:Y:S01]  /*31f0*/  @!P5 MOV R50, R4 ;  /* 0x000000040032d202 */ /* 0x000fe20000000f00 */
[----:B--2---:R0:W-:Y:S02]  /*3200*/  STL [R1+0x2d8], R123 ;  /* 0x0002d87b01007387 */ /* 0x0041e40000100800 */
[----:B0-----:R-:W-:-:S10]  /*3210*/  HFMA2.MMA R123, -RZ, RZ, 0, 0 ;  /* 0x00000000ff7b7435 */ /* 0x001fd400000001ff */
[----:B------:R0:W2:Y:S02]  /*3220*/  @!P2 LDG.E R123, [R78.64] ;  /* 0x0000000e4e7ba981 */ /* 0x0000a4000c1e1900 */
[----:B0-----:R-:W-:-:S06]  /*3230*/  MOV R78, RZ ;  /* 0x000000ff004e7202 */ /* 0x001fcc0000000f00 */
[----:B------:R-:W5:Y:S01]  /*3240*/  @!P3 LDG.E R78, [R70.64] ;  /* 0x0000000e464eb981 */ /* 0x000f62000c1e1900 */
        /* <DEDUP_REMOVED lines=9> */
[----:B-----5:R0:W-:Y:S02]  /*32e0*/  STL [R1+0x2d4], R78 ;  /* 0x0002d44e01007387 */ /* 0x0201e40000100800 */
[----:B0-----:R-:W-:-:S10]  /*32f0*/  IMAD.MOV.U32 R78, RZ, RZ, RZ ;  /* 0x000000ffff4e7224 */ /* 0x001fd400078e00ff */
        /* <DEDUP_REMOVED lines=10> */
[----:B------:R-:W-:Y:S02]  /*33a0*/  @!P4 IMAD R60, R67, c[0x0][0x1d8], RZ ;  /* 0x00007600433cca24 */ /* 0x000fe400078e02ff */
[----:B------:R-:W-:Y:S02]  /*33b0*/  @!P4 IMAD.MOV.U32 R61, RZ, RZ, R7 ;  /* 0x000000ffff3dc224 */ /* 0x000fe400078e0007 */
[----:B------:R-:W-:Y:S01]  /*33c0*/  @!P4 IMAD R67, R66, c[0x0][0x1dc], R60 ;  /* 0x000077004243ca24 */ /* 0x000fe200078e023c */
[----:B------:R-:W-:-:S05]  /*33d0*/  @!P4 MOV R60, R4 ;  /* 0x00000004003cc202 */ /* 0x000fca0000000f00 */
        /* <DEDUP_REMOVED lines=24> */
[C---:B------:R-:W-:Y:S01]  /*3560*/  @!P3 IMAD.SHL.U32 R70, R68.reuse, 0x2, RZ ;  /* 0x000000024446b824 */ /* 0x040fe200078e00ff */
[----:B------:R-:W-:Y:S02]  /*3570*/  @!P3 IADD3 R71, R69, R71, RZ ;  /* 0x000000474547b210 */ /* 0x000fe40007ffe0ff */
        /* <DEDUP_REMOVED lines=18> */
[----:B0-----:R-:W-:Y:S01]  /*36a0*/  HFMA2.MMA R84, -RZ, RZ, 0, 0 ;  /* 0x00000000ff547435 */ /* 0x001fe200000001ff */
[----:B------:R-:W-:Y:S01]  /*36b0*/  LOP3.LUT R3, R3, 0xfffbffff, RZ, 0xc0, !PT ;  /* 0xfffbffff03037812 */ /* 0x000fe200078ec0ff */
[----:B------:R-:W-:Y:S01]  /*36c0*/  IMAD.MOV.U32 R92, RZ, RZ, RZ ;  /* 0x000000ffff5c7224 */ /* 0x000fe200078e00ff */
[----:B-1----:R-:W-:Y:S01]  /*36d0*/  CS2R R124, SRZ ;  /* 0x00000000007c7805 */ /* 0x002fe2000001ff00 */
[----:B--2---:R-:W-:Y:S04]  /*36e0*/  STL [R1+0x2cc], R123 ;  /* 0x0002cc7b01007387 */ /* 0x004fe80000100800 */
[----:B----4-:R-:W2:Y:S04]  /*36f0*/  LDL.LU.64 R98, [R1+0x260] ;  /* 0x0002600001627983 */ /* 0x010ea80000300a00 */
[----:B------:R0:W4:Y:S04]  /*3700*/  @!P5 LDG.E R84, [R90.64] ;  /* 0x0000000e5a54d981 */ /* 0x000128000c1e1900 */
[----:B---3--:R1:W-:Y:S02]  /*3710*/  STL [R1+0x2b4], R77 ;  /* 0x0002b44d01007387 */ /* 0x0083e40000100800 */
[----:B-1----:R-:W-:-:S06]  /*3720*/  MOV R77, RZ ;  /* 0x000000ff004d7202 */ /* 0x002fcc0000000f00 */
[----:B------:R-:W3:Y:S04]  /*3730*/  @!P4 LDG.E R77, [R106.64] ;  /* 0x0000000e6a4dc981 */ /* 0x000ee8000c1e1900 */
[----:B-----5:R1:W-:Y:S02]  /*3740*/  STL [R1+0x2a4], R86 ;  /* 0x0002a45601007387 */ /* 0x0203e40000100800 */
[----:B-1----:R-:W-:-:S10]  /*3750*/  HFMA2.MMA R86, -RZ, RZ, 0, 0 ;  /* 0x00000000ff567435 */ /* 0x002fd400000001ff */
[----:B------:R-:W5:Y:S04]  /*3760*/  @!P3 LDG.E R86, [R80.64] ;  /* 0x0000000e5056b981 */ /* 0x000f68000c1e1900 */
[----:B------:R1:W-:Y:S02]  /*3770*/  STL [R1+0x2c4], R78 ;  /* 0x0002c44e01007387 */ /* 0x0003e40000100800 */
[----:B-1----:R-:W-:-:S04]  /*3780*/  IADD3 R78, R0, 0x138, RZ ;  /* 0x00000138004e7810 */ /* 0x002fc80007ffe0ff */
[----:B------:R-:W-:Y:S02]  /*3790*/  SHF.R.S32.HI R76, RZ, 0x1f, R78 ;  /* 0x0000001fff4c7819 */ /* 0x000fe4000001144e */
[----:B------:R-:W-:Y:S02]  /*37a0*/  ISETP.GE.U32.AND P0, PT, R78, c[0x0][0x1e0], PT ;  /* 0x000078004e007a0c */ /* 0x000fe40003f06070 */
[----:B------:R-:W-:Y:S02]  /*37b0*/  LOP3.LUT P4, RZ, R122, 0x8000, RZ, 0xc0, !PT ;  /* 0x000080007aff7812 */ /* 0x000fe4000788c0ff */
[----:B------:R-:W-:-:S13]  /*37c0*/  ISETP.GE.OR.EX P2, PT, R76, c[0x0][0x1e4], P1, P0 ;  /* 0x000079004c007a0c */ /* 0x000fda0000f46700 */
[----:B------:R-:W-:Y:S02]  /*37d0*/  @!P2 IMAD R79, R76, c[0x0][0x1d8], RZ ;  /* 0x000076004c4faa24 */ /* 0x000fe400078e02ff */
[----:B------:R-:W-:Y:S02]  /*37e0*/  @!P2 IMAD.MOV.U32 R76, RZ, RZ, R4 ;  /* 0x000000ffff4ca224 */ /* 0x000fe400078e0004 */
        /* <DEDUP_REMOVED lines=13> */
[----:B0-----:R-:W-:-:S12]  /*38c0*/  HFMA2.MMA R90, -RZ, RZ, 0, 0 ;  /* 0x00000000ff5a7435 */ /* 0x001fd800000001ff */
[----:B------:R-:W3:Y:S04]  /*38d0*/  @!P2 LDG.E R90, [R110.64] ;  /* 0x0000000e6e5aa981 */ /* 0x000ee8000c1e1900 */
[----:B-----5:R0:W-:Y:S02]  /*38e0*/  STL [R1+0x2ac], R86 ;  /* 0x0002ac5601007387 */ /* 0x0201e40000100800 */
[----:B0-----:R-:W-:-:S10]  /*38f0*/  HFMA2.MMA R86, -RZ, RZ, 0, 0 ;  /* 0x00000000ff567435 */ /* 0x001fd400000001ff */
[----:B------:R-:W5:Y:S04]  /*3900*/  @!P4 LDG.E R86, [R104.64] ;  /* 0x0000000e6856c981 */ /* 0x000f68000c1e1900 */
[----:B----4-:R0:W-:Y:S02]  /*3910*/  STL [R1+0x2a8], R84 ;  /* 0x0002a85401007387 */ /* 0x0101e40000100800 */
[----:B0-----:R-:W-:-:S06]  /*3920*/  IMAD.MOV.U32 R84, RZ, RZ, RZ ;  /* 0x000000ffff547224 */ /* 0x001fcc00078e00ff */
        /* <DEDUP_REMOVED lines=25> */
[----:B------:R-:W4:Y:S04]  /*3ac0*/  @!P3 LDG.E R91, [R118.64] ;  /* 0x0000000e765bb981 */ /* 0x000f28000c1e1900 */
[----:B---3--:R-:W-:Y:S04]  /*3ad0*/  STL [R1+0x29c], R90 ;  /* 0x00029c5a01007387 */ /* 0x008fe80000100800 */
[----:B-----5:R0:W-:Y:S02]  /*3ae0*/  STL [R1+0x2a0], R86 ;  /* 0x0002a05601007387 */ /* 0x0201e40000100800 */
        /* <DEDUP_REMOVED lines=16> */
[----:B------:R-:W-:-:S10]  /*3bf0*/  HFMA2.MMA R90, -RZ, RZ, 0, 0 ;  /* 0x00000000ff5a7435 */ /* 0x000fd400000001ff */
[----:B------:R-:W3:Y:S04]  /*3c00*/  @!P3 LDG.E R90, [R108.64] ;  /* 0x0000000e6c5ab981 */ /* 0x000ee8000c1e1900 */
[----:B----4-:R-:W-:Y:S04]  /*3c10*/  STL [R1+0x288], R91 ;  /* 0x0002885b01007387 */ /* 0x010fe80000100800 */
[----:B---3--:R0:W-:Y:S02]  /*3c20*/  STL [R1+0x290], R90 ;  /* 0x0002905a01007387 */ /* 0x0081e40000100800 */
        /* <DEDUP_REMOVED lines=13> */
[----:B------:R-:W-:Y:S01]  /*3d00*/  @!P3 IMAD.WIDE.U32 R30, R90, c[0x0][0x1d8], R30 ;  /* 0x000076005a1eba25 */ /* 0x000fe200078e001e */
[----:B------:R-:W-:-:S04]  /*3d10*/  LOP3.LUT P2, RZ, R122, 0x800, RZ, 0xc0, !PT ;  /* 0x000008007aff7812 */ /* 0x000fc8000784c0ff */
[----:B------:R-:W-:Y:S02]  /*3d20*/  @!P3 IADD3 R91, R31, R91, RZ ;  /* 0x0000005b1f5bb210 */ /* 0x000fe40007ffe0ff */
[----:B------:R-:W-:-:S04]  /*3d30*/  @!P3 SHF.L.U32 R31, R30, 0x1, RZ ;  /* 0x000000011e1fb819 */ /* 0x000fc800000006ff */
[----:B------:R-:W-:-:S03]  /*3d40*/  @!P3 IADD3 R90, P0, R31, c[0x0][0x180], RZ ;  /* 0x000060001f5aba10 */ /* 0x000fc60007f1e0ff */
        /* <DEDUP_REMOVED lines=8> */
[----:B------:R-:W-:Y:S01]  /*3dd0*/  IMAD.MOV.U32 R92, RZ, RZ, RZ ;  /* 0x000000ffff5c7224 */ /* 0x000fe200078e00ff */
[----:B------:R-:W-:-:S05]  /*3de0*/  ISETP.GE.U32.AND P0, PT, R44, c[0x0][0x1e0], PT ;  /* 0x000078002c007a0c */ /* 0x000fca0003f06070 */
        /* <DEDUP_REMOVED lines=9> */
[----:B------:R-:W-:Y:S01]  /*3e80*/  @!P2 MOV R35, R7 ;  /* 0x000000070023a202 */ /* 0x000fe20000000f00 */
[----:B------:R-:W-:Y:S01]  /*3e90*/  @!P2 IMAD R45, R44, c[0x0][0x1dc], R45 ;  /* 0x000077002c2daa24 */ /* 0x000fe200078e022d */
[----:B------:R-:W-:-:S03]  /*3ea0*/  LOP3.LUT R3, R3, 0xfffeffff, RZ, 0xc0, !PT ;  /* 0xfffeffff03037812 */ /* 0x000fc600078ec0ff */
[----:B------:R-:W-:Y:S01]  /*3eb0*/  @!P2 IMAD.WIDE.U32 R34, R44, c[0x0][0x1d8], R34 ;  /* 0x000076002c22aa25 */ /* 0x000fe200078e0022 */
[----:B------:R-:W-:-:S04]  /*3ec0*/  @P4 LOP3.LUT R3, R3, 0x10000, RZ, 0xfc, !PT ;  /* 0x0001000003034812 */ /* 0x000fc800078efcff */
[----:B------:R-:W-:Y:S01]  /*3ed0*/  @!P2 IADD3 R45, R35, R45, RZ ;  /* 0x0000002d232da210 */ /* 0x000fe20007ffe0ff */
[----:B------:R-:W-:Y:S01]  /*3ee0*/  @!P2 IMAD.SHL.U32 R35, R34, 0x2, RZ ;  /* 0x000000022223a824 */ /* 0x000fe200078e00ff */
[----:B------:R-:W-:-:S04]  /*3ef0*/  LOP3.LUT R3, R3, 0xffff7fff, RZ, 0xc0, !PT ;  /* 0xffff7fff03037812 */ /* 0x000fc800078ec0ff */
[----:B------:R-:W-:-:S04]  /*3f00*/  @P3 LOP3.LUT R3, R3, 0x8000, RZ, 0xfc, !PT ;  /* 0x0000800003033812 */ /* 0x000fc800078efcff */
[----:B------:R-:W-:-:S04]  /*3f10*/  LOP3.LUT R3, R3, 0xffffbfff, RZ, 0xc0, !PT ;  /* 0xffffbfff03037812 */ /* 0x000fc800078ec0ff */
[----:B------:R-:W-:Y:S01]  /*3f20*/  @P2 LOP3.LUT R3, R3, 0x4000, RZ, 0xfc, !PT ;  /* 0x0000400003032812 */ /* 0x000fe200078efcff */
[----:B---3--:R0:W-:Y:S02]  /*3f30*/  STL [R1+0x224], R92 ;  /* 0x0002245c01007387 */ /* 0x0081e40000100800 */
[----:B0-----:R-:W-:Y:S02]  /*3f40*/  HFMA2.MMA R92, -RZ, RZ, 0, 0 ;  /* 0x00000000ff5c7435 */ /* 0x001fe400000001ff */
[----:B-----5:R0:W-:Y:S08]  /*3f50*/  STL [R1+0x21c], R88 ;  /* 0x00021c5801007387 */ /* 0x0201f00000100800 */
[----:B------:R1:W3:Y:S01]  /*3f60*/  @!P0 LDG.E R92, [R114.64] ;  /* 0x0000000e725c8981 */ /* 0x0002e2000c1e1900 */
[----:B------:R-:W-:-:S02]  /*3f70*/  @!P2 IADD3 R44, P0, R35, c[0x0][0x180], RZ ;  /* 0x00006000232caa10 */ /* 0x000fc40007f1e0ff */
[----:B0-----:R-:W-:-:S04]  /*3f80*/  @!P2 SHF.L.U64.HI R88, R34, 0x1, R45 ;  /* 0x000000012258a819 */ /* 0x001fc8000001022d */
[----:B------:R-:W-:Y:S02]  /*3f90*/  @!P2 IADD3.X R45, R88, c[0x0][0x184], RZ, P0, !PT ;  /* 0x00006100582daa10 */ /* 0x000fe400007fe4ff */
[----:B------:R-:W-:-:S04]  /*3fa0*/  @!P2 IADD3 R34, P0, R35, c[0x0][0x178], RZ ;  /* 0x00005e002322aa10 */ /* 0x000fc80007f1e0ff */
[----:B------:R-:W-:Y:S02]  /*3fb0*/  @!P2 IADD3.X R35, R88, c[0x0][0x17c], RZ, P0, !PT ;  /* 0x00005f005823aa10 */ /* 0x000fe400007fe4ff */
[----:B------:R-:W-:Y:S01]  /*3fc0*/  LOP3.LUT P2, RZ, R2, 0x80, RZ, 0xc0, !PT ;  /* 0x0000008002ff7812 */ /* 0x000fe2000784c0ff */
[----:B------:R-:W-:-:S12]  /*3fd0*/  HFMA2.MMA R88, -RZ, RZ, 0, 0 ;  /* 0x00000000ff587435 */ /* 0x000fd800000001ff */
[----:B------:R0:W5:Y:S04]  /*3fe0*/  @!P2 LDG.E R88, [R26.64] ;  /* 0x0000000e1a58a981 */ /* 0x000168000c1e1900 */
[----:B------:R1:W2:Y:S01]  /*3ff0*/  @!P2 LDG.E R89, [R56.64] ;  /* 0x0000000e3859a981 */ /* 0x0002a2000c1e1900 */
[----:B0-----:R-:W-:-:S04]  /*4000*/  IADD3 R26, R0, 0x160, RZ ;  /* 0x00000160001a7810 */ /* 0x001fc80007ffe0ff */
[----:B------:R-:W-:Y:S02]  /*4010*/  SHF.R.S32.HI R27, RZ, 0x1f, R26 ;  /* 0x0000001fff1b7819 */ /* 0x000fe4000001141a */
[----:B------:R-:W-:-:S04]  /*4020*/  ISETP.GE.U32.AND P0, PT, R26, c[0x0][0x1e0], PT ;  /* 0x000078001a007a0c */ /* 0x000fc80003f06070 */
[----:B------:R-:W-:Y:S02]  /*4030*/  ISETP.GE.OR.EX P2, PT, R27, c[0x0][0x1e4], P1, P0 ;  /* 0x000079001b007a0c */ /* 0x000fe40000f46700 */
[----:B------:R-:W-:Y:S02]  /*4040*/  LOP3.LUT P0, RZ, R122, 0x100, RZ, 0xc0, !PT ;  /* 0x000001007aff7812 */ /* 0x000fe4000780c0ff */
[----:B-1----:R-:W-:-:S11]  /*4050*/  MOV R56, RZ ;  /* 0x000000ff00387202 */ /* 0x002fd60000000f00 */
[----:B------:R0:W2:Y:S01]  /*4060*/  @!P0 LDG.E R56, [R10.64] ;  /* 0x0000000e0a388981 */ /* 0x0000a2000c1e1900 */
[----:B------:R-:W-:-:S03]  /*4070*/  @!P2 IMAD R27, R27, c[0x0][0x1d8], RZ ;  /* 0x000076001b1baa24 */ /* 0x000fc600078e02ff */
[----:B------:R1:W3:Y:S01]  /*4080*/  @!P0 LDG.E R125, [R72.64] ;  /* 0x0000000e487d8981 */ /* 0x0002e2000c1e1900 */
[----:B------:R-:W-:Y:S01]  /*4090*/  @!P2 IMAD R27, R26, c[0x0][0x1dc], R27 ;  /* 0x000077001a1baa24 */ /* 0x000fe200078e021b */
[----:B0-----:R-:W-:Y:S02]  /*40a0*/  @!P2 MOV R10, R4 ;  /* 0x00000004000aa202 */ /* 0x001fe40000000f00 */
[----:B------:R-:W-:-:S05]  /*40b0*/  @!P2 MOV R11, R7 ;  /* 0x00000007000ba202 */ /* 0x000fca0000000f00 */
[----:B------:R-:W-:-:S04]  /*40c0*/  @!P2 IMAD.WIDE.U32 R10, R26, c[0x0][0x1d8], R10 ;  /* 0x000076001a0aaa25 */ /* 0x000fc800078e000a */
[----:B------:R-:W-:Y:S01]  /*40d0*/  @!P2 IMAD.IADD R27, R11, 0x1, R27 ;  /* 0x000000010b1ba824 */ /* 0x000fe200078e021b */
[----:B------:R-:W-:-:S04]  /*40e0*/  @!P2 SHF.L.U32 R26, R10, 0x1, RZ ;  /* 0x000000010a1aa819 */ /* 0x000fc800000006ff */
[----:B------:R-:W-:Y:S01]  /*40f0*/  @!P2 SHF.L.U64.HI R10, R10, 0x1, R27 ;  /* 0x000000010a0aa819 */ /* 0x000fe2000001021b */
[----:B------:R-:W-:Y:S01]  /*4100*/  HFMA2.MMA R123, -RZ, RZ, 0, 0 ;  /* 0x00000000ff7b7435 */ /* 0x000fe200000001ff */
[C---:B------:R-:W-:Y:S02]  /*4110*/  LOP3.LUT P5, RZ, R2.reuse, 0x400, RZ, 0xc0, !PT ;  /* 0x0000040002ff7812 */ /* 0x040fe400078ac0ff */
[C---:B------:R-:W-:Y:S02]  /*4120*/  LOP3.LUT P4, RZ, R2.reuse, 0x200, RZ, 0xc0, !PT ;  /* 0x0000020002ff7812 */ /* 0x040fe4000788c0ff */
[C---:B------:R-:W-:Y:S02]  /*4130*/  LOP3.LUT P3, RZ, R2.reuse, 0x100, RZ, 0xc0, !PT ;  /* 0x0000010002ff7812 */ /* 0x040fe4000786c0ff */
[----:B------:R-:W-:Y:S02]  /*4140*/  LOP3.LUT R3, R3, 0xffffdfff, RZ, 0xc0, !PT ;  /* 0xffffdfff03037812 */ /* 0x000fe400078ec0ff */
[----:B------:R-:W-:-:S02]  /*4150*/  LOP3.LUT R2, R2, 0xfffffff7, RZ, 0xc0, !PT ;  /* 0xfffffff702027812 */ /* 0x000fc400078ec0ff */
        /* <DEDUP_REMOVED lines=24> */
[----:B------:R0:W2:Y:S01]  /*42e0*/  @!P0 LDG.E R119, [R64.64] ;  /* 0x0000000e40778981 */ /* 0x0000a2000c1e1900 */
[----:B------:R-:W-:Y:S01]  /*42f0*/  @!P2 MOV R11, R7 ;  /* 0x00000007000ba202 */ /* 0x000fe20000000f00 */
[C---:B------:R-:W-:Y:S02]  /*4300*/  @!P2 IMAD R37, R36.reuse, c[0x0][0x1dc], R37 ;  /* 0x000077002425aa24 */ /* 0x040fe400078e0225 */
[----:B------:R0:W2:Y:S02]  /*4310*/  @!P0 LDG.E R118, [R94.64] ;  /* 0x0000000e5e768981 */ /* 0x0000a4000c1e1900 */
[----:B------:R-:W-:-:S04]  /*4320*/  @!P2 IMAD.WIDE.U32 R10, R36, c[0x0][0x1d8], R10 ;  /* 0x00007600240aaa25 */ /* 0x000fc800078e000a */
[----:B------:R-:W-:Y:S01]  /*4330*/  @!P2 IMAD.IADD R37, R11, 0x1, R37 ;  /* 0x000000010b25a824 */ /* 0x000fe200078e0225 */
[C---:B------:R-:W-:Y:S02]  /*4340*/  @!P2 SHF.L.U32 R36, R10.reuse, 0x1, RZ ;  /* 0x000000010a24a819 */ /* 0x040fe400000006ff */
[----:B------:R-:W-:Y:S01]  /*4350*/  LOP3.LUT R3, R3, 0xffffefff, RZ, 0xc0, !PT ;  /* 0xffffefff03037812 */ /* 0x000fe200078ec0ff */
[----:B0-----:R-:W2:Y:S01]  /*4360*/  LDL.LU.64 R94, [R1+0x270] ;  /* 0x00027000015e7983 */ /* 0x001ea20000300a00 */
[----:B------:R-:W-:Y:S02]  /*4370*/  @!P2 SHF.L.U64.HI R10, R10, 0x1, R37 ;  /* 0x000000010a0aa819 */ /* 0x000fe40000010225 */
[----:B-1----:R-:W-:-:S04]  /*4380*/  @!P2 IADD3 R62, P0, R36, c[0x0][0x180], RZ ;  /* 0x00006000243eaa10 */ /* 0x002fc80007f1e0ff */
        /* <DEDUP_REMOVED lines=13> */
[----:B------:R-:W-:-:S05]  /*4460*/  @!P3 IMAD.WIDE.U32 R10, R38, c[0x0][0x1d8], R10 ;  /* 0x00007600260aba25 */ /* 0x000fca00078e000a */
[----:B------:R-:W-:Y:S01]  /*4470*/  @!P3 IADD3 R11, R11, R32, RZ ;  /* 0x000000200b0bb210 */ /* 0x000fe20007ffe0ff */
[----:B------:R-:W-:-:S03]  /*4480*/  @!P3 IMAD.SHL.U32 R32, R10, 0x2, RZ ;  /* 0x000000020a20b824 */ /* 0x000fc600078e00ff */
[----:B------:R-:W-:Y:S02]  /*4490*/  @!P3 SHF.L.U64.HI R10, R10, 0x1, R11 ;  /* 0x000000010a0ab819 */ /* 0x000fe4000001020b */
[----:B------:R-:W-:-:S04]  /*44a0*/  @!P3 IADD3 R38, P0, R32, c[0x0][0x180], RZ ;  /* 0x000060002026ba10 */ /* 0x000fc80007f1e0ff */
[----:B------:R-:W-:Y:S02]  /*44b0*/  @!P3 IADD3.X R39, R10, c[0x0][0x184], RZ, P0, !PT ;  /* 0x000061000a27ba10 */ /* 0x000fe400007fe4ff */
[----:B------:R-:W-:-:S04]  /*44c0*/  @!P3 IADD3 R32, P0, R32, c[0x0][0x178], RZ ;  /* 0x00005e002020ba10 */ /* 0x000fc80007f1e0ff */
[----:B------:R-:W-:Y:S02]  /*44d0*/  @!P3 IADD3.X R33, R10, c[0x0][0x17c], RZ, P0, !PT ;  /* 0x00005f000a21ba10 */ /* 0x000fe400007fe4ff */
[----:B------:R-:W-:-:S13]  /*44e0*/  LOP3.LUT P0, RZ, R122, 0x8, RZ, 0xc0, !PT ;  /* 0x000000087aff7812 */ /* 0x000fda000780c0ff */
[----:B------:R0:W2:Y:S01]  /*44f0*/  @!P0 LDG.E R113, [R22.64] ;  /* 0x0000000e16718981 */ /* 0x0000a2000c1e1900 */
[----:B------:R-:W-:Y:S02]  /*4500*/  @P2 LOP3.LUT R3, R3, 0x1000, RZ, 0xfc, !PT ;  /* 0x0000100003032812 */ /* 0x000fe400078efcff */
[----:B------:R-:W-:Y:S01]  /*4510*/  IADD3 R10, R0, 0x178, RZ ;  /* 0x00000178000a7810 */ /* 0x000fe20007ffe0ff */
[----:B------:R1:W2:Y:S04]  /*4520*/  @!P0 LDG.E R112, [R96.64] ;  /* 0x0000000e60708981 */ /* 0x0002a8000c1e1900 */
[----:B0-----:R-:W2:Y:S01]  /*4530*/  LDL.LU.64 R22, [R1+0x278] ;  /* 0x0002780001167983 */ /* 0x001ea20000300a00 */
[----:B------:R-:W-:Y:S02]  /*4540*/  LOP3.LUT R3, R3, 0xfffff7ff, RZ, 0xc0, !PT ;  /* 0xfffff7ff03037812 */ /* 0x000fe400078ec0ff */
[----:B------:R-:W-:Y:S01]  /*4550*/  LOP3.LUT R2, R2, 0xffffffef, RZ, 0xc0, !PT ;  /* 0xffffffef02027812 */ /* 0x000fe200078ec0ff */
[----:B------:R-:W-:Y:S01]  /*4560*/  CS2R R110, SRZ ;  /* 0x00000000006e7805 */ /* 0x000fe2000001ff00 */
[----:B------:R-:W-:Y:S01]  /*4570*/  SHF.R.S32.HI R11, RZ, 0x1f, R10 ;  /* 0x0000001fff0b7819 */ /* 0x000fe2000001140a */
[----:B-----5:R-:W-:Y:S01]  /*4580*/  STL [R1+0x214], R88 ;  /* 0x0002145801007387 */ /* 0x020fe20000100800 */
[----:B------:R-:W-:-:S02]  /*4590*/  ISETP.GE.U32.AND P0, PT, R10, c[0x0][0x1e0], PT ;  /* 0x000078000a007a0c */ /* 0x000fc40003f06070 */
[----:B------:R-:W-:Y:S01]  /*45a0*/  LOP3.LUT P2, RZ, R122, 0x4, RZ, 0xc0, !PT ;  /* 0x000000047aff7812 */ /* 0x000fe2000784c0ff */
[----:B------:R0:W-:Y:S01]  /*45b0*/  STL [R1+0x218], R89 ;  /* 0x0002185901007387 */ /* 0x0001e20000100800 */
[----:B------:R-:W-:Y:S02]  /*45c0*/  @P3 LOP3.LUT R3, R3, 0x800, RZ, 0xfc, !PT ;  /* 0x0000080003033812 */ /* 0x000fe400078efcff */
[----:B------:R-:W-:Y:S01]  /*45d0*/  @P3 LOP3.LUT R2, R2, 0x10, RZ, 0xfc, !PT ;  /* 0x0000001002023812 */ /* 0x000fe200078efcff */
[----:B------:R-:W-:Y:S01]  /*45e0*/  CS2R R108, SRZ ;  /* 0x00000000006c7805 */ /* 0x000fe2000001ff00 */
[C---:B------:R-:W-:Y:S01]  /*45f0*/  ISETP.GE.OR.EX P3, PT, R11.reuse, c[0x0][0x1e4], P1, P0 ;  /* 0x000079000b007a0c */ /* 0x040fe20000f66700 */
[----:B------:R-:W-:Y:S01]  /*4600*/  CS2R R106, SRZ ;  /* 0x00000000006a7805 */ /* 0x000fe2000001ff00 */
[----:B-1----:R-:W5:Y:S04]  /*4610*/  LDL.LU.64 R96, [R1+0x248] ;  /* 0x0002480001607983 */ /* 0x002f680000300a00 */
[----:B0-----:R-:W5:Y:S04]  /*4620*/  LDL.LU.64 R88, [R1+0x268] ;  /* 0x0002680001587983 */ /* 0x001f680000300a00 */
[----:B------:R0:W5:Y:S03]  /*4630*/  @!P2 LDG.E R110, [R8.64] ;  /* 0x0000000e086ea981 */ /* 0x000166000c1e1900 */
[----:B------:R-:W-:Y:S01]  /*4640*/  @!P3 IMAD R11, R11, c[0x0][0x1d8], RZ ;  /* 0x000076000b0bba24 */ /* 0x000fe200078e02ff */
[----:B------:R1:W5:Y:S04]  /*4650*/  @!P4 LDG.E R109, [R28.64] ;  /* 0x0000000e1c6dc981 */ /* 0x000368000c1e1900 */
[----:B------:R1:W5:Y:S01]  /*4660*/  @!P4 LDG.E R108, [R102.64] ;  /* 0x0000000e666cc981 */ /* 0x000362000c1e1900 */
[----:B0-----:R-:W-:-:S02]  /*4670*/  @!P3 MOV R8, R4 ;  /* 0x000000040008b202 */ /* 0x001fc40000000f00 */
[----:B------:R-:W-:Y:S01]  /*4680*/  @!P3 MOV R9, R7 ;  /* 0x000000070009b202 */ /* 0x000fe20000000f00 */
[C---:B------:R-:W-:Y:S01]  /*4690*/  @!P3 IMAD R11, R10.reuse, c[0x0][0x1dc], R11 ;  /* 0x000077000a0bba24 */ /* 0x040fe200078e020b */
[----:B------:R-:W-:Y:S01]  /*46a0*/  LOP3.LUT R3, R3, 0xfffffbff, RZ, 0xc0, !PT ;  /* 0xfffffbff03037812 */ /* 0x000fe200078ec0ff */
[----:B------:R0:W5:Y:S02]  /*46b0*/  @!P2 LDG.E R111, [R18.64] ;  /* 0x0000000e126fa981 */ /* 0x000164000c1e1900 */
[----:B------:R-:W-:Y:S01]  /*46c0*/  @!P3 IMAD.WIDE.U32 R8, R10, c[0x0][0x1d8], R8 ;  /* 0x000076000a08ba25 */ /* 0x000fe200078e0008 */
[----:B------:R-:W-:Y:S01]  /*46d0*/  CS2R R100, SRZ ;  /* 0x0000000000647805 */ /* 0x000fe2000001ff00 */
[----:B------:R-:W-:Y:S01]  /*46e0*/  CS2R R104, SRZ ;  /* 0x0000000000687805 */ /* 0x000fe2000001ff00 */
[----:B------:R-:W-:Y:S01]  /*46f0*/  LOP3.LUT R2, R2, 0xffffffdf, RZ, 0xc0, !PT ;  /* 0xffffffdf02027812 */ /* 0x000fe200078ec0ff */
[----:B---3--:R3:W-:Y:S01]  /*4700*/  STL [R1+0x220], R92 ;  /* 0x0002205c01007387 */ /* 0x0087e20000100800 */
[----:B------:R-:W-:-:S02]  /*4710*/  @!P3 IADD3 R11, R9, R11, RZ ;  /* 0x0000000b090bb210 */ /* 0x000fc40007ffe0ff */
[C---:B------:R-:W-:Y:S01]  /*4720*/  @!P3 SHF.L.U32 R64, R8.reuse, 0x1, RZ ;  /* 0x000000010840b819 */ /* 0x040fe200000006ff */
[----:B----4-:R4:W-:Y:S01]  /*4730*/  STL [R1+0x280], R93 ;  /* 0x0002805d01007387 */ /* 0x0109e20000100800 */
[----:B------:R-:W-:Y:S02]  /*4740*/  @!P3 SHF.L.U64.HI R8, R8, 0x1, R11 ;  /* 0x000000010808b819 */ /* 0x000fe4000001020b */
[----:B------:R-:W-:Y:S01]  /*4750*/  @!P3 IADD3 R40, P0, R64, c[0x0][0x180], RZ ;  /* 0x000060004028ba10 */ /* 0x000fe20007f1e0ff */
[----:B-1----:R-:W-:Y:S01]  /*4760*/  CS2R R102, SRZ ;  /* 0x0000000000667805 */ /* 0x002fe2000001ff00 */
[----:B------:R-:W-:Y:S01]  /*4770*/  IADD3 R10, R0, 0x180, RZ ;  /* 0x00000180000a7810 */ /* 0x000fe20007ffe0ff */
[----:B0-----:R-:W5:Y:S01]  /*4780*/  LDL.LU.64 R18, [R1+0x250] ;  /* 0x0002500001127983 */ /* 0x001f620000300a00 */
[----:B------:R-:W-:Y:S02]  /*4790*/  @!P3 IADD3.X R41, R8, c[0x0][0x184], RZ, P0, !PT ;  /* 0x000061000829ba10 */ /* 0x000fe400007fe4ff */
[----:B------:R-:W-:Y:S01]  /*47a0*/  @!P3 IADD3 R64, P0, R64, c[0x0][0x178], RZ ;  /* 0x00005e004040ba10 */ /* 0x000fe20007f1e0ff */
[----:B------:R-:W5:Y:S03]  /*47b0*/  LDL.LU.64 R28, [R1+0x258] ;  /* 0x00025800011c7983 */ /* 0x000f660000300a00 */
[----:B------:R-:W-:-:S02]  /*47c0*/  @!P3 IADD3.X R65, R8, c[0x0][0x17c], RZ, P0, !PT ;  /* 0x00005f000841ba10 */ /* 0x000fc400007fe4ff */
[----:B------:R-:W-:Y:S02]  /*47d0*/  SHF.R.S32.HI R8, RZ, 0x1f, R10 ;  /* 0x0000001fff087819 */ /* 0x000fe4000001140a */
[----:B------:R-:W-:-:S04]  /*47e0*/  ISETP.GE.U32.AND P0, PT, R10, c[0x0][0x1e0], PT ;  /* 0x000078000a007a0c */ /* 0x000fc80003f06070 */
[----:B------:R-:W-:Y:S02]  /*47f0*/  ISETP.GE.OR.EX P4, PT, R8, c[0x0][0x1e4], P1, P0 ;  /* 0x0000790008007a0c */ /* 0x000fe40000f86700 */
[----:B------:R-:W-:-:S11]  /*4800*/  LOP3.LUT P0, RZ, R122, 0x1, RZ, 0xc0, !PT ;  /* 0x000000017aff7812 */ /* 0x000fd6000780c0ff */
[----:B------:R-:W-:Y:S01]  /*4810*/  @!P4 IMAD R11, R8, c[0x0][0x1d8], RZ ;  /* 0x00007600080bca24 */ /* 0x000fe200078e02ff */
[----:B------:R-:W-:Y:S01]  /*4820*/  @!P4 MOV R9, R7 ;  /* 0x000000070009c202 */ /* 0x000fe20000000f00 */
[----:B------:R-:W-:Y:S01]  /*4830*/  @!P4 IMAD.MOV.U32 R8, RZ, RZ, R4 ;  /* 0x000000ffff08c224 */ /* 0x000fe200078e0004 */
[----:B------:R-:W-:Y:S01]  /*4840*/  @P3 LOP3.LUT R3, R3, 0x400, RZ, 0xfc, !PT ;  /* 0x0000040003033812 */ /* 0x000fe200078efcff */
[C---:B------:R-:W-:Y:S01]  /*4850*/  @!P4 IMAD R11, R10.reuse, c[0x0][0x1dc], R11 ;  /* 0x000077000a0bca24 */ /* 0x040fe200078e020b */
[----:B------:R0:W5:Y:S01]  /*4860*/  @!P0 LDG.E R107, [R46.64] ;  /* 0x0000000e2e6b8981 */ /* 0x000162000c1e1900 */
[----:B------:R-:W-:Y:S01]  /*4870*/  @!P4 IMAD.WIDE.U32 R8, R10, c[0x0][0x1d8], R8 ;  /* 0x000076000a08ca25 */ /* 0x000fe200078e0008 */
[----:B------:R-:W-:Y:S02]  /*4880*/  LOP3.LUT P2, RZ, R3, 0x80000000, RZ, 0xc0, !PT ;  /* 0x8000000003ff7812 */ /* 0x000fe4000784c0ff */
[----:B------:R1:W5:Y:S02]  /*4890*/  @!P0 LDG.E R106, [R24.64] ;  /* 0x0000000e186a8981 */ /* 0x000364000c1e1900 */
[----:B------:R-:W-:-:S02]  /*48a0*/  @!P4 IADD3 R11, R9, R11, RZ ;  /* 0x0000000b090bc210 */ /* 0x000fc40007ffe0ff */
[C---:B------:R-:W-:Y:S02]  /*48b0*/  @!P4 SHF.L.U32 R72, R8.reuse, 0x1, RZ ;  /* 0x000000010848c819 */ /* 0x040fe400000006ff */
[----:B------:R-:W-:Y:S02]  /*48c0*/  @!P4 SHF.L.U64.HI R8, R8, 0x1, R11 ;  /* 0x000000010808c819 */ /* 0x000fe4000001020b */
[----:B0-----:R-:W-:Y:S02]  /*48d0*/  @!P4 IADD3 R46, P0, R72, c[0x0][0x180], RZ ;  /* 0x00006000482eca10 */ /* 0x001fe40007f1e0ff */
[----:B------:R-:W-:Y:S01]  /*48e0*/  IADD3 R10, R0, 0x188, RZ ;  /* 0x00000188000a7810 */ /* 0x000fe20007ffe0ff */
[----:B------:R0:W5:Y:S01]  /*48f0*/  @!P2 LDG.E R105, [R12.64] ;  /* 0x0000000e0c69a981 */ /* 0x000162000c1e1900 */
[----:B------:R-:W-:Y:S02]  /*4900*/  @!P4 IADD3.X R47, R8, c[0x0][0x184], RZ, P0, !PT ;  /* 0x00006100082fca10 */ /* 0x000fe400007fe4ff */
[----:B------:R-:W-:Y:S01]  /*4910*/  @!P4 IADD3 R72, P0, R72, c[0x0][0x178], RZ ;  /* 0x00005e004848ca10 */ /* 0x000fe20007f1e0ff */
[----:B------:R0:W5:Y:S03]  /*4920*/  @!P2 LDG.E R104, [R16.64] ;  /* 0x0000000e1068a981 */ /* 0x000166000c1e1900 */
[----:B------:R-:W-:-:S02]  /*4930*/  @!P4 IADD3.X R73, R8, c[0x0][0x17c], RZ, P0, !PT ;  /* 0x00005f000849ca10 */ /* 0x000fc400007fe4ff */
        /* <DEDUP_REMOVED lines=14> */
[----:B------:R-:W-:Y:S01]  /*4a20*/  MOV R10, RZ ;  /* 0x000000ff000a7202 */ /* 0x000fe20000000f00 */
[----:B------:R0:W5:Y:S04]  /*4a30*/  @!P3 LDG.E R102, [R14.64] ;  /* 0x0000000e0e66b981 */ /* 0x000168000c1e1900 */
[----:B------:R1:W5:Y:S04]  /*4a40*/  @!P5 LDG.E R101, [R22.64] ;  /* 0x0000000e1665d981 */ /* 0x000368000c1e1900 */
[----:B------:R2:W5:Y:S01]  /*4a50*/  @!P4 LDG.E R10, [R98.64] ;  /* 0x0000000e620ac981 */ /* 0x000562000c1e1900 */
[----:B0-----:R-:W-:-:S03]  /*4a60*/  IADD3 R16, R0, 0x198, RZ ;  /* 0x0000019800107810 */ /* 0x001fc60007ffe0ff */
[----:B------:R0:W5:Y:S04]  /*4a70*/  @!P3 LDG.E R103, [R20.64] ;  /* 0x0000000e1467b981 */ /* 0x000168000c1e1900 */
[----:B-1----:R-:W5:Y:S04]  /*4a80*/  LDL.LU.64 R22, [R1+0x240] ;  /* 0x0002400001167983 */ /* 0x002f680000300a00 */
[----:B--2---:R-:W2:Y:S01]  /*4a90*/  LDL.LU.64 R98, [R1+0x238] ;  /* 0x0002380001627983 */ /* 0x004ea20000300a00 */
[----:B------:R-:W-:Y:S02]  /*4aa0*/  @!P2 IADD3 R11, R9, R11, RZ ;  /* 0x0000000b090ba210 */ /* 0x000fe40007ffe0ff */
[----:B---3--:R-:W-:-:S02]  /*4ab0*/  @!P2 SHF.L.U32 R92, R8, 0x1, RZ ;  /* 0x00000001085ca819 */ /* 0x008fc400000006ff */
[----:B------:R-:W-:Y:S02]  /*4ac0*/  @!P2 SHF.L.U64.HI R8, R8, 0x1, R11 ;  /* 0x000000010808a819 */ /* 0x000fe4000001020b */
[----:B------:R-:W-:Y:S02]  /*4ad0*/  @!P2 IADD3 R74, P0, R92, c[0x0][0x180], RZ ;  /* 0x000060005c4aaa10 */ /* 0x000fe40007f1e0ff */
[----:B------:R-:W-:Y:S02]  /*4ae0*/  IADD3 R9, R0, 0x190, RZ ;  /* 0x0000019000097810 */ /* 0x000fe40007ffe0ff */
[----:B------:R-:W-:Y:S02]  /*4af0*/  @!P2 IADD3.X R75, R8, c[0x0][0x184], RZ, P0, !PT ;  /* 0x00006100084baa10 */ /* 0x000fe400007fe4ff */
[----:B------:R-:W-:Y:S02]  /*4b00*/  @!P2 IADD3 R92, P0, R92, c[0x0][0x178], RZ ;  /* 0x00005e005c5caa10 */ /* 0x000fe40007f1e0ff */
[----:B------:R-:W-:-:S02]  /*4b10*/  SHF.R.S32.HI R11, RZ, 0x1f, R9 ;  /* 0x0000001fff0b7819 */ /* 0x000fc40000011409 */
[----:B----4-:R-:W-:Y:S02]  /*4b20*/  @!P2 IADD3.X R93, R8, c[0x0][0x17c], RZ, P0, !PT ;  /* 0x00005f00085daa10 */ /* 0x010fe400007fe4ff */
[----:B------:R-:W-:-:S04]  /*4b30*/  ISETP.GE.U32.AND P0, PT, R9, c[0x0][0x1e0], PT ;  /* 0x0000780009007a0c */ /* 0x000fc80003f06070 */
[----:B------:R-:W-:Y:S01]  /*4b40*/  ISETP.GE.OR.EX P5, PT, R11, c[0x0][0x1e4], P1, P0 ;  /* 0x000079000b007a0c */ /* 0x000fe20000fa6700 */
[----:B------:R-:W-:-:S10]  /*4b50*/  HFMA2.MMA R8, -RZ, RZ, 0, 0 ;  /* 0x00000000ff087435 */ /* 0x000fd400000001ff */
[----:B-----5:R1:W3:Y:S02]  /*4b60*/  @!P4 LDG.E R8, [R88.64] ;  /* 0x0000000e5808c981 */ /* 0x0202e4000c1e1900 */
        /* <DEDUP_REMOVED lines=8> */
[----:B-1----:R-:W-:-:S04]  /*4bf0*/  @!P5 IADD3 R88, P0, R94, c[0x0][0x180], RZ ;  /* 0x000060005e58da10 */ /* 0x002fc80007f1e0ff */
[----:B------:R-:W-:Y:S02]  /*4c00*/  @!P5 IADD3.X R89, R12, c[0x0][0x184], RZ, P0, !PT ;  /* 0x000061000c59da10 */ /* 0x000fe400007fe4ff */
[----:B------:R-:W-:Y:S02]  /*4c10*/  @!P5 IADD3 R94, P0, R94, c[0x0][0x178], RZ ;  /* 0x00005e005e5eda10 */ /* 0x000fe40007f1e0ff */
[----:B------:R-:W-:Y:S02]  /*4c20*/  SHF.R.S32.HI R14, RZ, 0x1f, R16 ;  /* 0x0000001fff0e7819 */ /* 0x000fe40000011410 */
[----:B------:R-:W-:Y:S02]  /*4c30*/  @!P5 IADD3.X R95, R12, c[0x0][0x17c], RZ, P0, !PT ;  /* 0x00005f000c5fda10 */ /* 0x000fe400007fe4ff */
[----:B------:R-:W-:Y:S02]  /*4c40*/  ISETP.GE.U32.AND P0, PT, R16, c[0x0][0x1e0], PT ;  /* 0x0000780010007a0c */ /* 0x000fe40003f06070 */
[----:B------:R-:W-:-:S02]  /*4c50*/  LOP3.LUT R3, R3, 0xfffffeff, RZ, 0xc0, !PT ;  /* 0xfffffeff03037812 */ /* 0x000fc400078ec0ff */
[----:B------:R-:W-:Y:S02]  /*4c60*/  ISETP.GE.OR.EX P4, PT, R14, c[0x0][0x1e4], P1, P0 ;  /* 0x000079000e007a0c */ /* 0x000fe40000f86700 */
[----:B------:R-:W-:-:S04]  /*4c70*/  @P2 LOP3.LUT R3, R3, 0x100, RZ, 0xfc, !PT ;  /* 0x0000010003032812 */ /* 0x000fc800078efcff */
[----:B------:R-:W-:Y:S01]  /*4c80*/  LOP3.LUT P2, RZ, R3, 0x4000000, RZ, 0xc0, !PT ;  /* 0x0400000003ff7812 */ /* 0x000fe2000784c0ff */
[----:B------:R-:W-:-:S06]  /*4c90*/  CS2R R12, SRZ ;  /* 0x00000000000c7805 */ /* 0x000fcc000001ff00 */
[----:B------:R-:W-:Y:S01]  /*4ca0*/  @!P4 IMAD R17, R14, c[0x0][0x1d8], RZ ;  /* 0x000076000e11ca24 */ /* 0x000fe200078e02ff */
[----:B------:R-:W-:Y:S02]  /*4cb0*/  @!P4 MOV R14, R4 ;  /* 0x00000004000ec202 */ /* 0x000fe40000000f00 */
[----:B------:R-:W-:Y:S01]  /*4cc0*/  @!P4 MOV R15, R7 ;  /* 0x00000007000fc202 */ /* 0x000fe20000000f00 */
[C---:B------:R-:W-:Y:S02]  /*4cd0*/  @!P4 IMAD R17, R16.reuse, c[0x0][0x1dc], R17 ;  /* 0x000077001011ca24 */ /* 0x040fe400078e0211 */
[----:B------:R-:W-:Y:S01]  /*4ce0*/  IMAD.MOV.U32 R11, RZ, RZ, RZ ;  /* 0x000000ffff0b7224 */ /* 0x000fe200078e00ff */
[----:B------:R1:W4:Y:S01]  /*4cf0*/  @!P2 LDG.E R13, [R42.64] ;  /* 0x0000000e2a0da981 */ /* 0x000322000c1e1900 */
[----:B------:R-:W-:-:S04]  /*4d00*/  @!P4 IMAD.WIDE.U32 R14, R16, c[0x0][0x1d8], R14 ;  /* 0x00007600100eca25 */ /* 0x000fc800078e000e */
[----:B------:R5:W3:Y:S01]  /*4d10*/  @!P2 LDG.E R11, [R96.64] ;  /* 0x0000000e600ba981 */ /* 0x000ae2000c1e1900 */
[----:B------:R-:W-:Y:S02]  /*4d20*/  @!P4 IADD3 R17, R15, R17, RZ ;  /* 0x000000110f11c210 */ /* 0x000fe40007ffe0ff */
[C---:B-1----:R-:W-:Y:S02]  /*4d30*/  @!P4 SHF.L.U32 R42, R14.reuse, 0x1, RZ ;  /* 0x000000010e2ac819 */ /* 0x042fe400000006ff */
[----:B------:R-:W-:Y:S02]  /*4d40*/  @!P4 SHF.L.U64.HI R14, R14, 0x1, R17 ;  /* 0x000000010e0ec819 */ /* 0x000fe40000010211 */
[----:B-----5:R-:W-:-:S04]  /*4d50*/  @!P4 IADD3 R96, P0, R42, c[0x0][0x180], RZ ;  /* 0x000060002a60ca10 */ /* 0x020fc80007f1e0ff */
[----:B------:R-:W-:Y:S02]  /*4d60*/  @!P4 IADD3.X R97, R14, c[0x0][0x184], RZ, P0, !PT ;  /* 0x000061000e61ca10 */ /* 0x000fe400007fe4ff */
[----:B------:R-:W-:-:S04]  /*4d70*/  @!P4 IADD3 R42, P0, R42, c[0x0][0x178], RZ ;  /* 0x00005e002a2aca10 */ /* 0x000fc80007f1e0ff */
[----:B------:R-:W-:Y:S02]  /*4d80*/  @!P4 IADD3.X R43, R14, c[0x0][0x17c], RZ, P0, !PT ;  /* 0x00005f000e2bca10 */ /* 0x000fe400007fe4ff */
[----:B------:R-:W-:Y:S01]  /*4d90*/  CS2R R14, SRZ ;  /* 0x00000000000e7805 */ /* 0x000fe2000001ff00 */
[----:B------:R-:W-:-:S05]  /*4da0*/  CS2R R16, SRZ ;  /* 0x0000000000107805 */ /* 0x000fca000001ff00 */
[----:B------:R1:W5:Y:S04]  /*4db0*/  @!P6 LDG.E R14, [R22.64] ;  /* 0x0000000e160ee981 */ /* 0x000368000c1e1900 */
[----:B--2---:R2:W3:Y:S04]  /*4dc0*/  @!P6 LDG.E R16, [R98.64] ;  /* 0x0000000e6210e981 */ /* 0x0044e8000c1e1900 */
[----:B-1----:R-:W3:Y:S04]  /*4dd0*/  LDL.LU.64 R22, [R1+0x230] ;  /* 0x0002300001167983 */ /* 0x002ee80000300a00 */
[----:B--2---:R-:W2:Y:S01]  /*4de0*/  LDL.LU.64 R98, [R1+0x228] ;  /* 0x0002280001627983 */ /* 0x004ea20000300a00 */
[----:B------:R-:W-:-:S02]  /*4df0*/  LOP3.LUT P3, RZ, R3, 0x8000000, RZ, 0xc0, !PT ;  /* 0x0800000003ff7812 */ /* 0x000fc4000786c0ff */
[----:B0-----:R-:W-:Y:S01]  /*4e00*/  IADD3 R20, R0, 0x1a0, RZ ;  /* 0x000001a000147810 */ /* 0x001fe20007ffe0ff */
[----:B------:R-:W-:-:S03]  /*4e10*/  HFMA2.MMA R9, -RZ, RZ, 0, 0 ;  /* 0x00000000ff097435 */ /* 0x000fc600000001ff */
[----:B------:R-:W-:-:S07]  /*4e20*/  ISETP.GE.U32.AND P0, PT, R20, c[0x0][0x1e0], PT ;  /* 0x0000780014007a0c */ /* 0x000fce0003f06070 */
[----:B------:R0:W2:Y:S01]  /*4e30*/  @!P3 LDG.E R12, [R18.64] ;  /* 0x0000000e120cb981 */ /* 0x0000a2000c1e1900 */
[----:B------:R-:W-:-:S03]  /*4e40*/  LOP3.LUT R3, R3, 0xffffff7f, RZ, 0xc0, !PT ;  /* 0xffffff7f03037812 */ /* 0x000fc600078ec0ff */
[----:B------:R1:W4:Y:S01]  /*4e50*/  @!P3 LDG.E R9, [R28.64] ;  /* 0x0000000e1c09b981 */ /* 0x000322000c1e1900 */
[----:B0-----:R-:W-:-:S04]  /*4e60*/  SHF.R.S32.HI R18, RZ, 0x1f, R20 ;  /* 0x0000001fff127819 */ /* 0x001fc80000011414 */
[----:B------:R-:W-:Y:S02]  /*4e70*/  ISETP.GE.OR.EX P6, PT, R18, c[0x0][0x1e4], P1, P0 ;  /* 0x0000790012007a0c */ /* 0x000fe40000fc6700 */
[----:B------:R-:W-:-:S04]  /*4e80*/  @P5 LOP3.LUT R3, R3, 0x80, RZ, 0xfc, !PT ;  /* 0x0000008003035812 */ /* 0x000fc800078efcff */
[C---:B------:R-:W-:Y:S02]  /*4e90*/  LOP3.LUT P3, RZ, R3.reuse, 0x1000000, RZ, 0xc0, !PT ;  /* 0x0100000003ff7812 */ /* 0x040fe4000786c0ff */
[----:B------:R-:W-:-:S05]  /*4ea0*/  LOP3.LUT R3, R3, 0xffffffbf, RZ, 0xc0, !PT ;  /* 0xffffffbf03037812 */ /* 0x000fca00078ec0ff */
[----:B------:R-:W-:Y:S01]  /*4eb0*/  @!P6 IMAD R21, R18, c[0x0][0x1d8], RZ ;  /* 0x000076001215ea24 */ /* 0x000fe200078e02ff */
[----:B------:R-:W-:Y:S01]  /*4ec0*/  @!P6 MOV R19, R7 ;  /* 0x000000070013e202 */ /* 0x000fe20000000f00 */
[----:B------:R-:W-:Y:S02]  /*4ed0*/  @!P6 IMAD.MOV.U32 R18, RZ, RZ, R4 ;  /* 0x000000ffff12e224 */ /* 0x000fe400078e0004 */
[C---:B------:R-:W-:Y:S02]  /*4ee0*/  @!P6 IMAD R21, R20.reuse, c[0x0][0x1dc], R21 ;  /* 0x000077001415ea24 */ /* 0x040fe400078e0215 */
[----:B------:R-:W-:Y:S01]  /*4ef0*/  @!P6 IMAD.WIDE.U32 R18, R20, c[0x0][0x1d8], R18 ;  /* 0x000076001412ea25 */ /* 0x000fe200078e0012 */
[----:B------:R-:W-:Y:S01]  /*4f00*/  @P4 LOP3.LUT R3, R3, 0x40, RZ, 0xfc, !PT ;  /* 0x0000004003034812 */ /* 0x000fe200078efcff */
[----:B------:R0:W4:Y:S03]  /*4f10*/  @!P3 LDG.E R15, [R48.64] ;  /* 0x0000000e300fb981 */ /* 0x000126000c1e1900 */
[----:B------:R-:W-:Y:S01]  /*4f20*/  @!P6 IADD3 R21, R19, R21, RZ ;  /* 0x000000151315e210 */ /* 0x000fe20007ffe0ff */
[----:B------:R1:W4:Y:S01]  /*4f30*/  @!P3 LDG.E R17, [R82.64] ;  /* 0x0000000e5211b981 */ /* 0x000322000c1e1900 */
[----:B------:R-:W-:-:S02]  /*4f40*/  LOP3.LUT P2, RZ, R3, 0x800000, RZ, 0xc0, !PT ;  /* 0x0080000003ff7812 */ /* 0x000fc4000784c0ff */
[C---:B0-----:R-:W-:Y:S02]  /*4f50*/  @!P6 SHF.L.U32 R48, R18.reuse, 0x1, RZ ;  /* 0x000000011230e819 */ /* 0x041fe400000006ff */
[----:B------:R-:W-:Y:S02]  /*4f60*/  @!P6 SHF.L.U64.HI R18, R18, 0x1, R21 ;  /* 0x000000011212e819 */ /* 0x000fe40000010215 */
[----:B-1----:R-:W-:Y:S01]  /*4f70*/  @!P6 IADD3 R82, P0, R48, c[0x0][0x180], RZ ;  /* 0x000060003052ea10 */ /* 0x002fe20007f1e0ff */
[----:B------:R-:W-:-:S03]  /*4f80*/  HFMA2.MMA R20, -RZ, RZ, 0, 0 ;  /* 0x00000000ff147435 */ /* 0x000fc600000001ff */
        /* <DEDUP_REMOVED lines=16> */
[----:B---3--:R1:W3:Y:S02]  /*5090*/  @!P2 LDG.E R20, [R22.64] ;  /* 0x0000000e1614a981 */ /* 0x0082e4000c1e1900 */
[----:B-1----:R-:W-:-:S04]  /*50a0*/  SHF.R.S32.HI R23, RZ, 0x1f, R21 ;  /* 0x0000001fff177819 */ /* 0x002fc80000011415 */
[----:B------:R-:W-:Y:S01]  /*50b0*/  ISETP.GE.OR.EX P2, PT, R23, c[0x0][0x1e4], P1, P0 ;  /* 0x0000790017007a0c */ /* 0x000fe20000f46700 */
[----:B------:R-:W-:-:S06]  /*50c0*/  IMAD.MOV.U32 R22, RZ, RZ, RZ ;  /* 0x000000ffff167224 */ /* 0x000fcc00078e00ff */
[----:B--2---:R1:W2:Y:S06]  /*50d0*/  @!P4 LDG.E R22, [R98.64] ;  /* 0x0000000e6216c981 */ /* 0x0042ac000c1e1900 */
[----:B------:R-:W-:Y:S01]  /*50e0*/  @!P2 MOV R24, R4 ;  /* 0x000000040018a202 */ /* 0x000fe20000000f00 */
[----:B------:R-:W-:Y:S01]  /*50f0*/  @!P2 IMAD R23, R23, c[0x0][0x1d8], RZ ;  /* 0x000076001717aa24 */ /* 0x000fe200078e02ff */
[----:B------:R-:W-:-:S03]  /*5100*/  @!P2 MOV R25, R7 ;  /* 0x000000070019a202 */ /* 0x000fc60000000f00 */
[C---:B------:R-:W-:Y:S02]  /*5110*/  @!P2 IMAD R23, R21.reuse, c[0x0][0x1dc], R23 ;  /* 0x000077001517aa24 */ /* 0x040fe400078e0217 */
[----:B------:R-:W-:-:S05]  /*5120*/  @!P2 IMAD.WIDE.U32 R24, R21, c[0x0][0x1d8], R24 ;  /* 0x000076001518aa25 */ /* 0x000fca00078e0018 */
[----:B------:R-:W-:Y:S02]  /*5130*/  @!P2 IADD3 R23, R25, R23, RZ ;  /* 0x000000171917a210 */ /* 0x000fe40007ffe0ff */
[C---:B0-----:R-:W-:Y:S01]  /*5140*/  @!P2 SHF.L.U32 R58, R24.reuse, 0x1, RZ ;  /* 0x00000001183aa819 */ /* 0x041fe200000006ff */
[----:B------:R-:W-:Y:S01]  /*5150*/  IMAD.MOV.U32 R21, RZ, RZ, RZ ;  /* 0x000000ffff157224 */ /* 0x000fe200078e00ff */
[----:B------:R-:W-:Y:S02]  /*5160*/  @!P2 SHF.L.U64.HI R24, R24, 0x1, R23 ;  /* 0x000000011818a819 */ /* 0x000fe40000010217 */
[----:B-1----:R-:W-:Y:S01]  /*5170*/  @!P2 IADD3 R98, P0, R58, c[0x0][0x180], RZ ;  /* 0x000060003a62aa10 */ /* 0x002fe20007f1e0ff */
[----:B------:R-:W-:Y:S02]  /*5180*/  HFMA2.MMA R23, -RZ, RZ, 0, 0 ;  /* 0x00000000ff177435 */ /* 0x000fe400000001ff */
[----:B------:R0:W2:Y:S01]  /*5190*/  @!P5 LDG.E R21, [R50.64] ;  /* 0x0000000e3215d981 */ /* 0x0000a2000c1e1900 */
[----:B------:R-:W-:-:S02]  /*51a0*/  @!P2 IADD3.X R99, R24, c[0x0][0x184], RZ, P0, !PT ;  /* 0x000061001863aa10 */ /* 0x000fc400007fe4ff */
[----:B------:R-:W-:-:S04]  /*51b0*/  @!P2 IADD3 R58, P0, R58, c[0x0][0x178], RZ ;  /* 0x00005e003a3aaa10 */ /* 0x000fc80007f1e0ff */
[----:B------:R-:W-:Y:S01]  /*51c0*/  @!P2 IADD3.X R59, R24, c[0x0][0x17c], RZ, P0, !PT ;  /* 0x00005f00183baa10 */ /* 0x000fe200007fe4ff */
[----:B------:R1:W2:Y:S01]  /*51d0*/  @!P5 LDG.E R23, [R52.64] ;  /* 0x0000000e3417d981 */ /* 0x0002a2000c1e1900 */
[----:B0-----:R-:W-:-:S04]  /*51e0*/  IADD3 R50, R0, 0x1b0, RZ ;  /* 0x000001b000327810 */ /* 0x001fc80007ffe0ff */
        /* <DEDUP_REMOVED lines=12> */
[----:B-1----:R-:W-:Y:S01]  /*52b0*/  @!P5 IMAD.SHL.U32 R52, R28, 0x2, RZ ;  /* 0x000000021c34d824 */ /* 0x002fe200078e00ff */
[----:B------:R-:W-:-:S04]  /*52c0*/  @!P5 IADD3 R51, R29, R51, RZ ;  /* 0x000000331d33d210 */ /* 0x000fc80007ffe0ff */
[----:B------:R-:W-:Y:S02]  /*52d0*/  @!P5 SHF.L.U64.HI R28, R28, 0x1, R51 ;  /* 0x000000011c1cd819 */ /* 0x000fe40000010233 */
[----:B0-----:R-:W-:Y:S02]  /*52e0*/  @!P5 IADD3 R60, P0, R52, c[0x0][0x180], RZ ;  /* 0x00006000343cda10 */ /* 0x001fe40007f1e0ff */
        /* <DEDUP_REMOVED lines=17> */
[----:B------:R-:W-:-:S04]  /*5400*/  LOP3.LUT R3, R3, 0xfffffff7, RZ, 0xc0, !PT ;  /* 0xfffffff703037812 */ /* 0x000fc800078ec0ff */
[----:B------:R-:W-:Y:S02]  /*5410*/  @!P4 IADD3 R69, R67, R69, RZ ;  /* 0x000000454345c210 */ /* 0x000fe40007ffe0ff */
[C---:B------:R-:W-:Y:S02]  /*5420*/  @!P4 SHF.L.U32 R68, R66.reuse, 0x1, RZ ;  /* 0x000000014244c819 */ /* 0x040fe400000006ff */
[----:B------:R-:W-:Y:S02]  /*5430*/  @P5 LOP3.LUT R3, R3, 0x8, RZ, 0xfc, !PT ;  /* 0x0000000803035812 */ /* 0x000fe400078efcff */
[----:B------:R-:W-:Y:S02]  /*5440*/  @!P4 SHF.L.U64.HI R66, R66, 0x1, R69 ;  /* 0x000000014242c819 */ /* 0x000fe40000010245 */
[----:B-1----:R-:W-:Y:S01]  /*5450*/  @!P4 IADD3 R70, P0, R68, c[0x0][0x180], RZ ;  /* 0x000060004446ca10 */ /* 0x002fe20007f1e0ff */
[----:B------:R-:W-:Y:S01]  /*5460*/  CS2R R50, SRZ ;  /* 0x0000000000327805 */ /* 0x000fe2000001ff00 */
[----:B------:R-:W-:-:S02]  /*5470*/  LOP3.LUT P3, RZ, R3, 0x20000, RZ, 0xc0, !PT ;  /* 0x0002000003ff7812 */ /* 0x000fc4000786c0ff */
[----:B------:R-:W-:Y:S02]  /*5480*/  @!P4 IADD3.X R71, R66, c[0x0][0x184], RZ, P0, !PT ;  /* 0x000061004247ca10 */ /* 0x000fe400007fe4ff */
        /* <DEDUP_REMOVED lines=13> */
[----:B------:R-:W-:Y:S01]  /*5560*/  LOP3.LUT P0, RZ, R3, 0x10000, RZ, 0xc0, !PT ;  /* 0x0001000003ff7812 */ /* 0x000fe2000780c0ff */
[----:B-1----:R-:W-:Y:S01]  /*5570*/  HFMA2.MMA R77, -RZ, RZ, 0, 0 ;  /* 0x00000000ff4d7435 */ /* 0x002fe200000001ff */
[----:B------:R-:W-:-:S09]  /*5580*/  IMAD.MOV.U32 R76, RZ, RZ, RZ ;  /* 0x000000ffff4c7224 */ /* 0x000fd200078e00ff */
[----:B------:R-:W-:Y:S02]  /*5590*/  @!P3 IMAD R79, R79, c[0x0][0x1d8], RZ ;  /* 0x000076004f4fba24 */ /* 0x000fe400078e02ff */
[----:B------:R1:W2:Y:S02]  /*55a0*/  @!P0 LDG.E R77, [R54.64] ;  /* 0x0000000e364d8981 */ /* 0x0002a4000c1e1900 */
[----:B------:R-:W-:Y:S02]  /*55b0*/  @!P3 IMAD R79, R78, c[0x0][0x1dc], R79 ;  /* 0x000077004e4fba24 */ /* 0x000fe400078e024f */
[----:B------:R0:W2:Y:S01]  /*55c0*/  @!P0 LDG.E R76, [R86.64] ;  /* 0x0000000e564c8981 */ /* 0x0000a2000c1e1900 */
[----:B-1----:R-:W-:Y:S02]  /*55d0*/  @!P3 MOV R54, R4 ;  /* 0x000000040036b202 */ /* 0x002fe40000000f00 */
[----:B------:R-:W-:-:S05]  /*55e0*/  @!P3 MOV R55, R7 ;  /* 0x000000070037b202 */ /* 0x000fca0000000f00 */
[----:B------:R-:W-:-:S05]  /*55f0*/  @!P3 IMAD.WIDE.U32 R54, R78, c[0x0][0x1d8], R54 ;  /* 0x000076004e36ba25 */ /* 0x000fca00078e0036 */
[----:B------:R-:W-:Y:S01]  /*5600*/  @!P3 IADD3 R79, R55, R79, RZ ;  /* 0x0000004f374fb210 */ /* 0x000fe20007ffe0ff */
[----:B------:R-:W-:-:S03]  /*5610*/  @!P3 IMAD.SHL.U32 R55, R54, 0x2, RZ ;  /* 0x000000023637b824 */ /* 0x000fc600078e00ff */
        /* <DEDUP_REMOVED lines=13> */
[----:B0-----:R-:W-:-:S03]  /*56f0*/  SHF.R.S32.HI R30, RZ, 0x1f, R85 ;  /* 0x0000001fff1e7819 */ /* 0x001fc60000011455 */
[----:B------:R-:W-:Y:S01]  /*5700*/  STL [R1+0x4d4], R124 ;  /* 0x0004d47c01007387 */ /* 0x000fe20000100800 */
[----:B------:R-:W-:Y:S02]  /*5710*/  ISETP.GE.OR.EX P2, PT, R30, c[0x0][0x1e4], P1, P0 ;  /* 0x000079001e007a0c */ /* 0x000fe40000f46700 */
[----:B------:R-:W-:Y:S01]  /*5720*/  LOP3.LUT P0, RZ, R3, 0x4000, RZ, 0xc0, !PT ;  /* 0x0000400003ff7812 */ /* 0x000fe2000780c0ff */
[----:B------:R0:W-:Y:S01]  /*5730*/  STL [R1+0x4f0], R124 ;  /* 0x0004f07c01007387 */ /* 0x0001e20000100800 */
[----:B------:R-:W-:-:S03]  /*5740*/  HFMA2.MMA R84, -RZ, RZ, 0, 0 ;  /* 0x00000000ff547435 */ /* 0x000fc600000001ff */
[----:B0-----:R-:W2:Y:S08]  /*5750*/  LDL.LU R124, [R1+0x2ec] ;  /* 0x0002ec00017c7983 */ /* 0x001eb00000300800 */
[----:B------:R0:W2:Y:S01]  /*5760*/  @!P0 LDG.E R84, [R44.64] ;  /* 0x0000000e2c548981 */ /* 0x0000a2000c1e1900 */
[----:B------:R-:W-:Y:S01]  /*5770*/  @!P2 MOV R31, R7 ;  /* 0x00000007001fa202 */ /* 0x000fe20000000f00 */
[----:B0-----:R-:W-:-:S06]  /*5780*/  CS2R R44, SRZ ;  /* 0x00000000002c7805 */ /* 0x001fcc000001ff00 */
[----:B------:R0:W2:Y:S02]  /*5790*/  @!P0 LDG.E R44, [R34.64] ;  /* 0x0000000e222c8981 */ /* 0x0000a4000c1e1900 */
[----:B0-----:R-:W-:Y:S01]  /*57a0*/  @!P2 IMAD R34, R30, c[0x0][0x1d8], RZ ;  /* 0x000076001e22aa24 */ /* 0x001fe200078e02ff */
[----:B------:R-:W-:-:S03]  /*57b0*/  @!P2 MOV R30, R4 ;  /* 0x00000004001ea202 */ /* 0x000fc60000000f00 */
[C---:B------:R-:W-:Y:S02]  /*57c0*/  @!P2 IMAD R34, R85.reuse, c[0x0][0x1dc], R34 ;  /* 0x000077005522aa24 */ /* 0x040fe400078e0222 */
[----:B------:R-:W-:-:S05]  /*57d0*/  @!P2 IMAD.WIDE.U32 R30, R85, c[0x0][0x1d8], R30 ;  /* 0x00007600551eaa25 */ /* 0x000fca00078e001e */
[----:B------:R-:W-:Y:S01]  /*57e0*/  @!P2 IADD3 R35, R31, R34, RZ ;  /* 0x000000221f23a210 */ /* 0x000fe20007ffe0ff */
[----:B------:R-:W-:-:S03]  /*57f0*/  @!P2 IMAD.SHL.U32 R34, R30, 0x2, RZ ;  /* 0x000000021e22a824 */ /* 0x000fc600078e00ff */
        /* <DEDUP_REMOVED lines=25> */
[----:B------:R-:W-:-:S04]  /*5990*/  @!P2 IMAD.WIDE.U32 R26, R85, c[0x0][0x1d8], R26 ;  /* 0x00007600551aaa25 */ /* 0x000fc800078e001a */
[----:B------:R-:W-:Y:S01]  /*59a0*/  IMAD.MOV.U32 R85, RZ, RZ, RZ ;  /* 0x000000ffff557224 */ /* 0x000fe200078e00ff */
[----:B-1----:R-:W-:-:S05]  /*59b0*/  IADD3 R38, R0, 0x1d8, RZ ;  /* 0x000001d800267810 */ /* 0x002fca0007ffe0ff */
[----:B------:R0:W2:Y:S01]  /*59c0*/  @!P3 LDG.E R85, [R32.64] ;  /* 0x0000000e2055b981 */ /* 0x0000a2000c1e1900 */
[----:B------:R-:W-:Y:S02]  /*59d0*/  ISETP.GE.U32.AND P3, PT, R38, c[0x0][0x1e0], PT ;  /* 0x0000780026007a0c */ /* 0x000fe40003f66070 */
[----:B------:R-:W-:Y:S02]  /*59e0*/  @!P2 IADD3 R37, R27, R36, RZ ;  /* 0x000000241b25a210 */ /* 0x000fe40007ffe0ff */
[----:B------:R-:W-:Y:S02]  /*59f0*/  @!P2 SHF.L.U32 R36, R26, 0x1, RZ ;  /* 0x000000011a24a819 */ /* 0x000fe400000006ff */
        /* <DEDUP_REMOVED lines=13> */
[----:B------:R-:W-:-:S04]  /*5ad0*/  CS2R R86, SRZ ;  /* 0x0000000000567805 */ /* 0x000fc8000001ff00 */
[----:B------:R-:W-:Y:S02]  /*5ae0*/  @!P3 IADD3 R39, R33, R39, RZ ;  /* 0x000000272127b210 */ /* 0x000fe40007ffe0ff */
[C---:B------:R-:W-:Y:S02]  /*5af0*/  @!P3 SHF.L.U32 R38, R32.reuse, 0x1, RZ ;  /* 0x000000012026b819 */ /* 0x040fe400000006ff */
[----:B------:R-:W-:Y:S01]  /*5b00*/  @!P3 SHF.L.U64.HI R39, R32, 0x1, R39 ;  /* 0x000000012027b819 */ /* 0x000fe20000010227 */
[----:B------:R0:W2:Y:S04]  /*5b10*/  @!P0 LDG.E R86, [R40.64] ;  /* 0x0000000e28568981 */ /* 0x0000a8000c1e1900 */
[----:B------:R1:W2:Y:S01]  /*5b20*/  @!P0 LDG.E R87, [R64.64] ;  /* 0x0000000e40578981 */ /* 0x0002a2000c1e1900 */
[----:B------:R-:W-:-:S02]  /*5b30*/  @!P3 IADD3 R32, P0, R38, c[0x0][0x180], RZ ;  /* 0x000060002620ba10 */ /* 0x000fc40007f1e0ff */
[----:B------:R-:W-:Y:S02]  /*5b40*/  LOP3.LUT P4, RZ, R2, 0x20, RZ, 0xc0, !PT ;  /* 0x0000002002ff7812 */ /* 0x000fe4000788c0ff */
[----:B------:R-:W-:Y:S02]  /*5b50*/  @!P3 IADD3.X R33, R39, c[0x0][0x184], RZ, P0, !PT ;  /* 0x000061002721ba10 */ /* 0x000fe400007fe4ff */
[----:B------:R-:W-:Y:S01]  /*5b60*/  @!P3 IADD3 R38, P0, R38, c[0x0][0x178], RZ ;  /* 0x00005e002626ba10 */ /* 0x000fe20007f1e0ff */
[----:B------:R-:W-:-:S03]  /*5b70*/  CS2R R90, SRZ ;  /* 0x00000000005a7805 */ /* 0x000fc6000001ff00 */
[----:B------:R-:W-:Y:S02]  /*5b80*/  @!P3 IADD3.X R39, R39, c[0x0][0x17c], RZ, P0, !PT ;  /* 0x00005f002727ba10 */ /* 0x000fe400007fe4ff */
[----:B------:R-:W-:Y:S02]  /*5b90*/  LOP3.LUT P0, RZ, R3, 0x100, RZ, 0xc0, !PT ;  /* 0x0000010003ff7812 */ /* 0x000fe4000780c0ff */
[----:B------:R-:W-:Y:S01]  /*5ba0*/  LOP3.LUT P5, RZ, R2, 0x40, RZ, 0xc0, !PT ;  /* 0x0000004002ff7812 */ /* 0x000fe200078ac0ff */
[----:B------:R0:W2:Y:S04]  /*5bb0*/  @!P4 LDG.E R90, [R46.64] ;  /* 0x0000000e2e5ac981 */ /* 0x0000a8000c1e1900 */
        /* <DEDUP_REMOVED lines=19> */
[----:B------:R-:W-:Y:S01]  /*5cf0*/  @!P4 MOV R41, R7 ;  /* 0x000000070029c202 */ /* 0x000fe20000000f00 */
[----:B------:R-:W-:Y:S01]  /*5d00*/  @!P4 IMAD.MOV.U32 R40, RZ, RZ, R4 ;  /* 0x000000ffff28c224 */ /* 0x000fe200078e0004 */
[----:B0-----:R-:W-:Y:S01]  /*5d10*/  CS2R R88, SRZ ;  /* 0x0000000000587805 */ /* 0x001fe2000001ff00 */
[----:B------:R-:W-:-:S02]  /*5d20*/  @!P4 IMAD R47, R46, c[0x0][0x1dc], R47 ;  /* 0x000077002e2fca24 */ /* 0x000fc400078e022f */
[----:B------:R-:W-:-:S04]  /*5d30*/  @!P4 IMAD.WIDE.U32 R40, R46, c[0x0][0x1d8], R40 ;  /* 0x000076002e28ca25 */ /* 0x000fc800078e0028 */
[----:B------:R0:W3:Y:S01]  /*5d40*/  @!P2 LDG.E R89, [R42.64] ;  /* 0x0000000e2a59a981 */ /* 0x0000e2000c1e1900 */
[----:B------:R-:W-:Y:S01]  /*5d50*/  @!P4 IADD3 R47, R41, R47, RZ ;  /* 0x0000002f292fc210 */ /* 0x000fe20007ffe0ff */
[----:B------:R-:W-:Y:S01]  /*5d60*/  @!P5 IMAD R65, R65, c[0x0][0x1d8], RZ ;  /* 0x000076004141da24 */ /* 0x000fe200078e02ff */
[C---:B------:R-:W-:Y:S01]  /*5d70*/  @!P4 SHF.L.U32 R46, R40.reuse, 0x1, RZ ;  /* 0x00000001282ec819 */ /* 0x040fe200000006ff */
[----:B-1----:R-:W-:Y:S01]  /*5d80*/  CS2R R92, SRZ ;  /* 0x00000000005c7805 */ /* 0x002fe2000001ff00 */
[----:B------:R-:W-:Y:S01]  /*5d90*/  @!P4 SHF.L.U64.HI R47, R40, 0x1, R47 ;  /* 0x00000001282fc819 */ /* 0x000fe2000001022f */
[----:B------:R1:W3:Y:S01]  /*5da0*/  @!P2 LDG.E R88, [R96.64] ;  /* 0x0000000e6058a981 */ /* 0x0002e2000c1e1900 */
[----:B0-----:R-:W-:Y:S01]  /*5db0*/  @!P5 MOV R42, R4 ;  /* 0x00000004002ad202 */ /* 0x001fe20000000f00 */
[----:B------:R-:W-:Y:S01]  /*5dc0*/  @!P5 IMAD.MOV.U32 R43, RZ, RZ, R7 ;  /* 0x000000ffff2bd224 */ /* 0x000fe200078e0007 */
[----:B------:R-:W-:Y:S01]  /*5dd0*/  @!P4 IADD3 R40, P0, R46, c[0x0][0x180], RZ ;  /* 0x000060002e28ca10 */ /* 0x000fe20007f1e0ff */
[C---:B------:R-:W-:Y:S01]  /*5de0*/  @!P5 IMAD R65, R64.reuse, c[0x0][0x1dc], R65 ;  /* 0x000077004041da24 */ /* 0x040fe200078e0241 */
[----:B------:R0:W3:Y:S01]  /*5df0*/  @!P6 LDG.E R92, [R82.64] ;  /* 0x0000000e525ce981 */ /* 0x0000e2000c1e1900 */
[----:B------:R-:W-:Y:S01]  /*5e00*/  @!P5 IMAD.WIDE.U32 R42, R64, c[0x0][0x1d8], R42 ;  /* 0x00007600402ada25 */ /* 0x000fe200078e002a */
        /* <DEDUP_REMOVED lines=19> */
[----:B------:R-:W-:Y:S02]  /*5f40*/  @!P6 MOV R49, R7 ;  /* 0x000000070031e202 */ /* 0x000fe40000000f00 */
[----:B------:R-:W3:Y:S01]  /*5f50*/  @!P0 LDG.E R83, [R98.64] ;  /* 0x0000000e62538981 */ /* 0x000ee2000c1e1900 */
[----:B0-----:R-:W-:Y:S01]  /*5f60*/  @!P6 IMAD R58, R48, c[0x0][0x1d8], RZ ;  /* 0x00007600303aea24 */ /* 0x001fe200078e02ff */
[----:B------:R-:W-:-:S03]  /*5f70*/  @!P6 MOV R48, R4 ;  /* 0x000000040030e202 */ /* 0x000fc60000000f00 */
[C---:B------:R-:W-:Y:S02]  /*5f80*/  @!P6 IMAD R58, R94.reuse, c[0x0][0x1dc], R58 ;  /* 0x000077005e3aea24 */ /* 0x040fe400078e023a */
[----:B------:R-:W-:-:S04]  /*5f90*/  @!P6 IMAD.WIDE.U32 R48, R94, c[0x0][0x1d8], R48 ;  /* 0x000076005e30ea25 */ /* 0x000fc800078e0030 */
[----:B------:R-:W-:Y:S01]  /*5fa0*/  @!P6 IMAD.IADD R59, R49, 0x1, R58 ;  /* 0x00000001313be824 */ /* 0x000fe200078e023a */
[----:B------:R-:W-:Y:S01]  /*5fb0*/  @!P6 SHF.L.U32 R58, R48, 0x1, RZ ;  /* 0x00000001303ae819 */ /* 0x000fe200000006ff */
[----:B------:R-:W-:-:S03]  /*5fc0*/  CS2R R94, SRZ ;  /* 0x00000000005e7805 */ /* 0x000fc6000001ff00 */
[----:B------:R-:W-:Y:S02]  /*5fd0*/  @!P6 SHF.L.U64.HI R59, R48, 0x1, R59 ;  /* 0x00000001303be819 */ /* 0x000fe4000001023b */
[C---:B------:R-:W-:Y:S01]  /*5fe0*/  @!P6 IADD3 R48, P0, R58.reuse, c[0x0][0x180], RZ ;  /* 0x000060003a30ea10 */ /* 0x040fe20007f1e0ff */
[----:B------:R0:W3:Y:S03]  /*5ff0*/  @!P2 LDG.E R94, [R60.64] ;  /* 0x0000000e3c5ea981 */ /* 0x0000e6000c1e1900 */
[----:B------:R-:W-:Y:S01]  /*6000*/  @!P6 IADD3.X R49, R59, c[0x0][0x184], RZ, P0, !PT ;  /* 0x000061003b31ea10 */ /* 0x000fe200007fe4ff */
[----:B------:R1:W3:Y:S01]  /*6010*/  @!P2 LDG.E R95, [R52.64] ;  /* 0x0000000e345fa981 */ /* 0x0002e2000c1e1900 */
[----:B------:R-:W-:Y:S02]  /*6020*/  @!P6 IADD3 R58, P0, R58, c[0x0][0x178], RZ ;  /* 0x00005e003a3aea10 */ /* 0x000fe40007f1e0ff */
[----:B0-----:R-:W-:-:S02]  /*6030*/  IADD3 R60, R0, 0x1f8, RZ ;  /* 0x000001f8003c7810 */ /* 0x001fc40007ffe0ff */
[----:B------:R-:W-:Y:S02]  /*6040*/  @!P6 IADD3.X R59, R59, c[0x0][0x17c], RZ, P0, !PT ;  /* 0x00005f003b3bea10 */ /* 0x000fe400007fe4ff */
[----:B-1----:R-:W-:Y:S02]  /*6050*/  SHF.R.S32.HI R52, RZ, 0x1f, R60 ;  /* 0x0000001fff347819 */ /* 0x002fe4000001143c */
[----:B------:R-:W-:-:S04]  /*6060*/  ISETP.GE.U32.AND P0, PT, R60, c[0x0][0x1e0], PT ;  /* 0x000078003c007a0c */ /* 0x000fc80003f06070 */
[----:B------:R-:W-:Y:S02]  /*6070*/  ISETP.GE.OR.EX P0, PT, R52, c[0x0][0x1e4], P1, P0 ;  /* 0x0000790034007a0c */ /* 0x000fe40000f06700 */
[----:B------:R-:W-:-:S04]  /*6080*/  LOP3.LUT R2, R2, 0xfffffffb, RZ, 0xc0, !PT ;  /* 0xfffffffb02027812 */ /* 0x000fc800078ec0ff */
[----:B------:R-:W-:Y:S02]  /*6090*/  @P3 LOP3.LUT R2, R2, 0x4, RZ, 0xfc, !PT ;  /* 0x0000000402023812 */ /* 0x000fe400078efcff */
[----:B------:R-:W-:Y:S01]  /*60a0*/  LOP3.LUT P3, RZ, R3, 0x4, RZ, 0xc0, !PT ;  /* 0x0000000403ff7812 */ /* 0x000fe2000786c0ff */
[----:B------:R-:W-:-:S04]  /*60b0*/  HFMA2.MMA R96, -RZ, RZ, 0, 0 ;  /* 0x00000000ff607435 */ /* 0x000fc800000001ff */
[----:B------:R-:W-:Y:S01]  /*60c0*/  @!P0 IMAD R61, R52, c[0x0][0x1d8], RZ ;  /* 0x00007600343d8a24 */ /* 0x000fe200078e02ff */
[----:B------:R-:W-:Y:S01]  /*60d0*/  @!P0 MOV R52, R4 ;  /* 0x0000000400348202 */ /* 0x000fe20000000f00 */
[----:B------:R-:W-:Y:S02]  /*60e0*/  @!P0 IMAD.MOV.U32 R53, RZ, RZ, R7 ;  /* 0x000000ffff358224 */ /* 0x000fe400078e0007 */
[C---:B------:R-:W-:Y:S02]  /*60f0*/  @!P0 IMAD R61, R60.reuse, c[0x0][0x1dc], R61 ;  /* 0x000077003c3d8a24 */ /* 0x040fe400078e023d */
[----:B------:R-:W-:Y:S02]  /*6100*/  @!P0 IMAD.WIDE.U32 R52, R60, c[0x0][0x1d8], R52 ;  /* 0x000076003c348a25 */ /* 0x000fe400078e0034 */
[----:B------:R0:W3:Y:S01]  /*6110*/  @!P3 LDG.E R96, [R70.64] ;  /* 0x0000000e4660b981 */ /* 0x0000e2000c1e1900 */
[----:B------:R-:W-:Y:S02]  /*6120*/  LOP3.LUT P2, RZ, R122, 0x2000000, RZ, 0xc0, !PT ;  /* 0x020000007aff7812 */ /* 0x000fe4000784c0ff */
[----:B------:R-:W-:-:S02]  /*6130*/  @!P0 IADD3 R61, R53, R61, RZ ;  /* 0x0000003d353d8210 */ /* 0x000fc40007ffe0ff */
[----:B------:R-:W-:Y:S02]  /*6140*/  @!P0 SHF.L.U32 R60, R52, 0x1, RZ ;  /* 0x00000001343c8819 */ /* 0x000fe400000006ff */
[----:B0-----:R-:W-:Y:S02]  /*6150*/  MOV R70, RZ ;  /* 0x000000ff00467202 */ /* 0x001fe40000000f00 */
[----:B------:R-:W-:Y:S02]  /*6160*/  LOP3.LUT R122, R122, 0xf7ffffff, RZ, 0xc0, !PT ;  /* 0xf7ffffff7a7a7812 */ /* 0x000fe400078ec0ff */
[----:B------:R-:W-:Y:S02]  /*6170*/  @!P0 SHF.L.U64.HI R61, R52, 0x1, R61 ;  /* 0x00000001343d8819 */ /* 0x000fe4000001023d */
[----:B------:R0:W3:Y:S01]  /*6180*/  @!P3 LDG.E R70, [R68.64] ;  /* 0x0000000e4446b981 */ /* 0x0000e2000c1e1900 */
[----:B------:R-:W-:Y:S02]  /*6190*/  @!P0 IADD3 R52, P3, R60, c[0x0][0x180], RZ ;  /* 0x000060003c348a10 */ /* 0x000fe40007f7e0ff */
[----:B------:R-:W-:-:S02]  /*61a0*/  @P1 LOP3.LUT R122, R122, 0x8000000, RZ, 0xfc, !PT ;  /* 0x080000007a7a1812 */ /* 0x000fc400078efcff */
[C---:B------:R-:W-:Y:S02]  /*61b0*/  @!P0 IADD3.X R53, R61.reuse, c[0x0][0x184], RZ, P3, !PT ;  /* 0x000061003d358a10 */ /* 0x040fe40001ffe4ff */
        /* <DEDUP_REMOVED lines=55> */
[----:B------:R-:W-:Y:S02]  /*6530*/  @P1 LOP3.LUT R122, R122, 0x40000000, RZ, 0xfc, !PT ;  /* 0x400000007a7a1812 */ /* 0x000fe400078efcff */
[----:B0-----:R-:W-:-:S06]  /*6540*/  MOV R30, RZ ;  /* 0x000000ff001e7202 */ /* 0x001fcc0000000f00 */
        /* <DEDUP_REMOVED lines=83> */
[----:B------:R-:W-:Y:S01]  /*6a80*/  LOP3.LUT P2, RZ, R2, 0x2, RZ, 0xc0, !PT ;  /* 0x0000000202ff7812 */ /* 0x000fe2000784c0ff */
[----:B------:R-:W-:Y:S01]  /*6a90*/  IMAD.MOV.U32 R31, RZ, RZ, RZ ;  /* 0x000000ffff1f7224 */ /* 0x000fe200078e00ff */
[----:B------:R-:W-:-:S05]  /*6aa0*/  @!P1 PRMT R111, R115, 0x7610, R111 ;  /* 0x00007610736f9816 */ /* 0x000fca000000006f */
[----:B------:R-:W-:Y:S01]  /*6ab0*/  @!P1 STL.S16 [R1+0x25a], R111 ;  /* 0x00025a6f01009387 */ /* 0x000fe20000100600 */
[----:B------:R-:W-:-:S05]  /*6ac0*/  LOP3.LUT P1, RZ, R122, 0x200000, RZ, 0xc0, !PT ;  /* 0x002000007aff7812 */ /* 0x000fca000782c0ff */
        /* <DEDUP_REMOVED lines=252> */
[----:B------:R0:W-:Y:S04]  /*7a90*/  STL [R1+0x20], R114 ;  /* 0x0000207201007387 */ /* 0x0001e80000100800 */
[----:B------:R1:W-:Y:S04]  /*7aa0*/  STL [R1+0x120], R109 ;  /* 0x0001206d01007387 */ /* 0x0003e80000100800 */
[----:B0-----:R-:W2:Y:S04]  /*7ab0*/  LDL.LU R114, [R1+0x284] ;  /* 0x0002840001727983 */ /* 0x001ea80000300800 */
[----:B-1----:R-:W2:Y:S01]  /*7ac0*/  LDL.LU R109, [R1+0x518] ;  /* 0x00051800016d7983 */ /* 0x002ea20000300800 */
[----:B---3--:R-:W-:-:S02]  /*7ad0*/  @!P0 SHF.R.U32.HI R39, RZ, 0x10, R116 ;  /* 0x00000010ff278819 */ /* 0x008fc40000011674 */
[----:B----4-:R-:W-:-:S04]  /*7ae0*/  PRMT R111, RZ, 0x7610, R111 ;  /* 0x00007610ff6f7816 */ /* 0x010fc8000000006f */
[----:B------:R-:W-:Y:S01]  /*7af0*/  @!P0 PRMT R111, R39, 0x7610, R111 ;  /* 0x00007610276f8816 */ /* 0x000fe2000000006f */
[----:B------:R0:W-:Y:S01]  /*7b00*/  STL.S16 [R1+0x2cc], R113 ;  /* 0x0002cc7101007387 */ /* 0x0001e20000100600 */
[----:B-----5:R-:W-:-:S03]  /*7b10*/  @!P0 SHF.R.U32.HI R39, RZ, 0x10, R115 ;  /* 0x00000010ff278819 */ /* 0x020fc60000011673 */
[----:B0-----:R-:W3:Y:S01]  /*7b20*/  LDL.LU R113, [R1+0x28c] ;  /* 0x00028c0001717983 */ /* 0x001ee20000300800 */
[----:B--2---:R-:W-:-:S04]  /*7b30*/  PRMT R125, RZ, 0x7610, R125 ;  /* 0x00007610ff7d7816 */ /* 0x004fc8000000007d */
[----:B------:R-:W-:-:S05]  /*7b40*/  @!P0 PRMT R125, R39, 0x7610, R125 ;  /* 0x00007610277d8816 */ /* 0x000fca000000007d */
[----:B------:R0:W-:Y:S04]  /*7b50*/  STL.S16 [R1+0x2ca], R125 ;  /* 0x0002ca7d01007387 */ /* 0x0001e80000100600 */
[----:B0-----:R-:W2:Y:S01]  /*7b60*/  LDL.LU R125, [R1+0x514] ;  /* 0x00051400017d7983 */ /* 0x001ea20000300800 */
[----:B------:R-:W-:-:S10]  /*7b70*/  HFMA2.MMA R37, -RZ, RZ, 0, 0 ;  /* 0x00000000ff257435 */ /* 0x000fd400000001ff */
[----:B------:R0:W4:Y:S02]  /*7b80*/  @!P6 LDG.E R37, [R48.64] ;  /* 0x0000000e3025e981 */ /* 0x000124000c1e1900 */
[----:B0-----:R-:W-:-:S04]  /*7b90*/  PRMT R49, RZ, 0x5410, RZ ;  /* 0x00005410ff317816 */ /* 0x001fc800000000ff */
[----:B------:R-:W-:-:S04]  /*7ba0*/  @!P2 PRMT R49, R124, 0x7610, R49 ;  /* 0x000076107c31a816 */ /* 0x000fc80000000031 */
[----:B------:R-:W-:Y:S02]  /*7bb0*/  @!P2 PRMT R49, R49, 0x5410, R119 ;  /* 0x000054103131a816 */ /* 0x000fe40000000077 */
[----:B------:R-:W-:Y:S02]  /*7bc0*/  LOP3.LUT P2, RZ, R122, 0x1000, RZ, 0xc0, !PT ;  /* 0x000010007aff7812 */ /* 0x000fe4000784c0ff */
[----:B------:R-:W-:-:S11]  /*7bd0*/  PRMT R109, RZ, 0x7610, R109 ;  /* 0x00007610ff6d7816 */ /* 0x000fd6000000006d */
[----:B------:R-:W-:-:S04]  /*7be0*/  @!P2 SHF.R.U32.HI R39, RZ, 0x10, R114 ;  /* 0x00000010ff27a819 */ /* 0x000fc80000011672 */
[----:B------:R-:W-:Y:S02]  /*7bf0*/  @!P2 PRMT R109, R39, 0x7610, R109 ;  /* 0x00007610276da816 */ /* 0x000fe4000000006d */
[----:B---3--:R-:W-:Y:S01]  /*7c00*/  @!P2 SHF.R.U32.HI R39, RZ, 0x10, R113 ;  /* 0x00000010ff27a819 */ /* 0x008fe20000011671 */
        /* <DEDUP_REMOVED lines=12> */
[----:B0-----:R-:W5:Y:S04]  /*7cd0*/  LDL.LU R111, [R1+0x224] ;  /* 0x00022400016f7983 */ /* 0x001f680000300800 */
[----:B-1----:R-:W4:Y:S04]  /*7ce0*/  LDL.LU R106, [R1+0x510] ;  /* 0x00051000016a7983 */ /* 0x002f280000300800 */
[----:B------:R0:W-:Y:S04]  /*7cf0*/  STL [R1+0x28], R110 ;  /* 0x0000286e01007387 */ /* 0x0001e80000100800 */
[----:B------:R1:W-:Y:S04]  /*7d00*/  STL.S16 [R1+0x2b8], R109 ;  /* 0x0002b86d01007387 */ /* 0x0003e80000100600 */
[----:B0-----:R-:W5:Y:S01]  /*7d10*/  LDL.LU R110, [R1+0x220] ;  /* 0x00022000016e7983 */ /* 0x001f620000300800 */
[----:B---3--:R-:W-:-:S03]  /*7d20*/  @!P1 SHF.R.U32.HI R39, RZ, 0x10, R112 ;  /* 0x00000010ff279819 */ /* 0x008fc60000011670 */
[----:B-1----:R-:W3:Y:S01]  /*7d30*/  LDL.LU R109, [R1+0x21c] ;  /* 0x00021c00016d7983 */ /* 0x002ee20000300800 */
        /* <DEDUP_REMOVED lines=8> */
[----:B----4-:R-:W-:Y:S02]  /*7dc0*/  PRMT R106, RZ, 0x7610, R106 ;  /* 0x00007610ff6a7816 */ /* 0x010fe4000000006a */
[----:B-----5:R-:W-:-:S04]  /*7dd0*/  @!P1 SHF.R.U32.HI R39, RZ, 0x10, R111 ;  /* 0x00000010ff279819 */ /* 0x020fc8000001166f */
[----:B------:R-:W-:-:S05]  /*7de0*/  @!P1 PRMT R106, R39, 0x7610, R106 ;  /* 0x00007610276a9816 */ /* 0x000fca000000006a */
[----:B------:R-:W-:Y:S02]  /*7df0*/  @!P0 SHF.R.U32.HI R39, RZ, 0x10, R110 ;  /* 0x00000010ff278819 */ /* 0x000fe4000001166e */
[----:B------:R-:W-:Y:S01]  /*7e00*/  PRMT R103, RZ, 0x7610, R103 ;  /* 0x00007610ff677816 */ /* 0x000fe20000000067 */
[----:B------:R-:W-:Y:S04]  /*7e10*/  STL.S16 [R1+0x228], RZ ;  /* 0x000228ff01007387 */ /* 0x000fe80000100600 */
[----:B------:R0:W-:Y:S04]  /*7e20*/  STL [R1+0x128], R108 ;  /* 0x0001286c01007387 */ /* 0x0001e80000100800 */
[----:B0-----:R-:W4:Y:S01]  /*7e30*/  LDL.LU R108, [R1+0x218] ;  /* 0x00021800016c7983 */ /* 0x001f220000300800 */
[----:B--2---:R-:W-:-:S04]  /*7e40*/  PRMT R125, RZ, 0x7610, R125 ;  /* 0x00007610ff7d7816 */ /* 0x004fc8000000007d */
[----:B------:R-:W-:Y:S02]  /*7e50*/  @!P0 PRMT R125, R39, 0x7610, R125 ;  /* 0x00007610277d8816 */ /* 0x000fe4000000007d */
[----:B---3--:R-:W-:-:S04]  /*7e60*/  @!P0 SHF.R.U32.HI R39, RZ, 0x10, R109 ;  /* 0x00000010ff278819 */ /* 0x008fc8000001166d */
[----:B------:R-:W-:Y:S02]  /*7e70*/  @!P0 PRMT R103, R39, 0x7610, R103 ;  /* 0x0000761027678816 */ /* 0x000fe40000000067 */
[----:B------:R-:W2:Y:S04]  /*7e80*/  LDL.LU.S16 R39, [R1+0x228] ;  /* 0x0002280001277983 */ /* 0x000ea80000300600 */
[----:B------:R0:W-:Y:S04]  /*7e90*/  STL.S16 [R1+0x2a8], R125 ;  /* 0x0002a87d01007387 */ /* 0x0001e80000100600 */
[----:B0-----:R-:W3:Y:S01]  /*7ea0*/  LDL.LU R125, [R1+0x4fc] ;  /* 0x0004fc00017d7983 */ /* 0x001ee20000300800 */
[----:B------:R-:W-:-:S06]  /*7eb0*/  MOV R38, RZ ;  /* 0x000000ff00267202 */ /* 0x000fcc0000000f00 */
[----:B------:R0:W5:Y:S02]  /*7ec0*/  @!P6 LDG.E R38, [R58.64] ;  /* 0x0000000e3a26e981 */ /* 0x000164000c1e1900 */
[----:B0-----:R-:W-:-:S04]  /*7ed0*/  PRMT R59, RZ, 0x5410, RZ ;  /* 0x00005410ff3b7816 */ /* 0x001fc800000000ff */
        /* <DEDUP_REMOVED lines=9> */
[----:B---3--:R-:W-:Y:S02]  /*7f70*/  PRMT R125, RZ, 0x7610, R125 ;  /* 0x00007610ff7d7816 */ /* 0x008fe4000000007d */
[----:B----4-:R-:W-:-:S04]  /*7f80*/  @!P3 SHF.R.U32.HI R39, RZ, 0x10, R108 ;  /* 0x00000010ff27b819 */ /* 0x010fc8000001166c */
[----:B------:R-:W-:-:S05]  /*7f90*/  @!P3 PRMT R125, R39, 0x7610, R125 ;  /* 0x00007610277db816 */ /* 0x000fca000000007d */
[----:B------:R0:W-:Y:S04]  /*7fa0*/  STL.S16 [R1+0x2a4], R125 ;  /* 0x0002a47d01007387 */ /* 0x0001e80000100600 */
[----:B0-----:R-:W2:Y:S04]  /*7fb0*/  LDL.LU R125, [R1+0x4ec] ;  /* 0x0004ec00017d7983 */ /* 0x001ea80000300800 */
[----:B------:R-:W-:Y:S01]  /*7fc0*/  STL.S16 [R1+0x230], RZ ;  /* 0x000230ff01007387 */ /* 0x000fe20000100600 */
[----:B-----5:R-:W-:-:S03]  /*7fd0*/  @!P3 SHF.R.U32.HI R39, RZ, 0x10, R107 ;  /* 0x00000010ff27b819 */ /* 0x020fc6000001166b */
        /* <DEDUP_REMOVED lines=65> */
[----:B------:R-:W-:Y:S01]  /*83f0*/  LOP3.LUT P0, RZ, R122, 0x40, RZ, 0xc0, !PT ;  /* 0x000000407aff7812 */ /* 0x000fe2000780c0ff */
[----:B------:R-:W-:Y:S01]  /*8400*/  IMAD.MOV.U32 R39, RZ, RZ, R117 ;  /* 0x000000ffff277224 */ /* 0x000fe200078e0075 */
[----:B---3--:R-:W-:Y:S01]  /*8410*/  PRMT R118, RZ, 0x7610, R118 ;  /* 0x00007610ff767816 */ /* 0x008fe20000000076 */
[----:B------:R-:W3:Y:S04]  /*8420*/  LDL.LU R117, [R1+0x4c0] ;  /* 0x0004c00001757983 */ /* 0x000ee80000300800 */
[----:B------:R2:W-:Y:S06]  /*8430*/  STL [R1+0x13c], R39 ;  /* 0x00013c2701007387 */ /* 0x0005ec0000100800 */
        /* <DEDUP_REMOVED lines=96> */
[----:B------:R-:W-:Y:S02]  /*8a40*/  MOV R39, R109 ;  /* 0x0000006d00277202 */ /* 0x000fe40000000f00 */
[----:B---3--:R-:W-:Y:S01]  /*8a50*/  PRMT R110, RZ, 0x7610, R110 ;  /* 0x00007610ff6e7816 */ /* 0x008fe2000000006e */
        /* <DEDUP_REMOVED lines=67> */
[----:B------:R-:W-:Y:S02]  /*8e90*/  MOV R33, RZ ;  /* 0x000000ff00217202 */ /* 0x000fe40000000f00 */
[----:B------:R-:W-:-:S04]  /*8ea0*/  PRMT R42, RZ, 0x7610, R42 ;  /* 0x00007610ff2a7816 */ /* 0x000fc8000000002a */
        /* <DEDUP_REMOVED lines=330> */
[----:B------:R-:W-:-:S06]  /*a350*/  MOV R36, RZ ;  /* 0x000000ff00247202 */ /* 0x000fcc0000000f00 */
[----:B------:R0:W3:Y:S01]  /*a360*/  @!P5 LDG.E R36, [R64.64] ;  /* 0x0000000e4024d981 */ /* 0x0000e2000c1e1900 */
[----:B--2---:R-:W-:-:S04]  /*a370*/  @!P1 SHF.R.U32.HI R8, RZ, 0x10, R75 ;  /* 0x00000010ff089819 */ /* 0x004fc8000001164b */
[----:B------:R-:W-:-:S05]  /*a380*/  @!P1 PRMT R88, R8, 0x7610, R88 ;  /* 0x0000761008589816 */ /* 0x000fca0000000058 */
[----:B------:R1:W-:Y:S04]  /*a390*/  STL.S16 [R1+0x21e], R88 ;  /* 0x00021e5801007387 */ /* 0x0003e80000100600 */
[----:B-1----:R-:W2:Y:S01]  /*a3a0*/  LDL.LU R88, [R1+0x398] ;  /* 0x0003980001587983 */ /* 0x002ea20000300800 */
[----:B0-----:R-:W-:-:S04]  /*a3b0*/  PRMT R65, RZ, 0x5410, RZ ;  /* 0x00005410ff417816 */ /* 0x001fc800000000ff */
        /* <DEDUP_REMOVED lines=18> */
[----:B------:R-:W-:Y:S02]  /*a4e0*/  PRMT R64, RZ, 0x5410, RZ ;  /* 0x00005410ff407816 */ /* 0x000fe400000000ff */
[----:B------:R-:W-:-:S02]  /*a4f0*/  PRMT R71, RZ, 0x5410, RZ ;  /* 0x00005410ff477816 */ /* 0x000fc400000000ff */
[----:B------:R-:W-:Y:S02]  /*a500*/  @!P2 PRMT R64, R64, 0x5410, R72 ;  /* 0x000054104040a816 */ /* 0x000fe40000000048 */
[----:B0-----:R-:W-:Y:S02]  /*a510*/  PRMT R76, RZ, 0x5410, RZ ;  /* 0x00005410ff4c7816 */ /* 0x001fe400000000ff */
[----:B------:R-:W-:Y:S02]  /*a520*/  @!P1 PRMT R71, R71, 0x5410, R74 ;  /* 0x0000541047479816 */ /* 0x000fe4000000004a */
[----:B------:R-:W-:Y:S02]  /*a530*/  @!P0 PRMT R76, R76, 0x5410, R88 ;  /* 0x000054104c4c8816 */ /* 0x000fe40000000058 */
[----:B------:R-:W-:Y:S02]  /*a540*/  @!P2 PRMT R64, R73, 0x7610, R64 ;  /* 0x000076104940a816 */ /* 0x000fe40000000040 */
[----:B------:R-:W-:-:S02]  /*a550*/  @!P1 PRMT R71, R75, 0x7610, R71 ;  /* 0x000076104b479816 */ /* 0x000fc40000000047 */
[----:B------:R-:W-:Y:S02]  /*a560*/  @!P0 PRMT R76, R89, 0x7610, R76 ;  /* 0x00007610594c8816 */ /* 0x000fe4000000004c */
[C---:B------:R-:W-:Y:S02]  /*a570*/  LOP3.LUT P2, RZ, R3.reuse, 0x10, RZ, 0xc0, !PT ;  /* 0x0000001003ff7812 */ /* 0x040fe4000784c0ff */
[C---:B------:R-:W-:Y:S02]  /*a580*/  LOP3.LUT P1, RZ, R3.reuse, 0x8, RZ, 0xc0, !PT ;  /* 0x0000000803ff7812 */ /* 0x040fe4000782c0ff */
[----:B------:R-:W-:Y:S02]  /*a590*/  LOP3.LUT P0, RZ, R3, 0x4, RZ, 0xc0, !PT ;  /* 0x0000000403ff7812 */ /* 0x000fe4000780c0ff */
[----:B------:R-:W-:Y:S02]  /*a5a0*/  PRMT R82, RZ, 0x7610, R82 ;  /* 0x00007610ff527816 */ /* 0x000fe40000000052 */
        /* <DEDUP_REMOVED lines=32> */
[----:B0-----:R-:W-:Y:S02]  /*a7b0*/  PRMT R67, RZ, 0x7610, R67 ;  /* 0x00007610ff437816 */ /* 0x001fe40000000043 */
[----:B-1----:R-:W-:Y:S02]  /*a7c0*/  PRMT R77, RZ, 0x7610, R77 ;  /* 0x00007610ff4d7816 */ /* 0x002fe4000000004d */
[----:B------:R-:W-:Y:S02]  /*a7d0*/  @!P0 PRMT R67, R96, 0x7610, R67 ;  /* 0x0000761060438816 */ /* 0x000fe40000000043 */
[----:B------:R-:W-:Y:S01]  /*a7e0*/  @!P0 PRMT R66, R70, 0x7610, R66 ;  /* 0x0000761046428816 */ /* 0x000fe20000000042 */
[----:B------:R0:W-:Y:S04]  /*a7f0*/  STL [R1+0x1b8], R81 ;  /* 0x0001b85101007387 */ /* 0x0001e80000100800 */
[----:B------:R1:W-:Y:S01]  /*a800*/  STL [R1+0xbc], R84 ;  /* 0x0000bc5401007387 */ /* 0x0003e20000100800 */
[----:B0-----:R-:W-:-:S02]  /*a810*/  PRMT R81, RZ, 0x7610, R81 ;  /* 0x00007610ff517816 */ /* 0x001fc40000000051 */
[----:B-1----:R-:W-:Y:S02]  /*a820*/  PRMT R84, RZ, 0x7610, R84 ;  /* 0x00007610ff547816 */ /* 0x002fe40000000054 */
[----:B------:R-:W-:Y:S02]  /*a830*/  @!P1 PRMT R81, R95, 0x7610, R81 ;  /* 0x000076105f519816 */ /* 0x000fe40000000051 */
[----:B------:R-:W-:Y:S01]  /*a840*/  @!P1 PRMT R84, R94, 0x7610, R84 ;  /* 0x000076105e549816 */ /* 0x000fe20000000054 */
[----:B------:R0:W-:Y:S04]  /*a850*/  STL [R1+0xc8], R63 ;  /* 0x0000c83f01007387 */ /* 0x0001e80000100800 */
[----:B------:R1:W-:Y:S01]  /*a860*/  STL [R1+0x1c4], R62 ;  /* 0x0001c43e01007387 */ /* 0x0003e20000100800 */
[----:B0-----:R-:W-:-:S02]  /*a870*/  PRMT R63, RZ, 0x7610, R63 ;  /* 0x00007610ff3f7816 */ /* 0x001fc4000000003f */
[----:B-1----:R-:W-:Y:S01]  /*a880*/  PRMT R62, RZ, 0x7610, R62 ;  /* 0x00007610ff3e7816 */ /* 0x002fe2000000003e */
[----:B------:R0:W-:Y:S01]  /*a890*/  STL [R1+0x184], R10 ;  /* 0x0001840a01007387 */ /* 0x0001e20000100800 */
[----:B------:R-:W-:Y:S01]  /*a8a0*/  PRMT R3, RZ, 0x7610, R3 ;  /* 0x00007610ff037816 */ /* 0x000fe20000000003 */
[----:B------:R-:W-:Y:S02]  /*a8b0*/  UMOV UR8, 0x8 ;  /* 0x0000000800087882 */ /* 0x000fe40000000000 */
[----:B------:R-:W-:Y:S01]  /*a8c0*/  ULDC.64 UR4, c[0x0][0x198] ;  /* 0x0000660000047ab9 */ /* 0x000fe20000000a00 */
[----:B------:R1:W-:Y:S01]  /*a8d0*/  STL [R1+0x88], R9 ;  /* 0x0000880901007387 */ /* 0x0003e20000100800 */
[----:B------:R-:W-:Y:S01]  /*a8e0*/  UIMAD.WIDE UR4, UR7, UR8, UR4 ;  /* 0x00000008070472a5 */ /* 0x000fe2000f8e0204 */
[----:B0-----:R-:W-:Y:S02]  /*a8f0*/  PRMT R10, RZ, 0x7610, R10 ;  /* 0x00007610ff0a7816 */ /* 0x001fe4000000000a */
[----:B-1----:R-:W-:Y:S01]  /*a900*/  PRMT R9, RZ, 0x7610, R9 ;  /* 0x00007610ff097816 */ /* 0x002fe20000000009 */
[----:B------:R0:W-:Y:S01]  /*a910*/  STL [R1+0x1c0], R56 ;  /* 0x0001c03801007387 */ /* 0x0001e20000100800 */
[----:B------:R-:W-:-:S03]  /*a920*/  PRMT R8, RZ, 0x7610, R8 ;  /* 0x00007610ff087816 */ /* 0x000fc60000000008 */
[----:B------:R1:W-:Y:S01]  /*a930*/  STL [R1+0xc4], R57 ;  /* 0x0000c43901007387 */ /* 0x0003e20000100800 */
[----:B0-----:R-:W-:Y:S02]  /*a940*/  PRMT R56, RZ, 0x7610, R56 ;  /* 0x00007610ff387816 */ /* 0x001fe40000000038 */
[----:B-1----:R-:W-:Y:S02]  /*a950*/  PRMT R57, RZ, 0x7610, R57 ;  /* 0x00007610ff397816 */ /* 0x002fe40000000039 */
[----:B--2---:R-:W-:-:S04]  /*a960*/  @!P2 SHF.R.U32.HI R2, RZ, 0x10, R83 ;  /* 0x00000010ff02a819 */ /* 0x004fc80000011653 */
[----:B------:R-:W-:Y:S02]  /*a970*/  @!P2 PRMT R112, R2, 0x7610, R112 ;  /* 0x000076100270a816 */ /* 0x000fe40000000070 */
[----:B-----5:R-:W-:-:S04]  /*a980*/  @!P2 SHF.R.U32.HI R2, RZ, 0x10, R93 ;  /* 0x00000010ff02a819 */ /* 0x020fc8000001165d */
        /* <DEDUP_REMOVED lines=21> */
[----:B------:R-:W-:Y:S02]  /*aae0*/  MOV R2, UR4 ;  /* 0x0000000400027c02 */ /* 0x000fe40008000f00 */
[----:B0-----:R-:W-:-:S06]  /*aaf0*/  MOV R3, UR5 ;  /* 0x0000000500037c02 */ /* 0x001fcc0008000f00 */
[----:B------:R-:W2:Y:S01]  /*ab00*/  LDG.E.64 R2, [R2.64] ;  /* 0x0000000e02027981 */ /* 0x000ea2000c1e1b00 */
[----:B------:R-:W-:Y:S02]  /*ab10*/  @!P1 PRMT R8, R54, 0x7610, R8 ;  /* 0x0000761036089816 */ /* 0x000fe40000000008 */
[----:B------:R-:W-:Y:S02]  /*ab20*/  @!P0 PRMT R57, R68, 0x7610, R57 ;  /* 0x0000761044398816 */ /* 0x000fe40000000039 */
[----:B------:R-:W-:Y:S02]  /*ab30*/  @!P0 PRMT R56, R69, 0x7610, R56 ;  /* 0x0000761045388816 */ /* 0x000fe40000000038 */
[----:B------:R-:W-:Y:S01]  /*ab40*/  LOP3.LUT P0, RZ, R122, 0x10000000, RZ, 0xc0, !PT ;  /* 0x100000007aff7812 */ /* 0x000fe2000780c0ff */
[----:B------:R0:W-:Y:S02]  /*ab50*/  STL.S16 [R1+0x33c], R8 ;  /* 0x00033c0801007387 */ /* 0x0001e40000100600 */
[----:B0-----:R-:W-:-:S02]  /*ab60*/  HFMA2.MMA R8, -RZ, RZ, 0, 0 ;  /* 0x00000000ff087435 */ /* 0x001fc400000001ff */
[----:B------:R0:W-:Y:S08]  /*ab70*/  STL.S16 [R1+0x33e], R10 ;  /* 0x00033e0a01007387 */ /* 0x0001f00000100600 */
[----:B------:R-:W5:Y:S01]  /*ab80*/  @!P0 LDG.E R8, [R52.64] ;  /* 0x0000000e34088981 */ /* 0x000f62000c1e1900 */
[----:B0-----:R-:W-:-:S10]  /*ab90*/  HFMA2.MMA R10, -RZ, RZ, 0, 0 ;  /* 0x00000000ff0a7435 */ /* 0x001fd400000001ff */
[----:B------:R-:W3:Y:S04]  /*aba0*/  @!P0 LDG.E R10, [R60.64] ;  /* 0x0000000e3c0a8981 */ /* 0x000ee8000c1e1900 */
        /* <DEDUP_REMOVED lines=20> */
[----:B------:R0:W-:Y:S04]  /*acf0*/  STL [R1+0x1a4], R25 ;  /* 0x0001a41901007387 */ /* 0x0001e80000100800 */
[----:B------:R1:W-:Y:S01]  /*ad00*/  STL [R1+0x1a0], R23 ;  /* 0x0001a01701007387 */ /* 0x0003e20000100800 */
[----:B0-----:R-:W-:-:S02]  /*ad10*/  PRMT R25, RZ, 0x7610, R25 ;  /* 0x00007610ff197816 */ /* 0x001fc40000000019 */
[----:B-1----:R-:W-:Y:S01]  /*ad20*/  PRMT R23, RZ, 0x7610, R23 ;  /* 0x00007610ff177816 */ /* 0x002fe20000000017 */
[----:B------:R0:W-:Y:S04]  /*ad30*/  STL [R1+0xa0], R21 ;  /* 0x0000a01501007387 */ /* 0x0001e80000100800 */
[----:B------:R1:W-:Y:S01]  /*ad40*/  STL [R1+0x98], R18 ;  /* 0x0000981201007387 */ /* 0x0003e20000100800 */
[----:B0-----:R-:W-:Y:S02]  /*ad50*/  PRMT R21, RZ, 0x7610, R21 ;  /* 0x00007610ff157816 */ /* 0x001fe40000000015 */
[----:B-1----:R-:W-:Y:S01]  /*ad60*/  PRMT R18, RZ, 0x7610, R18 ;  /* 0x00007610ff127816 */ /* 0x002fe20000000012 */
[----:B------:R0:W-:Y:S04]  /*ad70*/  STL [R1+0x190], R16 ;  /* 0x0001901001007387 */ /* 0x0001e80000100800 */
[----:B------:R1:W-:Y:S04]  /*ad80*/  STL [R1+0x94], R15 ;  /* 0x0000940f01007387 */ /* 0x0003e80000100800 */
[----:B------:R4:W-:Y:S01]  /*ad90*/  STL [R1+0x1a8], R29 ;  /* 0x0001a81d01007387 */ /* 0x0009e20000100800 */
[----:B0-----:R-:W-:-:S02]  /*ada0*/  PRMT R16, RZ, 0x7610, R16 ;  /* 0x00007610ff107816 */ /* 0x001fc40000000010 */
[----:B-1----:R-:W-:Y:S02]  /*adb0*/  PRMT R15, RZ, 0x7610, R15 ;  /* 0x00007610ff0f7816 */ /* 0x002fe4000000000f */
[----:B----4-:R-:W-:Y:S01]  /*adc0*/  PRMT R29, RZ, 0x7610, R29 ;  /* 0x00007610ff1d7816 */ /* 0x010fe2000000001d */
[----:B------:R0:W-:Y:S01]  /*add0*/  STL [R1+0x188], R12 ;  /* 0x0001880c01007387 */ /* 0x0001e20000100800 */
[----:B------:R-:W-:Y:S02]  /*ade0*/  @!P6 PRMT R15, R37, 0x7610, R15 ;  /* 0x00007610250fe816 */ /* 0x000fe4000000000f */
[----:B------:R-:W-:Y:S01]  /*adf0*/  @!P3 PRMT R29, R27, 0x7610, R29 ;  /* 0x000076101b1db816 */ /* 0x000fe2000000001d */
[----:B------:R1:W-:Y:S01]  /*ae00*/  STL [R1+0x8c], R11 ;  /* 0x00008c0b01007387 */ /* 0x0003e20000100800 */
[----:B------:R-:W-:-:S03]  /*ae10*/  PRMT R9, RZ, 0x7610, R9 ;  /* 0x00007610ff097816 */ /* 0x000fc60000000009 */
        /* <DEDUP_REMOVED lines=10> */
[----:B------:R-:W-:Y:S01]  /*aec0*/  STL [R1+0x1f8], R26 ;  /* 0x0001f81a01007387 */ /* 0x000fe20000100800 */
[----:B----4-:R-:W-:-:S03]  /*aed0*/  PRMT R24, RZ, 0x7610, R24 ;  /* 0x00007610ff187816 */ /* 0x010fc60000000018 */
[----:B------:R1:W-:Y:S01]  /*aee0*/  STL [R1+0xfc], R27 ;  /* 0x0000fc1b01007387 */ /* 0x0003e20000100800 */
[----:B0-----:R-:W-:-:S03]  /*aef0*/  PRMT R28, RZ, 0x7610, R28 ;  /* 0x00007610ff1c7816 */ /* 0x001fc6000000001c */
[----:B------:R0:W-:Y:S01]  /*af00*/  STL [R1+0x108], R37 ;  /* 0x0001082501007387 */ /* 0x0001e20000100800 */
[----:B------:R-:W-:Y:S02]  /*af10*/  @!P4 PRMT R24, R33, 0x7610, R24 ;  /* 0x000076102118c816 */ /* 0x000fe40000000018 */
[----:B-1----:R-:W-:Y:S01]  /*af20*/  @!P3 SHF.R.U32.HI R27, RZ, 0x10, R27 ;  /* 0x00000010ff1bb819 */ /* 0x002fe2000001161b */
[----:B------:R1:W-:Y:S01]  /*af30*/  STL [R1+0x198], R20 ;  /* 0x0001981401007387 */ /* 0x0003e20000100800 */
[----:B0-----:R-:W-:Y:S02]  /*af40*/  @!P6 SHF.R.U32.HI R37, RZ, 0x10, R37 ;  /* 0x00000010ff25e819 */ /* 0x001fe40000011625 */
[----:B------:R-:W-:Y:S02]  /*af50*/  @!P3 PRMT R28, R27, 0x7610, R28 ;  /* 0x000076101b1cb816 */ /* 0x000fe4000000001c */
[----:B------:R-:W-:Y:S02]  /*af60*/  @!P4 PRMT R22, R34, 0x7610, R22 ;  /* 0x000076102216c816 */ /* 0x000fe40000000016 */
[----:B------:R-:W-:-:S02]  /*af70*/  @!P6 PRMT R14, R37, 0x7610, R14 ;  /* 0x00007610250ee816 */ /* 0x000fc4000000000e */
[----:B------:R-:W-:Y:S02]  /*af80*/  @!P6 PRMT R13, R38, 0x7610, R13 ;  /* 0x00007610260de816 */ /* 0x000fe4000000000d */
[----:B-1----:R-:W-:Y:S01]  /*af90*/  PRMT R20, RZ, 0x7610, R20 ;  /* 0x00007610ff147816 */ /* 0x002fe20000000014 */
[----:B------:R-:W-:Y:S04]  /*afa0*/  STL.S16 [R1+0x320], R112 ;  /* 0x0003207001007387 */ /* 0x000fe80000100600 */
[----:B------:R-:W-:Y:S01]  /*afb0*/  STL.S16 [R1+0x322], R110 ;  /* 0x0003226e01007387 */ /* 0x000fe20000100600 */
[----:B--2---:R-:W0:Y:S02]  /*afc0*/  R2UR UR9, R2 ;  /* 0x00000000020973c2 */ /* 0x004e2400000e0000 */
[----:B0-----:R-:W-:-:S04]  /*afd0*/  IMAD.U32 R2, RZ, RZ, UR9 ;  /* 0x00000009ff027e24 */ /* 0x001fc8000f8e00ff */
[----:B------:R-:W-:Y:S01]  /*afe0*/  FFMA.FTZ R2, -R2, UR9, R3 ;  /* 0x0000000902027c23 */ /* 0x000fe20008010103 */
[----:B------:R-:W-:-:S04]  /*aff0*/  @!P2 SHF.R.U32.HI R3, RZ, 0x10, R26 ;  /* 0x00000010ff03a819 */ /* 0x000fc8000001161a */
[----:B------:R-:W-:Y:S02]  /*b000*/  @!P2 PRMT R44, R3, 0x7610, R44 ;  /* 0x00007610032ca816 */ /* 0x000fe4000000002c */
[----:B------:R-:W-:-:S13]  /*b010*/  FSETP.GTU.FTZ.AND P2, PT, R2, RZ, PT ;  /* 0x000000ff0200720b */ /* 0x000fda0003f5c000 */
[----:B------:R-:W-:Y:S01]  /*b020*/  VOTEU.ANY UP0, P2 ;  /* 0x00000000003f7886 */ /* 0x000fe20001000100 */
[----:B------:R-:W-:Y:S02]  /*b030*/  PLOP3.LUT P2, PT, PT, PT, UP0, 0x80, 0x0 ;  /* 0x000000000000781c */ /* 0x000fe40003f4f008 */
[----:B------:R-:W-:-:S04]  /*b040*/  @!P3 SHF.R.U32.HI R3, RZ, 0x10, R32 ;  /* 0x00000010ff03b819 */ /* 0x000fc80000011620 */
[----:B------:R-:W-:Y:S02]  /*b050*/  @!P3 PRMT R25, R3, 0x7610, R25 ;  /* 0x000076100319b816 */ /* 0x000fe40000000019 */
[----:B------:R-:W-:-:S05]  /*b060*/  @!P4 SHF.R.U32.HI R3, RZ, 0x10, R33 ;  /* 0x00000010ff03c819 */ /* 0x000fca0000011621 */
[----:B------:R-:W-:Y:S01]  /*b070*/  @P2 FADD.FTZ R2, R2, c[0x0][0x1a0] ;  /* 0x0000680002022621 */ /* 0x000fe20000010000 */
[----:B------:R-:W-:Y:S02]  /*b080*/  @!P4 PRMT R23, R3, 0x7610, R23 ;  /* 0x000076100317c816 */ /* 0x000fe40000000017 */
[----:B------:R-:W-:-:S03]  /*b090*/  @!P4 SHF.R.U32.HI R3, RZ, 0x10, R34 ;  /* 0x00000010ff03c819 */ /* 0x000fc60000011622 */
[----:B------:R-:W0:Y:S01]  /*b0a0*/  @P2 MUFU.RSQ R2, R2 ;  /* 0x0000000200022308 */ /* 0x000e220000001400 */
[----:B------:R-:W-:Y:S02]  /*b0b0*/  @!P4 PRMT R21, R3, 0x7610, R21 ;  /* 0x000076100315c816 */ /* 0x000fe40000000015 */
[----:B------:R-:W-:-:S04]  /*b0c0*/  @!P5 SHF.R.U32.HI R3, RZ, 0x10, R35 ;  /* 0x00000010ff03d819 */ /* 0x000fc80000011623 */
[----:B------:R-:W-:Y:S02]  /*b0d0*/  @!P5 PRMT R18, R3, 0x7610, R18 ;  /* 0x000076100312d816 */ /* 0x000fe40000000012 */
[----:B---3--:R-:W-:Y:S02]  /*b0e0*/  @!P5 SHF.R.U32.HI R3, RZ, 0x10, R36 ;  /* 0x00000010ff03d819 */ /* 0x008fe40000011624 */
[----:B------:R-:W-:Y:S02]  /*b0f0*/  PRMT R26, RZ, 0x7610, R26 ;  /* 0x00007610ff1a7816 */ /* 0x000fe4000000001a */
[----:B------:R-:W-:Y:S02]  /*b100*/  @!P5 PRMT R16, R3, 0x7610, R16 ;  /* 0x000076100310d816 */ /* 0x000fe40000000010 */
[----:B-----5:R-:W-:Y:S01]  /*b110*/  @!P0 SHF.R.U32.HI R3, RZ, 0x10, R8 ;  /* 0x00000010ff038819 */ /* 0x020fe20000011608 */
[----:B0-----:R0:W1:Y:S01]  /*b120*/  @P2 R2UR UR4, R2 ;  /* 0x00000000020423c2 */ /* 0x00106200000e0000 */
[----:B------:R-:W-:-:S02]  /*b130*/  @!P3 PRMT R26, R32, 0x7610, R26 ;  /* 0x00007610201ab816 */ /* 0x000fc4000000001a */
[----:B------:R-:W-:Y:S02]  /*b140*/  @!P0 PRMT R11, R8, 0x7610, R11 ;  /* 0x00007610080b8816 */ /* 0x000fe4000000000b */
[----:B0-----:R-:W-:Y:S02]  /*b150*/  @!P6 SHF.R.U32.HI R2, RZ, 0x10, R38 ;  /* 0x00000010ff02e819 */ /* 0x001fe40000011626 */
[----:B------:R-:W-:Y:S02]  /*b160*/  @!P0 PRMT R9, R3, 0x7610, R9 ;  /* 0x0000761003098816 */ /* 0x000fe40000000009 */
[----:B------:R-:W-:Y:S01]  /*b170*/  @!P6 PRMT R12, R2, 0x7610, R12 ;  /* 0x00007610020ce816 */ /* 0x000fe2000000000c */
        /* <DEDUP_REMOVED lines=53> */
[----:B------:R-:W-:Y:S04]  /*b4d0*/  STL [R1+0x204], R36 ;  /* 0x0002042401007387 */ /* 0x000fe80000100800 */
[----:B------:R-:W-:Y:S04]  /*b4e0*/  STL [R1+0x208], R38 ;  /* 0x0002082601007387 */ /* 0x000fe80000100800 */
[----:B------:R-:W-:Y:S04]  /*b4f0*/  STL.S16 [R1+0x366], R15 ;  /* 0x0003660f01007387 */ /* 0x000fe80000100600 */
[----:B------:R-:W-:Y:S04]  /*b500*/  STL [R1+0x10c], R8 ;  /* 0x00010c0801007387 */ /* 0x000fe80000100800 */
[----:B------:R-:W-:Y:S04]  /*b510*/  STL [R1+0x20c], R10 ;  /* 0x00020c0a01007387 */ /* 0x000fe80000100800 */
[----:B------:R-:W-:Y:S04]  /*b520*/  STL.S16 [R1+0x364], R14 ;  /* 0x0003640e01007387 */ /* 0x000fe80000100600 */
[----:B------:R-:W-:Y:S04]  /*b530*/  STL.S16 [R1+0x368], R13 ;  /* 0x0003680d01007387 */ /* 0x000fe80000100600 */
[----:B------:R-:W-:Y:S04]  /*b540*/  STL.S16 [R1+0x36a], R12 ;  /* 0x00036a0c01007387 */ /* 0x000fe80000100600 */
[----:B------:R-:W-:Y:S04]  /*b550*/  STL.S16 [R1+0x36e], R11 ;  /* 0x00036e0b01007387 */ /* 0x000fe80000100600 */
[----:B------:R-:W-:Y:S04]  /*b560*/  STL.S16 [R1+0x372], R9 ;  /* 0x0003720901007387 */ /* 0x000fe80000100600 */
[----:B------:R-:W-:Y:S01]  /*b570*/  STL.S16 [R1+0x370], R20 ;  /* 0x0003701401007387 */ /* 0x000fe20000100600 */
[----:B------:R-:W-:-:S03]  /*b580*/  LOP3.LUT P1, RZ, R122, 0x8000000, RZ, 0xc0, !PT ;  /* 0x080000007aff7812 */ /* 0x000fc6000782c0ff */
[----:B------:R0:W-:Y:S04]  /*b590*/  STL [R1+0x194], R17 ;  /* 0x0001941101007387 */ /* 0x0001e80000100800 */
[----:B------:R2:W-:Y:S01]  /*b5a0*/  STL [R1+0x9c], R19 ;  /* 0x00009c1301007387 */ /* 0x0005e20000100800 */
[----:B0-----:R-:W-:Y:S02]  /*b5b0*/  PRMT R17, RZ, 0x7610, R17 ;  /* 0x00007610ff117816 */ /* 0x001fe40000000011 */
[----:B--2---:R-:W-:Y:S02]  /*b5c0*/  PRMT R19, RZ, 0x7610, R19 ;  /* 0x00007610ff137816 */ /* 0x004fe40000000013 */
[----:B------:R-:W-:Y:S02]  /*b5d0*/  @!P5 PRMT R17, R36, 0x7610, R17 ;  /* 0x000076102411d816 */ /* 0x000fe40000000011 */
[----:B------:R-:W-:Y:S01]  /*b5e0*/  @!P5 PRMT R19, R35, 0x7610, R19 ;  /* 0x000076102313d816 */ /* 0x000fe20000000013 */
[----:B------:R-:W-:Y:S01]  /*b5f0*/  UMOV UR5, 0x3f800000 ;  /* 0x3f80000000057882 */ /* 0x000fe20000000000 */
[----:B------:R-:W-:Y:S01]  /*b600*/  BSSY B0, `(.L_x_699) ;  /* 0x000001a000007945 */ /* 0x000fe20003800000 */
[----:B-1----:R-:W-:Y:S01]  /*b610*/  @UP0 UMOV UR5, UR4 ;  /* 0x0000000400050c82 */ /* 0x002fe20008000000 */
        /* <DEDUP_REMOVED lines=16> */
[----:B------:R0:W2:Y:S04]  /*b720*/  @P2 LDG.E.U16 R11, [R2.64] ;  /* 0x0000000e020b2981 */ /* 0x0000a8000c1e1500 */
[----:B------:R1:W3:Y:S04]  /*b730*/  LDG.E.U16 R19, [R8.64] ;  /* 0x0000000e08137981 */ /* 0x0002e8000c1e1500 */
[----:B0-----:R-:W4:Y:S04]  /*b740*/  @P2 LDG.E.U16 R2, [R2.64+0x2] ;  /* 0x0000020e02022981 */ /* 0x001f28000c1e1500 */
[----:B-1----:R-:W5:Y:S01]  /*b750*/  LDG.E.U16 R8, [R8.64+0x2] ;  /* 0x0000020e08087981 */ /* 0x002f62000c1e1500 */
[----:B--2---:R-:W-:-:S02]  /*b760*/  @P2 PRMT R18, RZ, 0x5410, R11 ;  /* 0x00005410ff122816 */ /* 0x004fc4000000000b */
[----:B---3--:R-:W-:Y:S02]  /*b770*/  PRMT R19, RZ, 0x5410, R19 ;  /* 0x00005410ff137816 */ /* 0x008fe40000000013 */
[----:B----4-:R-:W-:Y:S02]  /*b780*/  @P2 PRMT R17, RZ, 0x5410, R2 ;  /* 0x00005410ff112816 */ /* 0x010fe40000000002 */
[----:B-----5:R-:W-:Y:S02]  /*b790*/  PRMT R16, RZ, 0x5410, R8 ;  /* 0x00005410ff107816 */ /* 0x020fe40000000008 */
.L_x_700:
[----:B------:R-:W-:Y:S05]  /*b7a0*/  BSYNC B0 ;  /* 0x0000000000007941 */ /* 0x000fea0003800000 */
.L_x_699:
        /* <DEDUP_REMOVED lines=18> */
[----:B------:R-:W-:Y:S02]  /*b8d0*/  PRMT R3, R14, 0x7610, R3 ;  /* 0x000076100e037816 */ /* 0x000fe40000000003 */
        /* <DEDUP_REMOVED lines=30> */
.L_x_701:
[----:B0-----:R-:W2:Y:S02]  /*bac0*/  LDL.S16 R11, [R1+0x256] ;  /* 0x00025600010b7983 */ /* 0x001ea40000100600 */
        /* <DEDUP_REMOVED lines=20> */
[----:B------:R-:W-:-:S03]  /*bc10*/  FMUL.FTZ R11, R2, R19 ;  /* 0x00000013020b7220 */ /* 0x000fc60000410000 */
        /* <DEDUP_REMOVED lines=27> */
.L_x_702:
[----:B0-----:R-:W2:Y:S02]  /*bdd0*/  LDL.S16 R15, [R1+0x252] ;  /* 0x00025200010f7983 */ /* 0x001ea40000100600 */
        /* <DEDUP_REMOVED lines=55> */
.L_x_703:
[----:B------:R-:W2:Y:S02]  /*c150*/  LDL.S16 R20, [R1+0x24a] ;  /* 0x00024a0001147983 */ /* 0x000ea40000100600 */
[----:B--2---:R-:W-:Y:S02]  /*c160*/  PRMT R30, R20, 0x7610, R30 ;  /* 0x00007610141e7816 */ /* 0x004fe4000000001e */
[----:B------:R-:W2:Y:S02]  /*c170*/  LDL.LU.S16 R20, [R1+0x26a] ;  /* 0x00026a0001147983 */ /* 0x000ea40000300600 */
[----:B------:R-:W-:Y:S02]  /*c180*/  PRMT R29, R30, 0x7610, R29 ;  /* 0x000076101e1d7816 */ /* 0x000fe4000000001d */
[----:B--2---:R-:W-:Y:S02]  /*c190*/  PRMT R28, R20, 0x7610, R28 ;  /* 0x00007610141c7816 */ /* 0x004fe4000000001c */
[----:B------:R-:W2:Y:S01]  /*c1a0*/  LDL.S16 R20, [R1+0x24c] ;  /* 0x00024c0001147983 */ /* 0x000ea20000100600 */
[----:B------:R-:W-:-:S02]  /*c1b0*/  PRMT R27, R29, 0x7610, R27 ;  /* 0x000076101d1b7816 */ /* 0x000fc4000000001b */
[----:B------:R-:W-:Y:S02]  /*c1c0*/  PRMT R26, R28, 0x7610, R26 ;  /* 0x000076101c1a7816 */ /* 0x000fe4000000001a */
[----:B--2---:R-:W-:Y:S02]  /*c1d0*/  PRMT R25, R20, 0x7610, R25 ;  /* 0x0000761014197816 */ /* 0x004fe40000000019 */
[----:B------:R-:W2:Y:S01]  /*c1e0*/  LDL.S16 R20, [R1+0x26c] ;  /* 0x00026c0001147983 */ /* 0x000ea20000100600 */
[----:B------:R-:W-:Y:S01]  /*c1f0*/  FFMA.FTZ R8, R13, R11, R8 ;  /* 0x0000000b0d087223 */ /* 0x000fe20000010008 */
[----:B------:R-:W-:Y:S01]  /*c200*/  PRMT R24, R27, 0x7610, R24 ;  /* 0x000076101b187816 */ /* 0x000fe20000000018 */
[----:B------:R-:W-:Y:S01]  /*c210*/  FFMA.FTZ R3, R12, R14, R3 ;  /* 0x0000000e0c037223 */ /* 0x000fe20000010003 */
[----:B------:R-:W-:Y:S01]  /*c220*/  PRMT R23, R26, 0x7610, R23 ;  /* 0x000076101a177816 */ /* 0x000fe20000000017 */
[----:B------:R-:W-:Y:S01]  /*c230*/  FADD.FTZ R15, R15, R11 ;  /* 0x0000000b0f0f7221 */ /* 0x000fe20000010000 */
[----:B------:R-:W-:-:S04]  /*c240*/  PRMT R21, R25, 0x7610, R21 ;  /* 0x0000761019157816 */ /* 0x000fc80000000015 */
[----:B------:R-:W-:Y:S02]  /*c250*/  PRMT R21, RZ, 0x5410, R21 ;  /* 0x00005410ff157816 */ /* 0x000fe40000000015 */
[----:B--2---:R-:W-:Y:S01]  /*c260*/  PRMT R22, R20, 0x7610, R22 ;  /* 0x0000761014167816 */ /* 0x004fe20000000016 */
[----:B------:R-:W-:-:S04]  /*c270*/  FMUL.FTZ R20, R11, R19 ;  /* 0x000000130b147220 */ /* 0x000fc80000410000 */
        /* <DEDUP_REMOVED lines=31> */
.L_x_704:
        /* <DEDUP_REMOVED lines=15> */
[----:B------:R-:W-:-:S04]  /*c560*/  FADD.FTZ R22, R22, -UR9 ;  /* 0x8000000916167e21 */ /* 0x000fc80008010000 */
[----:B------:R-:W-:Y:S01]  /*c570*/  FMUL.FTZ R22, R22, UR5 ;  /* 0x0000000516167c20 */ /* 0x000fe20008410000 */
[----:B--2---:R-:W-:Y:S01]  /*c580*/  PRMT R23, R11, 0x7610, R23 ;  /* 0x000076100b177816 */ /* 0x004fe20000000017 */
[----:B------:R-:W-:-:S04]  /*c590*/  FMUL.FTZ R11, R21, R19 ;  /* 0x00000013150b7220 */ /* 0x000fc80000410000 */
[----:B------:R-:W-:Y:S02]  /*c5a0*/  FFMA.FTZ R12, R20, R11, R12 ;  /* 0x0000000b140c7223 */ /* 0x000fe4000001000c */
[----:B------:R-:W-:Y:S02]  /*c5b0*/  FADD.FTZ R2, R2, R11 ;  /* 0x0000000b02027221 */ /* 0x000fe40000010000 */
[----:B------:R-:W-:Y:S02]  /*c5c0*/  FMUL.FTZ R11, R10, R16 ;  /* 0x000000100a0b7220 */ /* 0x000fe40000410000 */
[----:B------:R-:W-:Y:S02]  /*c5d0*/  FFMA.FTZ R20, R20, R21, R8 ;  /* 0x0000001514147223 */ /* 0x000fe40000010008 */
[----:B------:R-:W-:Y:S01]  /*c5e0*/  FFMA.FTZ R8, R13, R11, R12 ;  /* 0x0000000b0d087223 */ /* 0x000fe2000001000c */
[----:B------:R-:W-:Y:S01]  /*c5f0*/  PRMT R12, RZ, 0x5410, R24 ;  /* 0x00005410ff0c7816 */ /* 0x000fe20000000018 */
[----:B------:R-:W-:Y:S01]  /*c600*/  FADD.FTZ R9, R11, R2 ;  /* 0x000000020b097221 */ /* 0x000fe20000010000 */
[----:B------:R-:W-:-:S02]  /*c610*/  PRMT R11, RZ, 0x5410, R25 ;  /* 0x00005410ff0b7816 */ /* 0x000fc40000000019 */
        /* <DEDUP_REMOVED lines=22> */
.L_x_705:
        /* <DEDUP_REMOVED lines=14> */
[----:B------:R-:W-:Y:S02]  /*c860*/  PRMT R26, R24, 0x7610, R26 ;  /* 0x00007610181a7816 */ /* 0x000fe4000000001a */
        /* <DEDUP_REMOVED lines=34> */
.L_x_706:
        /* <DEDUP_REMOVED lines=44> */
.L_x_707:
[----:B------:R-:W2:Y:S02]  /*cd50*/  LDL.S16 R27, [R1+0x274] ;  /* 0x00027400011b7983 */ /* 0x000ea40000100600 */
[----:B--2---:R-:W-:Y:S02]  /*cd60*/  PRMT R28, R27, 0x7610, R28 ;  /* 0x000076101b1c7816 */ /* 0x004fe4000000001c */
[----:B------:R-:W2:Y:S01]  /*cd70*/  LDL.LU.S16 R27, [R1+0x276] ;  /* 0x00027600011b7983 */ /* 0x000ea20000300600 */
[----:B------:R-:W-:Y:S01]  /*cd80*/  FFMA.FTZ R11, R11, R2, R13 ;  /* 0x000000020b0b7223 */ /* 0x000fe2000001000d */
[----:B------:R-:W-:Y:S01]  /*cd90*/  PRMT R30, R28, 0x7610, R30 ;  /* 0x000076101c1e7816 */ /* 0x000fe2000000001e */
[----:B------:R-:W-:-:S04]  /*cda0*/  FMUL.FTZ R28, R24, R19 ;  /* 0x00000013181c7220 */ /* 0x000fc80000410000 */
[----:B------:R-:W-:Y:S01]  /*cdb0*/  FADD.FTZ R23, R23, R28 ;  /* 0x0000001c17177221 */ /* 0x000fe20000010000 */
[----:B--2---:R-:W-:Y:S01]  /*cdc0*/  PRMT R29, R27, 0x7610, R29 ;  /* 0x000076101b1d7816 */ /* 0x004fe2000000001d */
[----:B------:R-:W-:Y:S02]  /*cdd0*/  FFMA.FTZ R27, R20, R28, R26 ;  /* 0x0000001c141b7223 */ /* 0x000fe4000001001a */
[----:B------:R-:W-:Y:S01]  /*cde0*/  FMUL.FTZ R28, R22, R16 ;  /* 0x00000010161c7220 */ /* 0x000fe20000410000 */
[----:B------:R-:W-:Y:S01]  /*cdf0*/  PRMT R13, RZ, 0x5410, R29 ;  /* 0x00005410ff0d7816 */ /* 0x000fe2000000001d */
[----:B------:R-:W-:Y:S01]  /*ce00*/  FADD.FTZ R26, R15, R12 ;  /* 0x0000000c0f1a7221 */ /* 0x000fe20000010000 */
[----:B------:R-:W-:Y:S01]  /*ce10*/  PRMT R15, RZ, 0x5410, R30 ;  /* 0x00005410ff0f7816 */ /* 0x000fe2000000001e */
[----:B------:R-:W-:Y:S02]  /*ce20*/  FFMA.FTZ R27, R25, R28, R27 ;  /* 0x0000001c191b7223 */ /* 0x000fe4000001001b */
[----:B------:R-:W-:Y:S01]  /*ce30*/  FADD.FTZ R28, R28, R23 ;  /* 0x000000171c1c7221 */ /* 0x000fe20000010000 */
[--C-:B------:R-:W-:Y:S01]  /*ce40*/  PRMT R23, RZ, 0x5410, R46.reuse ;  /* 0x00005410ff177816 */ /* 0x100fe2000000002e */
[----:B------:R-:W-:Y:S01]  /*ce50*/  FADD.FTZ R15, R15, -UR9 ;  /* 0x800000090f0f7e21 */ /* 0x000fe20008010000 */
[----:B------:R-:W-:-:S03]  /*ce60*/  PRMT R46, RZ, 0x7610, R46 ;  /* 0x00007610ff2e7816 */ /* 0x000fc6000000002e */
        /* <DEDUP_REMOVED lines=22> */
.L_x_708:
        /* <DEDUP_REMOVED lines=40> */
.L_x_709:
[----:B------:R-:W2:Y:S02]  /*d250*/  LDL.S16 R29, [R1+0x27c] ;  /* 0x00027c00011d7983 */ /* 0x000ea40000100600 */
[----:B--2---:R-:W-:Y:S02]  /*d260*/  PRMT R30, R29, 0x7610, R30 ;  /* 0x000076101d1e7816 */ /* 0x004fe4000000001e */
[----:B------:R-:W2:Y:S01]  /*d270*/  LDL.LU.S16 R29, [R1+0x27e] ;  /* 0x00027e00011d7983 */ /* 0x000ea20000300600 */
[----:B------:R-:W-:Y:S01]  /*d280*/  FADD.FTZ R26, R26, R8 ;  /* 0x000000081a1a7221 */ /* 0x000fe20000010000 */
[----:B------:R-:W-:Y:S01]  /*d290*/  PRMT R32, R30, 0x7610, R32 ;  /* 0x000076101e207816 */ /* 0x000fe20000000020 */
[----:B------:R-:W-:Y:S01]  /*d2a0*/  FMUL.FTZ R30, R10, R16 ;  /* 0x000000100a1e7220 */ /* 0x000fe20000410000 */
        /* <DEDUP_REMOVED lines=10> */
[----:B------:R-:W-:Y:S01]  /*d350*/  FADD.FTZ R11, R11, -UR9 ;  /* 0x800000090b0b7e21 */ /* 0x000fe20008010000 */
        /* <DEDUP_REMOVED lines=23> */
.L_x_710:
[----:B------:R-:W2:Y:S02]  /*d4d0*/  LDL.S16 R30, [R1+0x2d8] ;  /* 0x0002d800011e7983 */ /* 0x000ea40000100600 */
[----:B--2---:R-:W-:Y:S02]  /*d4e0*/  PRMT R31, R30, 0x7610, R31 ;  /* 0x000076101e1f7816 */ /* 0x004fe4000000001f */
[----:B------:R-:W2:Y:S01]  /*d4f0*/  LDL.LU.S16 R30, [R1+0x2da] ;  /* 0x0002da00011e7983 */ /* 0x000ea20000300600 */
[----:B------:R-:W-:Y:S01]  /*d500*/  FADD.FTZ R27, R27, R3 ;  /* 0x000000031b1b7221 */ /* 0x000fe20000010000 */
[----:B------:R-:W-:Y:S01]  /*d510*/  PRMT R34, R31, 0x7610, R34 ;  /* 0x000076101f227816 */ /* 0x000fe20000000022 */
[----:B------:R-:W-:Y:S01]  /*d520*/  FMUL.FTZ R31, R2, R16 ;  /* 0x00000010021f7220 */ /* 0x000fe20000410000 */
[----:B------:R-:W-:Y:S02]  /*d530*/  PRMT R3, RZ, 0x7610, R59 ;  /* 0x00007610ff037816 */ /* 0x000fe4000000003b */
        /* <DEDUP_REMOVED lines=33> */
.L_x_711:
[----:B------:R-:W2:Y:S02]  /*d750*/  LDL.S16 R31, [R1+0x2cc] ;  /* 0x0002cc00011f7983 */ /* 0x000ea40000100600 */
[----:B--2---:R-:W-:Y:S02]  /*d760*/  PRMT R35, R31, 0x7610, R35 ;  /* 0x000076101f237816 */ /* 0x004fe40000000023 */
[----:B------:R-:W2:Y:S01]  /*d770*/  LDL.LU.S16 R31, [R1+0x2ce] ;  /* 0x0002ce00011f7983 */ /* 0x000ea20000300600 */
[----:B------:R-:W-:Y:S01]  /*d780*/  FADD.FTZ R26, R26, R24 ;  /* 0x000000181a1a7221 */ /* 0x000fe20000010000 */
[----:B------:R-:W-:Y:S01]  /*d790*/  PRMT R34, R35, 0x7610, R34 ;  /* 0x0000761023227816 */ /* 0x000fe20000000022 */
[----:B------:R-:W-:Y:S01]  /*d7a0*/  FFMA.FTZ R28, R25, R22, R28 ;  /* 0x00000016191c7223 */ /* 0x000fe2000001001c */
[--C-:B------:R-:W-:Y:S02]  /*d7b0*/  PRMT R24, RZ, 0x5410, R78.reuse ;  /* 0x00005410ff187816 */ /* 0x100fe4000000004e */
        /* <DEDUP_REMOVED lines=33> */
.L_x_712:
[----:B------:R-:W2:Y:S02]  /*d9d0*/  LDL.S16 R25, [R1+0x2c8] ;  /* 0x0002c80001197983 */ /* 0x000ea40000100600 */
[----:B--2---:R-:W-:Y:S02]  /*d9e0*/  PRMT R35, R25, 0x7610, R35 ;  /* 0x0000761019237816 */ /* 0x004fe40000000023 */
[----:B------:R-:W2:Y:S01]  /*d9f0*/  LDL.LU.S16 R25, [R1+0x2ca] ;  /* 0x0002ca0001197983 */ /* 0x000ea20000300600 */
[--C-:B------:R-:W-:Y:S01]  /*da00*/  PRMT R44, RZ, 0x5410, R79.reuse ;  /* 0x00005410ff2c7816 */ /* 0x100fe2000000004f */
        /* <DEDUP_REMOVED lines=36> */
.L_x_713:
        /* <DEDUP_REMOVED lines=40> */
.L_x_714:
        /* <DEDUP_REMOVED lines=40> */
.L_x_715:
        /* <DEDUP_REMOVED lines=44> */
.L_x_716:
        /* <DEDUP_REMOVED lines=49> */
.L_x_717:
        /* <DEDUP_REMOVED lines=11> */
[----:B------:R-:W-:Y:S01]  /*e7d0*/  FFMA.FTZ R28, R9, R2, R28 ;  /* 0x00000002091c7223 */ /* 0x000fe2000001001c */
[----:B------:R-:W-:Y:S01]  /*e7e0*/  PRMT R33, R36, 0x7610, R33 ;  /* 0x0000761024217816 */ /* 0x000fe20000000021 */
[----:B------:R-:W-:Y:S01]  /*e7f0*/  FADD.FTZ R47, R47, R49 ;  /* 0x000000312f2f7221 */ /* 0x000fe20000010000 */
        /* <DEDUP_REMOVED lines=12> */
[----:B------:R-:W-:Y:S02]  /*e8c0*/  PRMT R13, RZ, 0x5410, R33 ;  /* 0x00005410ff0d7816 */ /* 0x000fe40000000021 */
        /* <DEDUP_REMOVED lines=22> */
.L_x_718:
        /* <DEDUP_REMOVED lines=10> */
[----:B------:R-:W-:Y:S02]  /*ead0*/  PRMT R50, R52, 0x7610, R50 ;  /* 0x0000761034327816 */ /* 0x000fe40000000032 */
[----:B------:R-:W-:Y:S01]  /*eae0*/  PRMT R46, R25, 0x7610, R46 ;  /* 0x00007610192e7816 */ /* 0x000fe2000000002e */
[----:B------:R-:W-:Y:S01]  /*eaf0*/  FMUL.FTZ R25, R12, R19 ;  /* 0x000000130c197220 */ /* 0x000fe20000410000 */
[----:B------:R-:W-:Y:S01]  /*eb00*/  PRMT R49, R33, 0x7610, R49 ;  /* 0x0000761021317816 */ /* 0x000fe20000000031 */
[----:B------:R-:W-:-:S02]  /*eb10*/  FMUL.FTZ R33, R9, R16 ;  /* 0x0000001009217220 */ /* 0x000fc40000410000 */
[----:B------:R-:W-:-:S04]  /*eb20*/  FADD.FTZ R22, R22, R25 ;  /* 0x0000001916167221 */ /* 0x000fc80000010000 */
[----:B------:R-:W-:Y:S01]  /*eb30*/  FADD.FTZ R22, R33, R22 ;  /* 0x0000001621167221 */ /* 0x000fe20000010000 */
[----:B--2---:R-:W-:Y:S01]  /*eb40*/  PRMT R36, R23, 0x7610, R36 ;  /* 0x0000761017247816 */ /* 0x004fe20000000024 */
[----:B------:R-:W-:Y:S02]  /*eb50*/  FFMA.FTZ R23, R15, R25, R32 ;  /* 0x000000190f177223 */ /* 0x000fe40000010020 */
[----:B------:R-:W-:Y:S01]  /*eb60*/  FADD.FTZ R25, R10, R2 ;  /* 0x000000020a197221 */ /* 0x000fe20000010000 */
[----:B------:R-:W-:Y:S01]  /*eb70*/  PRMT R10, RZ, 0x5410, R49 ;  /* 0x00005410ff0a7816 */ /* 0x000fe20000000031 */
[----:B------:R-:W-:Y:S01]  /*eb80*/  FFMA.FTZ R32, R8, R3, R11 ;  /* 0x0000000308207223 */ /* 0x000fe2000001000b */
[----:B------:R-:W-:Y:S01]  /*eb90*/  PRMT R11, RZ, 0x5410, R50 ;  /* 0x00005410ff0b7816 */ /* 0x000fe20000000032 */
[----:B------:R-:W-:Y:S01]  /*eba0*/  FFMA.FTZ R23, R13, R33, R23 ;  /* 0x000000210d177223 */ /* 0x000fe20000010017 */
        /* <DEDUP_REMOVED lines=25> */
.L_x_719:
[----:B------:R-:W2:Y:S02]  /*ed40*/  LDL.LU.S16 R33, [R1+0x22a] ;  /* 0x00022a0001217983 */ /* 0x000ea40000300600 */
[----:B--2---:R-:W-:Y:S02]  /*ed50*/  PRMT R57, R33, 0x7610, R57 ;  /* 0x0000761021397816 */ /* 0x004fe40000000039 */
[----:B------:R-:W2:Y:S02]  /*ed60*/  LDL.S16 R33, [R1+0x288] ;  /* 0x0002880001217983 */ /* 0x000ea40000100600 */
[----:B------:R-:W-:-:S04]  /*ed70*/  PRMT R46, R57, 0x7610, R46 ;  /* 0x00007610392e7816 */ /* 0x000fc8000000002e */
[----:B------:R-:W-:Y:S02]  /*ed80*/  PRMT R52, R46, 0x7610, R52 ;  /* 0x000076102e347816 */ /* 0x000fe40000000034 */
[----:B------:R-:W3:Y:S01]  /*ed90*/  LDL.LU.S16 R46, [R1+0x28a] ;  /* 0x00028a00012e7983 */ /* 0x000ee20000300600 */
[----:B--2---:R-:W-:-:S03]  /*eda0*/  PRMT R36, R33, 0x7610, R36 ;  /* 0x0000761021247816 */ /* 0x004fc60000000024 */
[----:B------:R-:W2:Y:S01]  /*edb0*/  LDL.LU.S16 R33, [R1+0x22c] ;  /* 0x00022c0001217983 */ /* 0x000ea20000300600 */
        /* <DEDUP_REMOVED lines=8> */
[----:B------:R-:W-:Y:S01]  /*ee40*/  FFMA.FTZ R28, R10, R36, R23 ;  /* 0x000000240a1c7223 */ /* 0x000fe20000010017 */
[----:B------:R-:W-:Y:S01]  /*ee50*/  PRMT R23, RZ, 0x5410, R52 ;  /* 0x00005410ff177816 */ /* 0x000fe20000000034 */
[----:B------:R-:W-:Y:S01]  /*ee60*/  FADD.FTZ R36, R36, R22 ;  /* 0x0000001624247221 */ /* 0x000fe20000010000 */
[----:B------:R-:W-:-:S03]  /*ee70*/  PRMT R22, RZ, 0x5410, R50 ;  /* 0x00005410ff167816 */ /* 0x000fc60000000032 */
[----:B------:R-:W-:Y:S02]  /*ee80*/  FADD.FTZ R23, R23, -UR9 ;  /* 0x8000000917177e21 */ /* 0x000fe40008010000 */
[----:B------:R-:W-:Y:S01]  /*ee90*/  FADD.FTZ R22, R22, -UR9 ;  /* 0x8000000916167e21 */ /* 0x000fe20008010000 */
        /* <DEDUP_REMOVED lines=23> */
.L_x_720:
        /* <DEDUP_REMOVED lines=8> */
[----:B------:R-:W-:Y:S01]  /*f090*/  FFMA.FTZ R49, R24, R78, R32 ;  /* 0x0000004e18317223 */ /* 0x000fe20000010020 */
[----:B------:R-:W-:Y:S01]  /*f0a0*/  PRMT R24, RZ, 0x7610, R120 ;  /* 0x00007610ff187816 */ /* 0x000fe20000000078 */
[----:B------:R-:W-:Y:S02]  /*f0b0*/  FFMA.FTZ R32, R22, R50, R28 ;  /* 0x0000003216207223 */ /* 0x000fe4000001001c */
[----:B------:R-:W-:Y:S02]  /*f0c0*/  FADD.FTZ R21, R21, -UR9 ;  /* 0x8000000915157e21 */ /* 0x000fe40008010000 */
        /* <DEDUP_REMOVED lines=25> */
.L_x_721:
[----:B------:R-:W2:Y:S04]  /*f260*/  LDL.LU.S16 R66, [R1+0x24e] ;  /* 0x00024e0001427983 */ /* 0x000ea80000300600 */
[----:B------:R-:W3:Y:S04]  /*f270*/  LDL.S16 R63, [R1+0x280] ;  /* 0x00028000013f7983 */ /* 0x000ee80000100600 */
[----:B------:R-:W4:Y:S04]  /*f280*/  LDL.LU.S16 R60, [R1+0x250] ;  /* 0x00025000013c7983 */ /* 0x000f280000300600 */
[----:B------:R-:W5:Y:S01]  /*f290*/  LDL.LU.S16 R57, [R1+0x282] ;  /* 0x0002820001397983 */ /* 0x000f620000300600 */
[----:B------:R-:W-:-:S02]  /*f2a0*/  FMUL.FTZ R50, R24, R19 ;  /* 0x0000001318327220 */ /* 0x000fc40000410000 */
[----:B------:R-:W-:Y:S02]  /*f2b0*/  FMUL.FTZ R52, R28, R16 ;  /* 0x000000101c347220 */ /* 0x000fe40000410000 */
[----:B------:R-:W-:Y:S02]  /*f2c0*/  FFMA.FTZ R32, R21, R50, R32 ;  /* 0x0000003215207223 */ /* 0x000fe40000010020 */
[----:B------:R-:W-:Y:S02]  /*f2d0*/  FADD.FTZ R36, R36, R50 ;  /* 0x0000003224247221 */ /* 0x000fe40000010000 */
[----:B------:R-:W-:Y:S02]  /*f2e0*/  FFMA.FTZ R50, R29, R37, R33 ;  /* 0x000000251d327223 */ /* 0x000fe40000010021 */
        /* <DEDUP_REMOVED lines=30> */
.L_x_722:
        /* <DEDUP_REMOVED lines=39> */
.L_x_723:
        /* <DEDUP_REMOVED lines=9> */
[----:B------:R-:W-:Y:S02]  /*f7d0*/  FFMA.FTZ R67, R47, R66, R49 ;  /* 0x000000422f437223 */ /* 0x000fe40000010031 */
[----:B------:R-:W-:-:S02]  /*f7e0*/  FADD.FTZ R66, R66, R52 ;  /* 0x0000003442427221 */ /* 0x000fc40000010000 */
        /* <DEDUP_REMOVED lines=28> */
.L_x_724:
[----:B------:R-:W2:Y:S04]  /*f9b0*/  LDL.S16 R75, [R1+0x210] ;  /* 0x00021000014b7983 */ /* 0x000ea80000100600 */
[----:B------:R-:W3:Y:S04]  /*f9c0*/  LDL.S16 R74, [R1+0x214] ;  /* 0x00021400014a7983 */ /* 0x000ee80000100600 */
[----:B------:R-:W4:Y:S04]  /*f9d0*/  LDL.LU.S16 R73, [R1+0x212] ;  /* 0x0002120001497983 */ /* 0x000f280000300600 */
[----:B------:R-:W5:Y:S01]  /*f9e0*/  LDL.LU.S16 R72, [R1+0x216] ;  /* 0x0002160001487983 */ /* 0x000f620000300600 */
[----:B------:R-:W-:-:S02]  /*f9f0*/  FADD.FTZ R69, R57, R53 ;  /* 0x0000003539457221 */ /* 0x000fc40000010000 */
[----:B------:R-:W-:Y:S02]  /*fa00*/  FMUL.FTZ R68, R49, R19 ;  /* 0x0000001331447220 */ /* 0x000fe40000410000 */
        /* <DEDUP_REMOVED lines=33> */
.L_x_725:
[----:B------:R-:W2:Y:S01]  /*fc20*/  LDL.S16 R74, [R1+0x290] ;  /* 0x00029000014a7983 */ /* 0x000ea20000100600 */
[----:B------:R-:W-:Y:S02]  /*fc30*/  FMUL.FTZ R68, R56, R19 ;  /* 0x0000001338447220 */ /* 0x000fe40000410000 */
[----:B------:R-:W-:Y:S01]  /*fc40*/  FFMA.FTZ R63, R61, R59, R63 ;  /* 0x0000003b3d3f7223 */ /* 0x000fe2000001003f */
[----:B------:R-:W-:Y:S01]  /*fc50*/  PRMT R61, RZ, 0x5410, R124 ;  /* 0x00005410ff3d7816 */ /* 0x000fe2000000007c */
[----:B------:R-:W-:Y:S02]  /*fc60*/  FFMA.FTZ R67, R53, R68, R67 ;  /* 0x0000004435437223 */ /* 0x000fe40000010043 */
[----:B------:R-:W-:Y:S02]  /*fc70*/  FADD.FTZ R66, R66, R68 ;  /* 0x0000004442427221 */ /* 0x000fe40000010000 */
[----:B------:R-:W-:Y:S02]  /*fc80*/  FMUL.FTZ R68, R60, R16 ;  /* 0x000000103c447220 */ /* 0x000fe40000410000 */
[----:B------:R-:W-:-:S02]  /*fc90*/  FADD.FTZ R61, R61, -UR9 ;  /* 0x800000093d3d7e21 */ /* 0x000fc40008010000 */
[----:B------:R-:W-:Y:S01]  /*fca0*/  FFMA.FTZ R72, R57, R68, R67 ;  /* 0x0000004439487223 */ /* 0x000fe20000010043 */
[----:B------:R-:W-:Y:S01]  /*fcb0*/  PRMT R67, RZ, 0x7610, R125 ;  /* 0x00007610ff437816 */ /* 0x000fe2000000007d */
[----:B------:R-:W-:Y:S01]  /*fcc0*/  FADD.FTZ R73, R68, R66 ;  /* 0x0000004244497221 */ /* 0x000fe20000010000 */
[----:B------:R-:W-:Y:S01]  /*fcd0*/  PRMT R66, RZ, 0x7610, R124 ;  /* 0x00007610ff427816 */ /* 0x000fe2000000007c */
[----:B------:R-:W-:Y:S02]  /*fce0*/  FADD.FTZ R78, R78, R97 ;  /* 0x000000614e4e7221 */ /* 0x000fe40000010000 */
        /* <DEDUP_REMOVED lines=23> */
.L_x_726:
[----:B------:R-:W2:Y:S04]  /*fe60*/  LDL.LU.S16 R77, [R1+0x292] ;  /* 0x00029200014d7983 */ /* 0x000ea80000300600 */
[----:B------:R-:W3:Y:S01]  /*fe70*/  LDL.S16 R75, [R1+0x29c] ;  /* 0x00029c00014b7983 */ /* 0x000ee20000100600 */
[----:B------:R-:W-:Y:S02]  /*fe80*/  FMUL.FTZ R74, R66, R19 ;  /* 0x00000013424a7220 */ /* 0x000fe40000410000 */
[----:B------:R-:W-:Y:S02]  /*fe90*/  FFMA.FTZ R70, R62, R98, R70 ;  /* 0x000000623e467223 */ /* 0x000fe40000010046 */
[----:B------:R-:W-:Y:S02]  /*fea0*/  FFMA.FTZ R72, R61, R74, R72 ;  /* 0x0000004a3d487223 */ /* 0x000fe40000010048 */
[----:B------:R-:W-:-:S02]  /*feb0*/  FADD.FTZ R73, R73, R74 ;  /* 0x0000004a49497221 */ /* 0x000fc40000010000 */
[----:B------:R-:W-:Y:S02]  /*fec0*/  FMUL.FTZ R74, R68, R16 ;  /* 0x00000010444a7220 */ /* 0x000fe40000410000 */
        /* <DEDUP_REMOVED lines=30> */
.L_x_727:
[----:B------:R-:W2:Y:S04]  /*100b0*/  LDL.LU.S16 R80, [R1+0x29e] ;  /* 0x00029e0001507983 */ /* 0x000ea80000300600 */
[----:B------:R-:W3:Y:S01]  /*100c0*/  LDL.S16 R79, [R1+0x2a0] ;  /* 0x0002a000014f7983 */ /* 0x000ee20000100600 */
[----:B------:R-:W-:Y:S01]  /*100d0*/  FADD.FTZ R98, R78, R98 ;  /* 0x000000624e627221 */ /* 0x000fe20000010000 */
[----:B------:R-:W-:Y:S01]  /*100e0*/  PRMT R78, RZ, 0x5410, R117 ;  /* 0x00005410ff4e7816 */ /* 0x000fe20000000075 */
[----:B------:R-:W-:Y:S02]  /*100f0*/  FMUL.FTZ R75, R72, R19 ;  /* 0x00000013484b7220 */ /* 0x000fe40000410000 */
[----:B------:R-:W-:Y:S02]  /*10100*/  FFMA.FTZ R63, R54, R38, R63 ;  /* 0x00000026363f7223 */ /* 0x000fe4000001003f */
[----:B------:R-:W-:-:S02]  /*10110*/  FFMA.FTZ R62, R69, R75, R62 ;  /* 0x0000004b453e7223 */ /* 0x000fc4000001003e */
[----:B------:R-:W-:Y:S02]  /*10120*/  FADD.FTZ R74, R74, R75 ;  /* 0x0000004b4a4a7221 */ /* 0x000fe40000010000 */
[----:B------:R-:W-:Y:S02]  /*10130*/  FMUL.FTZ R75, R77, R16 ;  /* 0x000000104d4b7220 */ /* 0x000fe40000410000 */
[----:B------:R-:W-:Y:S02]  /*10140*/  FADD.FTZ R78, R78, -UR9 ;  /* 0x800000094e4e7e21 */ /* 0x000fe40008010000 */
        /* <DEDUP_REMOVED lines=27> */
.L_x_728:
[----:B------:R-:W-:Y:S01]  /*10300*/  FMUL.FTZ R54, R80, R19 ;  /* 0x0000001350367220 */ /* 0x000fe20000410000 */
[--C-:B------:R-:W-:Y:S01]  /*10310*/  PRMT R85, RZ, 0x5410, R39.reuse ;  /* 0x00005410ff557816 */ /* 0x100fe20000000027 */
        /* <DEDUP_REMOVED lines=33> */
.L_x_729:
[----:B------:R-:W2:Y:S01]  /*10530*/  LDL.LU.S16 R39, [R1+0x2a2] ;  /* 0x0002a20001277983 */ /* 0x000ea20000300600 */
[----:B------:R-:W-:Y:S01]  /*10540*/  FMUL.FTZ R38, R88, R19 ;  /* 0x0000001358267220 */ /* 0x000fe20000410000 */
[----:B------:R-:W-:Y:S01]  /*10550*/  PRMT R93, RZ, 0x5410, R40 ;  /* 0x00005410ff5d7816 */ /* 0x000fe20000000028 */
        /* <DEDUP_REMOVED lines=33> */
.L_x_730:
        /* <DEDUP_REMOVED lines=35> */
.L_x_731:
[----:B------:R-:W-:Y:S01]  /*109a0*/  FADD.FTZ R98, R98, R26 ;  /* 0x0000001a62627221 */ /* 0x000fe20000010000 */
[----:B------:R-:W-:Y:S01]  /*109b0*/  PRMT R26, RZ, 0x7610, R41 ;  /* 0x00007610ff1a7816 */ /* 0x000fe20000000029 */
[----:B------:R-:W-:Y:S01]  /*109c0*/  FMUL.FTZ R30, R125, R19 ;  /* 0x000000137d1e7220 */ /* 0x000fe20000410000 */
[----:B------:R-:W-:Y:S01]  /*109d0*/  PRMT R112, RZ, 0x5410, R109 ;  /* 0x00005410ff707816 */ /* 0x000fe2000000006d */
        /* <DEDUP_REMOVED lines=31> */
.L_x_732:
        /* <DEDUP_REMOVED lines=37> */
.L_x_733:
[----:B------:R-:W2:Y:S04]  /*10e20*/  LDL.S16 R15, [R1+0x2b0] ;  /* 0x0002b000010f7983 */ /* 0x000ea80000100600 */
[----:B------:R-:W3:Y:S01]  /*10e30*/  LDL.LU.S16 R26, [R1+0x2b2] ;  /* 0x0002b200011a7983 */ /* 0x000ee20000300600 */
[----:B------:R-:W-:Y:S02]  /*10e40*/  FADD.FTZ R98, R98, R12 ;  /* 0x0000000c62627221 */ /* 0x000fe40000010000 */
[----:B------:R-:W-:Y:S01]  /*10e50*/  FFMA.FTZ R63, R13, R9, R63 ;  /* 0x000000090d3f7223 */ /* 0x000fe2000001003f */
[----:B------:R-:W-:Y:S01]  /*10e60*/  PRMT R13, RZ, 0x7610, R42 ;  /* 0x00007610ff0d7816 */ /* 0x000fe2000000002a */
[----:B------:R-:W-:-:S04]  /*10e70*/  FMUL.FTZ R14, R121, R19 ;  /* 0x00000013790e7220 */ /* 0x000fc80000410000 */
[----:B------:R-:W-:Y:S02]  /*10e80*/  FADD.FTZ R13, R13, -UR9 ;  /* 0x800000090d0d7e21 */ /* 0x000fe40008010000 */
[----:B------:R-:W-:Y:S02]  /*10e90*/  FFMA.FTZ R62, R117, R14, R62 ;  /* 0x0000000e753e7223 */ /* 0x000fe4000001003e */
[----:B------:R-:W-:Y:S02]  /*10ea0*/  FMUL.FTZ R30, R13, UR5 ;  /* 0x000000050d1e7c20 */ /* 0x000fe40008410000 */
[----:B------:R-:W-:Y:S02]  /*10eb0*/  FADD.FTZ R74, R74, R14 ;  /* 0x0000000e4a4a7221 */ /* 0x000fe40000010000 */
[----:B------:R-:W-:Y:S01]  /*10ec0*/  FMUL.FTZ R14, R124, R16 ;  /* 0x000000107c0e7220 */ /* 0x000fe20000410000 */
[----:B------:R0:W-:Y:S03]  /*10ed0*/  STL [R1+0x218], R30 ;  /* 0x0002181e01007387 */ /* 0x0001e60000100800 */
[----:B------:R-:W-:-:S02]  /*10ee0*/  FFMA.FTZ R62, R120, R14, R62 ;  /* 0x0000000e783e7223 */ /* 0x000fc4000001003e */
[----:B------:R-:W-:Y:S01]  /*10ef0*/  FADD.FTZ R74, R14, R74 ;  /* 0x0000004a0e4a7221 */ /* 0x000fe20000010000 */
[----:B--2---:R-:W-:Y:S02]  /*10f00*/  PRMT R12, RZ, 0x5410, R15 ;  /* 0x00005410ff0c7816 */ /* 0x004fe4000000000f */
[----:B------:R-:W-:Y:S02]  /*10f10*/  PRMT R15, RZ, 0x5410, R43 ;  /* 0x00005410ff0f7816 */ /* 0x000fe4000000002b */
[----:B---3--:R-:W-:Y:S01]  /*10f20*/  PRMT R14, RZ, 0x5410, R26 ;  /* 0x00005410ff0e7816 */ /* 0x008fe2000000001a */
        /* <DEDUP_REMOVED lines=22> */
.L_x_734:
        /* <DEDUP_REMOVED lines=12> */
[----:B------:R-:W-:-:S03]  /*11150*/  FADD.FTZ R74, R12, R74 ;  /* 0x0000004a0c4a7221 */ /* 0x000fc60000010000 */
[----:B------:R0:W-:Y:S01]  /*11160*/  STL [R1+0x244], R30 ;  /* 0x0002441e01007387 */ /* 0x0001e20000100800 */
        /* <DEDUP_REMOVED lines=25> */
.L_x_735:
[----:B------:R-:W2:Y:S04]  /*11300*/  LDL.S16 R11, [R1+0x2c4] ;  /* 0x0002c400010b7983 */ /* 0x000ea80000100600 */
[----:B------:R-:W3:Y:S01]  /*11310*/  LDL.LU.S16 R26, [R1+0x2c6] ;  /* 0x0002c600011a7983 */ /* 0x000ee20000300600 */
[----:B------:R-:W-:Y:S02]  /*11320*/  FMUL.FTZ R9, R13, R19 ;  /* 0x000000130d097220 */ /* 0x000fe40000410000 */
[----:B------:R-:W-:Y:S02]  /*11330*/  FADD.FTZ R98, R98, R8 ;  /* 0x0000000862627221 */ /* 0x000fe40000010000 */
        /* <DEDUP_REMOVED lines=8> */
[----:B0-----:R-:W-:-:S05]  /*113c0*/  FMUL.FTZ R30, R9, UR5 ;  /* 0x00000005091e7c20 */ /* 0x001fca0008410000 */
        /* <DEDUP_REMOVED lines=26> */
.L_x_736:
        /* <DEDUP_REMOVED lines=18> */
[----:B0-----:R-:W-:-:S05]  /*11690*/  FMUL.FTZ R30, R2, UR5 ;  /* 0x00000005021e7c20 */ /* 0x001fca0008410000 */
[----:B------:R1:W-:Y:S01]  /*116a0*/  STL [R1+0x24c], R30 ;  /* 0x00024c1e01007387 */ /* 0x0003e20000100800 */
        /* <DEDUP_REMOVED lines=19> */
.L_x_737:
        /* <DEDUP_REMOVED lines=10> */
[----:B-1----:R-:W-:Y:S02]  /*11880*/  FMUL.FTZ R30, R23, UR5 ;  /* 0x00000005171e7c20 */ /* 0x002fe40008410000 */
        /* <DEDUP_REMOVED lines=28> */
.L_x_738:
        /* <DEDUP_REMOVED lines=37> */
.L_x_739:
        /* <DEDUP_REMOVED lines=37> */
.L_x_740:
        /* <DEDUP_REMOVED lines=37> */
.L_x_741:
        /* <DEDUP_REMOVED lines=37> */
.L_x_742:
        /* <DEDUP_REMOVED lines=37> */
.L_x_743:
        /* <DEDUP_REMOVED lines=37> */
.L_x_744:
        /* <DEDUP_REMOVED lines=37> */
.L_x_745:
[----:B------:R-:W2:Y:S04]  /*12a80*/  LDL.S16 R75, [R1+0x2fc] ;  /* 0x0002fc00014b7983 */ /* 0x000ea80000100600 */
[----:B------:R-:W3:Y:S01]  /*12a90*/  LDL.LU.S16 R54, [R1+0x2fe] ;  /* 0x0002fe0001367983 */ /* 0x000ee20000300600 */
[----:B------:R-:W-:Y:S02]  /*12aa0*/  FMUL.FTZ R51, R44, R19 ;  /* 0x000000132c337220 */ /* 0x000fe40000410000 */
[----:B------:R-:W-:Y:S01]  /*12ab0*/  FFMA.FTZ R63, R50, R52, R63 ;  /* 0x00000034323f7223 */ /* 0x000fe2000001003f */
[----:B------:R-:W-:Y:S01]  /*12ac0*/  PRMT R50, RZ, 0x5410, R48 ;  /* 0x00005410ff327816 */ /* 0x000fe20000000030 */
        /* <DEDUP_REMOVED lines=32> */
.L_x_746:
[----:B------:R-:W2:Y:S04]  /*12cd0*/  LDL.S16 R82, [R1+0x300] ;  /* 0x0003000001527983 */ /* 0x000ea80000100600 */
[----:B------:R-:W3:Y:S01]  /*12ce0*/  LDL.LU.S16 R79, [R1+0x302] ;  /* 0x00030200014f7983 */ /* 0x000ee20000300600 */
        /* <DEDUP_REMOVED lines=35> */
.L_x_747:
[----:B------:R-:W2:Y:S04]  /*12f20*/  LDL.S16 R83, [R1+0x304] ;  /* 0x0003040001537983 */ /* 0x000ea80000100600 */
[----:B------:R-:W3:Y:S01]  /*12f30*/  LDL.LU.S16 R82, [R1+0x306] ;  /* 0x0003060001527983 */ /* 0x000ee20000300600 */
[----:B------:R-:W-:Y:S02]  /*12f40*/  FMUL.FTZ R75, R52, R19 ;  /* 0x00000013344b7220 */ /* 0x000fe40000410000 */
[----:B------:R-:W-:Y:S02]  /*12f50*/  FMUL.FTZ R79, R53, R16 ;  /* 0x00000010354f7220 */ /* 0x000fe40000410000 */
[----:B------:R-:W-:Y:S02]  /*12f60*/  FFMA.FTZ R59, R54, R75, R59 ;  /* 0x0000004b363b7223 */ /* 0x000fe4000001003b */
[----:B------:R-:W-:-:S02]  /*12f70*/  FADD.FTZ R75, R74, R75 ;  /* 0x0000004b4a4b7221 */ /* 0x000fc40000010000 */
[----:B------:R-:W-:Y:S02]  /*12f80*/  FFMA.FTZ R74, R57, R60, R63 ;  /* 0x0000003c394a7223 */ /* 0x000fe4000001003f */
[----:B------:R-:W-:Y:S02]  /*12f90*/  FFMA.FTZ R63, R55, R79, R59 ;  /* 0x0000004f373f7223 */ /* 0x000fe4000001003b */
[----:B------:R-:W-:Y:S01]  /*12fa0*/  FADD.FTZ R75, R79, R75 ;  /* 0x0000004b4f4b7221 */ /* 0x000fe20000010000 */
[----:B------:R-:W-:Y:S01]  /*12fb0*/  PRMT R79, RZ, 0x7610, R58 ;  /* 0x00007610ff4f7816 */ /* 0x000fe2000000003a */
[----:B------:R-:W-:Y:S01]  /*12fc0*/  FADD.FTZ R98, R98, R56 ;  /* 0x0000003862627221 */ /* 0x000fe20000010000 */
[----:B------:R-:W-:-:S03]  /*12fd0*/  PRMT R56, RZ, 0x5410, R58 ;  /* 0x00005410ff387816 */ /* 0x000fc6000000003a */
        /* <DEDUP_REMOVED lines=25> */
.L_x_748:
        /* <DEDUP_REMOVED lines=37> */
.L_x_749:
[----:B------:R-:W2:Y:S04]  /*133c0*/  LDL.S16 R86, [R1+0x30c] ;  /* 0x00030c0001567983 */ /* 0x000ea80000100600 */
[----:B------:R-:W3:Y:S01]  /*133d0*/  LDL.LU.S16 R82, [R1+0x30e] ;  /* 0x00030e0001527983 */ /* 0x000ee20000300600 */
[----:B------:R-:W-:Y:S02]  /*133e0*/  FMUL.FTZ R65, R60, R19 ;  /* 0x000000133c417220 */ /* 0x000fe40000410000 */
[----:B------:R-:W-:Y:S01]  /*133f0*/  FADD.FTZ R98, R98, R66 ;  /* 0x0000004262627221 */ /* 0x000fe20000010000 */
[----:B------:R-:W-:Y:S01]  /*13400*/  PRMT R66, RZ, 0x7610, R64 ;  /* 0x00007610ff427816 */ /* 0x000fe20000000040 */
[----:B------:R-:W-:Y:S01]  /*13410*/  FFMA.FTZ R74, R67, R68, R74 ;  /* 0x00000044434a7223 */ /* 0x000fe2000001004a */
[----:B------:R-:W-:Y:S01]  /*13420*/  PRMT R64, RZ, 0x5410, R64 ;  /* 0x00005410ff407816 */ /* 0x000fe20000000040 */
        /* <DEDUP_REMOVED lines=30> */
.L_x_750:
        /* <DEDUP_REMOVED lines=37> */
.L_x_751:
[----:B------:R-:W2:Y:S04]  /*13860*/  LDL.S16 R90, [R1+0x318] ;  /* 0x00031800015a7983 */ /* 0x000ea80000100600 */
[----:B------:R-:W3:Y:S01]  /*13870*/  LDL.LU.S16 R87, [R1+0x31a] ;  /* 0x00031a0001577983 */ /* 0x000ee20000300600 */
[----:B------:R-:W-:Y:S02]  /*13880*/  FMUL.FTZ R75, R68, R19 ;  /* 0x00000013444b7220 */ /* 0x000fe40000410000 */
[----:B------:R-:W-:Y:S01]  /*13890*/  FFMA.FTZ R96, R73, R77, R74 ;  /* 0x0000004d49607223 */ /* 0x000fe2000001004a */
[----:B------:R-:W-:Y:S01]  /*138a0*/  PRMT R74, RZ, 0x7610, R76 ;  /* 0x00007610ff4a7816 */ /* 0x000fe2000000004c */
[----:B------:R-:W-:Y:S02]  /*138b0*/  FFMA.FTZ R83, R70, R75, R83 ;  /* 0x0000004b46537223 */ /* 0x000fe40000010053 */
[----:B------:R-:W-:-:S02]  /*138c0*/  FADD.FTZ R86, R86, R75 ;  /* 0x0000004b56567221 */ /* 0x000fc40000010000 */
[----:B------:R-:W-:Y:S02]  /*138d0*/  FMUL.FTZ R75, R69, R16 ;  /* 0x00000010454b7220 */ /* 0x000fe40000410000 */
[----:B------:R-:W-:Y:S02]  /*138e0*/  FADD.FTZ R74, R74, -UR9 ;  /* 0x800000094a4a7e21 */ /* 0x000fe40008010000 */
[----:B------:R-:W-:Y:S02]  /*138f0*/  FFMA.FTZ R83, R71, R75, R83 ;  /* 0x0000004b47537223 */ /* 0x000fe40000010053 */
[----:B------:R-:W-:Y:S02]  /*13900*/  FADD.FTZ R86, R75, R86 ;  /* 0x000000564b567221 */ /* 0x000fe40000010000 */
[----:B------:R-:W-:Y:S01]  /*13910*/  FADD.FTZ R97, R98, R72 ;  /* 0x0000004862617221 */ /* 0x000fe20000010000 */
[----:B------:R-:W-:Y:S01]  /*13920*/  PRMT R72, RZ, 0x5410, R76 ;  /* 0x00005410ff487816 */ /* 0x000fe2000000004c */
        /* <DEDUP_REMOVED lines=24> */
.L_x_752:
        /* <DEDUP_REMOVED lines=39> */
.L_x_753:
        /* <DEDUP_REMOVED lines=39> */
.L_x_754:
        /* <DEDUP_REMOVED lines=39> */
.L_x_755:
        /* <DEDUP_REMOVED lines=39> */
.L_x_756:
        /* <DEDUP_REMOVED lines=39> */
.L_x_757:
        /* <DEDUP_REMOVED lines=39> */
.L_x_758:
        /* <DEDUP_REMOVED lines=39> */
.L_x_759:
        /* <DEDUP_REMOVED lines=39> */
.L_x_760:
        /* <DEDUP_REMOVED lines=41> */
.L_x_761:
        /* <DEDUP_REMOVED lines=41> */
.L_x_762:
        /* <DEDUP_REMOVED lines=46> */
.L_x_763:
        /* <DEDUP_REMOVED lines=54> */
.L_x_764:
        /* <DEDUP_REMOVED lines=38> */
[----:B------:R-:W-:-:S02]  /*15bf0*/  FADD.FTZ R15, R15, R9 ;  /* 0x000000090f0f7221 */ /* 0x000fc40000010000 */
[----:B------:R-:W-:Y:S01]  /*15c00*/  FFMA.FTZ R14, R6, R9, R14 ;  /* 0x00000009060e7223 */ /* 0x000fe2000001000e */
[----:B------:R0:W5:Y:S01]  /*15c10*/  LDL.LU R17, [R1+0x394] ;  /* 0x0003940001117983 */ /* 0x0001620000300800 */
[----:B------:R-:W-:-:S03]  /*15c20*/  FFMA.FTZ R113, R122, R125, R113 ;  /* 0x0000007d7a717223 */ /* 0x000fc60000010071 */
[----:B------:R-:W3:Y:S04]  /*15c30*/  LDL.LU R9, [R1+0x214] ;  /* 0x0002140001097983 */ /* 0x000ee80000300800 */
[----:B------:R1:W-:Y:S04]  /*15c40*/  STL [R1+0x220], R113 ;  /* 0x0002207101007387 */ /* 0x0003e80000100800 */
[----:B------:R-:W4:Y:S01]  /*15c50*/  LDL.LU R124, [R1+0x220] ;  /* 0x00022000017c7983 */ /* 0x000f220000300800 */
[----:B--2---:R-:W-:-:S03]  /*15c60*/  FFMA.FTZ R13, R13, R12, R117 ;  /* 0x0000000c0d0d7223 */ /* 0x004fc60000010075 */
[----:B------:R-:W4:Y:S01]  /*15c70*/  S2R R11, SR_LANEID ;  /* 0x00000000000b7919 */ /* 0x000f220000000000 */
[----:B------:R-:W-:Y:S02]  /*15c80*/  FADD.FTZ R12, R18, R12 ;  /* 0x0000000c120c7221 */ /* 0x000fe40000010000 */
[----:B------:R-:W-:Y:S01]  /*15c90*/  FFMA.FTZ R13, R7, R10, R13 ;  /* 0x0000000a070d7223 */ /* 0x000fe2000001000d */
[----:B-1----:R-:W2:Y:S01]  /*15ca0*/  LDL.LU R113, [R1+0x3ac] ;  /* 0x0003ac0001717983 */ /* 0x002ea20000300800 */
[----:B------:R-:W-:-:S03]  /*15cb0*/  FADD.FTZ R12, R12, R10 ;  /* 0x0000000a0c0c7221 */ /* 0x000fc60000010000 */
[----:B------:R-:W2:Y:S01]  /*15cc0*/  LDL.LU R10, [R1+0x210] ;  /* 0x00021000010a7983 */ /* 0x000ea20000300800 */
[----:B---3--:R-:W-:-:S03]  /*15cd0*/  FFMA.FTZ R14, R9, R3, R14 ;  /* 0x00000003090e7223 */ /* 0x008fc6000001000e */
[----:B------:R-:W3:Y:S01]  /*15ce0*/  LDL.LU R117, [R1+0x39c] ;  /* 0x00039c0001757983 */ /* 0x000ee20000300800 */
[----:B------:R-:W-:Y:S02]  /*15cf0*/  FADD.FTZ R118, R118, R125 ;  /* 0x0000007d76767221 */ /* 0x000fe40000010000 */
[----:B------:R-:W-:Y:S01]  /*15d00*/  FFMA.FTZ R14, R22, R20, R14 ;  /* 0x00000014160e7223 */ /* 0x000fe2000001000e */
[----:B------:R0:W5:Y:S01]  /*15d10*/  LDL.LU R18, [R1+0x398] ;  /* 0x0003980001127983 */ /* 0x0001620000300800 */
[----:B------:R-:W-:Y:S02]  /*15d20*/  FMUL.FTZ R125, R121, R16 ;  /* 0x00000010797d7220 */ /* 0x000fe40000410000 */
[----:B------:R-:W-:Y:S01]  /*15d30*/  FFMA.FTZ R9, R26, R24, R14 ;  /* 0x000000181a097223 */ /* 0x000fe2000001000e */
[----:B------:R0:W5:Y:S01]  /*15d40*/  LDL.LU R7, [R1+0x390] ;  /* 0x0003900001077983 */ /* 0x0001620000300800 */
[----:B----4-:R-:W-:Y:S02]  /*15d50*/  FFMA.FTZ R124, R123, R125, R124 ;  /* 0x0000007d7b7c7223 */ /* 0x010fe4000001007c */
[----:B------:R-:W-:Y:S01]  /*15d60*/  FADD.FTZ R125, R125, R118 ;  /* 0x000000767d7d7221 */ /* 0x000fe20000010000 */
[----:B------:R0:W5:Y:S01]  /*15d70*/  LDL.LU R6, [R1+0x38c] ;  /* 0x00038c0001067983 */ /* 0x0001620000300800 */
[----:B------:R-:W-:-:S03]  /*15d80*/  FFMA.FTZ R9, R30, R28, R9 ;  /* 0x0000001c1e097223 */ /* 0x000fc60000010009 */
[----:B------:R-:W1:Y:S01]  /*15d90*/  SHFL.DOWN PT, R4, R124, 0x1, 0x1f ;  /* 0x08201f007c047f89 */ /* 0x000e6200000e0000 */
[----:B------:R-:W-:-:S03]  /*15da0*/  FFMA.FTZ R9, R34, R32, R9 ;  /* 0x0000002022097223 */ /* 0x000fc60000010009 */
[----:B------:R-:W4:Y:S01]  /*15db0*/  SHFL.DOWN PT, R0, R125, 0x1, 0x1f ;  /* 0x08201f007d007f89 */ /* 0x000f2200000e0000 */
[----:B------:R-:W-:-:S03]  /*15dc0*/  FFMA.FTZ R9, R38, R36, R9 ;  /* 0x0000002426097223 */ /* 0x000fc60000010009 */
[----:B------:R-:W3:Y:S01]  /*15dd0*/  LDL.LU R118, [R1+0x3a8] ;  /* 0x0003a80001767983 */ /* 0x000ee20000300800 */
[----:B------:R-:W-:-:S03]  /*15de0*/  FFMA.FTZ R13, R5, R8, R13 ;  /* 0x00000008050d7223 */ /* 0x000fc6000001000d */
[----:B------:R-:W3:Y:S01]  /*15df0*/  LDL R38, [R1+0x2f8] ;  /* 0x0002f80001267983 */ /* 0x000ee20000100800 */
[----:B------:R-:W-:Y:S01]  /*15e00*/  ISETP.GT.AND P0, PT, R11, 0x1e, PT ;  /* 0x0000001e0b00780c */ /* 0x000fe20003f04270 */
[----:B------:R-:W-:Y:S02]  /*15e10*/  FADD.FTZ R12, R12, R8 ;  /* 0x000000080c0c7221 */ /* 0x000fe40000010000 */
[----:B------:R0:W5:Y:S02]  /*15e20*/  LDL.LU R5, [R1+0x388] ;  /* 0x0003880001057983 */ /* 0x0001640000300800 */
[----:B------:R-:W-:-:S08]  /*15e30*/  FADD.FTZ R12, R12, R2 ;  /* 0x000000020c0c7221 */ /* 0x000fd00000010000 */
[----:B-1----:R-:W-:Y:S02]  /*15e40*/  @!P0 FADD.FTZ R124, R124, R4 ;  /* 0x000000047c7c8221 */ /* 0x002fe40000010000 */
        /* <DEDUP_REMOVED lines=16> */
[----:B-1----:R-:W-:Y:S02]  /*15f50*/  @!P0 FADD.FTZ R124, R124, R3 ;  /* 0x000000037c7c8221 */ /* 0x002fe40000010000 */
        /* <DEDUP_REMOVED lines=8> */
[----:B------:R-:W4:Y:S01]  /*15fe0*/  SHFL.DOWN PT, R3, R124, 0x4, 0x1f ;  /* 0x08801f007c037f89 */ /* 0x000f2200000e0000 */
[----:B------:R-:W-:Y:S02]  /*15ff0*/  FFMA.FTZ R9, R42, R40, R9 ;  /* 0x000000282a097223 */ /* 0x000fe40000010009 */
[----:B------:R-:W-:Y:S02]  /*16000*/  FFMA.FTZ R8, R43, R41, R8 ;  /* 0x000000292b087223 */ /* 0x000fe40000010008 */
[----:B------:R-:W-:Y:S02]  /*16010*/  FADD.FTZ R15, R15, R40 ;  /* 0x000000280f0f7221 */ /* 0x000fe40000010000 */
[----:B------:R-:W-:Y:S02]  /*16020*/  FADD.FTZ R12, R12, R41 ;  /* 0x000000290c0c7221 */ /* 0x000fe40000010000 */
[----:B-1----:R-:W-:-:S02]  /*16030*/  @!P0 FADD.FTZ R125, R125, R2 ;  /* 0x000000027d7d8221 */ /* 0x002fc40000010000 */
        /* <DEDUP_REMOVED lines=24> */
[----:B----4-:R-:W-:Y:S02]  /*161c0*/  @!P0 FADD.FTZ R124, R124, R3 ;  /* 0x000000037c7c8221 */ /* 0x010fe40000010000 */
[----:B-1----:R-:W-:Y:S02]  /*161d0*/  @!P0 FADD.FTZ R125, R125, R2 ;  /* 0x000000027d7d8221 */ /* 0x002fe40000010000 */
[----:B------:R-:W-:-:S02]  /*161e0*/  FADD.FTZ R15, R15, R64 ;  /* 0x000000400f0f7221 */ /* 0x000fc40000010000 */
[----:B------:R-:W-:Y:S02]  /*161f0*/  FADD.FTZ R12, R12, R65 ;  /* 0x000000410c0c7221 */ /* 0x000fe40000010000 */
[----:B------:R-:W-:Y:S01]  /*16200*/  FFMA.FTZ R9, R70, R68, R9 ;  /* 0x0000004446097223 */ /* 0x000fe20000010009 */
[----:B------:R-:W1:Y:S01]  /*16210*/  SHFL.DOWN PT, R3, R124, 0x8, 0x1f ;  /* 0x09001f007c037f89 */ /* 0x000e6200000e0000 */
[----:B------:R-:W-:Y:S02]  /*16220*/  FFMA.FTZ R8, R71, R69, R8 ;  /* 0x0000004547087223 */ /* 0x000fe40000010008 */
[----:B------:R-:W-:Y:S01]  /*16230*/  FADD.FTZ R15, R15, R68 ;  /* 0x000000440f0f7221 */ /* 0x000fe20000010000 */
[----:B------:R-:W4:Y:S01]  /*16240*/  SHFL.DOWN PT, R2, R125, 0x8, 0x1f ;  /* 0x09001f007d027f89 */ /* 0x000f2200000e0000 */
        /* <DEDUP_REMOVED lines=27> */
[----:B----4-:R-:W-:Y:S02]  /*16400*/  @!P0 FADD.FTZ R125, R125, R2 ;  /* 0x000000027d7d8221 */ /* 0x010fe40000010000 */
[----:B------:R-:W-:Y:S02]  /*16410*/  FFMA.FTZ R9, R98, R96, R9 ;  /* 0x0000006062097223 */ /* 0x000fe40000010009 */
[----:B------:R-:W-:Y:S01]  /*16420*/  FFMA.FTZ R8, R99, R97, R8 ;  /* 0x0000006163087223 */ /* 0x000fe20000010008 */
[----:B------:R-:W1:Y:S01]  /*16430*/  SHFL.DOWN PT, R3, R124, 0x10, 0x1f ;  /* 0x0a001f007c037f89 */ /* 0x000e6200000e0000 */
[----:B------:R-:W-:Y:S02]  /*16440*/  FADD.FTZ R15, R15, R96 ;  /* 0x000000600f0f7221 */ /* 0x000fe40000010000 */
[----:B------:R-:W-:Y:S01]  /*16450*/  FADD.FTZ R12, R12, R97 ;  /* 0x000000610c0c7221 */ /* 0x000fe20000010000 */
[----:B------:R-:W4:Y:S01]  /*16460*/  SHFL.DOWN PT, R2, R125, 0x10, 0x1f ;  /* 0x0a001f007d027f89 */ /* 0x000f2200000e0000 */
        /* <DEDUP_REMOVED lines=18> */
[----:B---3--:R-:W-:Y:S01]  /*16590*/  ISETP.NE.AND P2, PT, R38, RZ, PT ;  /* 0x000000ff2600720c */ /* 0x008fe20003f45270 */
        /* <DEDUP_REMOVED lines=9> */
[----:B----4-:R-:W-:Y:S01]  /*16630*/  @!P0 FADD.FTZ R125, R125, R2 ;  /* 0x000000027d7d8221 */ /* 0x010fe20000010000 */
        /* <DEDUP_REMOVED lines=41> */
.L_x_766:
[----:B------:R-:W-:Y:S05]  /*168d0*/  BSYNC B0 ;  /* 0x0000000000007941 */ /* 0x000fea0003800000 */
.L_x_765:
        /* <DEDUP_REMOVED lines=39> */
.L_x_768:
[----:B------:R-:W-:Y:S05]  /*16b50*/  BSYNC B0 ;  /* 0x0000000000007941 */ /* 0x000fea0003800000 */
.L_x_767:
[----:B------:R-:W-:Y:S01]  /*16b60*/  BSSY B0, `(.L_x_769) ;  /* 0x0000014000007945 */ /* 0x000fe20003800000 */
[----:B------:R-:W-:Y:S01]  /*16b70*/  HFMA2.MMA R23, -RZ, RZ, 0, 2.384185791015625e-07 ;  /* 0x00000004ff177435 */ /* 0x000fe200000001ff */
[----:B------:R-:W-:Y:S05]  /*16b80*/  @P4 BRA `(.L_x_770) ;  /* 0x0000011000004947 */ /* 0x000fea0003800000 */
[----:B------:R-:W-:Y:S01]  /*16b90*/  IMAD.U32 R20, RZ, RZ, UR17 ;  /* 0x00000011ff147e24 */ /* 0x000fe2000f8e00ff */
[----:B------:R-:W-:Y:S02]  /*16ba0*/  MOV R3, UR16 ;  /* 0x0000001000037c02 */ /* 0x000fe40008000f00 */
[----:B0-----:R-:W-:Y:S01]  /*16bb0*/  MOV R13, c[0x0][0x1d8] ;  /* 0x00007600000d7a02 */ /* 0x001fe20000000f00 */
[----:B------:R-:W-:Y:S01]  /*16bc0*/  IMAD R20, R20, 0x38, R38 ;  /* 0x0000003814147824 */ /* 0x000fe200078e0226 */
[----:B------:R-:W-:-:S02]  /*16bd0*/  MOV R25, UR13 ;  /* 0x0000000d00197c02 */ /* 0x000fc40008000f00 */
[----:B------:R-:W-:Y:S01]  /*16be0*/  MOV R15, c[0x0][0x1dc] ;  /* 0x00007700000f7a02 */ /* 0x000fe20000000f00 */
        /* <DEDUP_REMOVED lines=11> */
.L_x_770:
[----:B------:R-:W-:Y:S05]  /*16ca0*/  BSYNC B0 ;  /* 0x0000000000007941 */ /* 0x000fea0003800000 */
.L_x_769:
[----:B------:R-:W-:Y:S05]  /*16cb0*/  @!P0 BRA `(.L_x_771) ;  /* 0x0000129000008947 */ /* 0x000fea0003800000 */
[----:B0-----:R-:W2:Y:S04]  /*16cc0*/  LDL R14, [R1+0x374] ;  /* 0x00037400010e7983 */ /* 0x001ea80000100800 */
[----:B------:R-:W0:Y:S01]  /*16cd0*/  S2R R10, SR_CTAID.Y ;  /* 0x00000000000a7919 */ /* 0x000e220000002600 */
[----:B--2---:R-:W-:-:S05]  /*16ce0*/  LOP3.LUT R2, R14, 0x1, RZ, 0xc0, !PT ;  /* 0x000000010e027812 */ /* 0x004fca00078ec0ff */
[----:B------:R-:W-:-:S04]  /*16cf0*/  IMAD R3, R2, c[0x0][0x10], RZ ;  /* 0x0000040002037a24 */ /* 0x000fc800078e02ff */
[C---:B------:R-:W-:Y:S02]  /*16d00*/  IMAD R2, R3.reuse, c[0x0][0xc], RZ ;  /* 0x0000030003027a24 */ /* 0x040fe400078e02ff */
[----:B0-----:R-:W-:-:S03]  /*16d10*/  IMAD.IADD R12, R3, 0x1, R10 ;  /* 0x00000001030c7824 */ /* 0x001fc600078e020a */
        /* <DEDUP_REMOVED lines=10> */
[----:B------:R-:W-:Y:S01]  /*16dc0*/  VOTEU.ANY UR4, UPT, PT ;  /* 0x0000000000047886 */ /* 0x000fe200038e0100 */
[----:B------:R-:W-:Y:S01]  /*16dd0*/  LOP3.LUT P0, RZ, R14, 0x2, RZ, 0xc0, !PT ;  /* 0x000000020eff7812 */ /* 0x000fe2000780c0ff */
[----:B------:R-:W-:Y:S01]  /*16de0*/  UFLO.U32 UR8, UR4 ;  /* 0x00000004000872bd */ /* 0x000fe200080e0000 */
[----:B-1----:R-:W-:Y:S01]  /*16df0*/  MOV R2, 0x1 ;  /* 0x0000000100027802 */ /* 0x002fe20000000f00 */
[----:B------:R-:W-:Y:S01]  /*16e00*/  UPOPC UR4, UR4 ;  /* 0x00000004000472bf */ /* 0x000fe20008000000 */
[----:B------:R-:W-:-:S00]  /*16e10*/  ERRBAR ;  /* 0x00000000000079ab */ /* 0x000fc00000000000 */
[----:B------:R-:W-:Y:S02]  /*16e20*/  SEL R2, R2, 0xffffffff, !P0 ;  /* 0xffffffff02027807 */ /* 0x000fe40004000000 */
[----:B0-----:R-:W-:-:S03]  /*16e30*/  ISETP.EQ.U32.AND P3, PT, R11, UR8, PT ;  /* 0x000000080b007c0c */ /* 0x001fc6000bf62070 */
        /* <DEDUP_REMOVED lines=8> */
.L_x_773:
[----:B------:R-:W2:Y:S01]  /*16ec0*/  LDG.E.STRONG.GPU R2, [R12.64] ;  /* 0x0000000e0c027981 */ /* 0x000ea2000c1ef900 */
[----:B------:R-:W-:Y:S01]  /*16ed0*/  YIELD ;  /* 0x0000000000007946 */ /* 0x000fe20003800000 */
[----:B--2---:R-:W-:-:S05]  /*16ee0*/  CCTL.IVALL ;  /* 0x00000000ff00798f */ /* 0x004fca0002000000 */
[----:B------:R0:W-:Y:S01]  /*16ef0*/  STL [R1], R2 ;  /* 0x0000000201007387 */ /* 0x0001e20000100800 */
[----:B------:R-:W-:-:S13]  /*16f00*/  ISETP.NE.AND P0, PT, R2, R3, PT ;  /* 0x000000030200720c */ /* 0x000fda0003f05270 */
[----:B0-----:R-:W-:Y:S05]  /*16f10*/  @P0 BRA `(.L_x_773) ;  /* 0xffffffa000000947 */ /* 0x001fea000383ffff */
.L_x_772:
[----:B------:R-:W-:Y:S01]  /*16f20*/  ISETP.NE.AND P0, PT, RZ, c[0x0][0xc], PT ;  /* 0x00000300ff007a0c */ /* 0x000fe20003f05270 */
[----:B------:R-:W-:Y:S01]  /*16f30*/  WARPSYNC 0xffffffff ;  /* 0xffffffff00007948 */ /* 0x000fe20003800000 */
[----:B------:R-:W-:Y:S11]  /*16f40*/  BAR.SYNC.DEFER_BLOCKING 0x0 ;  /* 0x0000000000007b1d */ /* 0x000ff60000010000 */
[----:B------:R-:W-:Y:S05]  /*16f50*/  @!P0 BRA `(.L_x_771) ;  /* 0x00000ff000008947 */ /* 0x000fea0003800000 */
[----:B------:R-:W-:Y:S01]  /*16f60*/  IADD3 R2, R36, -0x1, RZ ;  /* 0xffffffff24027810 */ /* 0x000fe20007ffe0ff */
[----:B------:R-:W-:-:S03]  /*16f70*/  HFMA2.MMA R3, -RZ, RZ, 0, 0 ;  /* 0x00000000ff037435 */ /* 0x000fc600000001ff */
[----:B------:R-:W-:-:S13]  /*16f80*/  ISETP.GE.U32.AND P0, PT, R2, 0x3, PT ;  /* 0x000000030200780c */ /* 0x000fda0003f06070 */
[----:B------:R-:W-:Y:S05]  /*16f90*/  @!P0 BRA `(.L_x_774) ;  /* 0x00000dd000008947 */ /* 0x000fea0003800000 */
[----:B------:R-:W-:Y:S01]  /*16fa0*/  LOP3.LUT R2, R36, 0x3, RZ, 0xc0, !PT ;  /* 0x0000000324027812 */ /* 0x000fe200078ec0ff */
[----:B------:R-:W-:-:S03]  /*16fb0*/  IMAD.MOV.U32 R3, RZ, RZ, RZ ;  /* 0x000000ffff037224 */ /* 0x000fc600078e00ff */
[----:B------:R-:W-:-:S04]  /*16fc0*/  IADD3 R2, -R2, c[0x0][0xc], RZ ;  /* 0x0000030002027a10 */ /* 0x000fc80007ffe1ff */
[----:B------:R-:W-:-:S13]  /*16fd0*/  ISETP.GT.AND P0, PT, R2, RZ, PT ;  /* 0x000000ff0200720c */ /* 0x000fda0003f04270 */
[----:B------:R-:W-:Y:S05]  /*16fe0*/  @!P0 BRA `(.L_x_775) ;  /* 0x00000b8000008947 */ /* 0x000fea0003800000 */
[----:B------:R-:W-:Y:S02]  /*16ff0*/  ISETP.GT.AND P3, PT, R2, 0xc, PT ;  /* 0x0000000c0200780c */ /* 0x000fe40003f64270 */
[----:B------:R-:W-:-:S11]  /*17000*/  PLOP3.LUT P0, PT, PT, PT, PT, 0x80, 0x0 ;  /* 0x000000000000781c */ /* 0x000fd60003f0f070 */
[----:B------:R-:W-:Y:S05]  /*17010*/  @!P3 BRA `(.L_x_776) ;  /* 0x000007500000b947 */ /* 0x000fea0003800000 */
[----:B------:R-:W-:Y:S02]  /*17020*/  PLOP3.LUT P0, PT, PT, PT, PT, 0x8, 0x0 ;  /* 0x000000000000781c */ /* 0x000fe40003f0e170 */
.L_x_777:
        /* <DEDUP_REMOVED lines=116> */
.L_x_776:
        /* <DEDUP_REMOVED lines=62> */
.L_x_778:
[----:B------:R-:W-:-:S13]  /*17b50*/  ISETP.NE.OR P0, PT, R2, RZ, P0 ;  /* 0x000000ff0200720c */ /* 0x000fda0000705670 */
[----:B------:R-:W-:Y:S05]  /*17b60*/  @!P0 BRA `(.L_x_774) ;  /* 0x0000020000008947 */ /* 0x000fea0003800000 */
.L_x_775:
        /* <DEDUP_REMOVED lines=32> */
.L_x_774:
        /* <DEDUP_REMOVED lines=13> */
.L_x_780:
[----:B------:R-:W-:Y:S05]  /*17e40*/  BSYNC B0 ;  /* 0x0000000000007941 */ /* 0x000fea0003800000 */
.L_x_779:
        /* <DEDUP_REMOVED lines=16> */
.L_x_771:
[----:B------:R-:W-:Y:S01]  /*17f50*/  @!P2 STS.64 [0x88], R124 ;  /* 0x0000887cff00a388 */ /* 0x000fe20000000a00 */
[----:B0-----:R-:W-:-:S03]  /*17f60*/  HFMA2.MMA R13, -RZ, RZ, 0, 0 ;  /* 0x00000000ff0d7435 */ /* 0x001fc600000001ff */
[----:B------:R-:W-:Y:S01]  /*17f70*/  BAR.SYNC.DEFER_BLOCKING 0x0 ;  /* 0x0000000000007b1d */ /* 0x000fe20000010000 */
[----:B------:R-:W-:-:S05]  /*17f80*/  ISETP.NE.AND P2, PT, RZ, UR19, PT ;  /* 0x00000013ff007c0c */ /* 0x000fca000bf45270 */
[----:B------:R-:W0:Y:S02]  /*17f90*/  LDS.64 R2, [0x88] ;  /* 0x00008800ff027984 */ /* 0x000e240000000a00 */
[----:B0-----:R-:W-:Y:S02]  /*17fa0*/  FMUL.FTZ R10, R2, c[0x0][0x20c] ;  /* 0x00008300020a7a20 */ /* 0x001fe40000410000 */
[----:B------:R-:W-:Y:S02]  /*17fb0*/  FMUL.FTZ R11, R3, c[0x0][0x20c] ;  /* 0x00008300030b7a20 */ /* 0x000fe40000410000 */
.L_x_783:
        /* <DEDUP_REMOVED lines=41> */
[----:B------:R-:W-:Y:S01]  /*18250*/  @P2 FFMA.FTZ R14, R3, R12, 1 ;  /* 0x3f800000030e2423 */ /* 0x000fe2000001000c */
[--C-:B----4-:R-:W-:Y:S01]  /*18260*/  PRMT R12, RZ, 0x5410, R8.reuse ;  /* 0x00005410ff0c7816 */ /* 0x110fe20000000008 */
[----:B------:R-:W-:Y:S01]  /*18270*/  @!P0 IMAD.MOV.U32 R3, RZ, RZ, R7 ;  /* 0x000000ffff038224 */ /* 0x000fe200078e0007 */
[----:B------:R-:W-:Y:S01]  /*18280*/  PRMT R8, RZ, 0x7610, R8 ;  /* 0x00007610ff087816 */ /* 0x000fe20000000008 */
[----:B--2---:R-:W-:-:S03]  /*18290*/  @P2 FADD.FTZ R21, -R9, 1 ;  /* 0x3f80000009152421 */ /* 0x004fc60000010100 */
[----:B------:R-:W1:Y:S01]  /*182a0*/  @P2 MUFU.RCP R25, R25 ;  /* 0x0000001900192308 */ /* 0x000e620000001000 */
[----:B------:R-:W-:Y:S02]  /*182b0*/  @P2 FMUL.FTZ R15, R12, R15 ;  /* 0x0000000f0c0f2220 */ /* 0x000fe40000410000 */
[----:B------:R-:W-:Y:S02]  /*182c0*/  @P2 FFMA.FTZ R2, R2, R21, 1 ;  /* 0x3f80000002022423 */ /* 0x000fe40000010015 */
[----:B------:R-:W-:Y:S02]  /*182d0*/  @P2 FMUL.FTZ R9, R8, R9 ;  /* 0x0000000908092220 */ /* 0x000fe40000410000 */
[----:B------:R-:W-:Y:S02]  /*182e0*/  @P2 FMUL.FTZ R12, R15, R14 ;  /* 0x0000000e0f0c2220 */ /* 0x000fe40000410000 */
[----:B------:R-:W-:Y:S01]  /*182f0*/  @P2 FMUL.FTZ R8, R9, R2 ;  /* 0x0000000209082220 */ /* 0x000fe20000410000 */
[----:B------:R-:W-:Y:S01]  /*18300*/  @!P0 MOV R2, R4 ;  /* 0x0000000400028202 */ /* 0x000fe20000000f00 */
[----:B------:R-:W-:-:S02]  /*18310*/  @!P0 IMAD R14, R27, c[0x0][0x1d8], RZ ;  /* 0x000076001b0e8a24 */ /* 0x000fc400078e02ff */
[C-C-:B------:R-:W-:Y:S02]  /*18320*/  FFMA.FTZ R9, R10.reuse, R28, R11.reuse ;  /* 0x0000001c0a097223 */ /* 0x140fe4000001000b */
[----:B------:R-:W-:Y:S02]  /*18330*/  FFMA.FTZ R15, R10, R29, R11 ;  /* 0x0000001d0a0f7223 */ /* 0x000fe4000001000b */
[C---:B------:R-:W-:Y:S02]  /*18340*/  @!P0 IMAD R27, R31.reuse, c[0x0][0x1dc], R14 ;  /* 0x000077001f1b8a24 */ /* 0x040fe400078e020e */
[C---:B------:R-:W-:Y:S01]  /*18350*/  @!P0 IMAD.WIDE.U32 R2, R31.reuse, c[0x0][0x1d8], R2 ;  /* 0x000076001f028a25 */ /* 0x040fe200078e0002 */
[----:B------:R-:W-:-:S03]  /*18360*/  IADD3 R31, R31, 0x8, RZ ;  /* 0x000000081f1f7810 */ /* 0x000fc60007ffe0ff */
[----:B------:R-:W-:Y:S02]  /*18370*/  FFMA.FTZ R9, R12, R19, -R9 ;  /* 0x000000130c097223 */ /* 0x000fe40000010809 */
[----:B------:R-:W-:Y:S01]  /*18380*/  FFMA.FTZ R14, R8, R16, -R15 ;  /* 0x00000010080e7223 */ /* 0x000fe2000001080f */
[----:B------:R-:W-:Y:S01]  /*18390*/  @!P0 IADD3 R15, R3, R27, RZ ;  /* 0x0000001b030f8210 */ /* 0x000fe20007ffe0ff */
[----:B0-----:R-:W-:Y:S01]  /*183a0*/  @P2 FADD.FTZ R26, R26, 1 ;  /* 0x3f8000001a1a2421 */ /* 0x001fe20000010000 */
[----:B------:R-:W-:Y:S01]  /*183b0*/  @!P0 LEA R8, P3, R2, c[0x0][0x160], 0x1 ;  /* 0x0000580002088a11 */ /* 0x000fe200078608ff */
[----:B------:R-:W-:Y:S02]  /*183c0*/  FMUL.FTZ R12, R9, UR5 ;  /* 0x00000005090c7c20 */ /* 0x000fe40008410000 */
[----:B------:R-:W-:Y:S01]  /*183d0*/  @!P0 FMUL.FTZ R3, R14, UR5 ;  /* 0x000000050e038c20 */ /* 0x000fe20008410000 */
[----:B------:R-:W0:Y:S01]  /*183e0*/  @P2 MUFU.RCP R21, R26 ;  /* 0x0000001a00152308 */ /* 0x000e220000001000 */
[----:B------:R-:W-:Y:S01]  /*183f0*/  @!P0 LEA.HI.X R9, R2, c[0x0][0x164], R15, 0x1, P3 ;  /* 0x0000590002098a11 */ /* 0x000fe200018f0c0f */
[----:B-1----:R-:W-:Y:S01]  /*18400*/  @P2 FADD.FTZ R2, -R25, 1 ;  /* 0x3f80000019022421 */ /* 0x002fe20000010100 */
[----:B------:R-:W-:-:S02]  /*18410*/  SHF.R.S32.HI R14, RZ, 0x1f, R31 ;  /* 0x0000001fff0e7819 */ /* 0x000fc4000001141f */
[----:B------:R-:W-:Y:S01]  /*18420*/  @!P0 F2FP.BF16.PACK_AB R15, R3, R12 ;  /* 0x0000000c030f823e */ /* 0x000fe200000010ff */
[----:B------:R-:W-:Y:S01]  /*18430*/  @P2 FFMA.FTZ R12, R23, R2, 1 ;  /* 0x3f800000170c2423 */ /* 0x000fe20000010002 */
[--C-:B------:R-:W-:Y:S02]  /*18440*/  PRMT R2, RZ, 0x5410, R22.reuse ;  /* 0x00005410ff027816 */ /* 0x100fe40000000016 */
[----:B------:R-:W-:Y:S01]  /*18450*/  PRMT R22, RZ, 0x7610, R22 ;  /* 0x00007610ff167816 */ /* 0x000fe20000000016 */
[----:B------:R1:W-:Y:S01]  /*18460*/  @!P0 STG.E [R8.64], R15 ;  /* 0x0000000f08008986 */ /* 0x0003e2000c10190e */
[----:B------:R-:W-:Y:S01]  /*18470*/  ISETP.GE.U32.AND P0, PT, R31, c[0x0][0x1e0], PT ;  /* 0x000078001f007a0c */ /* 0x000fe20003f06070 */
[----:B------:R-:W-:Y:S01]  /*18480*/  @P2 FMUL.FTZ R25, R2, R25 ;  /* 0x0000001902192220 */ /* 0x000fe20000410000 */
[----:B------:R-:W-:Y:S02]  /*18490*/  ISETP.NE.AND P3, PT, R13, 0x40, PT ;  /* 0x000000400d00780c */ /* 0x000fe40003f65270 */
[----:B------:R-:W-:Y:S01]  /*184a0*/  ISETP.GE.OR.EX P0, PT, R14, c[0x0][0x1e4], P1, P0 ;  /* 0x000079000e007a0c */ /* 0x000fe20000f06700 */
[----:B0-----:R-:W-:-:S02]  /*184b0*/  @P2 FADD.FTZ R3, -R21, 1 ;  /* 0x3f80000015032421 */ /* 0x001fc40000010100 */
[----:B------:R-:W-:Y:S02]  /*184c0*/  @P2 FMUL.FTZ R21, R22, R21 ;  /* 0x0000001516152220 */ /* 0x000fe40000410000 */
[----:B------:R-:W-:Y:S02]  /*184d0*/  @P2 FFMA.FTZ R24, R24, R3, 1 ;  /* 0x3f80000018182423 */ /* 0x000fe40000010003 */
[----:B------:R-:W-:Y:S02]  /*184e0*/  @P2 FMUL.FTZ R2, R25, R12 ;  /* 0x0000000c19022220 */ /* 0x000fe40000410000 */
[----:B------:R-:W-:Y:S02]  /*184f0*/  @P2 FMUL.FTZ R22, R21, R24 ;  /* 0x0000001815162220 */ /* 0x000fe40000410000 */
[C-C-:B------:R-:W-:Y:S02]  /*18500*/  FFMA.FTZ R3, R10.reuse, R30, R11.reuse ;  /* 0x0000001e0a037223 */ /* 0x140fe4000001000b */
[----:B-1----:R-:W-:-:S02]  /*18510*/  FFMA.FTZ R9, R10, R32, R11 ;  /* 0x000000200a097223 */ /* 0x002fc4000001000b */
[----:B------:R-:W-:Y:S02]  /*18520*/  FFMA.FTZ R8, R2, R19, -R3 ;  /* 0x0000001302087223 */ /* 0x000fe40000010803 */
[----:B------:R-:W-:Y:S01]  /*18530*/  FFMA.FTZ R12, R22, R16, -R9 ;  /* 0x00000010160c7223 */ /* 0x000fe20000010809 */
[----:B------:R-:W-:Y:S05]  /*18540*/  @P0 BRA `(.L_x_782) ;  /* 0x000000c000000947 */ /* 0x000fea0003800000 */
[----:B------:R-:W-:Y:S01]  /*18550*/  MOV R2, R4 ;  /* 0x0000000400027202 */ /* 0x000fe20000000f00 */
[----:B------:R-:W-:Y:S01]  /*18560*/  IMAD R9, R14, c[0x0][0x1d8], RZ ;  /* 0x000076000e097a24 */ /* 0x000fe200078e02ff */
[----:B------:R-:W-:Y:S01]  /*18570*/  MOV R3, R7 ;  /* 0x0000000700037202 */ /* 0x000fe20000000f00 */
[----:B------:R-:W-:Y:S02]  /*18580*/  FMUL.FTZ R15, R8, UR5 ;  /* 0x00000005080f7c20 */ /* 0x000fe40008410000 */
[C---:B------:R-:W-:Y:S02]  /*18590*/  IMAD R9, R31.reuse, c[0x0][0x1dc], R9 ;  /* 0x000077001f097a24 */ /* 0x040fe400078e0209 */
[----:B------:R-:W-:-:S04]  /*185a0*/  IMAD.WIDE.U32 R2, R31, c[0x0][0x1d8], R2 ;  /* 0x000076001f027a25 */ /* 0x000fc800078e0002 */
[----:B------:R-:W-:Y:S01]  /*185b0*/  FMUL.FTZ R12, R12, UR5 ;  /* 0x000000050c0c7c20 */ /* 0x000fe20008410000 */
[----:B------:R-:W-:Y:S02]  /*185c0*/  IADD3 R3, R3, R9, RZ ;  /* 0x0000000903037210 */ /* 0x000fe40007ffe0ff */
[----:B------:R-:W-:-:S04]  /*185d0*/  LEA R8, P0, R2, c[0x0][0x160], 0x1 ;  /* 0x0000580002087a11 */ /* 0x000fc800078008ff */
[----:B------:R-:W-:Y:S02]  /*185e0*/  LEA.HI.X R9, R2, c[0x0][0x164], R3, 0x1, P0 ;  /* 0x0000590002097a11 */ /* 0x000fe400000f0c03 */
[----:B------:R-:W-:-:S05]  /*185f0*/  F2FP.BF16.PACK_AB R3, R12, R15 ;  /* 0x0000000f0c03723e */ /* 0x000fca00000010ff */
[----:B------:R0:W-:Y:S02]  /*18600*/  STG.E [R8.64], R3 ;  /* 0x0000000308007986 */ /* 0x0001e4000c10190e */
.L_x_782:
[----:B------:R-:W-:Y:S05]  /*18610*/  BSYNC B0 ;  /* 0x0000000000007941 */ /* 0x000fea0003800000 */
.L_x_781:
        /* <DEDUP_REMOVED lines=10> */
.L_x_698:
[----:B-1234-:R-:W2:Y:S01]  /*186c0*/  LDL R2, [R1+0x2f8] ;  /* 0x0002f80001027983 */ /* 0x01eea20000100800 */
[----:B------:R-:W-:Y:S01]  /*186d0*/  IMAD.MOV.U32 R6, RZ, RZ, c[0x0][0xc] ;  /* 0x00000300ff067624 */ /* 0x000fe200078e00ff */
[----:B------:R-:W-:Y:S01]  /*186e0*/  MOV R4, c[0x0][0x10] ;  /* 0x0000040000047a02 */ /* 0x000fe20000000f00 */
[----:B0-----:R-:W-:Y:S01]  /*186f0*/  HFMA2.MMA R3, -RZ, RZ, 0, 2.384185791015625e-07 ;  /* 0x00000004ff037435 */ /* 0x001fe200000001ff */
[----:B------:R-:W-:Y:S02]  /*18700*/  BSSY B0, `(.L_x_785) ;  /* 0x000000f000007945 */ /* 0x000fe40003800000 */
[----:B------:R-:W-:-:S02]  /*18710*/  ISETP.NE.AND P0, PT, R6, 0x1, PT ;  /* 0x000000010600780c */ /* 0x000fc40003f05270 */
[----:B------:R-:W-:-:S04]  /*18720*/  SHF.L.U32 R0, R4, 0x1, RZ ;  /* 0x0000000104007819 */ /* 0x000fc800000006ff */
[----:B------:R-:W-:Y:S02]  /*18730*/  SEL R0, R0, RZ, P0 ;  /* 0x000000ff00007207 */ /* 0x000fe40000000000 */
[----:B--2---:R-:W-:-:S03]  /*18740*/  ISETP.NE.AND P1, PT, R2, RZ, PT ;  /* 0x000000ff0200720c */ /* 0x004fc60003f25270 */
[----:B------:R-:W-:-:S10]  /*18750*/  IMAD.WIDE.U32 R2, R0, R3, c[0x0][0x1a8] ;  /* 0x00006a0000027625 */ /* 0x000fd400078e0003 */
        /* <DEDUP_REMOVED lines=9> */
.L_x_786:
[----:B------:R-:W-:Y:S05]  /*187f0*/  BSYNC B0 ;  /* 0x0000000000007941 */ /* 0x000fea0003800000 */
.L_x_785:
        /* <DEDUP_REMOVED lines=11> */
.L_x_788:
[----:B------:R-:W2:Y:S01]  /*188b0*/  LDG.E.STRONG.GPU R5, [R2.64] ;  /* 0x0000000e02057981 */ /* 0x000ea2000c1ef900 */
[----:B------:R-:W-:Y:S01]  /*188c0*/  YIELD ;  /* 0x0000000000007946 */ /* 0x000fe20003800000 */
[----:B--2---:R-:W-:Y:S01]  /*188d0*/  ISETP.NE.AND P0, PT, R5, R0, PT ;  /* 0x000000000500720c */ /* 0x004fe20003f05270 */
[----:B------:R-:W-:-:S12]  /*188e0*/  CCTL.IVALL ;  /* 0x00000000ff00798f */ /* 0x000fd80002000000 */
[----:B------:R-:W-:Y:S05]  /*188f0*/  @P0 BRA `(.L_x_788) ;  /* 0xffffffb000000947 */ /* 0x000fea000383ffff */
.L_x_787:
[----:B------:R-:W-:Y:S02]  /*18900*/  WARPSYNC 0xffffffff ;  /* 0xffffffff00007948 */ /* 0x000fe40003800000 */
[----:B------:R-:W2:Y:S01]  /*18910*/  LDL R4, [R1+0x2f8] ;  /* 0x0002f80001047983 */ /* 0x000ea20000100800 */
[----:B------:R-:W-:-:S03]  /*18920*/  MOV R19, c[0x0][0x1dc] ;  /* 0x0000770000137a02 */ /* 0x000fc60000000f00 */
[----:B------:R-:W-:Y:S01]  /*18930*/  BAR.SYNC.DEFER_BLOCKING 0x0 ;  /* 0x0000000000007b1d */ /* 0x000fe20000010000 */
[----:B------:R-:W-:-:S05]  /*18940*/  LEA.HI R0, P0, R19, c[0x0][0x1d8], RZ, 0x1 ;  /* 0x0000760013007a11 */ /* 0x000fca00078108ff */
[----:B------:R-:W-:-:S05]  /*18950*/  IMAD.X R3, RZ, RZ, c[0x0][0x1dc], P0 ;  /* 0x00007700ff037624 */ /* 0x000fca00000e06ff */
        /* <DEDUP_REMOVED lines=11> */
[----:B------:R-:W-:Y:S02]  /*18a10*/  MOV R16, c[0x0][0x1d8] ;  /* 0x0000760000107a02 */ /* 0x000fe40000000f00 */
[----:B------:R-:W-:Y:S02]  /*18a20*/  MOV R7, R4 ;  /* 0x0000000400077202 */ /* 0x000fe40000000f00 */
[----:B------:R-:W-:Y:S02]  /*18a30*/  SHF.L.U64.HI R27, R14, 0x2, R25 ;  /* 0x000000020e1b7819 */ /* 0x000fe40000010219 */
[----:B------:R-:W-:-:S02]  /*18a40*/  IADD3 R2, R2, UR5, RZ ;  /* 0x0000000502027c10 */ /* 0x000fc4000fffe0ff */
[----:B------:R-:W-:Y:S02]  /*18a50*/  SHF.L.U64.HI R19, R16, 0x2, R19 ;  /* 0x0000000210137819 */ /* 0x000fe40000010213 */
[----:B------:R-:W-:-:S04]  /*18a60*/  LEA.HI R23, P0, R2, UR4, RZ, 0x1 ;  /* 0x0000000402177c11 */ /* 0x000fc8000f8108ff */
[----:B------:R-:W-:-:S04]  /*18a70*/  IADD3.X R2, RZ, R2, RZ, P0, !PT ;  /* 0x00000002ff027210 */ /* 0x000fc800007fe4ff */
[--C-:B------:R-:W-:Y:S02]  /*18a80*/  SHF.R.S64 R23, R23, 0x1, R2.reuse ;  /* 0x0000000117177819 */ /* 0x100fe40000001002 */
[----:B------:R-:W-:-:S04]  /*18a90*/  SHF.R.S32.HI R0, RZ, 0x1, R2 ;  /* 0x00000001ff007819 */ /* 0x000fc80000011402 */
[----:B------:R-:W-:Y:S02]  /*18aa0*/  SHF.L.U64.HI R21, R23, 0x2, R0 ;  /* 0x0000000217157819 */ /* 0x000fe40000010200 */
.L_x_789:
[C---:B------:R-:W-:Y:S01]  /*18ab0*/  LEA R6, P0, R7.reuse, c[0x0][0x1b8], 0x2 ;  /* 0x00006e0007067a11 */ /* 0x040fe200078010ff */
[----:B------:R-:W2:Y:S03]  /*18ac0*/  LDL.LU R18, [R1+0x2f8] ;  /* 0x0002f80001127983 */ /* 0x000ea60000300800 */
[----:B------:R-:W-:Y:S02]  /*18ad0*/  LEA.HI.X R7, R7, c[0x0][0x1bc], R8, 0x2, P0 ;  /* 0x00006f0007077a11 */ /* 0x000fe400000f1408 */
[-C--:B------:R-:W-:Y:S02]  /*18ae0*/  LEA R8, P0, R14, R6.reuse, 0x2 ;  /* 0x000000060e087211 */ /* 0x080fe400078010ff */
[-C--:B------:R-:W-:Y:S01]  /*18af0*/  LEA R12, P2, R23, R6.reuse, 0x2 ;  /* 0x00000006170c7211 */ /* 0x080fe200078410ff */
[----:B------:R0:W3:Y:S01]  /*18b00*/  LDG.E R0, [R6.64] ;  /* 0x0000000e06007981 */ /* 0x0000e2000c1e1900 */
[----:B------:R-:W-:Y:S01]  /*18b10*/  LEA R10, P1, R16, R6, 0x2 ;  /* 0x00000006100a7211 */ /* 0x000fe200078210ff */
[C---:B------:R-:W-:Y:S01]  /*18b20*/  IMAD.X R9, R7.reuse, 0x1, R27, P0 ;  /* 0x0000000107097824 */ /* 0x040fe200000e061b */
[----:B------:R-:W-:-:S02]  /*18b30*/  IADD3.X R13, R7, R21, RZ, P2, !PT ;  /* 0x00000015070d7210 */ /* 0x000fc400017fe4ff */
[----:B------:R-:W-:-:S03]  /*18b40*/  IADD3.X R11, R19, R7, RZ, P1, !PT ;  /* 0x00000007130b7210 */ /* 0x000fc60000ffe4ff */
[----:B------:R-:W3:Y:S04]  /*18b50*/  LDG.E R9, [R8.64] ;  /* 0x0000000e08097981 */ /* 0x000ee8000c1e1900 */
[----:B------:R-:W4:Y:S04]  /*18b60*/  LDG.E R10, [R10.64] ;  /* 0x0000000e0a0a7981 */ /* 0x000f28000c1e1900 */
[----:B------:R-:W4:Y:S01]  /*18b70*/  LDG.E R13, [R12.64] ;  /* 0x0000000e0c0d7981 */ /* 0x000f22000c1e1900 */
[----:B------:R-:W-:Y:S01]  /*18b80*/  HFMA2.MMA R5, -RZ, RZ, 0, 1.1920928955078125e-07 ;  /* 0x00000002ff057435 */ /* 0x000fe200000001ff */
[----:B--2---:R-:W-:-:S02]  /*18b90*/  SHF.L.U32 R4, R18, 0x1, RZ ;  /* 0x0000000112047819 */ /* 0x004fc400000006ff */
[----:B0-----:R-:W-:-:S07]  /*18ba0*/  IADD3 R7, R18, 0x1c0, RZ ;  /* 0x000001c012077810 */ /* 0x001fce0007ffe0ff */
[----:B------:R-:W-:-:S04]  /*18bb0*/  IMAD.WIDE R2, R4, R5, c[0x0][0x168] ;  /* 0x00005a0004027625 */ /* 0x000fc800078e0205 */
[----:B------:R-:W-:Y:S01]  /*18bc0*/  IMAD.WIDE R4, R4, R5, c[0x0][0x170] ;  /* 0x00005c0004047625 */ /* 0x000fe200078e0205 */
[----:B------:R0:W-:Y:S01]  /*18bd0*/  STL [R1+0x2f8], R7 ;  /* 0x0002f80701007387 */ /* 0x0001e20000100800 */
[----:B---3--:R-:W-:Y:S02]  /*18be0*/  F2FP.BF16.PACK_AB R15, R9, R0 ;  /* 0x00000000090f723e */ /* 0x008fe400000010ff */
[----:B------:R-:W-:Y:S02]  /*18bf0*/  ISETP.GT.U32.AND P0, PT, R14, R7, PT ;  /* 0x000000070e00720c */ /* 0x000fe40003f04070 */
[----:B----4-:R-:W-:Y:S01]  /*18c00*/  F2FP.BF16.PACK_AB R17, R13, R10 ;  /* 0x0000000a0d11723e */ /* 0x010fe200000010ff */
[----:B------:R0:W-:Y:S01]  /*18c10*/  STG.E [R2.64], R15 ;  /* 0x0000000f02007986 */ /* 0x0001e2000c10190e */
[----:B------:R-:W-:-:S03]  /*18c20*/  SHF.R.S32.HI R8, RZ, 0x1f, R7 ;  /* 0x0000001fff087819 */ /* 0x000fc60000011407 */
[----:B------:R0:W-:Y:S01]  /*18c30*/  STG.E [R4.64], R17 ;  /* 0x0000001104007986 */ /* 0x0001e2000c10190e */
[----:B------:R-:W-:-:S13]  /*18c40*/  ISETP.GT.AND.EX P0, PT, R25, R8, PT, P0 ;  /* 0x000000081900720c */ /* 0x000fda0003f04300 */
[----:B0-----:R-:W-:Y:S05]  /*18c50*/  @P0 BRA `(.L_x_789) ;  /* 0xfffffe5000000947 */ /* 0x001fea000383ffff */
[----:B------:R-:W-:Y:S05]  /*18c60*/  EXIT ;  /* 0x000000000000794d */ /* 0x000fea0003800000 */
.L_x_790:
        /* <DEDUP_REMOVED lines=9> */
.L_x_5622:


//--------------------- .text._Z35group_norm_nhwc_bwd_one_pass_kernelI11Bf16IOFp16WLi64ELi112ELi448EEv26Group_norm_nhwc_bwd_params --------------------------
	.section	.text._Z35group_norm_nhwc_bwd_one_pass_kernelI11Bf16IOFp16WLi64ELi112ELi448EEv26Group_norm_nhwc_bwd_params,"ax",@progbits
	.sectioninfo	@"SHI_REGISTERS=72"
	.align	128
        .global         _Z35group_norm_nhwc_bwd_one_pass_kernelI11Bf16IOFp16WLi64ELi112ELi448EEv26Group_norm_nhwc_bwd_params
        .type           _Z35group_norm_nhwc_bwd_one_pass_kernelI11Bf16IOFp16WLi64ELi112ELi448EEv26Group_norm_nhwc_bwd_params,@function
        .size           _Z35group_norm_nhwc_bwd_one_pass_kernelI11Bf16IOFp16WLi64ELi112ELi448EEv26Group_norm_nhwc_bwd_params,(.L_x_5623 - _Z35group_norm_nhwc_bwd_one_pass_kernelI11Bf16IOFp16WLi64ELi112ELi448EEv26Group_norm_nhwc_bwd_params)
        .other          _Z35group_norm_nhwc_bwd_one_pass_kernelI11Bf16IOFp16WLi64ELi112ELi448EEv26Group_norm_nhwc_bwd_params,@"STO_CUDA_ENTRY STV_DEFAULT"
_Z35group_norm_nhwc_bwd_one_pass_kernelI11Bf16IOFp16WLi64ELi112ELi448EEv26Group_norm_nhwc_bwd_params:
.text._Z35group_norm_nhwc_bwd_one_pass_kernelI11Bf16IOFp16WLi64ELi112ELi448EEv26Group_norm_nhwc_bwd_params:
        /* <DEDUP_REMOVED lines=66> */
.L_x_842:
        /* <DEDUP_REMOVED lines=208> */
[----:B--2---:R-:W-:-:S02]  /*1120*/  @P0 HADD2.F32 R32, -RZ, R19.H0_H0 ;  /* 0x20000013ff200230 */ /* 0x004fc40000004100 */
[----:B---3--:R-:W-:Y:S02]  /*1130*/  @P0 HADD2.F32 R3, -RZ, R18.H0_H0 ;  /* 0x20000012ff030230 */ /* 0x008fe40000004100 */
[----:B----4-:R-:W-:Y:S02]  /*1140*/  HADD2.F32 R33, -RZ, R33.H0_H0 ;  /* 0x20000021ff217230 */ /* 0x010fe40000004100 */
[----:B------:R-:W-:Y:S02]  /*1150*/  HADD2.F32 R0, -RZ, R0.H0_H0 ;  /* 0x20000000ff007230 */ /* 0x000fe40000004100 */
.L_x_793:
[----:B----4-:R-:W-:Y:S05]  /*1160*/  BSYNC B0 ;  /* 0x0000000000007941 */ /* 0x010fea0003800000 */
.L_x_792:
        /* <DEDUP_REMOVED lines=36> */
.L_x_794:
        /* <DEDUP_REMOVED lines=26> */
.L_x_795:
        /* <DEDUP_REMOVED lines=41> */
.L_x_796:
        /* <DEDUP_REMOVED lines=37> */
.L_x_797:
        /* <DEDUP_REMOVED lines=34> */
.L_x_798:
        /* <DEDUP_REMOVED lines=38> */
.L_x_799:
        /* <DEDUP_REMOVED lines=36> */
.L_x_800:
        /* <DEDUP_REMOVED lines=34> */
.L_x_801:
        /* <DEDUP_REMOVED lines=85> */
.L_x_803:
[----:B0-----:R-:W-:Y:S05]  /*2860*/  BSYNC B0 ;  /* 0x0000000000007941 */ /* 0x001fea0003800000 */
.L_x_802:
        /* <DEDUP_REMOVED lines=41> */
.L_x_805:
[----:B------:R-:W-:Y:S05]  /*2b00*/  BSYNC B0 ;  /* 0x0000000000007941 */ /* 0x000fea0003800000 */
.L_x_804:
        /* <DEDUP_REMOVED lines=20> */
.L_x_807:
[----:B------:R-:W-:Y:S05]  /*2c50*/  BSYNC B0 ;  /* 0x0000000000007941 */ /* 0x000fea0003800000 */
.L_x_806:
        /* <DEDUP_REMOVED lines=31> */
.L_x_810:
[----:B------:R-:W2:Y:S01]  /*2e50*/  LDG.E.STRONG.GPU R19, [R16.64] ;  /* 0x0000000e10137981 */ /* 0x000ea2000c1ef900 */
[----:B------:R-:W-:Y:S01]  /*2e60*/  YIELD ;  /* 0x0000000000007946 */ /* 0x000fe20003800000 */
[----:B--2---:R-:W-:Y:S01]  /*2e70*/  ISETP.NE.AND P6, PT, R19, R22, PT ;  /* 0x000000161300720c */ /* 0x004fe20003fc5270 */
[----:B------:R-:W-:-:S12]  /*2e80*/  CCTL.IVALL ;  /* 0x00000000ff00798f */ /* 0x000fd80002000000 */
[----:B------:R-:W-:Y:S05]  /*2e90*/  @P6 BRA `(.L_x_810) ;  /* 0xffffffb000006947 */ /* 0x000fea000383ffff */
.L_x_809:
        /* <DEDUP_REMOVED lines=26> */
.L_x_814:
        /* <DEDUP_REMOVED lines=116> */
.L_x_813:
        /* <DEDUP_REMOVED lines=64> */
.L_x_815:
[----:B------:R-:W-:-:S04]  /*3b80*/  LOP3.LUT P6, RZ, R61, 0x1, RZ, 0xc0, !PT ;  /* 0x000000013dff7812 */ /* 0x000fc800078cc0ff */
[----:B------:R-:W-:-:S13]  /*3b90*/  ISETP.NE.OR P6, PT, RZ, UR4, P6 ;  /* 0x00000004ff007c0c */ /* 0x000fda000b7c5670 */
[----:B------:R-:W-:Y:S05]  /*3ba0*/  @!P6 BRA `(.L_x_811) ;  /* 0x000002000000e947 */ /* 0x000fea0003800000 */
.L_x_812:
        /* <DEDUP_REMOVED lines=32> */
.L_x_811:
        /* <DEDUP_REMOVED lines=11> */
.L_x_817:
[----:B------:R-:W-:Y:S05]  /*3e60*/  BSYNC B0 ;  /* 0x0000000000007941 */ /* 0x000fea0003800000 */
.L_x_816:
        /* <DEDUP_REMOVED lines=17> */
.L_x_808:
        /* <DEDUP_REMOVED lines=37> */
.L_x_818:
        /* <DEDUP_REMOVED lines=18> */
.L_x_820:
[----:B------:R-:W-:Y:S05]  /*42f0*/  BSYNC B0 ;  /* 0x0000000000007941 */ /* 0x000fea0003800000 */
.L_x_819:
        /* <DEDUP_REMOVED lines=27> */
.L_x_821:
        /* <DEDUP_REMOVED lines=19> */
.L_x_823:
[----:B------:R-:W-:Y:S05]  /*45e0*/  BSYNC B0 ;  /* 0x0000000000007941 */ /* 0x000fea0003800000 */
.L_x_822:
        /* <DEDUP_REMOVED lines=28> */
.L_x_824:
        /* <DEDUP_REMOVED lines=18> */
.L_x_826:
[----:B------:R-:W-:Y:S05]  /*48d0*/  BSYNC B0 ;  /* 0x0000000000007941 */ /* 0x000fea0003800000 */
.L_x_825:
        /* <DEDUP_REMOVED lines=27> */
.L_x_827:
        /* <DEDUP_REMOVED lines=18> */
.L_x_829:
[----:B------:R-:W-:Y:S05]  /*4bb0*/  BSYNC B0 ;  /* 0x0000000000007941 */ /* 0x000fea0003800000 */
.L_x_828:
        /* <DEDUP_REMOVED lines=27> */
.L_x_830:
        /* <DEDUP_REMOVED lines=18> */
.L_x_832:
[----:B------:R-:W-:Y:S05]  /*4e90*/  BSYNC B0 ;  /* 0x0000000000007941 */ /* 0x000fea0003800000 */
.L_x_831:
        /* <DEDUP_REMOVED lines=27> */
.L_x_833:
        /* <DEDUP_REMOVED lines=18> */
.L_x_835:
[----:B------:R-:W-:Y:S05]  /*5170*/  BSYNC B0 ;  /* 0x0000000000007941 */ /* 0x000fea0003800000 */
.L_x_834:
        /* <DEDUP_REMOVED lines=28> */
.L_x_836:
        /* <DEDUP_REMOVED lines=21> */
.L_x_838:
[----:B------:R-:W-:Y:S05]  /*5490*/  BSYNC B0 ;  /* 0x0000000000007941 */ /* 0x000fea0003800000 */
.L_x_837:
        /* <DEDUP_REMOVED lines=30> */
.L_x_839:
        /* <DEDUP_REMOVED lines=17> */
.L_x_841:
[----:B------:R-:W-:Y:S05]  /*5790*/  BSYNC B0 ;  /* 0x0000000000007941 */ /* 0x000fea0003800000 */
.L_x_840:
[----:B------:R-:W-:Y:S01]  /*57a0*/  ULDC UR4, c[0x0][0x10] ;  /* 0x0000040000047ab9 */ /* 0x000fe20000000800 */
[----:B------:R-:W-:Y:S01]  /*57b0*/  IADD3 R50, R50, 0x1, RZ ;  /* 0x0000000132327810 */ /* 0x000fe20007ffe0ff */
[----:B------:R-:W-:-:S04]  /*57c0*/  UIADD3 UR7, UR7, UR4, URZ ;  /* 0x0000000407077290 */ /* 0x000fc8000fffe03f */
[----:B------:R-:W-:-:S06]  /*57d0*/  UISETP.GE.AND UP0, UPT, UR7, UR6, UPT ;  /* 0x000000060700728c */ /* 0x000fcc000bf06270 */
[----:B------:R-:W-:-:S13]  /*57e0*/  PLOP3.LUT P0, PT, PT, PT, UP0, 0x80, 0x0 ;  /* 0x000000000000781c */ /* 0x000fda0003f0f008 */
[----:B------:R-:W-:Y:S01]  /*57f0*/  @P0 CALL.REL.NOINC `(.L_x_791) ;  /* 0x0000001000000944 */ /* 0x000fe20003c00000 */
[----:B------:R-:W-:Y:S05]  /*5800*/  BRA `(.L_x_842) ;  /* 0xffffac1000007947 */ /* 0x000fea000383ffff */
.L_x_791:
        /* <DEDUP_REMOVED lines=18> */
.L_x_844:
[----:B------:R-:W-:Y:S05]  /*5930*/  BSYNC B0 ;  /* 0x0000000000007941 */ /* 0x000fea0003800000 */
.L_x_843:
        /* <DEDUP_REMOVED lines=11> */
.L_x_846:
[----:B------:R-:W2:Y:S01]  /*59f0*/  LDG.E.STRONG.GPU R5, [R2.64] ;  /* 0x0000000e02057981 */ /* 0x000ea2000c1ef900 */
[----:B------:R-:W-:Y:S01]  /*5a00*/  YIELD ;  /* 0x0000000000007946 */ /* 0x000fe20003800000 */
[----:B--2---:R-:W-:Y:S01]  /*5a10*/  ISETP.NE.AND P0, PT, R5, R0, PT ;  /* 0x000000000500720c */ /* 0x004fe20003f05270 */
[----:B------:R-:W-:-:S12]  /*5a20*/  CCTL.IVALL ;  /* 0x00000000ff00798f */ /* 0x000fd80002000000 */
[----:B------:R-:W-:Y:S05]  /*5a30*/  @P0 BRA `(.L_x_846) ;  /* 0xffffffb000000947 */ /* 0x000fea000383ffff */
.L_x_845:
        /* <DEDUP_REMOVED lines=25> */
.L_x_847:
        /* <DEDUP_REMOVED lines=20> */
[----:B--2---:R-:W-:Y:S02]  /*5d10*/  F2FP.PACK_AB R15, R9, R0 ;  /* 0x00000000090f723e */ /* 0x004fe400000000ff */
[----:B---3--:R-:W-:-:S03]  /*5d20*/  F2FP.PACK_AB R17, R13, R10 ;  /* 0x0000000a0d11723e */ /* 0x008fc600000000ff */
[----:B------:R0:W-:Y:S04]  /*5d30*/  STG.E [R2.64], R15 ;  /* 0x0000000f02007986 */ /* 0x0001e8000c10190e */
[----:B------:R0:W-:Y:S02]  /*5d40*/  STG.E [R4.64], R17 ;  /* 0x0000001104007986 */ /* 0x0001e4000c10190e */
[----:B------:R-:W-:Y:S05]  /*5d50*/  @P0 BRA `(.L_x_847) ;  /* 0xfffffe7000000947 */ /* 0x000fea000383ffff */
[----:B------:R-:W-:Y:S05]  /*5d60*/  EXIT ;  /* 0x000000000000794d */ /* 0x000fea0003800000 */
.L_x_848:
        /* <DEDUP_REMOVED lines=9> */
.L_x_5623:


//--------------------- .text._Z35group_norm_nhwc_bwd_one_pass_kernelI11Bf16IOFp16WLi128ELi112ELi448EEv26Group_norm_nhwc_bwd_params --------------------------
	.section	.text._Z35group_norm_nhwc_bwd_one_pass_kernelI11Bf16IOFp16WLi128ELi112ELi448EEv26Group_norm_nhwc_bwd_params,"ax",@progbits
	.sectioninfo	@"SHI_REGISTERS=128"
	.align	128
        .global         _Z35group_norm_nhwc_bwd_one_pass_kernelI11Bf16IOFp16WLi128ELi112ELi448EEv26Group_norm_nhwc_bwd_params
        .type           _Z35group_norm_nhwc_bwd_one_pass_kernelI11Bf16IOFp16WLi128ELi112ELi448EEv26Group_norm_nhwc_bwd_params,@function
        .size           _Z35group_norm_nhwc_bwd_one_pass_kernelI11Bf16IOFp16WLi128ELi112ELi448EEv26Group_norm_nhwc_bwd_params,(.L_x_5624 - _Z35group_norm_nhwc_bwd_one_pass_kernelI11Bf16IOFp16WLi128ELi112ELi448EEv26Group_norm_nhwc_bwd_params)
        .other          _Z35group_norm_nhwc_bwd_one_pass_kernelI11Bf16IOFp16WLi128ELi112ELi448EEv26Group_norm_nhwc_bwd_params,@"STO_CUDA_ENTRY STV_DEFAULT"
_Z35group_norm_nhwc_bwd_one_pass_kernelI11Bf16IOFp16WLi128ELi112ELi448EEv26Group_norm_nhwc_bwd_params:
.text._Z35group_norm_nhwc_bwd_one_pass_kernelI11Bf16IOFp16WLi128ELi112ELi448EEv26Group_norm_nhwc_bwd_params:
        /* <DEDUP_REMOVED lines=109> */
.L_x_932:
        /* <DEDUP_REMOVED lines=351> */
[----:B--2---:R-:W-:Y:S01]  /*1cc0*/  @P0 HADD2.F32 R90, -RZ, R26.H0_H0 ;  /* 0x2000001aff5a0230 */ /* 0x004fe20000004100 */
[----:B------:R-:W-:-:S10]  /*1cd0*/  HFMA2.MMA R26, -RZ, RZ, 0, 1.1920928955078125e-07 ;  /* 0x00000002ff1a7435 */ /* 0x000fd400000001ff */
[----:B0-----:R-:W-:-:S05]  /*1ce0*/  IMAD.WIDE R24, R105, R26, c[0x0][0x188] ;  /* 0x0000620069187625 */ /* 0x001fca00078e021a */
[----:B------:R-:W2:Y:S04]  /*1cf0*/  LDG.E.U16 R88, [R24.64] ;  /* 0x0000000618587981 */ /* 0x000ea8000c1e1500 */
[----:B------:R-:W4:Y:S01]  /*1d00*/  LDG.E.U16 R91, [R24.64+0x2] ;  /* 0x00000206185b7981 */ /* 0x000f22000c1e1500 */
[----:B---3--:R-:W-:Y:S02]  /*1d10*/  @P0 HADD2.F32 R89, -RZ, R27.H0_H0 ;  /* 0x2000001bff590230 */ /* 0x008fe40000004100 */
[----:B--2---:R-:W-:Y:S02]  /*1d20*/  HADD2.F32 R88, -RZ, R88.H0_H0 ;  /* 0x20000058ff587230 */ /* 0x004fe40000004100 */
[----:B----4-:R-:W-:Y:S02]  /*1d30*/  HADD2.F32 R91, -RZ, R91.H0_H0 ;  /* 0x2000005bff5b7230 */ /* 0x010fe40000004100 */
.L_x_851:
[----:B0-2---:R-:W-:Y:S05]  /*1d40*/  BSYNC B0 ;  /* 0x0000000000007941 */ /* 0x005fea0003800000 */
.L_x_850:
        /* <DEDUP_REMOVED lines=36> */
.L_x_852:
        /* <DEDUP_REMOVED lines=26> */
.L_x_853:
        /* <DEDUP_REMOVED lines=41> */
.L_x_854:
        /* <DEDUP_REMOVED lines=37> */
.L_x_855:
        /* <DEDUP_REMOVED lines=37> */
.L_x_856:
        /* <DEDUP_REMOVED lines=34> */
.L_x_857:
        /* <DEDUP_REMOVED lines=35> */
.L_x_858:
        /* <DEDUP_REMOVED lines=35> */
.L_x_859:
        /* <DEDUP_REMOVED lines=35> */
.L_x_860:
        /* <DEDUP_REMOVED lines=35> */
.L_x_861:
        /* <DEDUP_REMOVED lines=35> */
.L_x_862:
        /* <DEDUP_REMOVED lines=35> */
.L_x_863:
        /* <DEDUP_REMOVED lines=38> */
.L_x_864:
        /* <DEDUP_REMOVED lines=36> */
.L_x_865:
        /* <DEDUP_REMOVED lines=35> */
.L_x_866:
        /* <DEDUP_REMOVED lines=33> */
.L_x_867:
        /* <DEDUP_REMOVED lines=99> */
.L_x_869:
[----:B0-----:R-:W-:Y:S05]  /*46b0*/  BSYNC B0 ;  /* 0x0000000000007941 */ /* 0x001fea0003800000 */
.L_x_868:
        /* <DEDUP_REMOVED lines=41> */
.L_x_871:
[----:B------:R-:W-:Y:S05]  /*4950*/  BSYNC B0 ;  /* 0x0000000000007941 */ /* 0x000fea0003800000 */
.L_x_870:
        /* <DEDUP_REMOVED lines=16> */
.L_x_873:
[----:B------:R-:W-:Y:S05]  /*4a60*/  BSYNC B0 ;  /* 0x0000000000007941 */ /* 0x000fea0003800000 */
.L_x_872:
        /* <DEDUP_REMOVED lines=31> */
.L_x_876:
[----:B------:R-:W2:Y:S01]  /*4c60*/  LDG.E.STRONG.GPU R28, [R24.64] ;  /* 0x00000006181c7981 */ /* 0x000ea2000c1ef900 */
[----:B------:R-:W-:Y:S01]  /*4c70*/  YIELD ;  /* 0x0000000000007946 */ /* 0x000fe20003800000 */
[----:B--2---:R-:W-:Y:S01]  /*4c80*/  ISETP.NE.AND P6, PT, R28, R31, PT ;  /* 0x0000001f1c00720c */ /* 0x004fe20003fc5270 */
[----:B------:R-:W-:-:S12]  /*4c90*/  CCTL.IVALL ;  /* 0x00000000ff00798f */ /* 0x000fd80002000000 */
[----:B------:R-:W-:Y:S05]  /*4ca0*/  @P6 BRA `(.L_x_876) ;  /* 0xffffffb000006947 */ /* 0x000fea000383ffff */
.L_x_875:
        /* <DEDUP_REMOVED lines=23> */
.L_x_880:
        /* <DEDUP_REMOVED lines=115> */
.L_x_879:
        /* <DEDUP_REMOVED lines=63> */
.L_x_881:
[----:B------:R-:W-:-:S04]  /*5940*/  LOP3.LUT P6, RZ, R15, 0x1, RZ, 0xc0, !PT ;  /* 0x000000010fff7812 */ /* 0x000fc800078cc0ff */
[----:B------:R-:W-:-:S13]  /*5950*/  ISETP.NE.OR P6, PT, R25, RZ, P6 ;  /* 0x000000ff1900720c */ /* 0x000fda00037c5670 */
[----:B------:R-:W-:Y:S05]  /*5960*/  @!P6 BRA `(.L_x_877) ;  /* 0x000001f00000e947 */ /* 0x000fea0003800000 */
.L_x_878:
        /* <DEDUP_REMOVED lines=31> */
.L_x_877:
        /* <DEDUP_REMOVED lines=10> */
.L_x_883:
[----:B------:R-:W-:Y:S05]  /*5c00*/  BSYNC B0 ;  /* 0x0000000000007941 */ /* 0x000fea0003800000 */
.L_x_882:
        /* <DEDUP_REMOVED lines=17> */
.L_x_874:
        /* <DEDUP_REMOVED lines=37> */
.L_x_884:
        /* <DEDUP_REMOVED lines=19> */
.L_x_886:
[----:B------:R-:W-:Y:S05]  /*60a0*/  BSYNC B0 ;  /* 0x0000000000007941 */ /* 0x000fea0003800000 */
.L_x_885:
        /* <DEDUP_REMOVED lines=28> */
.L_x_887:
        /* <DEDUP_REMOVED lines=19> */
.L_x_889:
[----:B------:R-:W-:Y:S05]  /*63a0*/  BSYNC B0 ;  /* 0x0000000000007941 */ /* 0x000fea0003800000 */
.L_x_888:
        /* <DEDUP_REMOVED lines=28> */
.L_x_890:
        /* <DEDUP_REMOVED lines=19> */
.L_x_892:
[----:B------:R-:W-:Y:S05]  /*66a0*/  BSYNC B0 ;  /* 0x0000000000007941 */ /* 0x000fea0003800000 */
.L_x_891:
        /* <DEDUP_REMOVED lines=28> */
.L_x_893:
        /* <DEDUP_REMOVED lines=19> */
.L_x_895:
[----:B------:R-:W-:Y:S05]  /*69a0*/  BSYNC B0 ;  /* 0x0000000000007941 */ /* 0x000fea0003800000 */
.L_x_894:
        /* <DEDUP_REMOVED lines=28> */
.L_x_896:
        /* <DEDUP_REMOVED lines=19> */
.L_x_898:
[----:B------:R-:W-:Y:S05]  /*6ca0*/  BSYNC B0 ;  /* 0x0000000000007941 */ /* 0x000fea0003800000 */
.L_x_897:
        /* <DEDUP_REMOVED lines=28> */
.L_x_899:
        /* <DEDUP_REMOVED lines=19> */
.L_x_901:
[----:B------:R-:W-:Y:S05]  /*6fa0*/  BSYNC B0 ;  /* 0x0000000000007941 */ /* 0x000fea0003800000 */
.L_x_900:
        /* <DEDUP_REMOVED lines=28> */
.L_x_902:
        /* <DEDUP_REMOVED lines=19> */
.L_x_904:
[----:B------:R-:W-:Y:S05]  /*72a0*/  BSYNC B0 ;  /* 0x0000000000007941 */ /* 0x000fea0003800000 */
.L_x_903:
        /* <DEDUP_REMOVED lines=28> */
.L_x_905:
        /* <DEDUP_REMOVED lines=18> */
.L_x_907:
[----:B------:R-:W-:Y:S05]  /*7590*/  BSYNC B0 ;  /* 0x0000000000007941 */ /* 0x000fea0003800000 */
.L_x_906:
        /* <DEDUP_REMOVED lines=27> */
.L_x_908:
        /* <DEDUP_REMOVED lines=18> */
.L_x_910:
[----:B------:R-:W-:Y:S05]  /*7870*/  BSYNC B0 ;  /* 0x0000000000007941 */ /* 0x000fea0003800000 */
.L_x_909:
        /* <DEDUP_REMOVED lines=27> */
.L_x_911:
        /* <DEDUP_REMOVED lines=18> */
.L_x_913:
[----:B------:R-:W-:Y:S05]  /*7b50*/  BSYNC B0 ;  /* 0x0000000000007941 */ /* 0x000fea0003800000 */
.L_x_912:
        /* <DEDUP_REMOVED lines=27> */
.L_x_914:
        /* <DEDUP_REMOVED lines=18> */
.L_x_916:
[----:B------:R-:W-:Y:S05]  /*7e30*/  BSYNC B0 ;  /* 0x0000000000007941 */ /* 0x000fea0003800000 */
.L_x_915:
        /* <DEDUP_REMOVED lines=27> */
.L_x_917:
        /* <DEDUP_REMOVED lines=18> */
.L_x_919:
[----:B------:R-:W-:Y:S05]  /*8110*/  BSYNC B0 ;  /* 0x0000000000007941 */ /* 0x000fea0003800000 */
.L_x_918:
        /* <DEDUP_REMOVED lines=28> */
.L_x_920:
        /* <DEDUP_REMOVED lines=23> */
.L_x_922:
[----:B------:R-:W-:Y:S05]  /*8450*/  BSYNC B0 ;  /* 0x0000000000007941 */ /* 0x000fea0003800000 */
.L_x_921:
        /* <DEDUP_REMOVED lines=27> */
.L_x_923:
        /* <DEDUP_REMOVED lines=23> */
.L_x_925:
[----:B------:R-:W-:Y:S05]  /*8780*/  BSYNC B0 ;  /* 0x0000000000007941 */ /* 0x000fea0003800000 */
.L_x_924:
        /* <DEDUP_REMOVED lines=27> */
.L_x_926:
        /* <DEDUP_REMOVED lines=25> */
.L_x_928:
[----:B------:R-:W-:Y:S05]  /*8ad0*/  BSYNC B0 ;  /* 0x0000000000007941 */ /* 0x000fea0003800000 */
.L_x_927:
        /* <DEDUP_REMOVED lines=25> */
.L_x_929:
        /* <DEDUP_REMOVED lines=20> */
.L_x_931:
[----:B------:R-:W-:Y:S05]  /*8db0*/  BSYNC B0 ;  /* 0x0000000000007941 */ /* 0x000fea0003800000 */
.L_x_930:
[----:B------:R-:W-:Y:S02]  /*8dc0*/  IADD3 R6, R6, c[0x0][0x10], RZ ;  /* 0x0000040006067a10 */ /* 0x000fe40007ffe0ff */
[----:B------:R-:W-:Y:S02]  /*8dd0*/  IADD3 R5, R5, 0x1, RZ ;  /* 0x0000000105057810 */ /* 0x000fe40007ffe0ff */
[----:B------:R-:W-:-:S13]  /*8de0*/  ISETP.GE.AND P0, PT, R6, UR4, PT ;  /* 0x0000000406007c0c */ /* 0x000fda000bf06270 */
[----:B------:R-:W-:Y:S01]  /*8df0*/  @P0 CALL.REL.NOINC `(.L_x_849) ;  /* 0x0000001000000944 */ /* 0x000fe20003c00000 */
[----:B------:R-:W-:Y:S05]  /*8e00*/  BRA `(.L_x_932) ;  /* 0xffff78c000007947 */ /* 0x000fea000383ffff */
.L_x_849:
        /* <DEDUP_REMOVED lines=18> */
.L_x_934:
[----:B------:R-:W-:Y:S05]  /*8f30*/  BSYNC B0 ;  /* 0x0000000000007941 */ /* 0x000fea0003800000 */
.L_x_933:
        /* <DEDUP_REMOVED lines=11> */
.L_x_936:
[----:B------:R-:W2:Y:S01]  /*8ff0*/  LDG.E.STRONG.GPU R7, [R4.64] ;  /* 0x0000000604077981 */ /* 0x000ea2000c1ef900 */
[----:B------:R-:W-:Y:S01]  /*9000*/  YIELD ;  /* 0x0000000000007946 */ /* 0x000fe20003800000 */
[----:B--2---:R-:W-:Y:S01]  /*9010*/  ISETP.NE.AND P0, PT, R7, R0, PT ;  /* 0x000000000700720c */ /* 0x004fe20003f05270 */
[----:B------:R-:W-:-:S12]  /*9020*/  CCTL.IVALL ;  /* 0x00000000ff00798f */ /* 0x000fd80002000000 */
[----:B------:R-:W-:Y:S05]  /*9030*/  @P0 BRA `(.L_x_936) ;  /* 0xffffffb000000947 */ /* 0x000fea000383ffff */
.L_x_935:
        /* <DEDUP_REMOVED lines=25> */
.L_x_937:
        /* <DEDUP_REMOVED lines=26> */
.L_x_938:
        /* <DEDUP_REMOVED lines=9> */
.L_x_5624:


//--------------------- .text._Z35group_norm_nhwc_bwd_one_pass_kernelI11Bf16IOFp16WLi256ELi112ELi448EEv26Group_norm_nhwc_bwd_params --------------------------
	.section	.text._Z35group_norm_nhwc_bwd_one_pass_kernelI11Bf16IOFp16WLi256ELi112ELi448EEv26Group_norm_nhwc_bwd_params,"ax",@progbits
	.sectioninfo	@"SHI_REGISTERS=128"
	.align	128
        .global         _Z35group_norm_nhwc_bwd_one_pass_kernelI11Bf16IOFp16WLi256ELi112ELi448EEv26Group_norm_nhwc_bwd_params
        .type           _Z35group_norm_nhwc_bwd_one_pass_kernelI11Bf16IOFp16WLi256ELi112ELi448EEv26Group_norm_nhwc_bwd_params,@function
        .size           _Z35group_norm_nhwc_bwd_one_pass_kernelI11Bf16IOFp16WLi256ELi112ELi448EEv26Group_norm_nhwc_bwd_params,(.L_x_5625 - _Z35group_norm_nhwc_bwd_one_pass_kernelI11Bf16IOFp16WLi256ELi112ELi448EEv26Group_norm_nhwc_bwd_params)
        .other          _Z35group_norm_nhwc_bwd_one_pass_kernelI11Bf16IOFp16WLi256ELi112ELi448EEv26Group_norm_nhwc_bwd_params,@"STO_CUDA_ENTRY STV_DEFAULT"
_Z35group_norm_nhwc_bwd_one_pass_kernelI11Bf16IOFp16WLi256ELi112ELi448EEv26Group_norm_nhwc_bwd_params:
.text._Z35group_norm_nhwc_bwd_one_pass_kernelI11Bf16IOFp16WLi256ELi112ELi448EEv26Group_norm_nhwc_bwd_params:
        /* <DEDUP_REMOVED lines=190> */
.L_x_1086:
        /* <DEDUP_REMOVED lines=727> */
[----:B--2---:R-:W-:Y:S02]  /*3950*/  @P0 HADD2.F32 R68, -RZ, R35.H0_H0 ;  /* 0x20000023ff440230 */ /* 0x004fe40000004100 */
[----:B---3--:R-:W-:Y:S01]  /*3960*/  @P0 HADD2.F32 R69, -RZ, R32.H0_H0 ;  /* 0x20000020ff450230 */ /* 0x008fe20000004100 */
[----:B------:R-:W-:-:S05]  /*3970*/  MOV R32, 0x2 ;  /* 0x0000000200207802 */ /* 0x000fca0000000f00 */
[----:B------:R-:W-:-:S05]  /*3980*/  IMAD.WIDE R32, R34, R32, c[0x0][0x188] ;  /* 0x0000620022207625 */ /* 0x000fca00078e0220 */
[----:B------:R0:W2:Y:S04]  /*3990*/  LDG.E.U16 R67, [R32.64] ;  /* 0x0000001220437981 */ /* 0x0000a8000c1e1500 */
[----:B0-----:R-:W3:Y:S01]  /*39a0*/  LDG.E.U16 R32, [R32.64+0x2] ;  /* 0x0000021220207981 */ /* 0x001ee2000c1e1500 */
[----:B--2---:R-:W-:Y:S02]  /*39b0*/  HADD2.F32 R67, -RZ, R67.H0_H0 ;  /* 0x20000043ff437230 */ /* 0x004fe40000004100 */
[----:B---3--:R-:W-:Y:S02]  /*39c0*/  HADD2.F32 R70, -RZ, R32.H0_H0 ;  /* 0x20000020ff467230 */ /* 0x008fe40000004100 */
.L_x_941:
[----:B------:R-:W-:Y:S05]  /*39d0*/  BSYNC B0 ;  /* 0x0000000000007941 */ /* 0x000fea0003800000 */
.L_x_940:
        /* <DEDUP_REMOVED lines=30> */
.L_x_942:
        /* <DEDUP_REMOVED lines=34> */
.L_x_943:
        /* <DEDUP_REMOVED lines=40> */
.L_x_944:
        /* <DEDUP_REMOVED lines=37> */
.L_x_945:
        /* <DEDUP_REMOVED lines=37> */
.L_x_946:
        /* <DEDUP_REMOVED lines=37> */
.L_x_947:
        /* <DEDUP_REMOVED lines=37> */
.L_x_948:
        /* <DEDUP_REMOVED lines=37> */
.L_x_949:
        /* <DEDUP_REMOVED lines=37> */
.L_x_950:
        /* <DEDUP_REMOVED lines=37> */
.L_x_951:
        /* <DEDUP_REMOVED lines=37> */
.L_x_952:
        /* <DEDUP_REMOVED lines=37> */
.L_x_953:
        /* <DEDUP_REMOVED lines=37> */
.L_x_954:
        /* <DEDUP_REMOVED lines=37> */
.L_x_955:
        /* <DEDUP_REMOVED lines=37> */
.L_x_956:
        /* <DEDUP_REMOVED lines=37> */
.L_x_957:
        /* <DEDUP_REMOVED lines=37> */
.L_x_958:
        /* <DEDUP_REMOVED lines=37> */
.L_x_959:
        /* <DEDUP_REMOVED lines=37> */
.L_x_960:
        /* <DEDUP_REMOVED lines=37> */
.L_x_961:
        /* <DEDUP_REMOVED lines=37> */
.L_x_962:
        /* <DEDUP_REMOVED lines=37> */
.L_x_963:
        /* <DEDUP_REMOVED lines=37> */
.L_x_964:
        /* <DEDUP_REMOVED lines=37> */
.L_x_965:
        /* <DEDUP_REMOVED lines=37> */
.L_x_966:
        /* <DEDUP_REMOVED lines=37> */
.L_x_967:
        /* <DEDUP_REMOVED lines=37> */
.L_x_968:
        /* <DEDUP_REMOVED lines=37> */
.L_x_969:
        /* <DEDUP_REMOVED lines=37> */
.L_x_970:
        /* <DEDUP_REMOVED lines=37> */
.L_x_971:
        /* <DEDUP_REMOVED lines=35> */
.L_x_972:
        /* <DEDUP_REMOVED lines=33> */
.L_x_973:
        /* <DEDUP_REMOVED lines=83> */
.L_x_975:
[----:B0-----:R-:W-:Y:S05]  /*8840*/  BSYNC B0 ;  /* 0x0000000000007941 */ /* 0x001fea0003800000 */
.L_x_974:
        /* <DEDUP_REMOVED lines=41> */
.L_x_977:
[----:B------:R-:W-:Y:S05]  /*8ae0*/  BSYNC B0 ;  /* 0x0000000000007941 */ /* 0x000fea0003800000 */
.L_x_976:
        /* <DEDUP_REMOVED lines=22> */
.L_x_979:
[----:B------:R-:W-:Y:S05]  /*8c50*/  BSYNC B0 ;  /* 0x0000000000007941 */ /* 0x000fea0003800000 */
.L_x_978:
        /* <DEDUP_REMOVED lines=40> */
.L_x_982:
[----:B------:R-:W-:Y:S02]  /*8ee0*/  MOV R32, UR16 ;  /* 0x0000001000207c02 */ /* 0x000fe40008000f00 */
[----:B------:R-:W-:-:S05]  /*8ef0*/  MOV R33, UR17 ;  /* 0x0000001100217c02 */ /* 0x000fca0008000f00 */
[----:B------:R-:W2:Y:S01]  /*8f00*/  LDG.E.STRONG.GPU R32, [R32.64] ;  /* 0x0000001220207981 */ /* 0x000ea2000c1ef900 */
[----:B------:R-:W-:Y:S01]  /*8f10*/  YIELD ;  /* 0x0000000000007946 */ /* 0x000fe20003800000 */
[----:B--2---:R-:W-:Y:S01]  /*8f20*/  ISETP.NE.AND P6, PT, R32, R34, PT ;  /* 0x000000222000720c */ /* 0x004fe20003fc5270 */
[----:B------:R-:W-:-:S12]  /*8f30*/  CCTL.IVALL ;  /* 0x00000000ff00798f */ /* 0x000fd80002000000 */
[----:B------:R-:W-:Y:S05]  /*8f40*/  @P6 BRA `(.L_x_982) ;  /* 0xffffff9000006947 */ /* 0x000fea000383ffff */
.L_x_981:
        /* <DEDUP_REMOVED lines=27> */
.L_x_986:
        /* <DEDUP_REMOVED lines=151> */
.L_x_985:
        /* <DEDUP_REMOVED lines=87> */
.L_x_987:
[----:B01----:R-:W-:-:S04]  /*9fe0*/  LOP3.LUT P6, RZ, R3, 0x1, RZ, 0xc0, !PT ;  /* 0x0000000103ff7812 */ /* 0x003fc800078cc0ff */
[----:B------:R-:W-:-:S13]  /*9ff0*/  ISETP.NE.OR P6, PT, RZ, UR14, P6 ;  /* 0x0000000eff007c0c */ /* 0x000fda000b7c5670 */
[----:B------:R-:W-:Y:S05]  /*a000*/  @!P6 BRA `(.L_x_983) ;  /* 0x000002d00000e947 */ /* 0x000fea0003800000 */
.L_x_984:
        /* <DEDUP_REMOVED lines=45> */
.L_x_983:
        /* <DEDUP_REMOVED lines=15> */
.L_x_989:
[----:B------:R-:W-:Y:S05]  /*a3d0*/  BSYNC B0 ;  /* 0x0000000000007941 */ /* 0x000fea0003800000 */
.L_x_988:
        /* <DEDUP_REMOVED lines=25> */
.L_x_980:
        /* <DEDUP_REMOVED lines=35> */
.L_x_990:
        /* <DEDUP_REMOVED lines=22> */
.L_x_992:
[----:B------:R-:W-:Y:S05]  /*a900*/  BSYNC B0 ;  /* 0x0000000000007941 */ /* 0x000fea0003800000 */
.L_x_991:
        /* <DEDUP_REMOVED lines=28> */
.L_x_993:
        /* <DEDUP_REMOVED lines=24> */
.L_x_995:
[----:B------:R-:W-:Y:S05]  /*ac50*/  BSYNC B0 ;  /* 0x0000000000007941 */ /* 0x000fea0003800000 */
.L_x_994:
        /* <DEDUP_REMOVED lines=28> */
.L_x_996:
        /* <DEDUP_REMOVED lines=24> */
.L_x_998:
[----:B------:R-:W-:Y:S05]  /*afa0*/  BSYNC B0 ;  /* 0x0000000000007941 */ /* 0x000fea0003800000 */
.L_x_997:
        /* <DEDUP_REMOVED lines=28> */
.L_x_999:
        /* <DEDUP_REMOVED lines=24> */
.L_x_1001:
[----:B------:R-:W-:Y:S05]  /*b2f0*/  BSYNC B0 ;  /* 0x0000000000007941 */ /* 0x000fea0003800000 */
.L_x_1000:
        /* <DEDUP_REMOVED lines=28> */
.L_x_1002:
        /* <DEDUP_REMOVED lines=24> */
.L_x_1004:
[----:B------:R-:W-:Y:S05]  /*b640*/  BSYNC B0 ;  /* 0x0000000000007941 */ /* 0x000fea0003800000 */
.L_x_1003:
        /* <DEDUP_REMOVED lines=28> */
.L_x_1005:
        /* <DEDUP_REMOVED lines=24> */
.L_x_1007:
[----:B------:R-:W-:Y:S05]  /*b990*/  BSYNC B0 ;  /* 0x0000000000007941 */ /* 0x000fea0003800000 */
.L_x_1006:
        /* <DEDUP_REMOVED lines=29> */
.L_x_1008:
        /* <DEDUP_REMOVED lines=24> */
.L_x_1010:
[----:B------:R-:W-:Y:S05]  /*bcf0*/  BSYNC B0 ;  /* 0x0000000000007941 */ /* 0x000fea0003800000 */
.L_x_1009:
        /* <DEDUP_REMOVED lines=32> */
.L_x_1011:
        /* <DEDUP_REMOVED lines=24> */
.L_x_1013:
[----:B------:R-:W-:Y:S05]  /*c080*/  BSYNC B0 ;  /* 0x0000000000007941 */ /* 0x000fea0003800000 */
.L_x_1012:
        /* <DEDUP_REMOVED lines=28> */
.L_x_1014:
        /* <DEDUP_REMOVED lines=24> */
.L_x_1016:
[----:B------:R-:W-:Y:S05]  /*c3d0*/  BSYNC B0 ;  /* 0x0000000000007941 */ /* 0x000fea0003800000 */
.L_x_1015:
        /* <DEDUP_REMOVED lines=28> */
.L_x_1017:
        /* <DEDUP_REMOVED lines=22> */
.L_x_1019:
[----:B------:R-:W-:Y:S05]  /*c700*/  BSYNC B0 ;  /* 0x0000000000007941 */ /* 0x000fea0003800000 */
.L_x_1018:
        /* <DEDUP_REMOVED lines=28> */
.L_x_1020:
        /* <DEDUP_REMOVED lines=22> */
.L_x_1022:
[----:B------:R-:W-:Y:S05]  /*ca30*/  BSYNC B0 ;  /* 0x0000000000007941 */ /* 0x000fea0003800000 */
.L_x_1021:
        /* <DEDUP_REMOVED lines=28> */
.L_x_1023:
        /* <DEDUP_REMOVED lines=22> */
.L_x_1025:
[----:B------:R-:W-:Y:S05]  /*cd60*/  BSYNC B0 ;  /* 0x0000000000007941 */ /* 0x000fea0003800000 */
.L_x_1024:
        /* <DEDUP_REMOVED lines=28> */
.L_x_1026:
        /* <DEDUP_REMOVED lines=22> */
.L_x_1028:
[----:B------:R-:W-:Y:S05]  /*d090*/  BSYNC B0 ;  /* 0x0000000000007941 */ /* 0x000fea0003800000 */
.L_x_1027:
        /* <DEDUP_REMOVED lines=28> */
.L_x_1029:
        /* <DEDUP_REMOVED lines=22> */
.L_x_1031:
[----:B------:R-:W-:Y:S05]  /*d3c0*/  BSYNC B0 ;  /* 0x0000000000007941 */ /* 0x000fea0003800000 */
.L_x_1030:
        /* <DEDUP_REMOVED lines=28> */
.L_x_1032:
        /* <DEDUP_REMOVED lines=22> */
.L_x_1034:
[----:B------:R-:W-:Y:S05]  /*d6f0*/  BSYNC B0 ;  /* 0x0000000000007941 */ /* 0x000fea0003800000 */
.L_x_1033:
        /* <DEDUP_REMOVED lines=28> */
.L_x_1035:
        /* <DEDUP_REMOVED lines=22> */
.L_x_1037:
[----:B------:R-:W-:Y:S05]  /*da20*/  BSYNC B0 ;  /* 0x0000000000007941 */ /* 0x000fea0003800000 */
.L_x_1036:
        /* <DEDUP_REMOVED lines=28> */
.L_x_1038:
        /* <DEDUP_REMOVED lines=22> */
.L_x_1040:
[----:B------:R-:W-:Y:S05]  /*dd50*/  BSYNC B0 ;  /* 0x0000000000007941 */ /* 0x000fea0003800000 */
.L_x_1039:
        /* <DEDUP_REMOVED lines=28> */
.L_x_1041:
        /* <DEDUP_REMOVED lines=22> */
.L_x_1043:
[----:B------:R-:W-:Y:S05]  /*e080*/  BSYNC B0 ;  /* 0x0000000000007941 */ /* 0x000fea0003800000 */
.L_x_1042:
        /* <DEDUP_REMOVED lines=28> */
.L_x_1044:
        /* <DEDUP_REMOVED lines=22> */
.L_x_1046:
[----:B------:R-:W-:Y:S05]  /*e3b0*/  BSYNC B0 ;  /* 0x0000000000007941 */ /* 0x000fea0003800000 */
.L_x_1045:
        /* <DEDUP_REMOVED lines=28> */
.L_x_1047:
        /* <DEDUP_REMOVED lines=22> */
.L_x_1049:
[----:B------:R-:W-:Y:S05]  /*e6e0*/  BSYNC B0 ;  /* 0x0000000000007941 */ /* 0x000fea0003800000 */
.L_x_1048:
        /* <DEDUP_REMOVED lines=28> */
.L_x_1050:
        /* <DEDUP_REMOVED lines=21> */
.L_x_1052:
[----:B------:R-:W-:Y:S05]  /*ea00*/  BSYNC B0 ;  /* 0x0000000000007941 */ /* 0x000fea0003800000 */
.L_x_1051:
        /* <DEDUP_REMOVED lines=27> */
.L_x_1053:
        /* <DEDUP_REMOVED lines=21> */
.L_x_1055:
[----:B------:R-:W-:Y:S05]  /*ed10*/  BSYNC B0 ;  /* 0x0000000000007941 */ /* 0x000fea0003800000 */
.L_x_1054:
        /* <DEDUP_REMOVED lines=27> */
.L_x_1056:
        /* <DEDUP_REMOVED lines=21> */
.L_x_1058:
[----:B------:R-:W-:Y:S05]  /*f020*/  BSYNC B0 ;  /* 0x0000000000007941 */ /* 0x000fea0003800000 */
.L_x_1057:
        /* <DEDUP_REMOVED lines=27> */
.L_x_1059:
        /* <DEDUP_REMOVED lines=21> */
.L_x_1061:
[----:B------:R-:W-:Y:S05]  /*f330*/  BSYNC B0 ;  /* 0x0000000000007941 */ /* 0x000fea0003800000 */
.L_x_1060:
        /* <DEDUP_REMOVED lines=27> */
.L_x_1062:
        /* <DEDUP_REMOVED lines=21> */
.L_x_1064:
[----:B------:R-:W-:Y:S05]  /*f640*/  BSYNC B0 ;  /* 0x0000000000007941 */ /* 0x000fea0003800000 */
.L_x_1063:
        /* <DEDUP_REMOVED lines=28> */
.L_x_1065:
        /* <DEDUP_REMOVED lines=26> */
.L_x_1067:
[----:B------:R-:W-:Y:S05]  /*f9b0*/  BSYNC B0 ;  /* 0x0000000000007941 */ /* 0x000fea0003800000 */
.L_x_1066:
        /* <DEDUP_REMOVED lines=27> */
.L_x_1068:
        /* <DEDUP_REMOVED lines=26> */
.L_x_1070:
[----:B------:R-:W-:Y:S05]  /*fd10*/  BSYNC B0 ;  /* 0x0000000000007941 */ /* 0x000fea0003800000 */
.L_x_1069:
        /* <DEDUP_REMOVED lines=27> */
.L_x_1071:
        /* <DEDUP_REMOVED lines=26> */
.L_x_1073:
[----:B------:R-:W-:Y:S05]  /*10070*/  BSYNC B0 ;  /* 0x0000000000007941 */ /* 0x000fea0003800000 */
.L_x_1072:
        /* <DEDUP_REMOVED lines=27> */
.L_x_1074:
        /* <DEDUP_REMOVED lines=26> */
.L_x_1076:
[----:B------:R-:W-:Y:S05]  /*103d0*/  BSYNC B0 ;  /* 0x0000000000007941 */ /* 0x000fea0003800000 */
.L_x_1075:
        /* <DEDUP_REMOVED lines=27> */
.L_x_1077:
        /* <DEDUP_REMOVED lines=26> */
.L_x_1079:
[----:B------:R-:W-:Y:S05]  /*10730*/  BSYNC B0 ;  /* 0x0000000000007941 */ /* 0x000fea0003800000 */
.L_x_1078:
        /* <DEDUP_REMOVED lines=27> */
.L_x_1080:
        /* <DEDUP_REMOVED lines=28> */
.L_x_1082:
[----:B------:R-:W-:Y:S05]  /*10ab0*/  BSYNC B0 ;  /* 0x0000000000007941 */ /* 0x000fea0003800000 */
.L_x_1081:
        /* <DEDUP_REMOVED lines=23> */
.L_x_1083:
        /* <DEDUP_REMOVED lines=23> */
.L_x_1085:
[----:B------:R-:W-:Y:S05]  /*10da0*/  BSYNC B0 ;  /* 0x0000000000007941 */ /* 0x000fea0003800000 */
.L_x_1084:
[----:B------:R-:W-:Y:S02]  /*10db0*/  ULDC UR5, c[0x0][0x10] ;  /* 0x0000040000057ab9 */ /* 0x000fe40000000800 */
[----:B------:R-:W-:Y:S02]  /*10dc0*/  UIADD3 UR9, UR9, UR5, URZ ;  /* 0x0000000509097290 */ /* 0x000fe4000fffe03f */
[----:B------:R-:W-:Y:S02]  /*10dd0*/  UIADD3 UR4, UR4, 0x1, URZ ;  /* 0x0000000104047890 */ /* 0x000fe4000fffe03f */
[----:B------:R-:W-:-:S06]  /*10de0*/  UISETP.GE.AND UP0, UPT, UR9, UR8, UPT ;  /* 0x000000080900728c */ /* 0x000fcc000bf06270 */
[----:B------:R-:W-:-:S13]  /*10df0*/  PLOP3.LUT P0, PT, PT, PT, UP0, 0x40, 0x0 ;  /* 0x000000000000781c */ /* 0x000fda0003f0e808 */
[----:B------:R-:W-:Y:S01]  /*10e00*/  @!P0 CALL.REL.NOINC `(.L_x_939) ;  /* 0x0000001000008944 */ /* 0x000fe20003c00000 */
[----:B------:R-:W-:Y:S05]  /*10e10*/  BRA `(.L_x_1086) ;  /* 0xfffefdc000007947 */ /* 0x000fea000383ffff */
.L_x_939:
        /* <DEDUP_REMOVED lines=18> */
.L_x_1088:
[----:B------:R-:W-:Y:S05]  /*10f40*/  BSYNC B0 ;  /* 0x0000000000007941 */ /* 0x000fea0003800000 */
.L_x_1087:
        /* <DEDUP_REMOVED lines=11> */
.L_x_1090:
[----:B------:R-:W2:Y:S01]  /*11000*/  LDG.E.STRONG.GPU R5, [R2.64] ;  /* 0x0000001202057981 */ /* 0x000ea2000c1ef900 */
[----:B------:R-:W-:Y:S01]  /*11010*/  YIELD ;  /* 0x0000000000007946 */ /* 0x000fe20003800000 */
[----:B--2---:R-:W-:Y:S01]  /*11020*/  ISETP.NE.AND P0, PT, R5, R4, PT ;  /* 0x000000040500720c */ /* 0x004fe20003f05270 */
[----:B------:R-:W-:-:S12]  /*11030*/  CCTL.IVALL ;  /* 0x00000000ff00798f */ /* 0x000fd80002000000 */
[----:B------:R-:W-:Y:S05]  /*11040*/  @P0 BRA `(.L_x_1090) ;  /* 0xffffffb000000947 */ /* 0x000fea000383ffff */
.L_x_1089:
        /* <DEDUP_REMOVED lines=25> */
.L_x_1091:
        /* <DEDUP_REMOVED lines=18> */
[----:B--2---:R-:W-:Y:S01]  /*11300*/  F2FP.PACK_AB R15, R9, R2 ;  /* 0x00000002090f723e */ /* 0x004fe200000000ff */
[----:B------:R-:W-:-:S04]  /*11310*/  IMAD.WIDE R2, R4, R5, c[0x0][0x168] ;  /* 0x00005a0004027625 */ /* 0x000fc800078e0205 */
[----:B------:R-:W-:Y:S01]  /*11320*/  IMAD.WIDE R4, R4, R5, c[0x0][0x170] ;  /* 0x00005c0004047625 */ /* 0x000fe200078e0205 */
[----:B----4-:R-:W-:Y:S01]  /*11330*/  F2FP.PACK_AB R17, R13, R10 ;  /* 0x0000000a0d11723e */ /* 0x010fe200000000ff */
[----:B------:R0:W-:Y:S04]  /*11340*/  STG.E [R2.64], R15 ;  /* 0x0000000f02007986 */ /* 0x0001e8000c101912 */
[----:B------:R0:W-:Y:S01]  /*11350*/  STG.E [R4.64], R17 ;  /* 0x0000001104007986 */ /* 0x0001e2000c101912 */
[----:B------:R-:W-:Y:S05]  /*11360*/  @P0 BRA `(.L_x_1091) ;  /* 0xfffffe7000000947 */ /* 0x000fea000383ffff */
[----:B------:R-:W-:Y:S05]  /*11370*/  EXIT ;  /* 0x000000000000794d */ /* 0x000fea0003800000 */
.L_x_1092:
        /* <DEDUP_REMOVED lines=16> */
.L_x_5625:


//--------------------- .text._Z35group_norm_nhwc_bwd_one_pass_kernelI11Bf16IOFp16WLi512ELi112ELi448EEv26Group_norm_nhwc_bwd_params --------------------------
	.section	.text._Z35group_norm_nhwc_bwd_one_pass_kernelI11Bf16IOFp16WLi512ELi112ELi448EEv26Group_norm_nhwc_bwd_params,"ax",@progbits
	.sectioninfo	@"SHI_REGISTERS=128"
	.align	128
        .global         _Z35group_norm_nhwc_bwd_one_pass_kernelI11Bf16IOFp16WLi512ELi112ELi448EEv26Group_norm_nhwc_bwd_params
        .type           _Z35group_norm_nhwc_bwd_one_pass_kernelI11Bf16IOFp16WLi512ELi112ELi448EEv26Group_norm_nhwc_bwd_params,@function
        .size           _Z35group_norm_nhwc_bwd_one_pass_kernelI11Bf16IOFp16WLi512ELi112ELi448EEv26Group_norm_nhwc_bwd_params,(.L_x_5626 - _Z35group_norm_nhwc_bwd_one_pass_kernelI11Bf16IOFp16WLi512ELi112ELi448EEv26Group_norm_nhwc_bwd_params)
        .other          _Z35group_norm_nhwc_bwd_one_pass_kernelI11Bf16IOFp16WLi512ELi112ELi448EEv26Group_norm_nhwc_bwd_params,@"STO_CUDA_ENTRY STV_DEFAULT"
_Z35group_norm_nhwc_bwd_one_pass_kernelI11Bf16IOFp16WLi512ELi112ELi448EEv26Group_norm_nhwc_bwd_params:
.text._Z35group_norm_nhwc_bwd_one_pass_kernelI11Bf16IOFp16WLi512ELi112ELi448EEv26Group_norm_nhwc_bwd_params:
        /* <DEDUP_REMOVED lines=41> */
.L_x_1179:
        /* <DEDUP_REMOVED lines=392> */
[----:B-1----:R-:W-:Y:S01]  /*1b10*/  @!P2 IMAD R15, R13, c[0x0][0x1dc], R8 ;  /* 0x000077000d0faa24 */ /* 0x002fe200078e0208 */
        /* <DEDUP_REMOVED lines=41> */
[----:B------:R-:W-:Y:S02]  /*1db0*/  LOP3.LUT R2, R2, 0xfffffdff, RZ, 0xc0, !PT ;  /* 0xfffffdff02027812 */ /* 0x000fe400078ec0ff */
        /* <DEDUP_REMOVED lines=2458> */
[----:B--2---:R-:W-:-:S02]  /*b760*/  @P2 HADD2.F32 R18, -RZ, R11.H0_H0 ;  /* 0x2000000bff122230 */ /* 0x004fc40000004100 */
[----:B---3--:R-:W-:Y:S02]  /*b770*/  HADD2.F32 R19, -RZ, R19.H0_H0 ;  /* 0x20000013ff137230 */ /* 0x008fe40000004100 */
[----:B----4-:R-:W-:Y:S02]  /*b780*/  @P2 HADD2.F32 R17, -RZ, R2.H0_H0 ;  /* 0x20000002ff112230 */ /* 0x010fe40000004100 */
[----:B-----5:R-:W-:Y:S02]  /*b790*/  HADD2.F32 R16, -RZ, R8.H0_H0 ;  /* 0x20000008ff107230 */ /* 0x020fe40000004100 */
.L_x_1095:
[----:B------:R-:W-:Y:S05]  /*b7a0*/  BSYNC B0 ;  /* 0x0000000000007941 */ /* 0x000fea0003800000 */
.L_x_1094:
        /* <DEDUP_REMOVED lines=49> */
.L_x_1096:
        /* <DEDUP_REMOVED lines=49> */
.L_x_1097:
        /* <DEDUP_REMOVED lines=56> */
.L_x_1098:
        /* <DEDUP_REMOVED lines=50> */
.L_x_1099:
        /* <DEDUP_REMOVED lines=49> */
.L_x_1100:
        /* <DEDUP_REMOVED lines=49> */
.L_x_1101:
        /* <DEDUP_REMOVED lines=44> */
.L_x_1102:
        /* <DEDUP_REMOVED lines=40> */
.L_x_1103:
        /* <DEDUP_REMOVED lines=40> */
.L_x_1104:
        /* <DEDUP_REMOVED lines=40> */
.L_x_1105:
        /* <DEDUP_REMOVED lines=40> */
.L_x_1106:
        /* <DEDUP_REMOVED lines=40> */
.L_x_1107:
        /* <DEDUP_REMOVED lines=40> */
.L_x_1108:
        /* <DEDUP_REMOVED lines=40> */
.L_x_1109:
        /* <DEDUP_REMOVED lines=40> */
.L_x_1110:
        /* <DEDUP_REMOVED lines=44> */
.L_x_1111:
        /* <DEDUP_REMOVED lines=49> */
.L_x_1112:
        /* <DEDUP_REMOVED lines=49> */
.L_x_1113:
        /* <DEDUP_REMOVED lines=49> */
.L_x_1114:
        /* <DEDUP_REMOVED lines=45> */
.L_x_1115:
        /* <DEDUP_REMOVED lines=37> */
.L_x_1116:
        /* <DEDUP_REMOVED lines=39> */
.L_x_1117:
        /* <DEDUP_REMOVED lines=39> */
.L_x_1118:
        /* <DEDUP_REMOVED lines=39> */
.L_x_1119:
        /* <DEDUP_REMOVED lines=39> */
.L_x_1120:
        /* <DEDUP_REMOVED lines=36> */
.L_x_1121:
        /* <DEDUP_REMOVED lines=37> */
.L_x_1122:
        /* <DEDUP_REMOVED lines=37> */
.L_x_1123:
        /* <DEDUP_REMOVED lines=35> */
.L_x_1124:
        /* <DEDUP_REMOVED lines=36> */
.L_x_1125:
        /* <DEDUP_REMOVED lines=35> */
.L_x_1126:
        /* <DEDUP_REMOVED lines=35> */
.L_x_1127:
        /* <DEDUP_REMOVED lines=37> */
.L_x_1128:
        /* <DEDUP_REMOVED lines=39> */
.L_x_1129:
        /* <DEDUP_REMOVED lines=39> */
.L_x_1130:
        /* <DEDUP_REMOVED lines=39> */
.L_x_1131:
        /* <DEDUP_REMOVED lines=39> */
.L_x_1132:
        /* <DEDUP_REMOVED lines=39> */
.L_x_1133:
        /* <DEDUP_REMOVED lines=37> */
.L_x_1134:
        /* <DEDUP_REMOVED lines=37> */
.L_x_1135:
        /* <DEDUP_REMOVED lines=37> */
.L_x_1136:
        /* <DEDUP_REMOVED lines=37> */
.L_x_1137:
        /* <DEDUP_REMOVED lines=37> */
.L_x_1138:
        /* <DEDUP_REMOVED lines=37> */
.L_x_1139:
        /* <DEDUP_REMOVED lines=37> */
.L_x_1140:
        /* <DEDUP_REMOVED lines=37> */
.L_x_1141:
        /* <DEDUP_REMOVED lines=37> */
.L_x_1142:
        /* <DEDUP_REMOVED lines=37> */
.L_x_1143:
        /* <DEDUP_REMOVED lines=37> */
.L_x_1144:
        /* <DEDUP_REMOVED lines=37> */
.L_x_1145:
        /* <DEDUP_REMOVED lines=37> */
.L_x_1146:
        /* <DEDUP_REMOVED lines=37> */
.L_x_1147:
        /* <DEDUP_REMOVED lines=39> */
.L_x_1148:
        /* <DEDUP_REMOVED lines=39> */
.L_x_1149:
        /* <DEDUP_REMOVED lines=39> */
.L_x_1150:
        /* <DEDUP_REMOVED lines=39> */
.L_x_1151:
        /* <DEDUP_REMOVED lines=39> */
.L_x_1152:
        /* <DEDUP_REMOVED lines=39> */
.L_x_1153:
        /* <DEDUP_REMOVED lines=39> */
.L_x_1154:
        /* <DEDUP_REMOVED lines=39> */
.L_x_1155:
        /* <DEDUP_REMOVED lines=41> */
.L_x_1156:
        /* <DEDUP_REMOVED lines=41> */
.L_x_1157:
        /* <DEDUP_REMOVED lines=46> */
.L_x_1158:
        /* <DEDUP_REMOVED lines=54> */
.L_x_1159:
        /* <DEDUP_REMOVED lines=244> */
.L_x_1161:
[----:B------:R-:W-:Y:S05]  /*168d0*/  BSYNC B0 ;  /* 0x0000000000007941 */ /* 0x000fea0003800000 */
.L_x_1160:
        /* <DEDUP_REMOVED lines=39> */
.L_x_1163:
[----:B------:R-:W-:Y:S05]  /*16b50*/  BSYNC B0 ;  /* 0x0000000000007941 */ /* 0x000fea0003800000 */
.L_x_1162:
        /* <DEDUP_REMOVED lines=20> */
.L_x_1165:
[----:B------:R-:W-:Y:S05]  /*16ca0*/  BSYNC B0 ;  /* 0x0000000000007941 */ /* 0x000fea0003800000 */
.L_x_1164:
        /* <DEDUP_REMOVED lines=33> */
.L_x_1168:
[----:B------:R-:W2:Y:S01]  /*16ec0*/  LDG.E.STRONG.GPU R2, [R12.64] ;  /* 0x0000000e0c027981 */ /* 0x000ea2000c1ef900 */
[----:B------:R-:W-:Y:S01]  /*16ed0*/  YIELD ;  /* 0x0000000000007946 */ /* 0x000fe20003800000 */
[----:B--2---:R-:W-:-:S05]  /*16ee0*/  CCTL.IVALL ;  /* 0x00000000ff00798f */ /* 0x004fca0002000000 */
[----:B------:R0:W-:Y:S01]  /*16ef0*/  STL [R1], R2 ;  /* 0x0000000201007387 */ /* 0x0001e20000100800 */
[----:B------:R-:W-:-:S13]  /*16f00*/  ISETP.NE.AND P0, PT, R2, R3, PT ;  /* 0x000000030200720c */ /* 0x000fda0003f05270 */
[----:B0-----:R-:W-:Y:S05]  /*16f10*/  @P0 BRA `(.L_x_1168) ;  /* 0xffffffa000000947 */ /* 0x001fea000383ffff */
.L_x_1167:
        /* <DEDUP_REMOVED lines=17> */
.L_x_1172:
        /* <DEDUP_REMOVED lines=116> */
.L_x_1171:
        /* <DEDUP_REMOVED lines=62> */
.L_x_1173:
[----:B------:R-:W-:-:S13]  /*17b50*/  ISETP.NE.OR P0, PT, R2, RZ, P0 ;  /* 0x000000ff0200720c */ /* 0x000fda0000705670 */
[----:B------:R-:W-:Y:S05]  /*17b60*/  @!P0 BRA `(.L_x_1169) ;  /* 0x0000020000008947 */ /* 0x000fea0003800000 */
.L_x_1170:
        /* <DEDUP_REMOVED lines=32> */
.L_x_1169:
        /* <DEDUP_REMOVED lines=13> */
.L_x_1175:
[----:B------:R-:W-:Y:S05]  /*17e40*/  BSYNC B0 ;  /* 0x0000000000007941 */ /* 0x000fea0003800000 */
.L_x_1174:
        /* <DEDUP_REMOVED lines=16> */
.L_x_1166:
[----:B------:R-:W-:Y:S01]  /*17f50*/  @!P2 STS.64 [0x88], R124 ;  /* 0x0000887cff00a388 */ /* 0x000fe20000000a00 */
[----:B0-----:R-:W-:-:S03]  /*17f60*/  HFMA2.MMA R13, -RZ, RZ, 0, 0 ;  /* 0x00000000ff0d7435 */ /* 0x001fc600000001ff */
[----:B------:R-:W-:Y:S01]  /*17f70*/  BAR.SYNC.DEFER_BLOCKING 0x0 ;  /* 0x0000000000007b1d */ /* 0x000fe20000010000 */
[----:B------:R-:W-:-:S05]  /*17f80*/  ISETP.NE.AND P2, PT, RZ, UR19, PT ;  /* 0x00000013ff007c0c */ /* 0x000fca000bf45270 */
[----:B------:R-:W0:Y:S02]  /*17f90*/  LDS.64 R2, [0x88] ;  /* 0x00008800ff027984 */ /* 0x000e240000000a00 */
[----:B0-----:R-:W-:Y:S02]  /*17fa0*/  FMUL.FTZ R10, R2, c[0x0][0x20c] ;  /* 0x00008300020a7a20 */ /* 0x001fe40000410000 */
[----:B------:R-:W-:Y:S02]  /*17fb0*/  FMUL.FTZ R11, R3, c[0x0][0x20c] ;  /* 0x00008300030b7a20 */ /* 0x000fe40000410000 */
.L_x_1178:
        /* <DEDUP_REMOVED lines=101> */
.L_x_1177:
[----:B------:R-:W-:Y:S05]  /*18610*/  BSYNC B0 ;  /* 0x0000000000007941 */ /* 0x000fea0003800000 */
.L_x_1176:
        /* <DEDUP_REMOVED lines=10> */
.L_x_1093:
        /* <DEDUP_REMOVED lines=19> */
.L_x_1181:
[----:B------:R-:W-:Y:S05]  /*187f0*/  BSYNC B0 ;  /* 0x0000000000007941 */ /* 0x000fea0003800000 */
.L_x_1180:
        /* <DEDUP_REMOVED lines=11> */
.L_x_1183:
[----:B------:R-:W2:Y:S01]  /*188b0*/  LDG.E.STRONG.GPU R5, [R2.64] ;  /* 0x0000000e02057981 */ /* 0x000ea2000c1ef900 */
[----:B------:R-:W-:Y:S01]  /*188c0*/  YIELD ;  /* 0x0000000000007946 */ /* 0x000fe20003800000 */
[----:B--2---:R-:W-:Y:S01]  /*188d0*/  ISETP.NE.AND P0, PT, R5, R0, PT ;  /* 0x000000000500720c */ /* 0x004fe20003f05270 */
[----:B------:R-:W-:-:S12]  /*188e0*/  CCTL.IVALL ;  /* 0x00000000ff00798f */ /* 0x000fd80002000000 */
[----:B------:R-:W-:Y:S05]  /*188f0*/  @P0 BRA `(.L_x_1183) ;  /* 0xffffffb000000947 */ /* 0x000fea000383ffff */
.L_x_1182:
        /* <DEDUP_REMOVED lines=27> */
.L_x_1184:
        /* <DEDUP_REMOVED lines=19> */
[----:B---3--:R-:W-:Y:S02]  /*18be0*/  F2FP.PACK_AB R15, R9, R0 ;  /* 0x00000000090f723e */ /* 0x008fe400000000ff */
[----:B------:R-:W-:Y:S02]  /*18bf0*/  ISETP.GT.U32.AND P0, PT, R14, R7, PT ;  /* 0x000000070e00720c */ /* 0x000fe40003f04070 */
[----:B----4-:R-:W-:Y:S01]  /*18c00*/  F2FP.PACK_AB R17, R13, R10 ;  /* 0x0000000a0d11723e */ /* 0x010fe200000000ff */
[----:B------:R0:W-:Y:S01]  /*18c10*/  STG.E [R2.64], R15 ;  /* 0x0000000f02007986 */ /* 0x0001e2000c10190e */
[----:B------:R-:W-:-:S03]  /*18c20*/  SHF.R.S32.HI R8, RZ, 0x1f, R7 ;  /* 0x0000001fff087819 */ /* 0x000fc60000011407 */
[----:B------:R0:W-:Y:S01]  /*18c30*/  STG.E [R4.64], R17 ;  /* 0x0000001104007986 */ /* 0x0001e2000c10190e */
[----:B------:R-:W-:-:S13]  /*18c40*/  ISETP.GT.AND.EX P0, PT, R25, R8, PT, P0 ;  /* 0x000000081900720c */ /* 0x000fda0003f04300 */
[----:B0-----:R-:W-:Y:S05]  /*18c50*/  @P0 BRA `(.L_x_1184) ;  /* 0xfffffe5000000947 */ /* 0x001fea000383ffff */
[----:B------:R-:W-:Y:S05]  /*18c60*/  EXIT ;  /* 0x000000000000794d */ /* 0x000fea0003800000 */
.L_x_1185:
        /* <DEDUP_REMOVED lines=9> */
.L_x_5626:


//--------------------- .text._Z35group_norm_nhwc_bwd_one_pass_kernelI11Fp16IOFp32WLi64ELi112ELi448EEv26Group_norm_nhwc_bwd_params --------------------------
	.section	.text._Z35group_norm_nhwc_bwd_one_pass_kernelI11Fp16IOFp32WLi64ELi112ELi448EEv26Group_norm_nhwc_bwd_params,"ax",@progbits
	.sectioninfo	@"SHI_REGISTERS=72"
	.align	128
        .global         _Z35group_norm_nhwc_bwd_one_pass_kernelI11Fp16IOFp32WLi64ELi112ELi448EEv26Group_norm_nhwc_bwd_params
        .type           _Z35group_norm_nhwc_bwd_one_pass_kernelI11Fp16IOFp32WLi64ELi112ELi448EEv26Group_norm_nhwc_bwd_params,@function
        .size           _Z35group_norm_nhwc_bwd_one_pass_kernelI11Fp16IOFp32WLi64ELi112ELi448EEv26Group_norm_nhwc_bwd_params,(.L_x_5627 - _Z35group_norm_nhwc_bwd_one_pass_kernelI11Fp16IOFp32WLi64ELi112ELi448EEv26Group_norm_nhwc_bwd_params)
        .other          _Z35group_norm_nhwc_bwd_one_pass_kernelI11Fp16IOFp32WLi64ELi112ELi448EEv26Group_norm_nhwc_bwd_params,@"STO_CUDA_ENTRY STV_DEFAULT"
_Z35group_norm_nhwc_bwd_one_pass_kernelI11Fp16IOFp32WLi64ELi112ELi448EEv26Group_norm_nhwc_bwd_params:
.text._Z35group_norm_nhwc_bwd_one_pass_kernelI11Fp16IOFp32WLi64ELi112ELi448EEv26Group_norm_nhwc_bwd_params:
        /* <DEDUP_REMOVED lines=66> */
.L_x_1237:
        /* <DEDUP_REMOVED lines=205> */
.L_x_1188:
[----:B0---4-:R-:W-:Y:S05]  /*10f0*/  BSYNC B0 ;  /* 0x0000000000007941 */ /* 0x011fea0003800000 */
.L_x_1187:
[----:B------:R-:W-:Y:S01]  /*1100*/  ISETP.NE.AND P0, PT, RZ, UR16, PT ;  /* 0x00000010ff007c0c */ /* 0x000fe2000bf05270 */
[--C-:B-----5:R-:W-:Y:S01]  /*1110*/  HADD2.F32 R20, -RZ, R48.reuse.H0_H0 ;  /* 0x20000030ff147230 */ /* 0x120fe20000004100 */
[----:B------:R-:W-:Y:S01]  /*1120*/  LOP3.LUT R61, R61, 0xfffffffb, RZ, 0xc0, !PT ;  /* 0xfffffffb3d3d7812 */ /* 0x000fe200078ec0ff */
[----:B------:R-:W-:Y:S02]  /*1130*/  HADD2.F32 R21, -RZ, R48.H1_H1 ;  /* 0x30000030ff157230 */ /* 0x000fe40000004100 */
[--C-:B------:R-:W-:Y:S01]  /*1140*/  HADD2.F32 R23, -RZ, R49.reuse.H1_H1 ;  /* 0x30000031ff177230 */ /* 0x100fe20000004100 */
[----:B------:R-:W-:Y:S01]  /*1150*/  FADD.FTZ R20, R20, -UR17 ;  /* 0x8000001114147e21 */ /* 0x000fe20008010000 */
[----:B------:R-:W-:Y:S01]  /*1160*/  HADD2.F32 R22, -RZ, R49.H0_H0 ;  /* 0x20000031ff167230 */ /* 0x000fe20000004100 */
[----:B------:R-:W-:Y:S01]  /*1170*/  FADD.FTZ R24, R21, -UR17 ;  /* 0x8000001115187e21 */ /* 0x000fe20008010000 */
[--C-:B------:R-:W-:Y:S01]  /*1180*/  HADD2.F32 R19, -RZ, R47.reuse.H0_H0 ;  /* 0x2000002fff137230 */ /* 0x100fe20000004100 */
[----:B------:R-:W-:Y:S01]  /*1190*/  FADD.FTZ R21, R23, -UR17 ;  /* 0x8000001117157e21 */ /* 0x000fe20008010000 */
[----:B------:R-:W-:Y:S01]  /*11a0*/  HADD2.F32 R18, -RZ, R47.H1_H1 ;  /* 0x3000002fff127230 */ /* 0x000fe20000004100 */
[----:B------:R-:W-:Y:S01]  /*11b0*/  FMUL.FTZ R23, R20, UR12 ;  /* 0x0000000c14177c20 */ /* 0x000fe20008410000 */
[----:B------:R-:W-:Y:S01]  /*11c0*/  @P0 LOP3.LUT R61, R61, 0x4, RZ, 0xfc, !PT ;  /* 0x000000043d3d0812 */ /* 0x000fe200078efcff */
[--C-:B------:R-:W-:Y:S01]  /*11d0*/  HADD2.F32 R17, -RZ, R46.reuse.H0_H0 ;  /* 0x2000002eff117230 */ /* 0x100fe20000004100 */
[----:B------:R-:W-:Y:S01]  /*11e0*/  FADD.FTZ R22, R22, -UR17 ;  /* 0x8000001116167e21 */ /* 0x000fe20008010000 */
[----:B------:R-:W-:Y:S01]  /*11f0*/  HADD2.F32 R16, -RZ, R46.H1_H1 ;  /* 0x3000002eff107230 */ /* 0x000fe20000004100 */
        /* <DEDUP_REMOVED lines=20> */
.L_x_1189:
        /* <DEDUP_REMOVED lines=26> */
.L_x_1190:
[----:B------:R-:W-:Y:S02]  /*14e0*/  FFMA.FTZ R23, R20, R27, R23 ;  /* 0x0000001b14177223 */ /* 0x000fe40000010017 */
[----:B------:R-:W-:Y:S02]  /*14f0*/  FMUL.FTZ R28, R17, R12 ;  /* 0x0000000c111c7220 */ /* 0x000fe40000410000 */
[----:B------:R-:W-:Y:S02]  /*1500*/  FFMA.FTZ R24, R25, R17, R24 ;  /* 0x0000001119187223 */ /* 0x000fe40000010018 */
[----:B------:R-:W-:Y:S01]  /*1510*/  FADD.FTZ R29, R27, R26 ;  /* 0x0000001a1b1d7221 */ /* 0x000fe20000010000 */
[--C-:B------:R-:W-:Y:S01]  /*1520*/  HADD2.F32 R26, -RZ, R44.reuse.H1_H1 ;  /* 0x3000002cff1a7230 */ /* 0x100fe20000004100 */
[----:B------:R-:W-:Y:S01]  /*1530*/  FFMA.FTZ R25, R25, R28, R23 ;  /* 0x0000001c19197223 */ /* 0x000fe20000010017 */
[----:B------:R-:W-:Y:S01]  /*1540*/  HADD2.F32 R23, -RZ, R44.H0_H0 ;  /* 0x2000002cff177230 */ /* 0x000fe20000004100 */
[----:B------:R-:W-:-:S02]  /*1550*/  FADD.FTZ R30, RZ, R19 ;  /* 0x00000013ff1e7221 */ /* 0x000fc40000010000 */
[----:B------:R-:W-:Y:S02]  /*1560*/  FFMA.FTZ R27, R20, R18, RZ ;  /* 0x00000012141b7223 */ /* 0x000fe400000100ff */
[----:B------:R-:W-:Y:S02]  /*1570*/  FADD.FTZ R21, RZ, R18 ;  /* 0x00000012ff157221 */ /* 0x000fe40000010000 */
[----:B------:R-:W-:Y:S02]  /*1580*/  FMUL.FTZ R19, R16, R13 ;  /* 0x0000000d10137220 */ /* 0x000fe40000410000 */
[----:B------:R-:W-:Y:S02]  /*1590*/  FADD.FTZ R23, R23, -UR17 ;  /* 0x8000001117177e21 */ /* 0x000fe40008010000 */
[----:B------:R-:W-:Y:S02]  /*15a0*/  FADD.FTZ R26, R26, -UR17 ;  /* 0x800000111a1a7e21 */ /* 0x000fe40008010000 */
[----:B------:R-:W-:-:S02]  /*15b0*/  FFMA.FTZ R18, R22, R16, R27 ;  /* 0x0000001016127223 */ /* 0x000fc4000001001b */
[----:B------:R-:W-:Y:S01]  /*15c0*/  FADD.FTZ R16, R21, R16 ;  /* 0x0000001015107221 */ /* 0x000fe20000010000 */
[--C-:B------:R-:W-:Y:S01]  /*15d0*/  HADD2.F32 R21, -RZ, R43.reuse.H1_H1 ;  /* 0x3000002bff157230 */ /* 0x100fe20000004100 */
[----:B------:R-:W-:Y:S01]  /*15e0*/  FFMA.FTZ R22, R22, R19, R25 ;  /* 0x0000001316167223 */ /* 0x000fe20000010019 */
[----:B------:R-:W-:Y:S01]  /*15f0*/  HADD2.F32 R25, -RZ, R43.H0_H0 ;  /* 0x2000002bff197230 */ /* 0x000fe20000004100 */
[----:B------:R-:W-:Y:S02]  /*1600*/  FADD.FTZ R17, R30, R17 ;  /* 0x000000111e117221 */ /* 0x000fe40000010000 */
[----:B------:R-:W-:Y:S02]  /*1610*/  FADD.FTZ R20, R29, R28 ;  /* 0x0000001c1d147221 */ /* 0x000fe40000010000 */
        /* <DEDUP_REMOVED lines=21> */
.L_x_1191:
[----:B------:R-:W-:Y:S02]  /*1770*/  FMUL.FTZ R27, R25, R12 ;  /* 0x0000000c191b7220 */ /* 0x000fe40000410000 */
[----:B------:R-:W-:Y:S01]  /*1780*/  FADD.FTZ R20, R19, R20 ;  /* 0x0000001413147221 */ /* 0x000fe20000010000 */
[----:B------:R-:W-:Y:S01]  /*1790*/  HADD2.F32 R19, -RZ, R45.H0_H0 ;  /* 0x2000002dff137230 */ /* 0x000fe20000004100 */
[C---:B------:R-:W-:Y:S02]  /*17a0*/  FFMA.FTZ R24, R23.reuse, R25, R24 ;  /* 0x0000001917187223 */ /* 0x040fe40000010018 */
[----:B------:R-:W-:Y:S02]  /*17b0*/  FFMA.FTZ R23, R23, R27, R22 ;  /* 0x0000001b17177223 */ /* 0x000fe40000010016 */
[----:B------:R-:W-:-:S02]  /*17c0*/  FMUL.FTZ R22, R21, R13 ;  /* 0x0000000d15167220 */ /* 0x000fc40000410000 */
[----:B------:R-:W-:Y:S01]  /*17d0*/  FADD.FTZ R27, R20, R27 ;  /* 0x0000001b141b7221 */ /* 0x000fe20000010000 */
[----:B------:R-:W-:Y:S01]  /*17e0*/  HADD2.F32 R20, -RZ, R45.H1_H1 ;  /* 0x3000002dff147230 */ /* 0x000fe20000004100 */
[----:B------:R-:W-:Y:S02]  /*17f0*/  FADD.FTZ R16, R16, R21 ;  /* 0x0000001510107221 */ /* 0x000fe40000010000 */
[C---:B------:R-:W-:Y:S02]  /*1800*/  FFMA.FTZ R18, R26.reuse, R21, R18 ;  /* 0x000000151a127223 */ /* 0x040fe40000010012 */
[----:B------:R-:W-:Y:S01]  /*1810*/  FFMA.FTZ R21, R26, R22, R23 ;  /* 0x000000161a157223 */ /* 0x000fe20000010017 */
[----:B------:R-:W-:Y:S01]  /*1820*/  HADD2.F32 R23, -RZ, R40.H0_H0 ;  /* 0x20000028ff177230 */ /* 0x000fe20000004100 */
[----:B------:R-:W-:Y:S02]  /*1830*/  FADD.FTZ R22, R22, R27 ;  /* 0x0000001b16167221 */ /* 0x000fe40000010000 */
[----:B------:R-:W-:Y:S01]  /*1840*/  FADD.FTZ R27, R19, -UR17 ;  /* 0x80000011131b7e21 */ /* 0x000fe20008010000 */
[----:B------:R-:W-:Y:S01]  /*1850*/  HADD2.F32 R19, -RZ, R42.H1_H1 ;  /* 0x3000002aff137230 */ /* 0x000fe20000004100 */
[----:B------:R-:W-:-:S02]  /*1860*/  FADD.FTZ R20, R20, -UR17 ;  /* 0x8000001114147e21 */ /* 0x000fc40008010000 */
[----:B------:R-:W-:Y:S01]  /*1870*/  FADD.FTZ R17, R17, R25 ;  /* 0x0000001911117221 */ /* 0x000fe20000010000 */
[----:B------:R-:W-:Y:S01]  /*1880*/  HADD2.F32 R25, -RZ, R42.H0_H0 ;  /* 0x2000002aff197230 */ /* 0x000fe20000004100 */
        /* <DEDUP_REMOVED lines=21> */
.L_x_1192:
[----:B------:R-:W-:Y:S01]  /*19e0*/  FFMA.FTZ R26, R27, R25, R24 ;  /* 0x000000191b1a7223 */ /* 0x000fe20000010018 */
[----:B------:R-:W-:Y:S01]  /*19f0*/  HADD2.F32 R24, -RZ, R40.H1_H1 ;  /* 0x30000028ff187230 */ /* 0x000fe20000004100 */
[----:B------:R-:W-:Y:S02]  /*1a00*/  FMUL.FTZ R28, R25, R12 ;  /* 0x0000000c191c7220 */ /* 0x000fe40000410000 */
[----:B------:R-:W-:Y:S02]  /*1a10*/  FADD.FTZ R23, R23, -UR17 ;  /* 0x8000001117177e21 */ /* 0x000fe40008010000 */
[----:B------:R-:W-:Y:S02]  /*1a20*/  FADD.FTZ R24, R24, -UR17 ;  /* 0x8000001118187e21 */ /* 0x000fe40008010000 */
[----:B------:R-:W-:-:S02]  /*1a30*/  FADD.FTZ R17, R17, R25 ;  /* 0x0000001911117221 */ /* 0x000fc40000010000 */
[----:B------:R-:W-:Y:S01]  /*1a40*/  FFMA.FTZ R27, R27, R28, R21 ;  /* 0x0000001c1b1b7223 */ /* 0x000fe20000010015 */
[--C-:B------:R-:W-:Y:S01]  /*1a50*/  HADD2.F32 R21, -RZ, R39.reuse.H0_H0 ;  /* 0x20000027ff157230 */ /* 0x100fe20000004100 */
[----:B------:R-:W-:Y:S01]  /*1a60*/  FADD.FTZ R25, R22, R28 ;  /* 0x0000001c16197221 */ /* 0x000fe20000010000 */
[----:B------:R-:W-:Y:S01]  /*1a70*/  HADD2.F32 R22, -RZ, R39.H1_H1 ;  /* 0x30000027ff167230 */ /* 0x000fe20000004100 */
        /* <DEDUP_REMOVED lines=22> */
.L_x_1193:
[----:B------:R-:W-:Y:S02]  /*1be0*/  FFMA.FTZ R29, R20, R28, R27 ;  /* 0x0000001c141d7223 */ /* 0x000fe4000001001b */
[----:B------:R-:W-:Y:S02]  /*1bf0*/  FADD.FTZ R31, R28, R25 ;  /* 0x000000191c1f7221 */ /* 0x000fe40000010000 */
[----:B------:R-:W-:Y:S02]  /*1c00*/  FMUL.FTZ R30, R21, R12 ;  /* 0x0000000c151e7220 */ /* 0x000fe40000410000 */
[----:B------:R-:W-:Y:S01]  /*1c10*/  FFMA.FTZ R25, R20, R19, R18 ;  /* 0x0000001314197223 */ /* 0x000fe20000010012 */
[--C-:B------:R-:W-:Y:S01]  /*1c20*/  HADD2.F32 R18, -RZ, R41.reuse.H1_H1 ;  /* 0x30000029ff127230 */ /* 0x100fe20000004100 */
[----:B------:R-:W-:Y:S01]  /*1c30*/  FADD.FTZ R27, R16, R19 ;  /* 0x00000013101b7221 */ /* 0x000fe20000010000 */
[----:B------:R-:W-:Y:S01]  /*1c40*/  HADD2.F32 R16, -RZ, R41.H0_H0 ;  /* 0x20000029ff107230 */ /* 0x000fe20000004100 */
[----:B------:R-:W-:-:S02]  /*1c50*/  FFMA.FTZ R19, R23, R30, R29 ;  /* 0x0000001e17137223 */ /* 0x000fc4000001001d */
[----:B------:R-:W-:Y:S02]  /*1c60*/  FMUL.FTZ R29, R22, R13 ;  /* 0x0000000d161d7220 */ /* 0x000fe40000410000 */
[----:B------:R-:W-:Y:S02]  /*1c70*/  FFMA.FTZ R26, R23, R21, R26 ;  /* 0x00000015171a7223 */ /* 0x000fe4000001001a */
[----:B------:R-:W-:Y:S02]  /*1c80*/  FADD.FTZ R30, R31, R30 ;  /* 0x0000001e1f1e7221 */ /* 0x000fe40000010000 */
[----:B------:R-:W-:Y:S01]  /*1c90*/  FADD.FTZ R23, R16, -UR17 ;  /* 0x8000001110177e21 */ /* 0x000fe20008010000 */
[--C-:B------:R-:W-:Y:S01]  /*1ca0*/  HADD2.F32 R16, -RZ, R38.reuse.H1_H1 ;  /* 0x30000026ff107230 */ /* 0x100fe20000004100 */
[----:B------:R-:W-:Y:S02]  /*1cb0*/  FADD.FTZ R18, R18, -UR17 ;  /* 0x8000001112127e21 */ /* 0x000fe40008010000 */
[----:B------:R-:W-:Y:S01]  /*1cc0*/  FFMA.FTZ R28, R24, R29, R19 ;  /* 0x0000001d181c7223 */ /* 0x000fe20000010013 */
[----:B------:R-:W-:Y:S01]  /*1cd0*/  HADD2.F32 R19, -RZ, R38.H0_H0 ;  /* 0x20000026ff137230 */ /* 0x000fe20000004100 */
[----:B------:R-:W-:-:S02]  /*1ce0*/  FADD.FTZ R29, R29, R30 ;  /* 0x0000001e1d1d7221 */ /* 0x000fc40000010000 */
        /* <DEDUP_REMOVED lines=21> */
.L_x_1194:
[----:B------:R-:W-:Y:S01]  /*1e40*/  FMUL.FTZ R30, R19, R12 ;  /* 0x0000000c131e7220 */ /* 0x000fe20000410000 */
[--C-:B------:R-:W-:Y:S01]  /*1e50*/  HADD2.F32 R31, -RZ, R36.reuse.H1_H1 ;  /* 0x30000024ff1f7230 */ /* 0x100fe20000004100 */
[----:B------:R-:W-:Y:S02]  /*1e60*/  FADD.FTZ R20, R17, R21 ;  /* 0x0000001511147221 */ /* 0x000fe40000010000 */
[----:B------:R-:W-:Y:S01]  /*1e70*/  FFMA.FTZ R17, R24, R22, R25 ;  /* 0x0000001618117223 */ /* 0x000fe20000010019 */
[----:B------:R-:W-:Y:S01]  /*1e80*/  HADD2.F32 R24, -RZ, R36.H0_H0 ;  /* 0x20000024ff187230 */ /* 0x000fe20000004100 */
[----:B------:R-:W-:Y:S02]  /*1e90*/  FFMA.FTZ R25, R23, R30, R28 ;  /* 0x0000001e17197223 */ /* 0x000fe4000001001c */
[----:B------:R-:W-:-:S02]  /*1ea0*/  FADD.FTZ R30, R29, R30 ;  /* 0x0000001e1d1e7221 */ /* 0x000fc40000010000 */
[----:B------:R-:W-:Y:S02]  /*1eb0*/  FMUL.FTZ R29, R16, R13 ;  /* 0x0000000d101d7220 */ /* 0x000fe40000410000 */
[----:B------:R-:W-:Y:S01]  /*1ec0*/  FADD.FTZ R21, R27, R22 ;  /* 0x000000161b157221 */ /* 0x000fe20000010000 */
[--C-:B------:R-:W-:Y:S01]  /*1ed0*/  HADD2.F32 R27, -RZ, R35.reuse.H0_H0 ;  /* 0x20000023ff1b7230 */ /* 0x100fe20000004100 */
[----:B------:R-:W-:Y:S02]  /*1ee0*/  FFMA.FTZ R28, R18, R29, R25 ;  /* 0x0000001d121c7223 */ /* 0x000fe40000010019 */
[----:B------:R-:W-:Y:S01]  /*1ef0*/  FADD.FTZ R25, R24, -UR17 ;  /* 0x8000001118197e21 */ /* 0x000fe20008010000 */
[----:B------:R-:W-:Y:S01]  /*1f00*/  HADD2.F32 R24, -RZ, R35.H1_H1 ;  /* 0x30000023ff187230 */ /* 0x000fe20000004100 */
[----:B------:R-:W-:Y:S02]  /*1f10*/  FADD.FTZ R22, R31, -UR17 ;  /* 0x800000111f167e21 */ /* 0x000fe40008010000 */
        /* <DEDUP_REMOVED lines=22> */
.L_x_1195:
[----:B------:R-:W-:-:S04]  /*2080*/  FMUL.FTZ R30, R27, R12 ;  /* 0x0000000c1b1e7220 */ /* 0x000fc80000410000 */
[----:B------:R-:W-:Y:S02]  /*2090*/  FFMA.FTZ R31, R25, R30, R28 ;  /* 0x0000001e191f7223 */ /* 0x000fe4000001001c */
[----:B------:R-:W-:Y:S02]  /*20a0*/  FADD.FTZ R33, R29, R30 ;  /* 0x0000001e1d217221 */ /* 0x000fe40000010000 */
[----:B------:R-:W-:Y:S01]  /*20b0*/  FFMA.FTZ R30, R23, R19, R26 ;  /* 0x00000013171e7223 */ /* 0x000fe2000001001a */
[--C-:B------:R-:W-:Y:S01]  /*20c0*/  HADD2.F32 R23, -RZ, R37.reuse.H0_H0 ;  /* 0x20000025ff177230 */ /* 0x100fe20000004100 */
[----:B------:R-:W-:Y:S01]  /*20d0*/  FMUL.FTZ R28, R24, R13 ;  /* 0x0000000d181c7220 */ /* 0x000fe20000410000 */
[----:B------:R-:W-:-:S03]  /*20e0*/  HADD2.F32 R26, -RZ, R37.H1_H1 ;  /* 0x30000025ff1a7230 */ /* 0x000fc60000004100 */
[----:B------:R-:W-:Y:S02]  /*20f0*/  FADD.FTZ R23, R23, -UR17 ;  /* 0x8000001117177e21 */ /* 0x000fe40008010000 */
[----:B------:R-:W-:Y:S02]  /*2100*/  FADD.FTZ R26, R26, -UR17 ;  /* 0x800000111a1a7e21 */ /* 0x000fe40008010000 */
[----:B------:R-:W-:Y:S02]  /*2110*/  FFMA.FTZ R29, R22, R28, R31 ;  /* 0x0000001c161d7223 */ /* 0x000fe4000001001f */
[----:B------:R-:W-:Y:S02]  /*2120*/  FADD.FTZ R31, R28, R33 ;  /* 0x000000211c1f7221 */ /* 0x000fe40000010000 */
[----:B------:R-:W-:Y:S01]  /*2130*/  FMUL.FTZ R32, R23, UR12 ;  /* 0x0000000c17207c20 */ /* 0x000fe20008410000 */
[--C-:B------:R-:W-:Y:S01]  /*2140*/  HADD2.F32 R23, -RZ, R34.reuse.H0_H0 ;  /* 0x20000022ff177230 */ /* 0x100fe20000004100 */
[----:B------:R-:W-:Y:S01]  /*2150*/  FMUL.FTZ R28, R26, UR12 ;  /* 0x0000000c1a1c7c20 */ /* 0x000fe20008410000 */
[----:B------:R-:W-:Y:S01]  /*2160*/  HADD2.F32 R26, -RZ, R34.H1_H1 ;  /* 0x30000022ff1a7230 */ /* 0x000fe20000004100 */
        /* <DEDUP_REMOVED lines=19> */
.L_x_1196:
        /* <DEDUP_REMOVED lines=85> */
.L_x_1198:
[----:B0-----:R-:W-:Y:S05]  /*27f0*/  BSYNC B0 ;  /* 0x0000000000007941 */ /* 0x001fea0003800000 */
.L_x_1197:
        /* <DEDUP_REMOVED lines=41> */
.L_x_1200:
[----:B------:R-:W-:Y:S05]  /*2a90*/  BSYNC B0 ;  /* 0x0000000000007941 */ /* 0x000fea0003800000 */
.L_x_1199:
        /* <DEDUP_REMOVED lines=19> */
.L_x_1202:
[----:B------:R-:W-:Y:S05]  /*2bd0*/  BSYNC B0 ;  /* 0x0000000000007941 */ /* 0x000fea0003800000 */
.L_x_1201:
        /* <DEDUP_REMOVED lines=32> */
.L_x_1205:
[----:B------:R-:W2:Y:S01]  /*2de0*/  LDG.E.STRONG.GPU R19, [R16.64] ;  /* 0x0000000e10137981 */ /* 0x000ea2000c1ef900 */
[----:B------:R-:W-:Y:S01]  /*2df0*/  YIELD ;  /* 0x0000000000007946 */ /* 0x000fe20003800000 */
[----:B--2---:R-:W-:Y:S01]  /*2e00*/  ISETP.NE.AND P6, PT, R19, R22, PT ;  /* 0x000000161300720c */ /* 0x004fe20003fc5270 */
[----:B------:R-:W-:-:S12]  /*2e10*/  CCTL.IVALL ;  /* 0x00000000ff00798f */ /* 0x000fd80002000000 */
[----:B------:R-:W-:Y:S05]  /*2e20*/  @P6 BRA `(.L_x_1205) ;  /* 0xffffffb000006947 */ /* 0x000fea000383ffff */
.L_x_1204:
        /* <DEDUP_REMOVED lines=26> */
.L_x_1209:
        /* <DEDUP_REMOVED lines=116> */
.L_x_1208:
        /* <DEDUP_REMOVED lines=64> */
.L_x_1210:
[----:B------:R-:W-:-:S04]  /*3b10*/  LOP3.LUT P6, RZ, R61, 0x1, RZ, 0xc0, !PT ;  /* 0x000000013dff7812 */ /* 0x000fc800078cc0ff */
[----:B------:R-:W-:-:S13]  /*3b20*/  ISETP.NE.OR P6, PT, RZ, UR4, P6 ;  /* 0x00000004ff007c0c */ /* 0x000fda000b7c5670 */
[----:B------:R-:W-:Y:S05]  /*3b30*/  @!P6 BRA `(.L_x_1206) ;  /* 0x000002000000e947 */ /* 0x000fea0003800000 */
.L_x_1207:
        /* <DEDUP_REMOVED lines=32> */
.L_x_1206:
        /* <DEDUP_REMOVED lines=11> */
.L_x_1212:
[----:B------:R-:W-:Y:S05]  /*3df0*/  BSYNC B0 ;  /* 0x0000000000007941 */ /* 0x000fea0003800000 */
.L_x_1211:
        /* <DEDUP_REMOVED lines=17> */
.L_x_1203:
[----:B------:R-:W-:Y:S01]  /*3f10*/  @!P0 STS.64 [0x88], R32 ;  /* 0x00008820ff008388 */ /* 0x000fe20000000a00 */
[----:B0-----:R-:W-:Y:S01]  /*3f20*/  SHF.R.U32.HI R18, RZ, 0x3, R59 ;  /* 0x00000003ff127819 */ /* 0x001fe2000001163b */
[----:B------:R-:W-:Y:S02]  /*3f30*/  HADD2.F32 R23, -RZ, R49.H0_H0 ;  /* 0x20000031ff177230 */ /* 0x000fe40000004100 */
[----:B------:R-:W-:Y:S01]  /*3f40*/  BAR.SYNC.DEFER_BLOCKING 0x0 ;  /* 0x0000000000007b1d */ /* 0x000fe20000010000 */
[----:B------:R-:W-:Y:S01]  /*3f50*/  ISETP.NE.AND P6, PT, RZ, UR16, PT ;  /* 0x00000010ff007c0c */ /* 0x000fe2000bfc5270 */
[----:B------:R-:W-:Y:S01]  /*3f60*/  IMAD.WIDE.U32 R18, R18, 0x24924925, RZ ;  /* 0x2492492512127825 */ /* 0x000fe200078e00ff */
[----:B------:R-:W-:-:S02]  /*3f70*/  HADD2.F32 R18, -RZ, R48.H0_H0 ;  /* 0x20000030ff127230 */ /* 0x000fc40000004100 */
[----:B------:R-:W-:Y:S01]  /*3f80*/  HADD2.F32 R48, -RZ, R48.H1_H1 ;  /* 0x30000030ff307230 */ /* 0x000fe20000004100 */
[----:B------:R-:W-:Y:S01]  /*3f90*/  IMAD R20, R11, c[0x0][0x1fc], R19 ;  /* 0x00007f000b147a24 */ /* 0x000fe200078e0213 */
[--C-:B------:R-:W-:Y:S01]  /*3fa0*/  HADD2.F32 R25, -RZ, R47.reuse.H0_H0 ;  /* 0x2000002fff197230 */ /* 0x100fe20000004100 */
[----:B------:R-:W-:Y:S01]  /*3fb0*/  FADD.FTZ R18, R18, -UR17 ;  /* 0x8000001112127e21 */ /* 0x000fe20008010000 */
[----:B------:R-:W-:Y:S01]  /*3fc0*/  HADD2.F32 R24, -RZ, R47.H1_H1 ;  /* 0x3000002fff187230 */ /* 0x000fe20000004100 */
[----:B------:R-:W-:Y:S01]  /*3fd0*/  FADD.FTZ R26, R48, -UR17 ;  /* 0x80000011301a7e21 */ /* 0x000fe20008010000 */
[----:B------:R-:W-:Y:S01]  /*3fe0*/  HADD2.F32 R49, -RZ, R49.H1_H1 ;  /* 0x30000031ff317230 */ /* 0x000fe20000004100 */
[----:B------:R-:W-:Y:S02]  /*3ff0*/  FMUL.FTZ R27, R18, UR12 ;  /* 0x0000000c121b7c20 */ /* 0x000fe40008410000 */
[----:B------:R-:W-:Y:S01]  /*4000*/  FMUL.FTZ R26, R26, UR12 ;  /* 0x0000000c1a1a7c20 */ /* 0x000fe20008410000 */
[----:B------:R-:W0:Y:S02]  /*4010*/  LDS.64 R16, [0x88] ;  /* 0x00008800ff107984 */ /* 0x000e240000000a00 */
[----:B0-----:R-:W-:-:S02]  /*4020*/  FMUL.FTZ R21, R16, c[0x0][0x20c] ;  /* 0x0000830010157a20 */ /* 0x001fc40000410000 */
[----:B------:R-:W-:Y:S01]  /*4030*/  FMUL.FTZ R22, R17, c[0x0][0x20c] ;  /* 0x0000830011167a20 */ /* 0x000fe20000410000 */
        /* <DEDUP_REMOVED lines=19> */
.L_x_1213:
        /* <DEDUP_REMOVED lines=16> */
[----:B------:R-:W-:-:S05]  /*4270*/  F2FP.PACK_AB R17, R16, R17 ;  /* 0x000000111011723e */ /* 0x000fca00000000ff */
[----:B------:R0:W-:Y:S02]  /*4280*/  STG.E [R18.64], R17 ;  /* 0x0000001112007986 */ /* 0x0001e4000c10190e */
.L_x_1215:
[----:B------:R-:W-:Y:S05]  /*4290*/  BSYNC B0 ;  /* 0x0000000000007941 */ /* 0x000fea0003800000 */
.L_x_1214:
[----:B------:R-:W-:Y:S01]  /*42a0*/  FADD.FTZ R27, R23, -UR17 ;  /* 0x80000011171b7e21 */ /* 0x000fe20008010000 */
[----:B------:R-:W-:Y:S01]  /*42b0*/  HADD2.F32 R25, -RZ, R46.H0_H0 ;  /* 0x2000002eff197230 */ /* 0x000fe20000004100 */
[----:B------:R-:W-:Y:S01]  /*42c0*/  FADD.FTZ R24, R49, -UR17 ;  /* 0x8000001131187e21 */ /* 0x000fe20008010000 */
[----:B------:R-:W-:Y:S01]  /*42d0*/  HADD2.F32 R23, -RZ, R44.H0_H0 ;  /* 0x2000002cff177230 */ /* 0x000fe20000004100 */
[----:B------:R-:W-:Y:S01]  /*42e0*/  FMUL.FTZ R27, R27, UR12 ;  /* 0x0000000c1b1b7c20 */ /* 0x000fe20008410000 */
[----:B------:R-:W-:Y:S01]  /*42f0*/  HADD2.F32 R46, -RZ, R46.H1_H1 ;  /* 0x3000002eff2e7230 */ /* 0x000fe20000004100 */
[----:B------:R-:W-:Y:S01]  /*4300*/  FMUL.FTZ R24, R24, UR12 ;  /* 0x0000000c18187c20 */ /* 0x000fe20008410000 */
[----:B------:R-:W-:Y:S01]  /*4310*/  HADD2.F32 R44, -RZ, R44.H1_H1 ;  /* 0x3000002cff2c7230 */ /* 0x000fe20000004100 */
        /* <DEDUP_REMOVED lines=19> */
.L_x_1216:
        /* <DEDUP_REMOVED lines=19> */
.L_x_1218:
[----:B------:R-:W-:Y:S05]  /*4580*/  BSYNC B0 ;  /* 0x0000000000007941 */ /* 0x000fea0003800000 */
.L_x_1217:
[----:B------:R-:W-:Y:S01]  /*4590*/  ISETP.NE.AND P6, PT, RZ, UR16, PT ;  /* 0x00000010ff007c0c */ /* 0x000fe2000bfc5270 */
[----:B------:R-:W-:Y:S01]  /*45a0*/  FADD.FTZ R27, R23, -UR17 ;  /* 0x80000011171b7e21 */ /* 0x000fe20008010000 */
[----:B------:R-:W-:Y:S01]  /*45b0*/  HADD2.F32 R23, -RZ, R45.H0_H0 ;  /* 0x2000002dff177230 */ /* 0x000fe20000004100 */
[----:B------:R-:W-:Y:S01]  /*45c0*/  FADD.FTZ R26, R44, -UR17 ;  /* 0x800000112c1a7e21 */ /* 0x000fe20008010000 */
[--C-:B------:R-:W-:Y:S01]  /*45d0*/  HADD2.F32 R25, -RZ, R43.reuse.H0_H0 ;  /* 0x2000002bff197230 */ /* 0x100fe20000004100 */
[----:B------:R-:W-:Y:S01]  /*45e0*/  FMUL.FTZ R27, R27, UR12 ;  /* 0x0000000c1b1b7c20 */ /* 0x000fe20008410000 */
[----:B------:R-:W-:Y:S01]  /*45f0*/  HADD2.F32 R24, -RZ, R43.H1_H1 ;  /* 0x3000002bff187230 */ /* 0x000fe20000004100 */
[----:B------:R-:W-:Y:S01]  /*4600*/  FMUL.FTZ R26, R26, UR12 ;  /* 0x0000000c1a1a7c20 */ /* 0x000fe20008410000 */
[----:B------:R-:W-:-:S05]  /*4610*/  HADD2.F32 R45, -RZ, R45.H1_H1 ;  /* 0x3000002dff2d7230 */ /* 0x000fca0000004100 */
        /* <DEDUP_REMOVED lines=19> */
.L_x_1219:
        /* <DEDUP_REMOVED lines=18> */
.L_x_1221:
[----:B------:R-:W-:Y:S05]  /*4870*/  BSYNC B0 ;  /* 0x0000000000007941 */ /* 0x000fea0003800000 */
.L_x_1220:
        /* <DEDUP_REMOVED lines=27> */
.L_x_1222:
        /* <DEDUP_REMOVED lines=18> */
.L_x_1224:
[----:B------:R-:W-:Y:S05]  /*4b50*/  BSYNC B0 ;  /* 0x0000000000007941 */ /* 0x000fea0003800000 */
.L_x_1223:
[----:B------:R-:W-:Y:S01]  /*4b60*/  FADD.FTZ R27, R23, -UR17 ;  /* 0x80000011171b7e21 */ /* 0x000fe20008010000 */
[----:B------:R-:W-:Y:S01]  /*4b70*/  HADD2.F32 R23, -RZ, R41.H0_H0 ;  /* 0x20000029ff177230 */ /* 0x000fe20000004100 */
[----:B------:R-:W-:Y:S01]  /*4b80*/  FADD.FTZ R26, R40, -UR17 ;  /* 0x80000011281a7e21 */ /* 0x000fe20008010000 */
[--C-:B------:R-:W-:Y:S01]  /*4b90*/  HADD2.F32 R25, -RZ, R39.reuse.H0_H0 ;  /* 0x20000027ff197230 */ /* 0x100fe20000004100 */
[----:B------:R-:W-:Y:S01]  /*4ba0*/  FMUL.FTZ R27, R27, UR12 ;  /* 0x0000000c1b1b7c20 */ /* 0x000fe20008410000 */
[----:B------:R-:W-:Y:S01]  /*4bb0*/  HADD2.F32 R24, -RZ, R39.H1_H1 ;  /* 0x30000027ff187230 */ /* 0x000fe20000004100 */
[----:B------:R-:W-:Y:S01]  /*4bc0*/  FMUL.FTZ R26, R26, UR12 ;  /* 0x0000000c1a1a7c20 */ /* 0x000fe20008410000 */
[----:B------:R-:W-:Y:S01]  /*4bd0*/  HADD2.F32 R41, -RZ, R41.H1_H1 ;  /* 0x30000029ff297230 */ /* 0x000fe20000004100 */
        /* <DEDUP_REMOVED lines=19> */
.L_x_1225:
        /* <DEDUP_REMOVED lines=18> */
.L_x_1227:
[----:B------:R-:W-:Y:S05]  /*4e30*/  BSYNC B0 ;  /* 0x0000000000007941 */ /* 0x000fea0003800000 */
.L_x_1226:
        /* <DEDUP_REMOVED lines=27> */
.L_x_1228:
        /* <DEDUP_REMOVED lines=16> */
[----:B------:R-:W-:-:S05]  /*50f0*/  F2FP.PACK_AB R17, R16, R17 ;  /* 0x000000111011723e */ /* 0x000fca00000000ff */
[----:B------:R0:W-:Y:S02]  /*5100*/  STG.E [R18.64], R17 ;  /* 0x0000001112007986 */ /* 0x0001e4000c10190e */
.L_x_1230:
[----:B------:R-:W-:Y:S05]  /*5110*/  BSYNC B0 ;  /* 0x0000000000007941 */ /* 0x000fea0003800000 */
.L_x_1229:
[----:B------:R-:W-:Y:S01]  /*5120*/  FADD.FTZ R23, R23, -UR17 ;  /* 0x8000001117177e21 */ /* 0x000fe20008010000 */
[----:B------:R-:W-:Y:S01]  /*5130*/  IADD3 R30, R20, 0x30, RZ ;  /* 0x00000030141e7810 */ /* 0x000fe20007ffe0ff */
[----:B------:R-:W-:Y:S01]  /*5140*/  FADD.FTZ R36, R36, -UR17 ;  /* 0x8000001124247e21 */ /* 0x000fe20008010000 */
[--C-:B------:R-:W-:Y:S01]  /*5150*/  HADD2.F32 R25, -RZ, R35.reuse.H0_H0 ;  /* 0x20000023ff197230 */ /* 0x100fe20000004100 */
[----:B------:R-:W-:Y:S01]  /*5160*/  FMUL.FTZ R31, R23, UR12 ;  /* 0x0000000c171f7c20 */ /* 0x000fe20008410000 */
[----:B------:R-:W-:Y:S01]  /*5170*/  HADD2.F32 R20, -RZ, R35.H1_H1 ;  /* 0x30000023ff147230 */ /* 0x000fe20000004100 */
        /* <DEDUP_REMOVED lines=21> */
.L_x_1231:
        /* <DEDUP_REMOVED lines=21> */
.L_x_1233:
[----:B------:R-:W-:Y:S05]  /*5420*/  BSYNC B0 ;  /* 0x0000000000007941 */ /* 0x000fea0003800000 */
.L_x_1232:
[--C-:B------:R-:W-:Y:S01]  /*5430*/  HADD2.F32 R16, -RZ, R37.reuse.H0_H0 ;  /* 0x20000025ff107230 */ /* 0x100fe20000004100 */
[----:B------:R-:W-:Y:S01]  /*5440*/  ISETP.GE.U32.AND P0, PT, R51, c[0x0][0x1e0], PT ;  /* 0x0000780033007a0c */ /* 0x000fe20003f06070 */
[----:B------:R-:W-:Y:S02]  /*5450*/  HADD2.F32 R37, -RZ, R37.H1_H1 ;  /* 0x30000025ff257230 */ /* 0x000fe40000004100 */
[--C-:B0-----:R-:W-:Y:S01]  /*5460*/  HADD2.F32 R17, -RZ, R34.reuse.H0_H0 ;  /* 0x20000022ff117230 */ /* 0x101fe20000004100 */
[----:B------:R-:W-:Y:S01]  /*5470*/  ISETP.GE.AND.EX P0, PT, R10, c[0x0][0x1e4], PT, P0 ;  /* 0x000079000a007a0c */ /* 0x000fe20003f06300 */
[----:B------:R-:W-:Y:S01]  /*5480*/  FADD.FTZ R16, R16, -UR17 ;  /* 0x8000001110107e21 */ /* 0x000fe20008010000 */
[----:B------:R-:W-:Y:S01]  /*5490*/  HADD2.F32 R34, -RZ, R34.H1_H1 ;  /* 0x30000022ff227230 */ /* 0x000fe20000004100 */
[----:B------:R-:W-:Y:S01]  /*54a0*/  FADD.FTZ R37, R37, -UR17 ;  /* 0x8000001125257e21 */ /* 0x000fe20008010000 */
[----:B------:R-:W-:Y:S01]  /*54b0*/  ISETP.GT.U32.OR P0, PT, R59, 0x1bf, P0 ;  /* 0x000001bf3b00780c */ /* 0x000fe20000704470 */
[----:B------:R-:W-:-:S02]  /*54c0*/  FMUL.FTZ R27, R16, UR12 ;  /* 0x0000000c101b7c20 */ /* 0x000fc40008410000 */
[----:B------:R-:W-:Y:S01]  /*54d0*/  FMUL.FTZ R26, R37, UR12 ;  /* 0x0000000c251a7c20 */ /* 0x000fe20008410000 */
[----:B------:R-:W-:Y:S08]  /*54e0*/  @!P6 BRA `(.L_x_1234) ;  /* 0x000001200000e947 */ /* 0x000ff00003800000 */
        /* <DEDUP_REMOVED lines=18> */
.L_x_1234:
        /* <DEDUP_REMOVED lines=15> */
[----:B------:R-:W-:-:S05]  /*5700*/  F2FP.PACK_AB R15, R15, R14 ;  /* 0x0000000e0f0f723e */ /* 0x000fca00000000ff */
[----:B------:R0:W-:Y:S02]  /*5710*/  STG.E [R12.64], R15 ;  /* 0x0000000f0c007986 */ /* 0x0001e4000c10190e */
.L_x_1236:
[----:B------:R-:W-:Y:S05]  /*5720*/  BSYNC B0 ;  /* 0x0000000000007941 */ /* 0x000fea0003800000 */
.L_x_1235:
[----:B------:R-:W-:Y:S01]  /*5730*/  ULDC UR4, c[0x0][0x10] ;  /* 0x0000040000047ab9 */ /* 0x000fe20000000800 */
[----:B------:R-:W-:Y:S01]  /*5740*/  IADD3 R50, R50, 0x1, RZ ;  /* 0x0000000132327810 */ /* 0x000fe20007ffe0ff */
[----:B------:R-:W-:-:S04]  /*5750*/  UIADD3 UR7, UR7, UR4, URZ ;  /* 0x0000000407077290 */ /* 0x000fc8000fffe03f */
[----:B------:R-:W-:-:S06]  /*5760*/  UISETP.GE.AND UP0, UPT, UR7, UR6, UPT ;  /* 0x000000060700728c */ /* 0x000fcc000bf06270 */
[----:B------:R-:W-:-:S13]  /*5770*/  PLOP3.LUT P0, PT, PT, PT, UP0, 0x80, 0x0 ;  /* 0x000000000000781c */ /* 0x000fda0003f0f008 */
[----:B------:R-:W-:Y:S01]  /*5780*/  @P0 CALL.REL.NOINC `(.L_x_1186) ;  /* 0x0000001000000944 */ /* 0x000fe20003c00000 */
[----:B------:R-:W-:Y:S05]  /*5790*/  BRA `(.L_x_1237) ;  /* 0xffffac8000007947 */ /* 0x000fea000383ffff */
.L_x_1186:
        /* <DEDUP_REMOVED lines=18> */
.L_x_1239:
[----:B------:R-:W-:Y:S05]  /*58c0*/  BSYNC B0 ;  /* 0x0000000000007941 */ /* 0x000fea0003800000 */
.L_x_1238:
        /* <DEDUP_REMOVED lines=11> */
.L_x_1241:
[----:B------:R-:W2:Y:S01]  /*5980*/  LDG.E.STRONG.GPU R5, [R2.64] ;  /* 0x0000000e02057981 */ /* 0x000ea2000c1ef900 */
[----:B------:R-:W-:Y:S01]  /*5990*/  YIELD ;  /* 0x0000000000007946 */ /* 0x000fe20003800000 */
[----:B--2---:R-:W-:Y:S01]  /*59a0*/  ISETP.NE.AND P0, PT, R5, R0, PT ;  /* 0x000000000500720c */ /* 0x004fe20003f05270 */
[----:B------:R-:W-:-:S12]  /*59b0*/  CCTL.IVALL ;  /* 0x00000000ff00798f */ /* 0x000fd80002000000 */
[----:B------:R-:W-:Y:S05]  /*59c0*/  @P0 BRA `(.L_x_1241) ;  /* 0xffffffb000000947 */ /* 0x000fea000383ffff */
.L_x_1240:
        /* <DEDUP_REMOVED lines=25> */
.L_x_1242:
        /* <DEDUP_REMOVED lines=23> */
.L_x_1243:
        /* <DEDUP_REMOVED lines=11> */
.L_x_5627:


//--------------------- .text._Z35group_norm_nhwc_bwd_one_pass_kernelI11Fp16IOFp32WLi128ELi112ELi448EEv26Group_norm_nhwc_bwd_params --------------------------
	.section	.text._Z35group_norm_nhwc_bwd_one_pass_kernelI11Fp16IOFp32WLi128ELi112ELi448EEv26Group_norm_nhwc_bwd_params,"ax",@progbits
	.sectioninfo	@"SHI_REGISTERS=128"
	.align	128
        .global         _Z35group_norm_nhwc_bwd_one_pass_kernelI11Fp16IOFp32WLi128ELi112ELi448EEv26Group_norm_nhwc_bwd_params
        .type           _Z35group_norm_nhwc_bwd_one_pass_kernelI11Fp16IOFp32WLi128ELi112ELi448EEv26Group_norm_nhwc_bwd_params,@function
        .size           _Z35group_norm_nhwc_bwd_one_pass_kernelI11Fp16IOFp32WLi128ELi112ELi448EEv26Group_norm_nhwc_bwd_params,(.L_x_5628 - _Z35group_norm_nhwc_bwd_one_pass_kernelI11Fp16IOFp32WLi128ELi112ELi448EEv26Group_norm_nhwc_bwd_params)
        .other          _Z35group_norm_nhwc_bwd_one_pass_kernelI11Fp16IOFp32WLi128ELi112ELi448EEv26Group_norm_nhwc_bwd_params,@"STO_CUDA_ENTRY STV_DEFAULT"
_Z35group_norm_nhwc_bwd_one_pass_kernelI11Fp16IOFp32WLi128ELi112ELi448EEv26Group_norm_nhwc_bwd_params:
.text._Z35group_norm_nhwc_bwd_one_pass_kernelI11Fp16IOFp32WLi128ELi112ELi448EEv26Group_norm_nhwc_bwd_params:
        /* <DEDUP_REMOVED lines=109> */
.L_x_1327:
        /* <DEDUP_REMOVED lines=353> */
.L_x_1246:
[----:B-12---:R-:W-:Y:S05]  /*1ce0*/  BSYNC B0 ;  /* 0x0000000000007941 */ /* 0x006fea0003800000 */
.L_x_1245:
[----:B------:R-:W-:Y:S01]  /*1cf0*/  ISETP.NE.AND P0, PT, RZ, UR9, PT ;  /* 0x00000009ff007c0c */ /* 0x000fe2000bf05270 */
[--C-:B-----5:R-:W-:Y:S01]  /*1d00*/  HADD2.F32 R29, -RZ, R59.reuse.H0_H0 ;  /* 0x2000003bff1d7230 */ /* 0x120fe20000004100 */
[----:B------:R-:W-:Y:S01]  /*1d10*/  LOP3.LUT R17, R17, 0xfffffeff, RZ, 0xc0, !PT ;  /* 0xfffffeff11117812 */ /* 0x000fe200078ec0ff */
[----:B------:R-:W-:Y:S02]  /*1d20*/  HADD2.F32 R31, -RZ, R59.H1_H1 ;  /* 0x3000003bff1f7230 */ /* 0x000fe40000004100 */
[--C-:B------:R-:W-:Y:S01]  /*1d30*/  HADD2.F32 R33, -RZ, R61.reuse.H0_H0 ;  /* 0x2000003dff217230 */ /* 0x100fe20000004100 */
[C---:B------:R-:W-:Y:S01]  /*1d40*/  FADD.FTZ R29, -R62.reuse, R29 ;  /* 0x0000001d3e1d7221 */ /* 0x040fe20000010100 */
[----:B------:R-:W-:Y:S01]  /*1d50*/  HADD2.F32 R35, -RZ, R61.H1_H1 ;  /* 0x3000003dff237230 */ /* 0x000fe20000004100 */
[C---:B------:R-:W-:Y:S01]  /*1d60*/  FADD.FTZ R31, -R62.reuse, R31 ;  /* 0x0000001f3e1f7221 */ /* 0x040fe20000010100 */
[--C-:B------:R-:W-:Y:S01]  /*1d70*/  HADD2.F32 R27, -RZ, R60.reuse.H0_H0 ;  /* 0x2000003cff1b7230 */ /* 0x100fe20000004100 */
[C---:B------:R-:W-:Y:S01]  /*1d80*/  FADD.FTZ R39, -R62.reuse, R33 ;  /* 0x000000213e277221 */ /* 0x040fe20000010100 */
[----:B------:R-:W-:Y:S01]  /*1d90*/  HADD2.F32 R26, -RZ, R60.H1_H1 ;  /* 0x3000003cff1a7230 */ /* 0x000fe20000004100 */
[----:B------:R-:W-:Y:S01]  /*1da0*/  FADD.FTZ R41, -R62, R35 ;  /* 0x000000233e297221 */ /* 0x000fe20000010100 */
[--C-:B0-----:R-:W-:Y:S01]  /*1db0*/  HADD2.F32 R25, -RZ, R63.reuse.H0_H0 ;  /* 0x2000003fff197230 */ /* 0x101fe20000004100 */
[-C--:B------:R-:W-:Y:S01]  /*1dc0*/  FMUL.FTZ R38, R29, R58.reuse ;  /* 0x0000003a1d267220 */ /* 0x080fe20000410000 */
[----:B------:R-:W-:Y:S01]  /*1dd0*/  HADD2.F32 R24, -RZ, R63.H1_H1 ;  /* 0x3000003fff187230 */ /* 0x000fe20000004100 */
[----:B------:R-:W-:Y:S01]  /*1de0*/  FMUL.FTZ R28, R31, R58 ;  /* 0x0000003a1f1c7220 */ /* 0x000fe20000410000 */
[----:B------:R-:W-:Y:S01]  /*1df0*/  @P0 LOP3.LUT R17, R17, 0x100, RZ, 0xfc, !PT ;  /* 0x0000010011110812 */ /* 0x000fe200078efcff */
        /* <DEDUP_REMOVED lines=19> */
.L_x_1247:
        /* <DEDUP_REMOVED lines=26> */
.L_x_1248:
[----:B------:R-:W-:Y:S01]  /*20d0*/  FFMA.FTZ R33, R28, R32, R33 ;  /* 0x000000201c217223 */ /* 0x000fe20000010021 */
[--C-:B------:R-:W-:Y:S01]  /*20e0*/  HADD2.F32 R35, -RZ, R72.reuse.H0_H0 ;  /* 0x20000048ff237230 */ /* 0x100fe20000004100 */
[----:B------:R-:W-:Y:S01]  /*20f0*/  FADD.FTZ R34, RZ, R27 ;  /* 0x0000001bff227221 */ /* 0x000fe20000010000 */
[----:B------:R-:W-:Y:S01]  /*2100*/  HADD2.F32 R37, -RZ, R72.H1_H1 ;  /* 0x30000048ff257230 */ /* 0x000fe20000004100 */
[----:B------:R-:W-:Y:S02]  /*2110*/  FMUL.FTZ R36, R25, R70 ;  /* 0x0000004619247220 */ /* 0x000fe40000410000 */
[----:B------:R-:W-:Y:S02]  /*2120*/  FADD.FTZ R39, R32, R29 ;  /* 0x0000001d20277221 */ /* 0x000fe40000010000 */
[----:B------:R-:W-:-:S02]  /*2130*/  FFMA.FTZ R27, R31, R25, R44 ;  /* 0x000000191f1b7223 */ /* 0x000fc4000001002c */
[----:B------:R-:W-:Y:S02]  /*2140*/  FADD.FTZ R29, R34, R25 ;  /* 0x00000019221d7221 */ /* 0x000fe40000010000 */
[----:B------:R-:W-:Y:S02]  /*2150*/  FFMA.FTZ R32, R31, R36, R33 ;  /* 0x000000241f207223 */ /* 0x000fe40000010021 */
[----:B------:R-:W-:Y:S02]  /*2160*/  FFMA.FTZ R25, R28, R26, RZ ;  /* 0x0000001a1c197223 */ /* 0x000fe400000100ff */
[----:B------:R-:W-:Y:S02]  /*2170*/  FMUL.FTZ R31, R24, R71 ;  /* 0x00000047181f7220 */ /* 0x000fe40000410000 */
[----:B------:R-:W-:Y:S01]  /*2180*/  FADD.FTZ R33, RZ, R26 ;  /* 0x0000001aff217221 */ /* 0x000fe20000010000 */
[----:B------:R-:W-:Y:S01]  /*2190*/  HADD2.F32 R26, -RZ, R73.H0_H0 ;  /* 0x20000049ff1a7230 */ /* 0x000fe20000004100 */
[----:B------:R-:W-:-:S02]  /*21a0*/  FADD.FTZ R35, -R62, R35 ;  /* 0x000000233e237221 */ /* 0x000fc40000010100 */
[----:B------:R-:W-:Y:S02]  /*21b0*/  FADD.FTZ R37, -R62, R37 ;  /* 0x000000253e257221 */ /* 0x000fe40000010100 */
[C---:B------:R-:W-:Y:S02]  /*21c0*/  FFMA.FTZ R25, R30.reuse, R24, R25 ;  /* 0x000000181e197223 */ /* 0x040fe40000010019 */
[----:B------:R-:W-:Y:S01]  /*21d0*/  FFMA.FTZ R43, R30, R31, R32 ;  /* 0x0000001f1e2b7223 */ /* 0x000fe20000010020 */
[----:B------:R-:W-:Y:S01]  /*21e0*/  HADD2.F32 R30, -RZ, R73.H1_H1 ;  /* 0x30000049ff1e7230 */ /* 0x000fe20000004100 */
[----:B------:R-:W-:Y:S02]  /*21f0*/  FADD.FTZ R24, R33, R24 ;  /* 0x0000001821187221 */ /* 0x000fe40000010000 */
        /* <DEDUP_REMOVED lines=22> */
.L_x_1249:
[----:B------:R-:W-:Y:S01]  /*2360*/  FMUL.FTZ R32, R26, R70 ;  /* 0x000000461a207220 */ /* 0x000fe20000410000 */
[--C-:B------:R-:W-:Y:S01]  /*2370*/  HADD2.F32 R35, -RZ, R76.reuse.H0_H0 ;  /* 0x2000004cff237230 */ /* 0x100fe20000004100 */
[----:B------:R-:W-:Y:S01]  /*2380*/  FADD.FTZ R33, R31, R36 ;  /* 0x000000241f217221 */ /* 0x000fe20000010000 */
[----:B------:R-:W-:Y:S01]  /*2390*/  HADD2.F32 R37, -RZ, R76.H1_H1 ;  /* 0x3000004cff257230 */ /* 0x000fe20000004100 */
[----:B------:R-:W-:Y:S02]  /*23a0*/  FADD.FTZ R29, R29, R26 ;  /* 0x0000001a1d1d7221 */ /* 0x000fe40000010000 */
[C---:B------:R-:W-:Y:S02]  /*23b0*/  FFMA.FTZ R27, R45.reuse, R26, R27 ;  /* 0x0000001a2d1b7223 */ /* 0x040fe4000001001b */
[----:B------:R-:W-:-:S02]  /*23c0*/  FFMA.FTZ R31, R45, R32, R43 ;  /* 0x000000202d1f7223 */ /* 0x000fc4000001002b */
[----:B------:R-:W-:Y:S02]  /*23d0*/  FMUL.FTZ R26, R30, R71 ;  /* 0x000000471e1a7220 */ /* 0x000fe40000410000 */
[C---:B------:R-:W-:Y:S02]  /*23e0*/  FADD.FTZ R35, -R62.reuse, R35 ;  /* 0x000000233e237221 */ /* 0x040fe40000010100 */
[----:B------:R-:W-:Y:S02]  /*23f0*/  FADD.FTZ R37, -R62, R37 ;  /* 0x000000253e257221 */ /* 0x000fe40000010100 */
[----:B------:R-:W-:Y:S02]  /*2400*/  FADD.FTZ R24, R24, R30 ;  /* 0x0000001e18187221 */ /* 0x000fe40000010000 */
[C---:B------:R-:W-:Y:S02]  /*2410*/  FFMA.FTZ R25, R28.reuse, R30, R25 ;  /* 0x0000001e1c197223 */ /* 0x040fe40000010019 */
[----:B------:R-:W-:Y:S01]  /*2420*/  FFMA.FTZ R45, R28, R26, R31 ;  /* 0x0000001a1c2d7223 */ /* 0x000fe2000001001f */
[--C-:B------:R-:W-:Y:S01]  /*2430*/  HADD2.F32 R28, -RZ, R77.reuse.H0_H0 ;  /* 0x2000004dff1c7230 */ /* 0x100fe20000004100 */
[----:B------:R-:W-:Y:S01]  /*2440*/  FADD.FTZ R33, R33, R32 ;  /* 0x0000002021217221 */ /* 0x000fe20000010000 */
[----:B------:R-:W-:Y:S01]  /*2450*/  HADD2.F32 R31, -RZ, R77.H1_H1 ;  /* 0x3000004dff1f7230 */ /* 0x000fe20000004100 */
        /* <DEDUP_REMOVED lines=21> */
.L_x_1250:
[----:B------:R-:W-:Y:S01]  /*25b0*/  FMUL.FTZ R32, R28, R70 ;  /* 0x000000461c207220 */ /* 0x000fe20000410000 */
[--C-:B------:R-:W-:Y:S01]  /*25c0*/  HADD2.F32 R37, -RZ, R78.reuse.H1_H1 ;  /* 0x3000004eff257230 */ /* 0x100fe20000004100 */
[----:B------:R-:W-:Y:S01]  /*25d0*/  FADD.FTZ R35, R26, R33 ;  /* 0x000000211a237221 */ /* 0x000fe20000010000 */
[--C-:B------:R-:W-:Y:S01]  /*25e0*/  HADD2.F32 R34, -RZ, R79.reuse.H0_H0 ;  /* 0x2000004fff227230 */ /* 0x100fe20000004100 */
[----:B------:R-:W-:Y:S01]  /*25f0*/  FFMA.FTZ R33, R47, R32, R45 ;  /* 0x000000202f217223 */ /* 0x000fe2000001002d */
[----:B------:R-:W-:Y:S01]  /*2600*/  HADD2.F32 R26, -RZ, R79.H1_H1 ;  /* 0x3000004fff1a7230 */ /* 0x000fe20000004100 */
[----:B------:R-:W-:Y:S01]  /*2610*/  FADD.FTZ R32, R35, R32 ;  /* 0x0000002023207221 */ /* 0x000fe20000010000 */
[----:B------:R-:W-:Y:S01]  /*2620*/  HADD2.F32 R35, -RZ, R78.H0_H0 ;  /* 0x2000004eff237230 */ /* 0x000fe20000004100 */
[----:B------:R-:W-:Y:S01]  /*2630*/  FADD.FTZ R24, R24, R31 ;  /* 0x0000001f18187221 */ /* 0x000fe20000010000 */
[----:B------:R-:W-:Y:S01]  /*2640*/  HADD2.F32 R43, -RZ, R80.H0_H0 ;  /* 0x20000050ff2b7230 */ /* 0x000fe20000004100 */
[----:B------:R-:W-:-:S02]  /*2650*/  FFMA.FTZ R25, R30, R31, R25 ;  /* 0x0000001f1e197223 */ /* 0x000fc40000010019 */
[----:B------:R-:W-:Y:S02]  /*2660*/  FMUL.FTZ R31, R31, R71 ;  /* 0x000000471f1f7220 */ /* 0x000fe40000410000 */
[C---:B------:R-:W-:Y:S02]  /*2670*/  FADD.FTZ R35, -R62.reuse, R35 ;  /* 0x000000233e237221 */ /* 0x040fe40000010100 */
[----:B------:R-:W-:Y:S02]  /*2680*/  FADD.FTZ R37, -R62, R37 ;  /* 0x000000253e257221 */ /* 0x000fe40000010100 */
[----:B------:R-:W-:Y:S02]  /*2690*/  FADD.FTZ R29, R29, R28 ;  /* 0x0000001c1d1d7221 */ /* 0x000fe40000010000 */
[----:B------:R-:W-:Y:S02]  /*26a0*/  FFMA.FTZ R27, R47, R28, R27 ;  /* 0x0000001c2f1b7223 */ /* 0x000fe4000001001b */
[----:B------:R-:W-:-:S02]  /*26b0*/  FFMA.FTZ R30, R30, R31, R33 ;  /* 0x0000001f1e1e7223 */ /* 0x000fc40000010021 */
[----:B------:R-:W-:Y:S02]  /*26c0*/  FADD.FTZ R31, R31, R32 ;  /* 0x000000201f1f7221 */ /* 0x000fe40000010000 */
        /* <DEDUP_REMOVED lines=21> */
.L_x_1251:
[----:B------:R-:W-:Y:S01]  /*2820*/  FMUL.FTZ R32, R34, R70 ;  /* 0x0000004622207220 */ /* 0x000fe20000410000 */
[----:B------:R-:W-:Y:S01]  /*2830*/  HADD2.F32 R35, -RZ, R80.H1_H1 ;  /* 0x30000050ff237230 */ /* 0x000fe20000004100 */
[----:B------:R-:W-:Y:S02]  /*2840*/  FADD.FTZ R29, R29, R34 ;  /* 0x000000221d1d7221 */ /* 0x000fe40000010000 */
[----:B------:R-:W-:Y:S02]  /*2850*/  FADD.FTZ R36, R31, R32 ;  /* 0x000000201f247221 */ /* 0x000fe40000010000 */
[C---:B------:R-:W-:Y:S02]  /*2860*/  FADD.FTZ R31, -R62.reuse, R43 ;  /* 0x0000002b3e1f7221 */ /* 0x040fe40000010100 */
[----:B------:R-:W-:-:S02]  /*2870*/  FADD.FTZ R37, -R62, R35 ;  /* 0x000000233e257221 */ /* 0x000fc40000010100 */
[C---:B------:R-:W-:Y:S01]  /*2880*/  FFMA.FTZ R34, R45.reuse, R34, R27 ;  /* 0x000000222d227223 */ /* 0x040fe2000001001b */
[--C-:B------:R-:W-:Y:S01]  /*2890*/  HADD2.F32 R27, -RZ, R81.reuse.H0_H0 ;  /* 0x20000051ff1b7230 */ /* 0x100fe20000004100 */
[----:B------:R-:W-:Y:S01]  /*28a0*/  FFMA.FTZ R33, R45, R32, R30 ;  /* 0x000000202d217223 */ /* 0x000fe2000001001e */
[----:B------:R-:W-:Y:S01]  /*28b0*/  HADD2.F32 R30, -RZ, R81.H1_H1 ;  /* 0x30000051ff1e7230 */ /* 0x000fe20000004100 */
        /* <DEDUP_REMOVED lines=22> */
.L_x_1252:
[C---:B------:R-:W-:Y:S01]  /*2a20*/  FFMA.FTZ R37, R28.reuse, R35, R33 ;  /* 0x000000231c257223 */ /* 0x040fe20000010021 */
[----:B------:R-:W-:Y:S01]  /*2a30*/  HADD2.F32 R41, -RZ, R82.H1_H1 ;  /* 0x30000052ff297230 */ /* 0x000fe20000004100 */
[----:B------:R-:W-:Y:S02]  /*2a40*/  FMUL.FTZ R38, R27, R70 ;  /* 0x000000461b267220 */ /* 0x000fe40000410000 */
[----:B------:R-:W-:Y:S02]  /*2a50*/  FADD.FTZ R39, R35, R36 ;  /* 0x0000002423277221 */ /* 0x000fe40000010000 */
[----:B------:R-:W-:Y:S02]  /*2a60*/  FFMA.FTZ R35, R31, R38, R37 ;  /* 0x000000261f237223 */ /* 0x000fe40000010025 */
[----:B------:R-:W-:-:S02]  /*2a70*/  FFMA.FTZ R25, R28, R26, R25 ;  /* 0x0000001a1c197223 */ /* 0x000fc40000010019 */
[----:B------:R-:W-:Y:S02]  /*2a80*/  FADD.FTZ R33, R24, R26 ;  /* 0x0000001a18217221 */ /* 0x000fe40000010000 */
[----:B------:R-:W-:Y:S01]  /*2a90*/  FADD.FTZ R37, R39, R38 ;  /* 0x0000002627257221 */ /* 0x000fe20000010000 */
[----:B------:R-:W-:Y:S01]  /*2aa0*/  HADD2.F32 R39, -RZ, R82.H0_H0 ;  /* 0x20000052ff277230 */ /* 0x000fe20000004100 */
[----:B------:R-:W-:Y:S02]  /*2ab0*/  FMUL.FTZ R26, R30, R71 ;  /* 0x000000471e1a7220 */ /* 0x000fe40000410000 */
[----:B------:R-:W-:Y:S02]  /*2ac0*/  FFMA.FTZ R34, R31, R27, R34 ;  /* 0x0000001b1f227223 */ /* 0x000fe40000010022 */
[----:B------:R-:W-:Y:S02]  /*2ad0*/  FFMA.FTZ R24, R32, R26, R35 ;  /* 0x0000001a20187223 */ /* 0x000fe40000010023 */
[----:B------:R-:W-:Y:S01]  /*2ae0*/  FADD.FTZ R31, R26, R37 ;  /* 0x000000251a1f7221 */ /* 0x000fe20000010000 */
[----:B------:R-:W-:Y:S01]  /*2af0*/  HADD2.F32 R26, -RZ, R83.H1_H1 ;  /* 0x30000053ff1a7230 */ /* 0x000fe20000004100 */
[----:B------:R-:W-:-:S02]  /*2b00*/  FADD.FTZ R37, -R62, R39 ;  /* 0x000000273e257221 */ /* 0x000fc40000010100 */
[----:B------:R-:W-:Y:S01]  /*2b10*/  FADD.FTZ R35, -R62, R41 ;  /* 0x000000293e237221 */ /* 0x000fe20000010100 */
[----:B------:R-:W-:Y:S01]  /*2b20*/  HADD2.F32 R41, -RZ, R83.H0_H0 ;  /* 0x20000053ff297230 */ /* 0x000fe20000004100 */
        /* <DEDUP_REMOVED lines=21> */
.L_x_1253:
[--C-:B------:R-:W-:Y:S01]  /*2c80*/  HADD2.F32 R35, -RZ, R84.reuse.H0_H0 ;  /* 0x20000054ff237230 */ /* 0x100fe20000004100 */
[----:B------:R-:W-:Y:S01]  /*2c90*/  FADD.FTZ R38, R29, R27 ;  /* 0x0000001b1d267221 */ /* 0x000fe20000010000 */
[----:B------:R-:W-:Y:S01]  /*2ca0*/  HADD2.F32 R27, -RZ, R84.H1_H1 ;  /* 0x30000054ff1b7230 */ /* 0x000fe20000004100 */
[----:B------:R-:W-:Y:S02]  /*2cb0*/  FMUL.FTZ R36, R41, R70 ;  /* 0x0000004629247220 */ /* 0x000fe40000410000 */
[C---:B------:R-:W-:Y:S01]  /*2cc0*/  FADD.FTZ R39, -R62.reuse, R35 ;  /* 0x000000233e277221 */ /* 0x040fe20000010100 */
[----:B------:R-:W-:Y:S01]  /*2cd0*/  HADD2.F32 R35, -RZ, R85.H1_H1 ;  /* 0x30000055ff237230 */ /* 0x000fe20000004100 */
[----:B------:R-:W-:Y:S02]  /*2ce0*/  FADD.FTZ R43, -R62, R27 ;  /* 0x0000001b3e2b7221 */ /* 0x000fe40000010100 */
[----:B------:R-:W-:-:S02]  /*2cf0*/  FFMA.FTZ R29, R37, R36, R24 ;  /* 0x00000024251d7223 */ /* 0x000fc40000010018 */
[----:B------:R-:W-:Y:S01]  /*2d00*/  FADD.FTZ R24, R31, R36 ;  /* 0x000000241f187221 */ /* 0x000fe20000010000 */
[----:B------:R-:W-:Y:S01]  /*2d10*/  HADD2.F32 R31, -RZ, R85.H0_H0 ;  /* 0x20000055ff1f7230 */ /* 0x000fe20000004100 */
        /* <DEDUP_REMOVED lines=22> */
.L_x_1254:
[----:B------:R-:W-:Y:S01]  /*2e80*/  FFMA.FTZ R42, R28, R39, R29 ;  /* 0x000000271c2a7223 */ /* 0x000fe2000001001d */
[--C-:B------:R-:W-:Y:S01]  /*2e90*/  HADD2.F32 R43, -RZ, R86.reuse.H0_H0 ;  /* 0x20000056ff2b7230 */ /* 0x100fe20000004100 */
[----:B------:R-:W-:Y:S01]  /*2ea0*/  FMUL.FTZ R40, R31, R70 ;  /* 0x000000461f287220 */ /* 0x000fe20000410000 */
[----:B------:R-:W-:Y:S01]  /*2eb0*/  HADD2.F32 R45, -RZ, R86.H1_H1 ;  /* 0x30000056ff2d7230 */ /* 0x000fe20000004100 */
[----:B------:R-:W-:Y:S02]  /*2ec0*/  FADD.FTZ R39, R39, R24 ;  /* 0x0000001827277221 */ /* 0x000fe40000010000 */
[----:B------:R-:W-:Y:S02]  /*2ed0*/  FFMA.FTZ R29, R32, R30, R25 ;  /* 0x0000001e201d7223 */ /* 0x000fe40000010019 */
[----:B------:R-:W-:-:S02]  /*2ee0*/  FADD.FTZ R33, R33, R30 ;  /* 0x0000001e21217221 */ /* 0x000fc40000010000 */
[----:B------:R-:W-:Y:S01]  /*2ef0*/  FFMA.FTZ R25, R27, R40, R42 ;  /* 0x000000281b197223 */ /* 0x000fe2000001002a */
[----:B------:R-:W-:Y:S01]  /*2f00*/  HADD2.F32 R42, -RZ, R87.H1_H1 ;  /* 0x30000057ff2a7230 */ /* 0x000fe20000004100 */
[----:B------:R-:W-:Y:S02]  /*2f10*/  FMUL.FTZ R32, R35, R71 ;  /* 0x0000004723207220 */ /* 0x000fe40000410000 */
[----:B------:R-:W-:Y:S02]  /*2f20*/  FADD.FTZ R39, R39, R40 ;  /* 0x0000002827277221 */ /* 0x000fe40000010000 */
[----:B------:R-:W-:Y:S02]  /*2f30*/  FFMA.FTZ R30, R37, R41, R34 ;  /* 0x00000029251e7223 */ /* 0x000fe40000010022 */
[C---:B------:R-:W-:Y:S02]  /*2f40*/  FADD.FTZ R37, -R62.reuse, R43 ;  /* 0x0000002b3e257221 */ /* 0x040fe40000010100 */
[----:B------:R-:W-:-:S02]  /*2f50*/  FADD.FTZ R45, -R62, R45 ;  /* 0x0000002d3e2d7221 */ /* 0x000fc40000010100 */
[----:B------:R-:W-:Y:S02]  /*2f60*/  FFMA.FTZ R24, R36, R32, R25 ;  /* 0x0000002024187223 */ /* 0x000fe40000010019 */
[----:B------:R-:W-:Y:S01]  /*2f70*/  FADD.FTZ R25, R32, R39 ;  /* 0x0000002720197221 */ /* 0x000fe20000010000 */
[----:B------:R-:W-:Y:S01]  /*2f80*/  HADD2.F32 R39, -RZ, R87.H0_H0 ;  /* 0x20000057ff277230 */ /* 0x000fe20000004100 */
        /* <DEDUP_REMOVED lines=20> */
[----:B------:R-:W-:-:S03]  /*30d0*/  FMUL.FTZ R39, R39, R32 ;  /* 0x0000002027277220 */ /* 0x000fc60000410000 */
.L_x_1255:
[--C-:B------:R-:W-:Y:S01]  /*30e0*/  HADD2.F32 R43, -RZ, R88.reuse.H0_H0 ;  /* 0x20000058ff2b7230 */ /* 0x100fe20000004100 */
[----:B------:R-:W-:Y:S01]  /*30f0*/  FMUL.FTZ R32, R39, R70 ;  /* 0x0000004627207220 */ /* 0x000fe20000410000 */
[----:B------:R-:W-:Y:S01]  /*3100*/  HADD2.F32 R45, -RZ, R88.H1_H1 ;  /* 0x30000058ff2d7230 */ /* 0x000fe20000004100 */
[----:B------:R-:W-:Y:S02]  /*3110*/  FADD.FTZ R40, R38, R41 ;  /* 0x0000002926287221 */ /* 0x000fe40000010000 */
[C---:B------:R-:W-:Y:S02]  /*3120*/  FADD.FTZ R43, -R62.reuse, R43 ;  /* 0x0000002b3e2b7221 */ /* 0x040fe40000010100 */
[----:B------:R-:W-:Y:S02]  /*3130*/  FADD.FTZ R45, -R62, R45 ;  /* 0x0000002d3e2d7221 */ /* 0x000fe40000010100 */
[----:B------:R-:W-:Y:S01]  /*3140*/  FFMA.FTZ R41, R37, R32, R24 ;  /* 0x0000002025297223 */ /* 0x000fe20000010018 */
[--C-:B------:R-:W-:Y:S01]  /*3150*/  HADD2.F32 R24, -RZ, R89.reuse.H1_H1 ;  /* 0x30000059ff187230 */ /* 0x100fe20000004100 */
[----:B------:R-:W-:Y:S01]  /*3160*/  FADD.FTZ R32, R25, R32 ;  /* 0x0000002019207221 */ /* 0x000fe20000010000 */
[----:B------:R-:W-:Y:S01]  /*3170*/  HADD2.F32 R25, -RZ, R89.H0_H0 ;  /* 0x20000059ff197230 */ /* 0x000fe20000004100 */
[----:B------:R-:W-:-:S02]  /*3180*/  FMUL.FTZ R47, R43, R58 ;  /* 0x0000003a2b2f7220 */ /* 0x000fc40000410000 */
        /* <DEDUP_REMOVED lines=21> */
.L_x_1256:
[----:B------:R-:W-:Y:S02]  /*32e0*/  FFMA.FTZ R41, R44, R43, R41 ;  /* 0x0000002b2c297223 */ /* 0x000fe40000010029 */
[----:B------:R-:W-:Y:S02]  /*32f0*/  FMUL.FTZ R48, R25, R70 ;  /* 0x0000004619307220 */ /* 0x000fe40000410000 */
[----:B------:R-:W-:Y:S02]  /*3300*/  FADD.FTZ R43, R43, R32 ;  /* 0x000000202b2b7221 */ /* 0x000fe40000010000 */
[----:B------:R-:W-:Y:S01]  /*3310*/  FFMA.FTZ R38, R28, R26, R29 ;  /* 0x0000001a1c267223 */ /* 0x000fe2000001001d */
[----:B------:R-:W-:Y:S01]  /*3320*/  HADD2.F32 R28, -RZ, R91.H1_H1 ;  /* 0x3000005bff1c7230 */ /* 0x000fe20000004100 */
[----:B------:R-:W-:-:S02]  /*3330*/  FADD.FTZ R46, R33, R26 ;  /* 0x0000001a212e7221 */ /* 0x000fc40000010000 */
[----:B------:R-:W-:Y:S01]  /*3340*/  FFMA.FTZ R29, R47, R48, R41 ;  /* 0x000000302f1d7223 */ /* 0x000fe20000010029 */
[--C-:B------:R-:W-:Y:S01]  /*3350*/  HADD2.F32 R41, -RZ, R90.reuse.H0_H0 ;  /* 0x2000005aff297230 */ /* 0x100fe20000004100 */
[----:B------:R-:W-:Y:S01]  /*3360*/  FADD.FTZ R33, R43, R48 ;  /* 0x000000302b217221 */ /* 0x000fe20000010000 */
[----:B------:R-:W-:Y:S01]  /*3370*/  HADD2.F32 R43, -RZ, R90.H1_H1 ;  /* 0x3000005aff2b7230 */ /* 0x000fe20000004100 */
[----:B------:R-:W-:Y:S02]  /*3380*/  FMUL.FTZ R32, R24, R71 ;  /* 0x0000004718207220 */ /* 0x000fe40000410000 */
[----:B------:R-:W-:Y:S02]  /*3390*/  FFMA.FTZ R48, R27, R31, R30 ;  /* 0x0000001f1b307223 */ /* 0x000fe4000001001e */
[C---:B------:R-:W-:Y:S02]  /*33a0*/  FADD.FTZ R27, -R62.reuse, R41 ;  /* 0x000000293e1b7221 */ /* 0x040fe40000010100 */
[----:B------:R-:W-:-:S02]  /*33b0*/  FADD.FTZ R43, -R62, R43 ;  /* 0x0000002b3e2b7221 */ /* 0x000fc40000010100 */
[----:B------:R-:W-:Y:S01]  /*33c0*/  FFMA.FTZ R30, R34, R32, R29 ;  /* 0x00000020221e7223 */ /* 0x000fe2000001001d */
[----:B------:R-:W-:Y:S01]  /*33d0*/  HADD2.F32 R29, -RZ, R91.H0_H0 ;  /* 0x2000005bff1d7230 */ /* 0x000fe20000004100 */
[----:B------:R-:W-:Y:S02]  /*33e0*/  FADD.FTZ R32, R32, R33 ;  /* 0x0000002120207221 */ /* 0x000fe40000010000 */
        /* <DEDUP_REMOVED lines=21> */
.L_x_1257:
[----:B------:R-:W-:Y:S01]  /*3540*/  FADD.FTZ R40, R40, R31 ;  /* 0x0000001f28287221 */ /* 0x000fe20000010000 */
[--C-:B------:R-:W-:Y:S01]  /*3550*/  HADD2.F32 R33, -RZ, R92.reuse.H0_H0 ;  /* 0x2000005cff217230 */ /* 0x100fe20000004100 */
[----:B------:R-:W-:Y:S01]  /*3560*/  FMUL.FTZ R43, R29, R70 ;  /* 0x000000461d2b7220 */ /* 0x000fe20000410000 */
[----:B------:R-:W-:Y:S01]  /*3570*/  HADD2.F32 R31, -RZ, R92.H1_H1 ;  /* 0x3000005cff1f7230 */ /* 0x000fe20000004100 */
[----:B------:R-:W-:Y:S02]  /*3580*/  FMUL.FTZ R50, R28, R71 ;  /* 0x000000471c327220 */ /* 0x000fe40000410000 */
[C---:B------:R-:W-:Y:S01]  /*3590*/  FADD.FTZ R45, -R62.reuse, R33 ;  /* 0x000000213e2d7221 */ /* 0x040fe20000010100 */
[----:B------:R-:W-:Y:S01]  /*35a0*/  HADD2.F32 R33, -RZ, R93.H0_H0 ;  /* 0x2000005dff217230 */ /* 0x000fe20000004100 */
[----:B------:R-:W-:Y:S02]  /*35b0*/  FADD.FTZ R49, -R62, R31 ;  /* 0x0000001f3e317221 */ /* 0x000fe40000010100 */
[----:B------:R-:W-:-:S02]  /*35c0*/  FFMA.FTZ R41, R27, R43, R30 ;  /* 0x0000002b1b297223 */ /* 0x000fc4000001001e */
[----:B------:R-:W-:Y:S01]  /*35d0*/  FADD.FTZ R43, R32, R43 ;  /* 0x0000002b202b7221 */ /* 0x000fe20000010000 */
[----:B------:R-:W-:Y:S01]  /*35e0*/  HADD2.F32 R32, -RZ, R93.H1_H1 ;  /* 0x3000005dff207230 */ /* 0x000fe20000004100 */
        /* <DEDUP_REMOVED lines=21> */
.L_x_1258:
[----:B------:R-:W-:Y:S01]  /*3740*/  FFMA.FTZ R49, R26, R50, R41 ;  /* 0x000000321a317223 */ /* 0x000fe20000010029 */
[--C-:B------:R-:W-:Y:S01]  /*3750*/  HADD2.F32 R51, -RZ, R18.reuse.H1_H1 ;  /* 0x30000012ff337230 */ /* 0x100fe20000004100 */
[----:B------:R-:W-:Y:S02]  /*3760*/  FMUL.FTZ R52, R33, R70 ;  /* 0x0000004621347220 */ /* 0x000fe40000410000 */
[----:B------:R-:W-:Y:S02]  /*3770*/  FADD.FTZ R43, R50, R43 ;  /* 0x0000002b322b7221 */ /* 0x000fe40000010000 */
[----:B------:R-:W-:Y:S01]  /*3780*/  FFMA.FTZ R41, R36, R35, R38 ;  /* 0x0000002324297223 */ /* 0x000fe20000010026 */
[----:B------:R-:W-:Y:S01]  /*3790*/  HADD2.F32 R38, -RZ, R19.H0_H0 ;  /* 0x20000013ff267230 */ /* 0x000fe20000004100 */
[----:B------:R-:W-:Y:S02]  /*37a0*/  FADD.FTZ R45, R46, R35 ;  /* 0x000000232e2d7221 */ /* 0x000fe40000010000 */
[----:B------:R-:W-:Y:S01]  /*37b0*/  FFMA.FTZ R35, R31, R52, R49 ;  /* 0x000000341f237223 */ /* 0x000fe20000010031 */
[----:B------:R-:W-:Y:S01]  /*37c0*/  HADD2.F32 R49, -RZ, R18.H0_H0 ;  /* 0x20000012ff317230 */ /* 0x000fe20000004100 */
[----:B------:R-:W-:-:S02]  /*37d0*/  FADD.FTZ R52, R43, R52 ;  /* 0x000000342b347221 */ /* 0x000fc40000010000 */
[----:B------:R-:W-:Y:S02]  /*37e0*/  FMUL.FTZ R43, R32, R71 ;  /* 0x00000047202b7220 */ /* 0x000fe40000410000 */
[----:B------:R-:W-:Y:S01]  /*37f0*/  FFMA.FTZ R46, R37, R39, R48 ;  /* 0x00000027252e7223 */ /* 0x000fe20000010030 */
[----:B------:R-:W-:Y:S01]  /*3800*/  HADD2.F32 R37, -RZ, R19.H1_H1 ;  /* 0x30000013ff257230 */ /* 0x000fe20000004100 */
[----:B------:R-:W-:Y:S02]  /*3810*/  FFMA.FTZ R48, R30, R43, R35 ;  /* 0x0000002b1e307223 */ /* 0x000fe40000010023 */
[C---:B------:R-:W-:Y:S02]  /*3820*/  FADD.FTZ R35, -R62.reuse, R49 ;  /* 0x000000313e237221 */ /* 0x040fe40000010100 */
        /* <DEDUP_REMOVED lines=23> */
.L_x_1259:
[----:B------:R-:W-:Y:S01]  /*39a0*/  FMUL.FTZ R50, R38, R70 ;  /* 0x0000004626327220 */ /* 0x000fe20000410000 */
[----:B------:R-:W-:Y:S01]  /*39b0*/  HADD2.F32 R51, -RZ, R20.H1_H1 ;  /* 0x30000014ff337230 */ /* 0x000fe20000004100 */
[----:B------:R-:W-:-:S02]  /*39c0*/  FADD.FTZ R40, R40, R39 ;  /* 0x0000002728287221 */ /* 0x000fc40000010000 */
[----:B------:R-:W-:Y:S01]  /*39d0*/  FFMA.FTZ R49, R44, R42, R41 ;  /* 0x0000002a2c317223 */ /* 0x000fe20000010029 */
[----:B------:R-:W-:Y:S01]  /*39e0*/  HADD2.F32 R41, -RZ, R20.H0_H0 ;  /* 0x20000014ff297230 */ /* 0x000fe20000004100 */
[----:B------:R-:W-:Y:S02]  /*39f0*/  FFMA.FTZ R39, R35, R50, R48 ;  /* 0x0000003223277223 */ /* 0x000fe40000010030 */
[----:B------:R-:W-:Y:S02]  /*3a00*/  FADD.FTZ R43, R43, R50 ;  /* 0x000000322b2b7221 */ /* 0x000fe40000010000 */
[----:B------:R-:W-:Y:S02]  /*3a10*/  FMUL.FTZ R50, R37, R71 ;  /* 0x0000004725327220 */ /* 0x000fe40000410000 */
[----:B------:R-:W-:Y:S02]  /*3a20*/  FADD.FTZ R51, -R62, R51 ;  /* 0x000000333e337221 */ /* 0x000fe40000010100 */
[----:B------:R-:W-:-:S02]  /*3a30*/  FFMA.FTZ R48, R36, R50, R39 ;  /* 0x0000003224307223 */ /* 0x000fc40000010027 */
[----:B------:R-:W-:Y:S01]  /*3a40*/  FADD.FTZ R39, -R62, R41 ;  /* 0x000000293e277221 */ /* 0x000fe20000010100 */
[--C-:B------:R-:W-:Y:S01]  /*3a50*/  HADD2.F32 R41, -RZ, R21.reuse.H1_H1 ;  /* 0x30000015ff297230 */ /* 0x100fe20000004100 */
[----:B------:R-:W-:Y:S02]  /*3a60*/  FADD.FTZ R45, R45, R42 ;  /* 0x0000002a2d2d7221 */ /* 0x000fe40000010000 */
[----:B------:R-:W-:Y:S01]  /*3a70*/  FADD.FTZ R50, R50, R43 ;  /* 0x0000002b32327221 */ /* 0x000fe20000010000 */
[----:B------:R-:W-:Y:S01]  /*3a80*/  HADD2.F32 R43, -RZ, R21.H0_H0 ;  /* 0x20000015ff2b7230 */ /* 0x000fe20000004100 */
        /* <DEDUP_REMOVED lines=21> */
.L_x_1260:
[----:B------:R-:W-:Y:S01]  /*3be0*/  FMUL.FTZ R51, R43, R70 ;  /* 0x000000462b337220 */ /* 0x000fe20000410000 */
[--C-:B------:R-:W-:Y:S01]  /*3bf0*/  HADD2.F32 R53, -RZ, R22.reuse.H0_H0 ;  /* 0x20000016ff357230 */ /* 0x100fe20000004100 */
[----:B------:R-:W-:Y:S01]  /*3c00*/  FFMA.FTZ R44, R47, R25, R46 ;  /* 0x000000192f2c7223 */ /* 0x000fe2000001002e */
[----:B------:R-:W-:Y:S01]  /*3c10*/  HADD2.F32 R55, -RZ, R22.H1_H1 ;  /* 0x30000016ff377230 */ /* 0x000fe20000004100 */
[----:B------:R-:W-:Y:S01]  /*3c20*/  FFMA.FTZ R47, R39, R51, R48 ;  /* 0x00000033272f7223 */ /* 0x000fe20000010030 */
[--C-:B------:R-:W-:Y:S01]  /*3c30*/  HADD2.F32 R48, -RZ, R23.reuse.H0_H0 ;  /* 0x20000017ff307230 */ /* 0x100fe20000004100 */
[----:B------:R-:W-:Y:S02]  /*3c40*/  FMUL.FTZ R46, R41, R71 ;  /* 0x00000047292e7220 */ /* 0x000fe40000410000 */
[----:B------:R-:W-:Y:S01]  /*3c50*/  FADD.FTZ R51, R50, R51 ;  /* 0x0000003332337221 */ /* 0x000fe20000010000 */
[----:B------:R-:W-:Y:S01]  /*3c60*/  HADD2.F32 R50, -RZ, R23.H1_H1 ;  /* 0x30000017ff327230 */ /* 0x000fe20000004100 */
[----:B------:R-:W-:-:S02]  /*3c70*/  FADD.FTZ R53, -R62, R53 ;  /* 0x000000353e357221 */ /* 0x000fc40000010100 */
[----:B------:R-:W-:Y:S02]  /*3c80*/  FADD.FTZ R55, -R62, R55 ;  /* 0x000000373e377221 */ /* 0x000fe40000010100 */
[----:B------:R-:W-:Y:S02]  /*3c90*/  FFMA.FTZ R49, R34, R24, R49 ;  /* 0x0000001822317223 */ /* 0x000fe40000010031 */
[----:B------:R-:W-:Y:S02]  /*3ca0*/  FFMA.FTZ R34, R42, R46, R47 ;  /* 0x0000002e2a227223 */ /* 0x000fe4000001002f */
[----:B------:R-:W-:Y:S02]  /*3cb0*/  FADD.FTZ R47, R46, R51 ;  /* 0x000000332e2f7221 */ /* 0x000fe40000010000 */
        /* <DEDUP_REMOVED lines=21> */
.L_x_1261:
[----:B------:R-:W-:Y:S02]  /*3e10*/  FMUL.FTZ R52, R48, R70 ;  /* 0x0000004630347220 */ /* 0x000fe40000410000 */
[----:B------:R-:W-:Y:S02]  /*3e20*/  FMUL.FTZ R55, R50, R71 ;  /* 0x0000004732377220 */ /* 0x000fe40000410000 */
[----:B------:R-:W-:Y:S01]  /*3e30*/  FFMA.FTZ R53, R51, R52, R34 ;  /* 0x0000003433357223 */ /* 0x000fe20000010022 */
[----:B------:R-:W-:Y:S01]  /*3e40*/  HADD2.F32 R34, -RZ, R57.H1_H1 ;  /* 0x30000039ff227230 */ /* 0x000fe20000004100 */
[----:B------:R-:W-:Y:S01]  /*3e50*/  FADD.FTZ R52, R47, R52 ;  /* 0x000000342f347221 */ /* 0x000fe20000010000 */
[--C-:B------:R-:W-:Y:S01]  /*3e60*/  HADD2.F32 R47, -RZ, R56.reuse.H0_H0 ;  /* 0x20000038ff2f7230 */ /* 0x100fe20000004100 */
[----:B------:R-:W-:Y:S01]  /*3e70*/  FFMA.FTZ R54, R46, R55, R53 ;  /* 0x000000372e367223 */ /* 0x000fe20000010035 */
[----:B------:R-:W-:Y:S01]  /*3e80*/  HADD2.F32 R53, -RZ, R56.H1_H1 ;  /* 0x30000038ff357230 */ /* 0x000fe20000004100 */
[----:B------:R-:W-:-:S02]  /*3e90*/  FADD.FTZ R55, R55, R52 ;  /* 0x0000003437377221 */ /* 0x000fc40000010000 */
[C---:B------:R-:W-:Y:S02]  /*3ea0*/  FADD.FTZ R47, -R62.reuse, R47 ;  /* 0x0000002f3e2f7221 */ /* 0x040fe40000010100 */
[----:B------:R-:W-:Y:S02]  /*3eb0*/  FADD.FTZ R75, -R62, R53 ;  /* 0x000000353e4b7221 */ /* 0x000fe40000010100 */
[-C--:B------:R-:W-:Y:S01]  /*3ec0*/  FMUL.FTZ R53, R47, R58.reuse ;  /* 0x0000003a2f357220 */ /* 0x080fe20000410000 */
[----:B------:R-:W-:Y:S01]  /*3ed0*/  HADD2.F32 R47, -RZ, R57.H0_H0 ;  /* 0x20000039ff2f7230 */ /* 0x000fe20000004100 */
[----:B------:R-:W-:Y:S01]  /*3ee0*/  FMUL.FTZ R52, R75, R58 ;  /* 0x0000003a4b347220 */ /* 0x000fe20000410000 */
        /* <DEDUP_REMOVED lines=19> */
.L_x_1262:
        /* <DEDUP_REMOVED lines=100> */
.L_x_1264:
[----:B0-----:R-:W-:Y:S05]  /*4660*/  BSYNC B0 ;  /* 0x0000000000007941 */ /* 0x001fea0003800000 */
.L_x_1263:
        /* <DEDUP_REMOVED lines=41> */
.L_x_1266:
[----:B------:R-:W-:Y:S05]  /*4900*/  BSYNC B0 ;  /* 0x0000000000007941 */ /* 0x000fea0003800000 */
.L_x_1265:
        /* <DEDUP_REMOVED lines=16> */
.L_x_1268:
[----:B------:R-:W-:Y:S05]  /*4a10*/  BSYNC B0 ;  /* 0x0000000000007941 */ /* 0x000fea0003800000 */
.L_x_1267:
        /* <DEDUP_REMOVED lines=31> */
.L_x_1271:
[----:B------:R-:W2:Y:S01]  /*4c10*/  LDG.E.STRONG.GPU R28, [R24.64] ;  /* 0x00000006181c7981 */ /* 0x000ea2000c1ef900 */
[----:B------:R-:W-:Y:S01]  /*4c20*/  YIELD ;  /* 0x0000000000007946 */ /* 0x000fe20003800000 */
[----:B--2---:R-:W-:Y:S01]  /*4c30*/  ISETP.NE.AND P6, PT, R28, R31, PT ;  /* 0x0000001f1c00720c */ /* 0x004fe20003fc5270 */
[----:B------:R-:W-:-:S12]  /*4c40*/  CCTL.IVALL ;  /* 0x00000000ff00798f */ /* 0x000fd80002000000 */
[----:B------:R-:W-:Y:S05]  /*4c50*/  @P6 BRA `(.L_x_1271) ;  /* 0xffffffb000006947 */ /* 0x000fea000383ffff */
.L_x_1270:
        /* <DEDUP_REMOVED lines=22> */
.L_x_1275:
        /* <DEDUP_REMOVED lines=115> */
.L_x_1274:
        /* <DEDUP_REMOVED lines=63> */
.L_x_1276:
[----:B------:R-:W-:-:S04]  /*58e0*/  LOP3.LUT P6, RZ, R17, 0x1, RZ, 0xc0, !PT ;  /* 0x0000000111ff7812 */ /* 0x000fc800078cc0ff */
[----:B------:R-:W-:-:S13]  /*58f0*/  ISETP.NE.OR P6, PT, R25, RZ, P6 ;  /* 0x000000ff1900720c */ /* 0x000fda00037c5670 */
[----:B------:R-:W-:Y:S05]  /*5900*/  @!P6 BRA `(.L_x_1272) ;  /* 0x000001f00000e947 */ /* 0x000fea0003800000 */
.L_x_1273:
        /* <DEDUP_REMOVED lines=31> */
.L_x_1272:
        /* <DEDUP_REMOVED lines=10> */
.L_x_1278:
[----:B------:R-:W-:Y:S05]  /*5ba0*/  BSYNC B0 ;  /* 0x0000000000007941 */ /* 0x000fea0003800000 */
.L_x_1277:
        /* <DEDUP_REMOVED lines=17> */
.L_x_1269:
[----:B------:R-:W-:Y:S04]  /*5cc0*/  @!P0 STS.64 [0x88], R74 ;  /* 0x0000884aff008388 */ /* 0x000fe80000000a00 */
[----:B------:R-:W-:Y:S01]  /*5cd0*/  BAR.SYNC.DEFER_BLOCKING 0x0 ;  /* 0x0000000000007b1d */ /* 0x000fe20000010000 */
[----:B------:R-:W-:Y:S01]  /*5ce0*/  ISETP.NE.AND P6, PT, RZ, UR9, PT ;  /* 0x00000009ff007c0c */ /* 0x000fe2000bfc5270 */
[--C-:B0-----:R-:W-:Y:S01]  /*5cf0*/  HADD2.F32 R31, -RZ, R59.reuse.H0_H0 ;  /* 0x2000003bff1f7230 */ /* 0x101fe20000004100 */
[----:B------:R-:W-:Y:S01]  /*5d00*/  SHF.R.U32.HI R26, RZ, 0x3, R3 ;  /* 0x00000003ff1a7819 */ /* 0x000fe20000011603 */
[----:B------:R-:W-:-:S02]  /*5d10*/  HADD2.F32 R59, -RZ, R59.H1_H1 ;  /* 0x3000003bff3b7230 */ /* 0x000fc40000004100 */
[--C-:B------:R-:W-:Y:S02]  /*5d20*/  HADD2.F32 R33, -RZ, R60.reuse.H0_H0 ;  /* 0x2000003cff217230 */ /* 0x100fe40000004100 */
[----:B------:R-:W-:Y:S01]  /*5d30*/  IMAD.WIDE.U32 R26, R26, 0x24924925, RZ ;  /* 0x249249251a1a7825 */ /* 0x000fe200078e00ff */
[----:B------:R-:W-:-:S03]  /*5d40*/  HADD2.F32 R60, -RZ, R60.H1_H1 ;  /* 0x3000003cff3c7230 */ /* 0x000fc60000004100 */
[----:B------:R-:W-:Y:S02]  /*5d50*/  FADD.FTZ R59, -R62, R59 ;  /* 0x0000003b3e3b7221 */ /* 0x000fe40000010100 */
[----:B------:R-:W-:Y:S02]  /*5d60*/  IMAD R28, R2, c[0x0][0x1fc], R27 ;  /* 0x00007f00021c7a24 */ /* 0x000fe400078e021b */
[-C--:B------:R-:W-:Y:S01]  /*5d70*/  FMUL.FTZ R38, R59, R58.reuse ;  /* 0x0000003a3b267220 */ /* 0x080fe20000410000 */
[----:B------:R-:W0:Y:S02]  /*5d80*/  LDS.64 R24, [0x88] ;  /* 0x00008800ff187984 */ /* 0x000e240000000a00 */
[----:B0-----:R-:W-:Y:S02]  /*5d90*/  FMUL.FTZ R30, R25, c[0x0][0x20c] ;  /* 0x00008300191e7a20 */ /* 0x001fe40000410000 */
[----:B------:R-:W-:Y:S01]  /*5da0*/  FADD.FTZ R25, -R62, R31 ;  /* 0x0000001f3e197221 */ /* 0x000fe20000010100 */
[--C-:B------:R-:W-:Y:S01]  /*5db0*/  HADD2.F32 R31, -RZ, R61.reuse.H0_H0 ;  /* 0x2000003dff1f7230 */ /* 0x100fe20000004100 */
[----:B------:R-:W-:Y:S01]  /*5dc0*/  FMUL.FTZ R29, R24, c[0x0][0x20c] ;  /* 0x00008300181d7a20 */ /* 0x000fe20000410000 */
[----:B------:R-:W-:Y:S01]  /*5dd0*/  HADD2.F32 R61, -RZ, R61.H1_H1 ;  /* 0x3000003dff3d7230 */ /* 0x000fe20000004100 */
        /* <DEDUP_REMOVED lines=20> */
.L_x_1279:
        /* <DEDUP_REMOVED lines=17> */
[----:B------:R-:W-:-:S05]  /*6030*/  F2FP.PACK_AB R25, R24, R25 ;  /* 0x000000191819723e */ /* 0x000fca00000000ff */
[----:B------:R0:W-:Y:S02]  /*6040*/  STG.E [R26.64], R25 ;  /* 0x000000191a007986 */ /* 0x0001e4000c101906 */
.L_x_1281:
[----:B------:R-:W-:Y:S05]  /*6050*/  BSYNC B0 ;  /* 0x0000000000007941 */ /* 0x000fea0003800000 */
.L_x_1280:
[----:B------:R-:W-:Y:S01]  /*6060*/  ISETP.NE.AND P0, PT, RZ, UR9, PT ;  /* 0x00000009ff007c0c */ /* 0x000fe2000bf05270 */
[C---:B0-----:R-:W-:Y:S01]  /*6070*/  FADD.FTZ R25, -R62.reuse, R31 ;  /* 0x0000001f3e197221 */ /* 0x041fe20000010100 */
[--C-:B------:R-:W-:Y:S01]  /*6080*/  HADD2.F32 R35, -RZ, R63.reuse.H0_H0 ;  /* 0x2000003fff237230 */ /* 0x100fe20000004100 */
[----:B------:R-:W-:Y:S01]  /*6090*/  FADD.FTZ R61, -R62, R61 ;  /* 0x0000003d3e3d7221 */ /* 0x000fe20000010100 */
[----:B------:R-:W-:Y:S01]  /*60a0*/  HADD2.F32 R32, -RZ, R63.H1_H1 ;  /* 0x3000003fff207230 */ /* 0x000fe20000004100 */
[-C--:B------:R-:W-:Y:S01]  /*60b0*/  FMUL.FTZ R41, R25, R58.reuse ;  /* 0x0000003a19297220 */ /* 0x080fe20000410000 */
[--C-:B------:R-:W-:Y:S01]  /*60c0*/  HADD2.F32 R31, -RZ, R72.reuse.H0_H0 ;  /* 0x20000048ff1f7230 */ /* 0x100fe20000004100 */
[----:B------:R-:W-:Y:S01]  /*60d0*/  FMUL.FTZ R40, R61, R58 ;  /* 0x0000003a3d287220 */ /* 0x000fe20000410000 */
[----:B------:R-:W-:-:S05]  /*60e0*/  HADD2.F32 R33, -RZ, R72.H1_H1 ;  /* 0x30000048ff217230 */ /* 0x000fca0000004100 */
        /* <DEDUP_REMOVED lines=19> */
.L_x_1282:
        /* <DEDUP_REMOVED lines=19> */
.L_x_1284:
[----:B------:R-:W-:Y:S05]  /*6350*/  BSYNC B0 ;  /* 0x0000000000007941 */ /* 0x000fea0003800000 */
.L_x_1283:
        /* <DEDUP_REMOVED lines=28> */
.L_x_1285:
        /* <DEDUP_REMOVED lines=19> */
.L_x_1287:
[----:B------:R-:W-:Y:S05]  /*6650*/  BSYNC B0 ;  /* 0x0000000000007941 */ /* 0x000fea0003800000 */
.L_x_1286:
        /* <DEDUP_REMOVED lines=28> */
.L_x_1288:
        /* <DEDUP_REMOVED lines=19> */
.L_x_1290:
[----:B------:R-:W-:Y:S05]  /*6950*/  BSYNC B0 ;  /* 0x0000000000007941 */ /* 0x000fea0003800000 */
.L_x_1289:
[----:B------:R-:W-:Y:S01]  /*6960*/  ISETP.NE.AND P0, PT, RZ, UR9, PT ;  /* 0x00000009ff007c0c */ /* 0x000fe2000bf05270 */
[C---:B------:R-:W-:Y:S01]  /*6970*/  FADD.FTZ R31, -R62.reuse, R31 ;  /* 0x0000001f3e1f7221 */ /* 0x040fe20000010100 */
        /* <DEDUP_REMOVED lines=26> */
.L_x_1291:
        /* <DEDUP_REMOVED lines=19> */
.L_x_1293:
[----:B------:R-:W-:Y:S05]  /*6c50*/  BSYNC B0 ;  /* 0x0000000000007941 */ /* 0x000fea0003800000 */
.L_x_1292:
        /* <DEDUP_REMOVED lines=28> */
.L_x_1294:
        /* <DEDUP_REMOVED lines=19> */
.L_x_1296:
[----:B------:R-:W-:Y:S05]  /*6f50*/  BSYNC B0 ;  /* 0x0000000000007941 */ /* 0x000fea0003800000 */
.L_x_1295:
        /* <DEDUP_REMOVED lines=28> */
.L_x_1297:
        /* <DEDUP_REMOVED lines=19> */
.L_x_1299:
[----:B------:R-:W-:Y:S05]  /*7250*/  BSYNC B0 ;  /* 0x0000000000007941 */ /* 0x000fea0003800000 */
.L_x_1298:
        /* <DEDUP_REMOVED lines=28> */
.L_x_1300:
        /* <DEDUP_REMOVED lines=18> */
.L_x_1302:
[----:B------:R-:W-:Y:S05]  /*7540*/  BSYNC B0 ;  /* 0x0000000000007941 */ /* 0x000fea0003800000 */
.L_x_1301:
[C---:B------:R-:W-:Y:S01]  /*7550*/  FADD.FTZ R39, -R62.reuse, R39 ;  /* 0x000000273e277221 */ /* 0x040fe20000010100 */
[--C-:B------:R-:W-:Y:S01]  /*7560*/  HADD2.F32 R31, -RZ, R87.reuse.H0_H0 ;  /* 0x20000057ff1f7230 */ /* 0x100fe20000004100 */
[----:B------:R-:W-:Y:S01]  /*7570*/  FADD.FTZ R45, -R62, R45 ;  /* 0x0000002d3e2d7221 */ /* 0x000fe20000010100 */
[----:B------:R-:W-:Y:S01]  /*7580*/  HADD2.F32 R32, -RZ, R87.H1_H1 ;  /* 0x30000057ff207230 */ /* 0x000fe20000004100 */
[-C--:B------:R-:W-:Y:S01]  /*7590*/  FMUL.FTZ R39, R39, R58.reuse ;  /* 0x0000003a27277220 */ /* 0x080fe20000410000 */
[--C-:B------:R-:W-:Y:S01]  /*75a0*/  HADD2.F32 R41, -RZ, R88.reuse.H0_H0 ;  /* 0x20000058ff297230 */ /* 0x100fe20000004100 */
[----:B------:R-:W-:Y:S01]  /*75b0*/  FMUL.FTZ R38, R45, R58 ;  /* 0x0000003a2d267220 */ /* 0x000fe20000410000 */
        /* <DEDUP_REMOVED lines=20> */
.L_x_1303:
        /* <DEDUP_REMOVED lines=18> */
.L_x_1305:
[----:B------:R-:W-:Y:S05]  /*7820*/  BSYNC B0 ;  /* 0x0000000000007941 */ /* 0x000fea0003800000 */
.L_x_1304:
        /* <DEDUP_REMOVED lines=27> */
.L_x_1306:
        /* <DEDUP_REMOVED lines=18> */
.L_x_1308:
[----:B------:R-:W-:Y:S05]  /*7b00*/  BSYNC B0 ;  /* 0x0000000000007941 */ /* 0x000fea0003800000 */
.L_x_1307:
        /* <DEDUP_REMOVED lines=27> */
.L_x_1309:
        /* <DEDUP_REMOVED lines=18> */
.L_x_1311:
[----:B------:R-:W-:Y:S05]  /*7de0*/  BSYNC B0 ;  /* 0x0000000000007941 */ /* 0x000fea0003800000 */
.L_x_1310:
        /* <DEDUP_REMOVED lines=9> */
[----:B------:R-:W-:Y:S02]  /*7e80*/  FFMA.FTZ R18, R41, R70, R68 ;  /* 0x0000004629127223 */ /* 0x000fe40000010044 */
[----:B------:R-:W-:-:S02]  /*7e90*/  FFMA.FTZ R24, R34, R71, R69 ;  /* 0x0000004722187223 */ /* 0x000fc40000010045 */
[----:B0-----:R-:W-:Y:S02]  /*7ea0*/  FMUL.FTZ R25, R18, -1.4426950216293334961 ;  /* 0xbfb8aa3b12197820 */ /* 0x001fe40000410000 */
        /* <DEDUP_REMOVED lines=15> */
.L_x_1312:
        /* <DEDUP_REMOVED lines=8> */
[----:B------:R-:W-:Y:S01]  /*8020*/  FFMA.FTZ R31, R31, R70, -R18 ;  /* 0x000000461f1f7223 */ /* 0x000fe20000010812 */
[----:B------:R-:W-:Y:S02]  /*8030*/  IADD3 R27, R25, R27, RZ ;  /* 0x0000001b191b7210 */ /* 0x000fe40007ffe0ff */
[----:B------:R-:W-:Y:S01]  /*8040*/  LEA R26, P0, R24, c[0x0][0x160], 0x1 ;  /* 0x00005800181a7a11 */ /* 0x000fe200078008ff */
[----:B------:R-:W-:-:S03]  /*8050*/  FMUL.FTZ R25, R31, R58 ;  /* 0x0000003a1f197220 */ /* 0x000fc60000410000 */
[----:B------:R-:W-:Y:S01]  /*8060*/  LEA.HI.X R27, R24, c[0x0][0x164], R27, 0x1, P0 ;  /* 0x00005900181b7a11 */ /* 0x000fe200000f0c1b */
[----:B------:R-:W-:-:S04]  /*8070*/  FFMA.FTZ R24, R29, R34, R30 ;  /* 0x000000221d187223 */ /* 0x000fc8000001001e */
[----:B------:R-:W-:-:S04]  /*8080*/  FFMA.FTZ R33, R32, R71, -R24 ;  /* 0x0000004720217223 */ /* 0x000fc80000010818 */
[----:B------:R-:W-:-:S05]  /*8090*/  FMUL.FTZ R18, R33, R58 ;  /* 0x0000003a21127220 */ /* 0x000fca0000410000 */
[----:B------:R-:W-:-:S05]  /*80a0*/  F2FP.PACK_AB R25, R18, R25 ;  /* 0x000000191219723e */ /* 0x000fca00000000ff */
[----:B------:R0:W-:Y:S02]  /*80b0*/  STG.E [R26.64], R25 ;  /* 0x000000191a007986 */ /* 0x0001e4000c101906 */
.L_x_1314:
[----:B------:R-:W-:Y:S05]  /*80c0*/  BSYNC B0 ;  /* 0x0000000000007941 */ /* 0x000fea0003800000 */
.L_x_1313:
[----:B------:R-:W-:Y:S01]  /*80d0*/  FADD.FTZ R39, -R62, R39 ;  /* 0x000000273e277221 */ /* 0x000fe20000010100 */
[----:B------:R-:W-:Y:S01]  /*80e0*/  IADD3 R37, R28, 0x60, RZ ;  /* 0x000000601c257810 */ /* 0x000fe20007ffe0ff */
[----:B------:R-:W-:Y:S01]  /*80f0*/  FADD.FTZ R45, -R62, R45 ;  /* 0x0000002d3e2d7221 */ /* 0x000fe20000010100 */
[--C-:B0-----:R-:W-:Y:S01]  /*8100*/  HADD2.F32 R27, -RZ, R19.reuse.H0_H0 ;  /* 0x20000013ff1b7230 */ /* 0x101fe20000004100 */
[-C--:B------:R-:W-:Y:S01]  /*8110*/  FMUL.FTZ R39, R39, R58.reuse ;  /* 0x0000003a27277220 */ /* 0x080fe20000410000 */
[----:B------:R-:W-:Y:S01]  /*8120*/  HADD2.F32 R26, -RZ, R19.H1_H1 ;  /* 0x30000013ff1a7230 */ /* 0x000fe20000004100 */
        /* <DEDUP_REMOVED lines=21> */
.L_x_1315:
[----:B------:R-:W-:Y:S01]  /*8280*/  ISETP.GE.U32.AND P0, PT, R37, c[0x0][0x1e0], PT ;  /* 0x0000780025007a0c */ /* 0x000fe20003f06070 */
[----:B------:R-:W-:Y:S01]  /*8290*/  BSSY B0, `(.L_x_1316) ;  /* 0x0000016000007945 */ /* 0x000fe20003800000 */
[--C-:B------:R-:W-:Y:S02]  /*82a0*/  HADD2.F32 R33, -RZ, R20.reuse.H0_H0 ;  /* 0x20000014ff217230 */ /* 0x100fe40000004100 */
[----:B------:R-:W-:Y:S01]  /*82b0*/  ISETP.GE.AND.EX P0, PT, R38, c[0x0][0x1e4], PT, P0 ;  /* 0x0000790026007a0c */ /* 0x000fe20003f06300 */
[----:B------:R-:W-:-:S03]  /*82c0*/  HADD2.F32 R35, -RZ, R20.H1_H1 ;  /* 0x30000014ff237230 */ /* 0x000fc60000004100 */
        /* <DEDUP_REMOVED lines=18> */
.L_x_1317:
[----:B------:R-:W-:Y:S05]  /*83f0*/  BSYNC B0 ;  /* 0x0000000000007941 */ /* 0x000fea0003800000 */
.L_x_1316:
        /* <DEDUP_REMOVED lines=27> */
.L_x_1318:
        /* <DEDUP_REMOVED lines=23> */
.L_x_1320:
[----:B------:R-:W-:Y:S05]  /*8720*/  BSYNC B0 ;  /* 0x0000000000007941 */ /* 0x000fea0003800000 */
.L_x_1319:
[----:B------:R-:W-:Y:S01]  /*8730*/  FADD.FTZ R31, -R62, R31 ;  /* 0x0000001f3e1f7221 */ /* 0x000fe20000010100 */
[----:B------:R-:W-:Y:S01]  /*8740*/  IADD3 R36, R28, 0x70, RZ ;  /* 0x000000701c247810 */ /* 0x000fe20007ffe0ff */
[----:B------:R-:W-:Y:S01]  /*8750*/  FADD.FTZ R33, -R62, R33 ;  /* 0x000000213e217221 */ /* 0x000fe20000010100 */
[--C-:B------:R-:W-:Y:S01]  /*8760*/  HADD2.F32 R25, -RZ, R23.reuse.H0_H0 ;  /* 0x20000017ff197230 */ /* 0x100fe20000004100 */
[-C--:B------:R-:W-:Y:S01]  /*8770*/  FMUL.FTZ R35, R31, R58.reuse ;  /* 0x0000003a1f237220 */ /* 0x080fe20000410000 */
[----:B------:R-:W-:Y:S01]  /*8780*/  HADD2.F32 R22, -RZ, R23.H1_H1 ;  /* 0x30000017ff167230 */ /* 0x000fe20000004100 */
[----:B------:R-:W-:Y:S01]  /*8790*/  SHF.R.S32.HI R37, RZ, 0x1f, R36 ;  /* 0x0000001fff257819 */ /* 0x000fe20000011424 */
[----:B------:R-:W-:Y:S01]  /*87a0*/  FMUL.FTZ R34, R33, R58 ;  /* 0x0000003a21227220 */ /* 0x000fe20000410000 */
        /* <DEDUP_REMOVED lines=19> */
.L_x_1321:
[----:B------:R-:W-:Y:S01]  /*88e0*/  ISETP.GE.U32.AND P0, PT, R36, c[0x0][0x1e0], PT ;  /* 0x0000780024007a0c */ /* 0x000fe20003f06070 */
[--C-:B0-----:R-:W-:Y:S01]  /*88f0*/  HADD2.F32 R19, -RZ, R56.reuse.H0_H0 ;  /* 0x20000038ff137230 */ /* 0x101fe20000004100 */
[----:B------:R-:W-:Y:S01]  /*8900*/  BSSY B0, `(.L_x_1322) ;  /* 0x0000017000007945 */ /* 0x000fe20003800000 */
[----:B------:R-:W-:Y:S01]  /*8910*/  HADD2.F32 R21, -RZ, R56.H1_H1 ;  /* 0x30000038ff157230 */ /* 0x000fe20000004100 */
[----:B------:R-:W-:Y:S02]  /*8920*/  ISETP.GE.AND.EX P0, PT, R37, c[0x0][0x1e4], PT, P0 ;  /* 0x0000790025007a0c */ /* 0x000fe40003f06300 */
[C---:B------:R-:W-:Y:S02]  /*8930*/  FADD.FTZ R27, -R62.reuse, R19 ;  /* 0x000000133e1b7221 */ /* 0x040fe40000010100 */
[----:B------:R-:W-:Y:S01]  /*8940*/  ISETP.LT.U32.AND P0, PT, R3, 0x1c0, !P0 ;  /* 0x000001c00300780c */ /* 0x000fe20004701070 */
[----:B------:R-:W-:-:S12]  /*8950*/  FADD.FTZ R31, -R62, R21 ;  /* 0x000000153e1f7221 */ /* 0x000fd80000010100 */
        /* <DEDUP_REMOVED lines=17> */
.L_x_1323:
[----:B------:R-:W-:Y:S05]  /*8a70*/  BSYNC B0 ;  /* 0x0000000000007941 */ /* 0x000fea0003800000 */
.L_x_1322:
[----:B------:R-:W-:Y:S01]  /*8a80*/  IADD3 R32, R28, 0x78, RZ ;  /* 0x000000781c207810 */ /* 0x000fe20007ffe0ff */
[--C-:B0-----:R-:W-:Y:S01]  /*8a90*/  HADD2.F32 R21, -RZ, R57.reuse.H0_H0 ;  /* 0x20000039ff157230 */ /* 0x101fe20000004100 */
[-C--:B------:R-:W-:Y:S01]  /*8aa0*/  FMUL.FTZ R33, R27, R58.reuse ;  /* 0x0000003a1b217220 */ /* 0x080fe20000410000 */
[----:B------:R-:W-:Y:S01]  /*8ab0*/  HADD2.F32 R20, -RZ, R57.H1_H1 ;  /* 0x30000039ff147230 */ /* 0x000fe20000004100 */
[----:B------:R-:W-:Y:S01]  /*8ac0*/  SHF.R.S32.HI R34, RZ, 0x1f, R32 ;  /* 0x0000001fff227819 */ /* 0x000fe20000011420 */
        /* <DEDUP_REMOVED lines=20> */
.L_x_1324:
        /* <DEDUP_REMOVED lines=18> */
[----:B------:R-:W-:-:S05]  /*8d30*/  F2FP.PACK_AB R21, R58, R21 ;  /* 0x000000153a15723e */ /* 0x000fca00000000ff */
[----:B------:R0:W-:Y:S02]  /*8d40*/  STG.E [R18.64], R21 ;  /* 0x0000001512007986 */ /* 0x0001e4000c101906 */
.L_x_1326:
[----:B------:R-:W-:Y:S05]  /*8d50*/  BSYNC B0 ;  /* 0x0000000000007941 */ /* 0x000fea0003800000 */
.L_x_1325:
[----:B------:R-:W-:Y:S02]  /*8d60*/  IADD3 R6, R6, c[0x0][0x10], RZ ;  /* 0x0000040006067a10 */ /* 0x000fe40007ffe0ff */
[----:B------:R-:W-:Y:S02]  /*8d70*/  IADD3 R5, R5, 0x1, RZ ;  /* 0x0000000105057810 */ /* 0x000fe40007ffe0ff */
[----:B------:R-:W-:-:S13]  /*8d80*/  ISETP.GE.AND P0, PT, R6, UR4, PT ;  /* 0x0000000406007c0c */ /* 0x000fda000bf06270 */
[----:B------:R-:W-:Y:S01]  /*8d90*/  @P0 CALL.REL.NOINC `(.L_x_1244) ;  /* 0x0000001000000944 */ /* 0x000fe20003c00000 */
[----:B------:R-:W-:Y:S05]  /*8da0*/  BRA `(.L_x_1327) ;  /* 0xffff792000007947 */ /* 0x000fea000383ffff */
.L_x_1244:
        /* <DEDUP_REMOVED lines=22> */
.L_x_1329:
[----:B------:R-:W-:Y:S05]  /*8f10*/  BSYNC B0 ;  /* 0x0000000000007941 */ /* 0x000fea0003800000 */
.L_x_1328:
[----:B------:R-:W-:Y:S05]  /*8f20*/  @P0 EXIT ;  /* 0x000000000000094d */ /* 0x000fea0003800000 */
[----:B------:R-:W-:Y:S05]  /*8f30*/  @P2 BRA `(.L_x_1330) ;  /* 0x0000008000002947 */ /* 0x000fea0003800000 */
[----:B------:R-:W-:-:S05]  /*8f40*/  IMAD R0, R6, c[0x0][0x10], RZ ;  /* 0x0000040006007a24 */ /* 0x000fca00078e02ff */
[----:B------:R-:W-:-:S13]  /*8f50*/  ISETP.NE.AND P0, PT, R0, -0x1, PT ;  /* 0xffffffff0000780c */ /* 0x000fda0003f05270 */
[----:B------:R-:W-:Y:S05]  /*8f60*/  @!P0 BRA `(.L_x_1330) ;  /* 0x0000005000008947 */ /* 0x000fea0003800000 */
.L_x_1331:
[----:B-1----:R-:W2:Y:S01]  /*8f70*/  LDG.E.STRONG.GPU R7, [R4.64] ;  /* 0x0000000604077981 */ /* 0x002ea2000c1ef900 */
[----:B------:R-:W-:Y:S01]  /*8f80*/  YIELD ;  /* 0x0000000000007946 */ /* 0x000fe20003800000 */
[----:B--2---:R-:W-:Y:S01]  /*8f90*/  ISETP.NE.AND P0, PT, R7, R0, PT ;  /* 0x000000000700720c */ /* 0x004fe20003f05270 */
[----:B------:R-:W-:-:S12]  /*8fa0*/  CCTL.IVALL ;  /* 0x00000000ff00798f */ /* 0x000fd80002000000 */
[----:B------:R-:W-:Y:S05]  /*8fb0*/  @P0 BRA `(.L_x_1331) ;  /* 0xffffffb000000947 */ /* 0x000fea000383ffff */
.L_x_1330:
        /* <DEDUP_REMOVED lines=25> */
.L_x_1332:
        /* <DEDUP_REMOVED lines=23> */
.L_x_1333:
        /* <DEDUP_REMOVED lines=12> */
.L_x_5628:


//--------------------- .text._Z35group_norm_nhwc_bwd_one_pass_kernelI11Fp16IOFp32WLi256ELi112ELi448EEv26Group_norm_nhwc_bwd_params --------------------------
	.section	.text._Z35group_norm_nhwc_bwd_one_pass_kernelI11Fp16IOFp32WLi256ELi112ELi448EEv26Group_norm_nhwc_bwd_params,"ax",@progbits
	.sectioninfo	@"SHI_REGISTERS=128"
	.align	128
        .global         _Z35group_norm_nhwc_bwd_one_pass_kernelI11Fp16IOFp32WLi256ELi112ELi448EEv26Group_norm_nhwc_bwd_params
        .type           _Z35group_norm_nhwc_bwd_one_pass_kernelI11Fp16IOFp32WLi256ELi112ELi448EEv26Group_norm_nhwc_bwd_params,@function
        .size           _Z35group_norm_nhwc_bwd_one_pass_kernelI11Fp16IOFp32WLi256ELi112ELi448EEv26Group_norm_nhwc_bwd_params,(.L_x_5629 - _Z35group_norm_nhwc_bwd_one_pass_kernelI11Fp16IOFp32WLi256ELi112ELi448EEv26Group_norm_nhwc_bwd_params)
        .other          _Z35group_norm_nhwc_bwd_one_pass_kernelI11Fp16IOFp32WLi256ELi112ELi448EEv26Group_norm_nhwc_bwd_params,@"STO_CUDA_ENTRY STV_DEFAULT"
_Z35group_norm_nhwc_bwd_one_pass_kernelI11Fp16IOFp32WLi256ELi112ELi448EEv26Group_norm_nhwc_bwd_params:
.text._Z35group_norm_nhwc_bwd_one_pass_kernelI11Fp16IOFp32WLi256ELi112ELi448EEv26Group_norm_nhwc_bwd_params:
        /* <DEDUP_REMOVED lines=190> */
.L_x_1481:
[----:B0-----:R-:W-:Y:S01]  /*0be0*/  IABS R6, c[0x0][0x1f0] ;  /* 0x00007c0000067a13 */ /* 0x001fe20000000000 */
[----:B-1----:R-:W-:Y:S01]  /*0bf0*/  UMOV UR6, URZ ;  /* 0x0000003f00067c82 */ /* 0x002fe20008000000 */
        /* <DEDUP_REMOVED lines=24> */
[----:B------:R-:W-:Y:S02]  /*0d80*/  SHF.R.S32.HI R23, RZ, 0x1f, R2 ;  /* 0x0000001fff177819 */ /* 0x000fe40000011402 */
[C---:B------:R-:W-:Y:S01]  /*0d90*/  IADD3 R27, R2.reuse, 0x8, RZ ;  /* 0x00000008021b7810 */ /* 0x040fe20007ffe0ff */
[----:B------:R-:W-:Y:S01]  /*0da0*/  UMOV UR26, 0x3f800000 ;  /* 0x3f800000001a7882 */ /* 0x000fe20000000000 */
        /* <DEDUP_REMOVED lines=12> */
[----:B------:R-:W-:Y:S01]  /*0e70*/  LOP3.LUT P1, RZ, R3, 0x200, RZ, 0xc0, !PT ;  /* 0x0000020003ff7812 */ /* 0x000fe2000782c0ff */
[----:B0-----:R-:W0:Y:S02]  /*0e80*/  R2UR UR7, R5 ;  /* 0x00000000050773c2 */ /* 0x001e2400000e0000 */
        /* <DEDUP_REMOVED lines=192> */
[----:B------:R-:W-:Y:S01]  /*1a90*/  CS2R R16, SRZ ;  /* 0x0000000000107805 */ /* 0x000fe2000001ff00 */
[----:B------:R-:W-:-:S05]  /*1aa0*/  LOP3.LUT P6, RZ, R3, 0x100000, RZ, 0xc0, !PT ;  /* 0x0010000003ff7812 */ /* 0x000fca00078cc0ff */
[----:B------:R0:W5:Y:S04]  /*1ab0*/  @!P0 LDG.E R16, [R18.64] ;  /* 0x0000001212108981 */ /* 0x000168000c1e1900 */
[----:B------:R2:W5:Y:S01]  /*1ac0*/  @!P0 LDG.E R17, [R20.64] ;  /* 0x0000001214118981 */ /* 0x000562000c1e1900 */
[----:B------:R-:W-:Y:S02]  /*1ad0*/  PLOP3.LUT P0, PT, PT, PT, UP0, 0x80, 0x0 ;  /* 0x000000000000781c */ /* 0x000fe40003f0f008 */
[----:B0-----:R-:W-:Y:S02]  /*1ae0*/  @P5 MOV R18, R42 ;  /* 0x0000002a00125202 */ /* 0x001fe40000000f00 */
[----:B------:R-:W-:-:S05]  /*1af0*/  @P5 MOV R19, R41 ;  /* 0x0000002900135202 */ /* 0x000fca0000000f00 */
[----:B------:R-:W-:-:S04]  /*1b00*/  @P5 IMAD.WIDE.U32 R18, R2, c[0x0][0x1d8], R18 ;  /* 0x0000760002125a25 */ /* 0x000fc800078e0012 */
[----:B-1----:R0:W1:Y:S01]  /*1b10*/  @P0 R2UR UR26, R24 ;  /* 0x00000000181a03c2 */ /* 0x00206200000e0000 */
[----:B------:R-:W-:Y:S02]  /*1b20*/  @P5 IADD3 R25, R19, R23, RZ ;  /* 0x0000001713195210 */ /* 0x000fe40007ffe0ff */
[C---:B------:R-:W-:Y:S02]  /*1b30*/  @P5 SHF.L.U32 R23, R18.reuse, 0x1, RZ ;  /* 0x0000000112175819 */ /* 0x040fe400000006ff */
[----:B------:R-:W-:Y:S02]  /*1b40*/  @P5 SHF.L.U64.HI R19, R18, 0x1, R25 ;  /* 0x0000000112135819 */ /* 0x000fe40000010219 */
[----:B------:R-:W-:Y:S01]  /*1b50*/  @P5 IADD3 R56, P0, R23, c[0x0][0x180], RZ ;  /* 0x0000600017385a10 */ /* 0x000fe20007f1e0ff */
[----:B--2---:R-:W-:-:S03]  /*1b60*/  @P6 IMAD R20, R27, c[0x0][0x1d8], RZ ;  /* 0x000076001b146a24 */ /* 0x004fc600078e02ff */
[----:B------:R-:W-:Y:S02]  /*1b70*/  @P5 IADD3.X R57, R19, c[0x0][0x184], RZ, P0, !PT ;  /* 0x0000610013395a10 */ /* 0x000fe400007fe4ff */
[----:B------:R-:W-:Y:S01]  /*1b80*/  @P5 IADD3 R18, P0, R23, c[0x0][0x178], RZ ;  /* 0x00005e0017125a10 */ /* 0x000fe20007f1e0ff */
[----:B------:R-:W-:Y:S01]  /*1b90*/  @P6 IMAD R23, R26, c[0x0][0x1dc], R20 ;  /* 0x000077001a176a24 */ /* 0x000fe200078e0214 */
[----:B------:R-:W-:Y:S02]  /*1ba0*/  @P6 MOV R20, R42 ;  /* 0x0000002a00146202 */ /* 0x000fe40000000f00 */
[----:B------:R-:W-:-:S05]  /*1bb0*/  @P6 MOV R21, R41 ;  /* 0x0000002900156202 */ /* 0x000fca0000000f00 */
[----:B------:R-:W-:Y:S01]  /*1bc0*/  @P6 IMAD.WIDE.U32 R20, R26, c[0x0][0x1d8], R20 ;  /* 0x000076001a146a25 */ /* 0x000fe200078e0014 */
[----:B------:R-:W-:-:S04]  /*1bd0*/  @P5 IADD3.X R19, R19, c[0x0][0x17c], RZ, P0, !PT ;  /* 0x00005f0013135a10 */ /* 0x000fc800007fe4ff */
        /* <DEDUP_REMOVED lines=142> */
[----:B------:R-:W-:-:S02]  /*24c0*/  @P5 IADD3 R44, P0, R29, c[0x0][0x180], RZ ;  /* 0x000060001d2c5a10 */ /* 0x000fc40007f1e0ff */
[----:B------:R-:W-:Y:S02]  /*24d0*/  SHF.R.S32.HI R31, RZ, 0x1f, R123 ;  /* 0x0000001fff1f7819 */ /* 0x000fe4000001147b */
[C---:B------:R-:W-:Y:S02]  /*24e0*/  @P5 IADD3.X R45, R30.reuse, c[0x0][0x184], RZ, P0, !PT ;  /* 0x000061001e2d5a10 */ /* 0x040fe400007fe4ff */
        /* <DEDUP_REMOVED lines=17> */
[----:B------:R-:W-:Y:S02]  /*2600*/  @P1 MOV R30, R42 ;  /* 0x0000002a001e1202 */ /* 0x000fe40000000f00 */
[----:B------:R-:W-:Y:S01]  /*2610*/  LOP3.LUT R3, R3, 0x7fffffff, RZ, 0xc0, !PT ;  /* 0x7fffffff03037812 */ /* 0x000fe200078ec0ff */
[C---:B------:R-:W-:Y:S02]  /*2620*/  @P1 IMAD R34, R122.reuse, c[0x0][0x1dc], R34 ;  /* 0x000077007a221a24 */ /* 0x040fe400078e0222 */
[----:B------:R-:W-:Y:S01]  /*2630*/  @P1 IMAD.WIDE.U32 R30, R122, c[0x0][0x1d8], R30 ;  /* 0x000076007a1e1a25 */ /* 0x000fe200078e001e */
[----:B------:R-:W-:-:S04]  /*2640*/  @P3 LOP3.LUT R3, R3, 0x80000000, RZ, 0xfc, !PT ;  /* 0x8000000003033812 */ /* 0x000fc800078efcff */
[----:B------:R-:W-:Y:S02]  /*2650*/  @P1 IADD3 R34, R31, R34, RZ ;  /* 0x000000221f221210 */ /* 0x000fe40007ffe0ff */
[----:B------:R-:W-:Y:S02]  /*2660*/  LOP3.LUT P3, RZ, R3, 0x100, RZ, 0xc0, !PT ;  /* 0x0000010003ff7812 */ /* 0x000fe4000786c0ff */
[C---:B------:R-:W-:Y:S02]  /*2670*/  @P1 SHF.L.U32 R50, R30.reuse, 0x1, RZ ;  /* 0x000000011e321819 */ /* 0x040fe400000006ff */
[----:B------:R-:W-:Y:S02]  /*2680*/  @P1 SHF.L.U64.HI R34, R30, 0x1, R34 ;  /* 0x000000011e221819 */ /* 0x000fe40000010222 */
[----:B------:R-:W-:Y:S02]  /*2690*/  @P1 IADD3 R30, P0, R50, c[0x0][0x180], RZ ;  /* 0x00006000321e1a10 */ /* 0x000fe40007f1e0ff */
[----:B------:R-:W-:-:S02]  /*26a0*/  SHF.R.S32.HI R35, RZ, 0x1f, R121 ;  /* 0x0000001fff237819 */ /* 0x000fc40000011479 */
[----:B------:R-:W-:Y:S02]  /*26b0*/  @P1 IADD3.X R31, R34, c[0x0][0x184], RZ, P0, !PT ;  /* 0x00006100221f1a10 */ /* 0x000fe400007fe4ff */
        /* <DEDUP_REMOVED lines=51> */
[C---:B------:R-:W-:Y:S02]  /*29f0*/  LOP3.LUT P4, RZ, R3.reuse, 0x200000, RZ, 0xc0, !PT ;  /* 0x0020000003ff7812 */ /* 0x040fe4000788c0ff */
[----:B------:R-:W-:Y:S02]  /*2a00*/  LOP3.LUT P6, RZ, R3, 0x10, RZ, 0xc0, !PT ;  /* 0x0000001003ff7812 */ /* 0x000fe400078cc0ff */
[----:B------:R-:W-:Y:S02]  /*2a10*/  @P3 IADD3 R75, R55, R75, RZ ;  /* 0x0000004b374b3210 */ /* 0x000fe40007ffe0ff */
[C---:B------:R-:W-:Y:S01]  /*2a20*/  @P3 SHF.L.U32 R82, R54.reuse, 0x1, RZ ;  /* 0x0000000136523819 */ /* 0x040fe200000006ff */
[----:B------:R-:W-:Y:S01]  /*2a30*/  HFMA2.MMA R76, -RZ, RZ, 0, 0 ;  /* 0x00000000ff4c7435 */ /* 0x000fe200000001ff */
[----:B------:R-:W-:Y:S02]  /*2a40*/  @P3 SHF.L.U64.HI R75, R54, 0x1, R75 ;  /* 0x00000001364b3819 */ /* 0x000fe4000001024b */
[----:B------:R-:W-:-:S02]  /*2a50*/  @P3 IADD3 R54, P0, R82, c[0x0][0x180], RZ ;  /* 0x0000600052363a10 */ /* 0x000fc40007f1e0ff */
[----:B------:R-:W-:Y:S02]  /*2a60*/  SHF.R.S32.HI R77, RZ, 0x1f, R117 ;  /* 0x0000001fff4d7819 */ /* 0x000fe40000011475 */
[C---:B------:R-:W-:Y:S02]  /*2a70*/  @P3 IADD3.X R55, R75.reuse, c[0x0][0x184], RZ, P0, !PT ;  /* 0x000061004b373a10 */ /* 0x040fe400007fe4ff */
[----:B------:R-:W-:Y:S01]  /*2a80*/  @P3 IADD3 R82, P0, R82, c[0x0][0x178], RZ ;  /* 0x00005e0052523a10 */ /* 0x000fe20007f1e0ff */
[----:B------:R0:W2:Y:S03]  /*2a90*/  @P4 LDG.E R76, [R56.64] ;  /* 0x00000012384c4981 */ /* 0x0000a6000c1e1900 */
[----:B------:R-:W-:Y:S01]  /*2aa0*/  @P3 IADD3.X R83, R75, c[0x0][0x17c], RZ, P0, !PT ;  /* 0x00005f004b533a10 */ /* 0x000fe200007fe4ff */
[----:B------:R-:W-:Y:S01]  /*2ab0*/  @P6 IMAD R75, R77, c[0x0][0x1d8], RZ ;  /* 0x000076004d4b6a24 */ /* 0x000fe200078e02ff */
[----:B0-----:R-:W-:-:S02]  /*2ac0*/  @P6 MOV R56, R42 ;  /* 0x0000002a00386202 */ /* 0x001fc40000000f00 */
[----:B------:R-:W-:Y:S01]  /*2ad0*/  @P6 MOV R57, R41 ;  /* 0x0000002900396202 */ /* 0x000fe20000000f00 */
[----:B------:R-:W-:-:S04]  /*2ae0*/  @P6 IMAD R75, R117, c[0x0][0x1dc], R75 ;  /* 0x00007700754b6a24 */ /* 0x000fc800078e024b */
        /* <DEDUP_REMOVED lines=8> */
[----:B------:R-:W-:Y:S01]  /*2b70*/  HFMA2.MMA R75, -RZ, RZ, 0, 0 ;  /* 0x00000000ff4b7435 */ /* 0x000fe200000001ff */
[C---:B------:R-:W-:Y:S02]  /*2b80*/  LOP3.LUT P1, RZ, R3.reuse, 0x80000, RZ, 0xc0, !PT ;  /* 0x0008000003ff7812 */ /* 0x040fe4000782c0ff */
[----:B------:R-:W-:Y:S02]  /*2b90*/  LOP3.LUT P5, RZ, R3, 0x8, RZ, 0xc0, !PT ;  /* 0x0000000803ff7812 */ /* 0x000fe400078ac0ff */
[----:B------:R-:W-:-:S05]  /*2ba0*/  LOP3.LUT P6, RZ, R74, 0x8, RZ, 0xc0, !PT ;  /* 0x000000084aff7812 */ /* 0x000fca00078cc0ff */
[----:B------:R0:W5:Y:S01]  /*2bb0*/  @P4 LDG.E R75, [R18.64] ;  /* 0x00000012124b4981 */ /* 0x000162000c1e1900 */
[----:B------:R-:W-:Y:S01]  /*2bc0*/  SHF.R.S32.HI R77, RZ, 0x1f, R116 ;  /* 0x0000001fff4d7819 */ /* 0x000fe20000011474 */
[----:B0-----:R-:W-:-:S04]  /*2bd0*/  CS2R R18, SRZ ;  /* 0x0000000000127805 */ /* 0x001fc8000001ff00 */
[----:B------:R-:W-:Y:S02]  /*2be0*/  @P5 IMAD R77, R77, c[0x0][0x1d8], RZ ;  /* 0x000076004d4d5a24 */ /* 0x000fe400078e02ff */
[----:B------:R0:W5:Y:S02]  /*2bf0*/  @P1 LDG.E R19, [R60.64] ;  /* 0x000000123c131981 */ /* 0x000164000c1e1900 */
[----:B------:R-:W-:Y:S02]  /*2c00*/  @P5 IMAD R77, R116, c[0x0][0x1dc], R77 ;  /* 0x00007700744d5a24 */ /* 0x000fe400078e024d */
[----:B------:R3:W5:Y:S01]  /*2c10*/  @P6 LDG.E R18, [R88.64] ;  /* 0x0000001258126981 */ /* 0x000762000c1e1900 */
[----:B0-----:R-:W-:Y:S02]  /*2c20*/  @P5 MOV R60, R42 ;  /* 0x0000002a003c5202 */ /* 0x001fe40000000f00 */
[----:B------:R-:W-:Y:S02]  /*2c30*/  @P5 MOV R61, R41 ;  /* 0x00000029003d5202 */ /* 0x000fe40000000f00 */
[----:B---3--:R-:W-:-:S03]  /*2c40*/  MOV R88, RZ ;  /* 0x000000ff00587202 */ /* 0x008fc60000000f00 */
[----:B------:R-:W-:-:S03]  /*2c50*/  @P5 IMAD.WIDE.U32 R60, R116, c[0x0][0x1d8], R60 ;  /* 0x00007600743c5a25 */ /* 0x000fc600078e003c */
[----:B------:R0:W5:Y:S02]  /*2c60*/  @P6 LDG.E R88, [R78.64] ;  /* 0x000000124e586981 */ /* 0x000164000c1e1900 */
[----:B------:R-:W-:-:S04]  /*2c70*/  @P5 IADD3 R77, R61, R77, RZ ;  /* 0x0000004d3d4d5210 */ /* 0x000fc80007ffe0ff */
[C---:B------:R-:W-:Y:S02]  /*2c80*/  @P5 SHF.L.U64.HI R77, R60.reuse, 0x1, R77 ;  /* 0x000000013c4d5819 */ /* 0x040fe4000001024d */
[----:B0-----:R-:W-:-:S04]  /*2c90*/  @P5 SHF.L.U32 R78, R60, 0x1, RZ ;  /* 0x000000013c4e5819 */ /* 0x001fc800000006ff */
        /* <DEDUP_REMOVED lines=9> */
[----:B0-----:R-:W-:Y:S01]  /*2d30*/  CS2R R20, SRZ ;  /* 0x0000000000147805 */ /* 0x001fe2000001ff00 */
[----:B------:R-:W-:-:S07]  /*2d40*/  SHF.R.S32.HI R91, RZ, 0x1f, R115 ;  /* 0x0000001fff5b7819 */ /* 0x000fce0000011473 */
[----:B------:R0:W5:Y:S04]  /*2d50*/  @P5 LDG.E R20, [R92.64] ;  /* 0x000000125c145981 */ /* 0x000168000c1e1900 */
[----:B------:R3:W5:Y:S01]  /*2d60*/  @P3 LDG.E R21, [R62.64] ;  /* 0x000000123e153981 */ /* 0x000762000c1e1900 */
[----:B0-----:R-:W-:Y:S01]  /*2d70*/  CS2R R92, SRZ ;  /* 0x00000000005c7805 */ /* 0x001fe2000001ff00 */
[----:B---3--:R-:W-:-:S05]  /*2d80*/  @P6 MOV R62, R42 ;  /* 0x0000002a003e6202 */ /* 0x008fca0000000f00 */
[----:B------:R0:W5:Y:S01]  /*2d90*/  @P5 LDG.E R92, [R64.64] ;  /* 0x00000012405c5981 */ /* 0x000162000c1e1900 */
[----:B------:R-:W-:-:S05]  /*2da0*/  @P6 MOV R63, R41 ;  /* 0x00000029003f6202 */ /* 0x000fca0000000f00 */
[----:B------:R-:W-:-:S04]  /*2db0*/  @P6 IMAD.WIDE.U32 R62, R115, c[0x0][0x1d8], R62 ;  /* 0x00007600733e6a25 */ /* 0x000fc800078e003e */
[----:B0-----:R-:W-:-:S04]  /*2dc0*/  @P6 IMAD R64, R91, c[0x0][0x1d8], RZ ;  /* 0x000076005b406a24 */ /* 0x001fc800078e02ff */
[----:B------:R-:W-:-:S05]  /*2dd0*/  @P6 IMAD R64, R115, c[0x0][0x1dc], R64 ;  /* 0x0000770073406a24 */ /* 0x000fca00078e0240 */
[----:B------:R-:W-:-:S04]  /*2de0*/  @P6 IADD3 R64, R63, R64, RZ ;  /* 0x000000403f406210 */ /* 0x000fc80007ffe0ff */
[C---:B------:R-:W-:Y:S02]  /*2df0*/  @P6 SHF.L.U64.HI R65, R62.reuse, 0x1, R64 ;  /* 0x000000013e416819 */ /* 0x040fe40000010240 */
[----:B------:R-:W-:Y:S02]  /*2e00*/  @P6 SHF.L.U32 R64, R62, 0x1, RZ ;  /* 0x000000013e406819 */ /* 0x000fe400000006ff */
[C---:B------:R-:W-:Y:S02]  /*2e10*/  LOP3.LUT P1, RZ, R3.reuse, 0x2000, RZ, 0xc0, !PT ;  /* 0x0000200003ff7812 */ /* 0x040fe4000782c0ff */
[----:B------:R-:W-:Y:S02]  /*2e20*/  @P6 IADD3 R62, P0, R64, c[0x0][0x180], RZ ;  /* 0x00006000403e6a10 */ /* 0x000fe40007f1e0ff */
[----:B------:R-:W-:Y:S02]  /*2e30*/  LOP3.LUT R3, R3, 0xffbfffff, RZ, 0xc0, !PT ;  /* 0xffbfffff03037812 */ /* 0x000fe400078ec0ff */
[----:B------:R-:W-:-:S02]  /*2e40*/  @P6 IADD3.X R63, R65, c[0x0][0x184], RZ, P0, !PT ;  /* 0x00006100413f6a10 */ /* 0x000fc400007fe4ff */
[----:B------:R-:W-:Y:S02]  /*2e50*/  @P6 IADD3 R64, P0, R64, c[0x0][0x178], RZ ;  /* 0x00005e0040406a10 */ /* 0x000fe40007f1e0ff */
[----:B------:R-:W-:Y:S01]  /*2e60*/  @P6 LOP3.LUT R3, R3, 0x400000, RZ, 0xfc, !PT ;  /* 0x0040000003036812 */ /* 0x000fe200078efcff */
[----:B------:R-:W-:Y:S01]  /*2e70*/  CS2R R94, SRZ ;  /* 0x00000000005e7805 */ /* 0x000fe2000001ff00 */
[----:B------:R-:W-:Y:S02]  /*2e80*/  @P6 IADD3.X R65, R65, c[0x0][0x17c], RZ, P0, !PT ;  /* 0x00005f0041416a10 */ /* 0x000fe400007fe4ff */
[----:B------:R-:W-:Y:S02]  /*2e90*/  LOP3.LUT P6, RZ, R3, 0x8000, RZ, 0xc0, !PT ;  /* 0x0000800003ff7812 */ /* 0x000fe400078cc0ff */
[C---:B------:R-:W-:Y:S01]  /*2ea0*/  LOP3.LUT P4, RZ, R74.reuse, 0x4, RZ, 0xc0, !PT ;  /* 0x000000044aff7812 */ /* 0x040fe2000788c0ff */
[----:B------:R0:W5:Y:S01]  /*2eb0*/  @P3 LDG.E R94, [R22.64] ;  /* 0x00000012165e3981 */ /* 0x000162000c1e1900 */
[----:B------:R-:W-:-:S02]  /*2ec0*/  LOP3.LUT P5, RZ, R74, 0x1, RZ, 0xc0, !PT ;  /* 0x000000014aff7812 */ /* 0x000fc400078ac0ff */
[----:B------:R-:W-:Y:S01]  /*2ed0*/  SHF.R.S32.HI R89, RZ, 0x1f, R114 ;  /* 0x0000001fff597819 */ /* 0x000fe20000011472 */
[----:B0-----:R-:W-:Y:S01]  /*2ee0*/  CS2R R22, SRZ ;  /* 0x0000000000167805 */ /* 0x001fe2000001ff00 */
[----:B------:R-:W-:-:S07]  /*2ef0*/  HFMA2.MMA R91, -RZ, RZ, 0, 0 ;  /* 0x00000000ff5b7435 */ /* 0x000fce00000001ff */
[----:B------:R0:W5:Y:S04]  /*2f00*/  @P4 LDG.E R95, [R70.64] ;  /* 0x00000012465f4981 */ /* 0x000168000c1e1900 */
[----:B------:R3:W5:Y:S01]  /*2f10*/  @P6 LDG.E R23, [R66.64] ;  /* 0x0000001242176981 */ /* 0x000762000c1e1900 */
[----:B------:R-:W-:-:S03]  /*2f20*/  LOP3.LUT P3, RZ, R3, 0x80000000, RZ, 0xc0, !PT ;  /* 0x8000000003ff7812 */ /* 0x000fc6000786c0ff */
[----:B------:R4:W5:Y:S01]  /*2f30*/  @P4 LDG.E R22, [R100.64] ;  /* 0x0000001264164981 */ /* 0x000962000c1e1900 */
[----:B0-----:R-:W-:-:S03]  /*2f40*/  @P5 IMAD R70, R89, c[0x0][0x1d8], RZ ;  /* 0x0000760059465a24 */ /* 0x001fc600078e02ff */
[----:B------:R0:W5:Y:S01]  /*2f50*/  @P6 LDG.E R93, [R24.64] ;  /* 0x00000012185d6981 */ /* 0x000162000c1e1900 */
[----:B---3--:R-:W-:Y:S02]  /*2f60*/  @P5 MOV R66, R42 ;  /* 0x0000002a00425202 */ /* 0x008fe40000000f00 */
[----:B------:R-:W-:Y:S01]  /*2f70*/  @P5 MOV R67, R41 ;  /* 0x0000002900435202 */ /* 0x000fe20000000f00 */
[C---:B------:R-:W-:Y:S02]  /*2f80*/  @P5 IMAD R70, R114.reuse, c[0x0][0x1dc], R70 ;  /* 0x0000770072465a24 */ /* 0x040fe400078e0246 */
[----:B------:R3:W5:Y:S02]  /*2f90*/  @P3 LDG.E R91, [R68.64] ;  /* 0x00000012445b3981 */ /* 0x000764000c1e1900 */
[----:B------:R-:W-:Y:S01]  /*2fa0*/  @P5 IMAD.WIDE.U32 R66, R114, c[0x0][0x1d8], R66 ;  /* 0x0000760072425a25 */ /* 0x000fe200078e0042 */
[----:B------:R-:W-:-:S04]  /*2fb0*/  LOP3.LUT P4, RZ, R3, 0x40000000, RZ, 0xc0, !PT ;  /* 0x4000000003ff7812 */ /* 0x000fc8000788c0ff */
[----:B------:R-:W-:Y:S01]  /*2fc0*/  @P5 IADD3 R67, R67, R70, RZ ;  /* 0x0000004643435210 */ /* 0x000fe20007ffe0ff */
[----:B0-----:R-:W-:Y:S01]  /*2fd0*/  CS2R R24, SRZ ;  /* 0x0000000000187805 */ /* 0x001fe2000001ff00 */
[----:B------:R-:W-:Y:S02]  /*2fe0*/  LOP3.LUT R3, R3, 0xff7fffff, RZ, 0xc0, !PT ;  /* 0xff7fffff03037812 */ /* 0x000fe400078ec0ff */
[C---:B------:R-:W-:Y:S02]  /*2ff0*/  @P5 SHF.L.U64.HI R67, R66.reuse, 0x1, R67 ;  /* 0x0000000142435819 */ /* 0x040fe40000010243 */
[----:B------:R-:W-:Y:S01]  /*3000*/  @P5 SHF.L.U32 R66, R66, 0x1, RZ ;  /* 0x0000000142425819 */ /* 0x000fe200000006ff */
[----:B------:R0:W5:Y:S01]  /*3010*/  @P3 LDG.E R24, [R96.64] ;  /* 0x0000001260183981 */ /* 0x000162000c1e1900 */
[----:B------:R-:W-:Y:S02]  /*3020*/  @P5 LOP3.LUT R3, R3, 0x800000, RZ, 0xfc, !PT ;  /* 0x0080000003035812 */ /* 0x000fe400078efcff */
[----:B------:R-:W-:Y:S01]  /*3030*/  @P5 IADD3 R70, P0, R66, c[0x0][0x180], RZ ;  /* 0x0000600042465a10 */ /* 0x000fe20007f1e0ff */
[----:B------:R-:W-:Y:S01]  /*3040*/  HFMA2.MMA R89, -RZ, RZ, 0, 0 ;  /* 0x00000000ff597435 */ /* 0x000fe200000001ff */
[----:B------:R-:W-:Y:S01]  /*3050*/  LOP3.LUT P3, RZ, R3, 0x20000000, RZ, 0xc0, !PT ;  /* 0x2000000003ff7812 */ /* 0x000fe2000786c0ff */
[----:B------:R0:W5:Y:S01]  /*3060*/  @P1 LDG.E R25, [R58.64] ;  /* 0x000000123a191981 */ /* 0x000162000c1e1900 */
[----:B------:R-:W-:-:S02]  /*3070*/  @P5 IADD3.X R71, R67, c[0x0][0x184], RZ, P0, !PT ;  /* 0x0000610043475a10 */ /* 0x000fc400007fe4ff */
[----:B------:R-:W-:Y:S02]  /*3080*/  SHF.R.S32.HI R74, RZ, 0x1f, R113 ;  /* 0x0000001fff4a7819 */ /* 0x000fe40000011471 */
[----:B------:R-:W-:Y:S02]  /*3090*/  @P5 IADD3 R66, P0, R66, c[0x0][0x178], RZ ;  /* 0x00005e0042425a10 */ /* 0x000fe40007f1e0ff */
[----:B------:R-:W-:Y:S01]  /*30a0*/  MOV R77, RZ ;  /* 0x000000ff004d7202 */ /* 0x000fe20000000f00 */
[----:B---3--:R-:W-:Y:S01]  /*30b0*/  @P4 IMAD R68, R74, c[0x0][0x1d8], RZ ;  /* 0x000076004a444a24 */ /* 0x008fe200078e02ff */
[----:B------:R-:W-:Y:S01]  /*30c0*/  @P5 IADD3.X R67, R67, c[0x0][0x17c], RZ, P0, !PT ;  /* 0x00005f0043435a10 */ /* 0x000fe200007fe4ff */
[----:B------:R3:W5:Y:S01]  /*30d0*/  @P1 LDG.E R89, [R26.64] ;  /* 0x000000121a591981 */ /* 0x000762000c1e1900 */
[C---:B------:R-:W-:Y:S02]  /*30e0*/  LOP3.LUT P5, RZ, R3.reuse, 0x800, RZ, 0xc0, !PT ;  /* 0x0000080003ff7812 */ /* 0x040fe400078ac0ff */
[----:B------:R-:W-:Y:S01]  /*30f0*/  SHF.R.S32.HI R74, RZ, 0x1f, R112 ;  /* 0x0000001fff4a7819 */ /* 0x000fe20000011470 */
[----:B------:R1:W5:Y:S01]  /*3100*/  @P2 LDG.E R77, [R46.64] ;  /* 0x000000122e4d2981 */ /* 0x000362000c1e1900 */
[----:B------:R-:W-:-:S02]  /*3110*/  LOP3.LUT P6, RZ, R3, 0x400, RZ, 0xc0, !PT ;  /* 0x0000040003ff7812 */ /* 0x000fc400078cc0ff */
[----:B------:R-:W-:Y:S02]  /*3120*/  LOP3.LUT R3, R3, 0xfeffffff, RZ, 0xc0, !PT ;  /* 0xfeffffff03037812 */ /* 0x000fe400078ec0ff */
[----:B0-----:R-:W-:Y:S01]  /*3130*/  @P4 MOV R58, R42 ;  /* 0x0000002a003a4202 */ /* 0x001fe20000000f00 */
[----:B---3--:R-:W-:Y:S01]  /*3140*/  CS2R R26, SRZ ;  /* 0x00000000001a7805 */ /* 0x008fe2000001ff00 */
[----:B------:R-:W-:Y:S02]  /*3150*/  @P4 MOV R59, R41 ;  /* 0x00000029003b4202 */ /* 0x000fe40000000f00 */
[----:B------:R-:W-:Y:S01]  /*3160*/  @P4 LOP3.LUT R3, R3, 0x1000000, RZ, 0xfc, !PT ;  /* 0x0100000003034812 */ /* 0x000fe200078efcff */
[----:B-1----:R-:W-:Y:S01]  /*3170*/  @P3 IMAD R46, R74, c[0x0][0x1d8], RZ ;  /* 0x000076004a2e3a24 */ /* 0x002fe200078e02ff */
[----:B------:R-:W-:Y:S01]  /*3180*/  HFMA2.MMA R74, -RZ, RZ, 0, 0 ;  /* 0x00000000ff4a7435 */ /* 0x000fe200000001ff */
[----:B------:R-:W-:Y:S01]  /*3190*/  @P4 IMAD R68, R113, c[0x0][0x1dc], R68 ;  /* 0x0000770071444a24 */ /* 0x000fe200078e0244 */
[----:B------:R-:W-:Y:S01]  /*31a0*/  LOP3.LUT P1, RZ, R3, 0x10000000, RZ, 0xc0, !PT ;  /* 0x1000000003ff7812 */ /* 0x000fe2000782c0ff */
[----:B------:R-:W-:Y:S01]  /*31b0*/  @P4 IMAD.WIDE.U32 R58, R113, c[0x0][0x1d8], R58 ;  /* 0x00007600713a4a25 */ /* 0x000fe200078e003a */
[----:B------:R0:W5:Y:S01]  /*31c0*/  @P2 LDG.E R26, [R72.64] ;  /* 0x00000012481a2981 */ /* 0x000162000c1e1900 */
[----:B------:R-:W-:-:S03]  /*31d0*/  LOP3.LUT P2, RZ, R3, 0x8000000, RZ, 0xc0, !PT ;  /* 0x0800000003ff7812 */ /* 0x000fc6000784c0ff */
[----:B------:R1:W5:Y:S01]  /*31e0*/  @P5 LDG.E R27, [R44.64] ;  /* 0x000000122c1b5981 */ /* 0x000362000c1e1900 */
[----:B------:R-:W-:-:S03]  /*31f0*/  @P4 IADD3 R59, R59, R68, RZ ;  /* 0x000000443b3b4210 */ /* 0x000fc60007ffe0ff */
[----:B------:R3:W5:Y:S01]  /*3200*/  @P5 LDG.E R74, [R28.64] ;  /* 0x000000121c4a5981 */ /* 0x000762000c1e1900 */
[----:B------:R-:W-:Y:S02]  /*3210*/  @P4 SHF.L.U64.HI R59, R58, 0x1, R59 ;  /* 0x000000013a3b4819 */ /* 0x000fe4000001023b */
[----:B-1----:R-:W-:Y:S02]  /*3220*/  @P3 MOV R44, R42 ;  /* 0x0000002a002c3202 */ /* 0x002fe40000000f00 */
[----:B------:R-:W-:Y:S01]  /*3230*/  @P3 MOV R45, R41 ;  /* 0x00000029002d3202 */ /* 0x000fe20000000f00 */
[----:B---3--:R-:W-:Y:S01]  /*3240*/  CS2R R28, SRZ ;  /* 0x00000000001c7805 */ /* 0x008fe2000001ff00 */
[----:B0-----:R-:W-:Y:S01]  /*3250*/  MOV R73, RZ ;  /* 0x000000ff00497202 */ /* 0x001fe20000000f00 */
[----:B------:R-:W-:Y:S01]  /*3260*/  @P3 IMAD R46, R112, c[0x0][0x1dc], R46 ;  /* 0x00007700702e3a24 */ /* 0x000fe200078e022e */
[----:B------:R-:W-:Y:S01]  /*3270*/  @P4 SHF.L.U32 R58, R58, 0x1, RZ ;  /* 0x000000013a3a4819 */ /* 0x000fe200000006ff */
[----:B------:R-:W-:Y:S01]  /*3280*/  @P3 IMAD.WIDE.U32 R44, R112, c[0x0][0x1d8], R44 ;  /* 0x00007600702c3a25 */ /* 0x000fe200078e002c */
[----:B------:R-:W-:Y:S01]  /*3290*/  SHF.R.S32.HI R96, RZ, 0x1f, R111 ;  /* 0x0000001fff607819 */ /* 0x000fe2000001146f */
[----:B------:R0:W5:Y:S01]  /*32a0*/  @P1 LDG.E R29, [R30.64] ;  /* 0x000000121e1d1981 */ /* 0x000162000c1e1900 */
[----:B------:R-:W-:-:S02]  /*32b0*/  @P4 IADD3 R68, P0, R58, c[0x0][0x180], RZ ;  /* 0x000060003a444a10 */ /* 0x000fc40007f1e0ff */
[----:B------:R-:W-:Y:S01]  /*32c0*/  @P3 IADD3 R45, R45, R46, RZ ;  /* 0x0000002e2d2d3210 */ /* 0x000fe20007ffe0ff */
[----:B------:R1:W5:Y:S01]  /*32d0*/  @P6 LDG.E R73, [R32.64] ;  /* 0x0000001220496981 */ /* 0x000362000c1e1900 */
[----:B------:R-:W-:-:S03]  /*32e0*/  @P4 IADD3.X R69, R59, c[0x0][0x184], RZ, P0, !PT ;  /* 0x000061003b454a10 */ /* 0x000fc600007fe4ff */
[----:B------:R3:W5:Y:S01]  /*32f0*/  @P6 LDG.E R28, [R38.64] ;  /* 0x00000012261c6981 */ /* 0x000762000c1e1900 */
[----:B0-----:R-:W-:Y:S02]  /*3300*/  @P2 MOV R30, R42 ;  /* 0x0000002a001e2202 */ /* 0x001fe40000000f00 */
[----:B------:R-:W-:Y:S01]  /*3310*/  @P2 MOV R31, R41 ;  /* 0x00000029001f2202 */ /* 0x000fe20000000f00 */
[----:B-1----:R-:W-:Y:S01]  /*3320*/  @P2 IMAD R32, R96, c[0x0][0x1d8], RZ ;  /* 0x0000760060202a24 */ /* 0x002fe200078e02ff */
[----:B------:R-:W-:Y:S02]  /*3330*/  @P4 IADD3 R58, P0, R58, c[0x0][0x178], RZ ;  /* 0x00005e003a3a4a10 */ /* 0x000fe40007f1e0ff */
[C---:B------:R-:W-:Y:S01]  /*3340*/  @P3 SHF.L.U64.HI R45, R44.reuse, 0x1, R45 ;  /* 0x000000012c2d3819 */ /* 0x040fe2000001022d */
[C---:B------:R-:W-:Y:S01]  /*3350*/  @P2 IMAD R32, R111.reuse, c[0x0][0x1dc], R32 ;  /* 0x000077006f202a24 */ /* 0x040fe200078e0220 */
[----:B------:R-:W-:Y:S01]  /*3360*/  @P3 SHF.L.U32 R44, R44, 0x1, RZ ;  /* 0x000000012c2c3819 */ /* 0x000fe200000006ff */
[----:B------:R-:W-:Y:S01]  /*3370*/  @P2 IMAD.WIDE.U32 R30, R111, c[0x0][0x1d8], R30 ;  /* 0x000076006f1e2a25 */ /* 0x000fe200078e001e */
[----:B------:R-:W-:-:S02]  /*3380*/  @P4 IADD3.X R59, R59, c[0x0][0x17c], RZ, P0, !PT ;  /* 0x00005f003b3b4a10 */ /* 0x000fc400007fe4ff */
[C---:B------:R-:W-:Y:S02]  /*3390*/  @P3 IADD3 R46, P0, R44.reuse, c[0x0][0x180], RZ ;  /* 0x000060002c2e3a10 */ /* 0x040fe40007f1e0ff */
[----:B------:R-:W-:Y:S02]  /*33a0*/  @P2 IADD3 R31, R31, R32, RZ ;  /* 0x000000201f1f2210 */ /* 0x000fe40007ffe0ff */
[----:B------:R-:W-:Y:S02]  /*33b0*/  @P3 IADD3.X R47, R45, c[0x0][0x184], RZ, P0, !PT ;  /* 0x000061002d2f3a10 */ /* 0x000fe400007fe4ff */
[----:B------:R-:W-:Y:S02]  /*33c0*/  @P3 IADD3 R44, P0, R44, c[0x0][0x178], RZ ;  /* 0x00005e002c2c3a10 */ /* 0x000fe40007f1e0ff */
[C---:B------:R-:W-:Y:S02]  /*33d0*/  @P2 SHF.L.U64.HI R31, R30.reuse, 0x1, R31 ;  /* 0x000000011e1f2819 */ /* 0x040fe4000001021f */
[----:B------:R-:W-:-:S02]  /*33e0*/  @P2 SHF.L.U32 R30, R30, 0x1, RZ ;  /* 0x000000011e1e2819 */ /* 0x000fc400000006ff */
[----:B------:R-:W-:Y:S02]  /*33f0*/  @P3 IADD3.X R45, R45, c[0x0][0x17c], RZ, P0, !PT ;  /* 0x00005f002d2d3a10 */ /* 0x000fe400007fe4ff */
[C---:B---3--:R-:W-:Y:S02]  /*3400*/  @P2 IADD3 R38, P0, R30.reuse, c[0x0][0x180], RZ ;  /* 0x000060001e262a10 */ /* 0x048fe40007f1e0ff */
[----:B------:R-:W-:Y:S02]  /*3410*/  LOP3.LUT R3, R3, 0xfdffffff, RZ, 0xc0, !PT ;  /* 0xfdffffff03037812 */ /* 0x000fe400078ec0ff */
[----:B------:R-:W-:Y:S02]  /*3420*/  @P2 IADD3.X R39, R31, c[0x0][0x184], RZ, P0, !PT ;  /* 0x000061001f272a10 */ /* 0x000fe400007fe4ff */
[----:B------:R-:W-:Y:S02]  /*3430*/  @P2 IADD3 R32, P0, R30, c[0x0][0x178], RZ ;  /* 0x00005e001e202a10 */ /* 0x000fe40007f1e0ff */
[----:B------:R-:W-:-:S02]  /*3440*/  @P3 LOP3.LUT R3, R3, 0x2000000, RZ, 0xfc, !PT ;  /* 0x0200000003033812 */ /* 0x000fc400078efcff */
[----:B------:R-:W-:Y:S02]  /*3450*/  @P2 IADD3.X R33, R31, c[0x0][0x17c], RZ, P0, !PT ;  /* 0x00005f001f212a10 */ /* 0x000fe400007fe4ff */
[C---:B------:R-:W-:Y:S01]  /*3460*/  LOP3.LUT P0, RZ, R3.reuse, 0x100, RZ, 0xc0, !PT ;  /* 0x0000010003ff7812 */ /* 0x040fe2000780c0ff */
[----:B------:R-:W-:Y:S01]  /*3470*/  CS2R R30, SRZ ;  /* 0x00000000001e7805 */ /* 0x000fe2000001ff00 */
[----:B------:R-:W-:-:S05]  /*3480*/  LOP3.LUT P3, RZ, R3, 0x80, RZ, 0xc0, !PT ;  /* 0x0000008003ff7812 */ /* 0x000fca000786c0ff */
[----:B------:R0:W5:Y:S01]  /*3490*/  @P1 LDG.E R30, [R50.64] ;  /* 0x00000012321e1981 */ /* 0x000162000c1e1900 */
[----:B------:R-:W-:-:S05]  /*34a0*/  LOP3.LUT P1, RZ, R3, 0x4000000, RZ, 0xc0, !PT ;  /* 0x0400000003ff7812 */ /* 0x000fca000782c0ff */
[----:B------:R1:W5:Y:S01]  /*34b0*/  @P0 LDG.E R31, [R48.64] ;  /* 0x00000012301f0981 */ /* 0x000362000c1e1900 */
[----:B------:R-:W-:Y:S01]  /*34c0*/  SHF.R.S32.HI R72, RZ, 0x1f, R110 ;  /* 0x0000001fff487819 */ /* 0x000fe2000001146e */
[----:B-1----:R-:W-:Y:S01]  /*34d0*/  CS2R R48, SRZ ;  /* 0x0000000000307805 */ /* 0x002fe2000001ff00 */
[----:B------:R-:W-:-:S05]  /*34e0*/  LOP3.LUT P4, RZ, R3, 0x40, RZ, 0xc0, !PT ;  /* 0x0000004003ff7812 */ /* 0x000fca000788c0ff */
[----:B------:R1:W5:Y:S04]  /*34f0*/  @P3 LDG.E R49, [R34.64] ;  /* 0x0000001222313981 */ /* 0x000368000c1e1900 */
[----:B------:R3:W5:Y:S01]  /*3500*/  @P0 LDG.E R48, [R36.64] ;  /* 0x0000001224300981 */ /* 0x000762000c1e1900 */
[----:B-1----:R-:W-:Y:S02]  /*3510*/  @P1 MOV R34, R42 ;  /* 0x0000002a00221202 */ /* 0x002fe40000000f00 */
        /* <DEDUP_REMOVED lines=10> */
[----:B------:R-:W-:Y:S01]  /*35c0*/  HFMA2.MMA R72, -RZ, RZ, 0, 0 ;  /* 0x00000000ff487435 */ /* 0x000fe200000001ff */
[----:B------:R-:W-:Y:S01]  /*35d0*/  @P1 SHF.L.U32 R36, R34, 0x1, RZ ;  /* 0x0000000122241819 */ /* 0x000fe200000006ff */
[----:B------:R4:W5:Y:S01]  /*35e0*/  @P3 LDG.E R50, [R86.64] ;  /* 0x0000001256323981 */ /* 0x000962000c1e1900 */
[----:B0-----:R-:W-:Y:S02]  /*35f0*/  CS2R R52, SRZ ;  /* 0x0000000000347805 */ /* 0x001fe4000001ff00 */
[----:B------:R-:W-:-:S04]  /*3600*/  @P1 IADD3 R34, P0, R36, c[0x0][0x180], RZ ;  /* 0x0000600024221a10 */ /* 0x000fc80007f1e0ff */
        /* <DEDUP_REMOVED lines=24> */
[----:B-1----:R-:W-:-:S05]  /*3790*/  CS2R R70, SRZ ;  /* 0x0000000000467805 */ /* 0x002fca000001ff00 */
[----:B------:R0:W5:Y:S04]  /*37a0*/  @P5 LDG.E R64, [R66.64] ;  /* 0x0000001242405981 */ /* 0x000168000c1e1900 */
[----:B------:R1:W5:Y:S04]  /*37b0*/  @P4 LDG.E R65, [R68.64] ;  /* 0x0000001244414981 */ /* 0x000368000c1e1900 */
[----:B------:R4:W5:Y:S01]  /*37c0*/  @P2 LDG.E R70, [R32.64] ;  /* 0x0000001220462981 */ /* 0x000962000c1e1900 */
[----:B0-----:R-:W-:Y:S01]  /*37d0*/  CS2R R66, SRZ ;  /* 0x0000000000427805 */ /* 0x001fe2000001ff00 */
[----:B------:R-:W-:Y:S01]  /*37e0*/  ISETP.GT.U32.AND P0, PT, R0, 0x1bf, PT ;  /* 0x000001bf0000780c */ /* 0x000fe20003f04070 */
[----:B------:R-:W-:Y:S01]  /*37f0*/  BSSY B0, `(.L_x_1335) ;  /* 0x0000015000007945 */ /* 0x000fe20003800000 */
[----:B------:R2:W5:Y:S01]  /*3800*/  @P1 LDG.E R71, [R34.64] ;  /* 0x0000001222471981 */ /* 0x000562000c1e1900 */
[----:B-1----:R-:W-:-:S03]  /*3810*/  CS2R R68, SRZ ;  /* 0x0000000000447805 */ /* 0x002fc6000001ff00 */
[----:B------:R4:W5:Y:S04]  /*3820*/  @P4 LDG.E R66, [R58.64] ;  /* 0x000000123a424981 */ /* 0x000968000c1e1900 */
[----:B------:R4:W5:Y:S01]  /*3830*/  @P2 LDG.E R69, [R38.64] ;  /* 0x0000001226452981 */ /* 0x000962000c1e1900 */
[----:B--2---:R-:W-:-:S03]  /*3840*/  HADD2.F32 R34, -RZ, R76.H0_H0 ;  /* 0x2000004cff227230 */ /* 0x004fc60000004100 */
[----:B------:R0:W5:Y:S01]  /*3850*/  @P3 LDG.E R67, [R46.64] ;  /* 0x000000122e433981 */ /* 0x000162000c1e1900 */
[----:B------:R-:W-:-:S03]  /*3860*/  HADD2.F32 R35, -RZ, R76.H1_H1 ;  /* 0x3000004cff237230 */ /* 0x000fc60000004100 */
[----:B------:R1:W5:Y:S01]  /*3870*/  @P3 LDG.E R68, [R44.64] ;  /* 0x000000122c443981 */ /* 0x000362000c1e1900 */
[----:B0-----:R-:W-:Y:S01]  /*3880*/  CS2R R46, SRZ ;  /* 0x00000000002e7805 */ /* 0x001fe2000001ff00 */
[----:B-1----:R-:W-:Y:S01]  /*3890*/  CS2R R44, SRZ ;  /* 0x00000000002c7805 */ /* 0x002fe2000001ff00 */
[----:B------:R-:W-:Y:S05]  /*38a0*/  @P0 BRA `(.L_x_1336) ;  /* 0x0000009000000947 */ /* 0x000fea0003800000 */
[----:B----4-:R-:W-:Y:S02]  /*38b0*/  ISETP.NE.AND P0, PT, RZ, UR21, PT ;  /* 0x00000015ff007c0c */ /* 0x010fe4000bf05270 */
        /* <DEDUP_REMOVED lines=8> */
.L_x_1336:
[----:B----4-:R-:W-:Y:S05]  /*3940*/  BSYNC B0 ;  /* 0x0000000000007941 */ /* 0x010fea0003800000 */
.L_x_1335:
[----:B------:R-:W-:Y:S01]  /*3950*/  ISETP.NE.AND P0, PT, RZ, UR21, PT ;  /* 0x00000015ff007c0c */ /* 0x000fe2000bf05270 */
[----:B------:R-:W-:Y:S01]  /*3960*/  FADD.FTZ R34, R34, -UR25 ;  /* 0x8000001922227e21 */ /* 0x000fe20008010000 */
[----:B------:R-:W-:Y:S01]  /*3970*/  LOP3.LUT R3, R3, 0xfffffffb, RZ, 0xc0, !PT ;  /* 0xfffffffb03037812 */ /* 0x000fe200078ec0ff */
[----:B------:R-:W-:Y:S01]  /*3980*/  FADD.FTZ R35, R35, -UR25 ;  /* 0x8000001923237e21 */ /* 0x000fe20008010000 */
[--C-:B-----5:R-:W-:Y:S01]  /*3990*/  HADD2.F32 R39, -RZ, R75.reuse.H0_H0 ;  /* 0x2000004bff277230 */ /* 0x120fe20000004100 */
[----:B------:R-:W-:Y:S01]  /*39a0*/  FMUL.FTZ R59, R34, UR26 ;  /* 0x0000001a223b7c20 */ /* 0x000fe20008410000 */
[----:B0-----:R-:W-:Y:S01]  /*39b0*/  HADD2.F32 R33, -RZ, R75.H1_H1 ;  /* 0x3000004bff217230 */ /* 0x001fe20000004100 */
[----:B------:R-:W-:-:S06]  /*39c0*/  FMUL.FTZ R34, R35, UR26 ;  /* 0x0000001a23227c20 */ /* 0x000fcc0008410000 */
        /* <DEDUP_REMOVED lines=20> */
.L_x_1337:
[----:B------:R-:W-:Y:S01]  /*3b10*/  FMUL.FTZ R32, R39, R46 ;  /* 0x0000002e27207220 */ /* 0x000fe20000410000 */
[--C-:B------:R-:W-:Y:S01]  /*3b20*/  HADD2.F32 R58, -RZ, R18.reuse.H0_H0 ;  /* 0x20000012ff3a7230 */ /* 0x100fe20000004100 */
[----:B------:R-:W-:Y:S01]  /*3b30*/  FMUL.FTZ R38, R33, R47 ;  /* 0x0000002f21267220 */ /* 0x000fe20000410000 */
[----:B------:R-:W-:Y:S01]  /*3b40*/  HADD2.F32 R37, -RZ, R18.H1_H1 ;  /* 0x30000012ff257230 */ /* 0x000fe20000004100 */
[----:B------:R-:W-:Y:S01]  /*3b50*/  FFMA.FTZ R35, R59, R32, RZ ;  /* 0x000000203b237223 */ /* 0x000fe200000100ff */
[----:B------:R-:W-:Y:S01]  /*3b60*/  HADD2.F32 R36, -RZ, R88.H1_H1 ;  /* 0x30000058ff247230 */ /* 0x000fe20000004100 */
[----:B------:R-:W-:Y:S02]  /*3b70*/  FADD.FTZ R32, RZ, R32 ;  /* 0x00000020ff207221 */ /* 0x000fe40000010000 */
[----:B------:R-:W-:Y:S02]  /*3b80*/  FADD.FTZ R58, R58, -UR25 ;  /* 0x800000193a3a7e21 */ /* 0x000fe40008010000 */
[----:B------:R-:W-:-:S02]  /*3b90*/  FADD.FTZ R37, R37, -UR25 ;  /* 0x8000001925257e21 */ /* 0x000fc40008010000 */
[----:B------:R-:W-:Y:S02]  /*3ba0*/  FFMA.FTZ R35, R34, R38, R35 ;  /* 0x0000002622237223 */ /* 0x000fe40000010023 */
[----:B------:R-:W-:Y:S01]  /*3bb0*/  FADD.FTZ R38, R38, R32 ;  /* 0x0000002026267221 */ /* 0x000fe20000010000 */
[----:B------:R-:W-:Y:S01]  /*3bc0*/  HADD2.F32 R32, -RZ, R88.H0_H0 ;  /* 0x20000058ff207230 */ /* 0x000fe20000004100 */
        /* <DEDUP_REMOVED lines=22> */
.L_x_1338:
        /* <DEDUP_REMOVED lines=9> */
[--C-:B------:R-:W-:Y:S01]  /*3dc0*/  HADD2.F32 R58, -RZ, R19.reuse.H0_H0 ;  /* 0x20000013ff3a7230 */ /* 0x100fe20000004100 */
[----:B------:R-:W-:Y:S01]  /*3dd0*/  FFMA.FTZ R37, R37, R33, R35 ;  /* 0x0000002125257223 */ /* 0x000fe20000010023 */
[----:B------:R-:W-:Y:S01]  /*3de0*/  HADD2.F32 R35, -RZ, R19.H1_H1 ;  /* 0x30000013ff237230 */ /* 0x000fe20000004100 */
[----:B------:R-:W-:Y:S01]  /*3df0*/  FADD.FTZ R38, R38, R78 ;  /* 0x0000004e26267221 */ /* 0x000fe20000010000 */
[----:B------:R-:W-:Y:S01]  /*3e00*/  HADD2.F32 R78, -RZ, R90.H0_H0 ;  /* 0x2000005aff4e7230 */ /* 0x000fe20000004100 */
[----:B------:R-:W-:-:S02]  /*3e10*/  FADD.FTZ R58, R58, -UR25 ;  /* 0x800000193a3a7e21 */ /* 0x000fc40008010000 */
[----:B------:R-:W-:Y:S02]  /*3e20*/  FADD.FTZ R35, R35, -UR25 ;  /* 0x8000001923237e21 */ /* 0x000fe40008010000 */
[----:B------:R-:W-:Y:S01]  /*3e30*/  FADD.FTZ R38, R33, R38 ;  /* 0x0000002621267221 */ /* 0x000fe20000010000 */
[----:B------:R-:W-:Y:S01]  /*3e40*/  HADD2.F32 R33, -RZ, R90.H1_H1 ;  /* 0x3000005aff217230 */ /* 0x000fe20000004100 */
        /* <DEDUP_REMOVED lines=22> */
.L_x_1339:
[----:B------:R-:W-:Y:S02]  /*3fb0*/  FMUL.FTZ R59, R78, R46 ;  /* 0x0000002e4e3b7220 */ /* 0x000fe40000410000 */
[C---:B------:R-:W-:Y:S02]  /*3fc0*/  FFMA.FTZ R39, R58.reuse, R78, R39 ;  /* 0x0000004e3a277223 */ /* 0x040fe40000010027 */
[----:B------:R-:W-:Y:S02]  /*3fd0*/  FFMA.FTZ R37, R58, R59, R37 ;  /* 0x0000003b3a257223 */ /* 0x000fe40000010025 */
[----:B------:R-:W-:Y:S02]  /*3fe0*/  FADD.FTZ R38, R38, R59 ;  /* 0x0000003b26267221 */ /* 0x000fe40000010000 */
[----:B------:R-:W-:Y:S02]  /*3ff0*/  FMUL.FTZ R58, R33, R47 ;  /* 0x0000002f213a7220 */ /* 0x000fe40000410000 */
[----:B------:R-:W-:-:S02]  /*4000*/  FFMA.FTZ R34, R35, R33, R34 ;  /* 0x0000002123227223 */ /* 0x000fc40000010022 */
[----:B------:R-:W-:Y:S01]  /*4010*/  FFMA.FTZ R35, R35, R58, R37 ;  /* 0x0000003a23237223 */ /* 0x000fe20000010025 */
[--C-:B------:R-:W-:Y:S01]  /*4020*/  HADD2.F32 R37, -RZ, R20.reuse.H1_H1 ;  /* 0x30000014ff257230 */ /* 0x100fe20000004100 */
[----:B------:R-:W-:Y:S01]  /*4030*/  FADD.FTZ R38, R58, R38 ;  /* 0x000000263a267221 */ /* 0x000fe20000010000 */
[----:B------:R-:W-:Y:S01]  /*4040*/  HADD2.F32 R58, -RZ, R20.H0_H0 ;  /* 0x20000014ff3a7230 */ /* 0x000fe20000004100 */
[----:B------:R-:W-:Y:S01]  /*4050*/  FADD.FTZ R32, R32, R78 ;  /* 0x0000004e20207221 */ /* 0x000fe20000010000 */
[--C-:B------:R-:W-:Y:S01]  /*4060*/  HADD2.F32 R78, -RZ, R92.reuse.H0_H0 ;  /* 0x2000005cff4e7230 */ /* 0x100fe20000004100 */
[----:B------:R-:W-:Y:S02]  /*4070*/  FADD.FTZ R37, R37, -UR25 ;  /* 0x8000001925257e21 */ /* 0x000fe40008010000 */
[----:B------:R-:W-:Y:S02]  /*4080*/  FADD.FTZ R58, R58, -UR25 ;  /* 0x800000193a3a7e21 */ /* 0x000fe40008010000 */
[----:B------:R-:W-:Y:S01]  /*4090*/  FADD.FTZ R36, R36, R33 ;  /* 0x0000002124247221 */ /* 0x000fe20000010000 */
[----:B------:R-:W-:Y:S01]  /*40a0*/  HADD2.F32 R33, -RZ, R92.H1_H1 ;  /* 0x3000005cff217230 */ /* 0x000fe20000004100 */
        /* <DEDUP_REMOVED lines=21> */
.L_x_1340:
        /* <DEDUP_REMOVED lines=37> */
.L_x_1341:
        /* <DEDUP_REMOVED lines=37> */
.L_x_1342:
        /* <DEDUP_REMOVED lines=37> */
.L_x_1343:
        /* <DEDUP_REMOVED lines=37> */
.L_x_1344:
        /* <DEDUP_REMOVED lines=37> */
.L_x_1345:
        /* <DEDUP_REMOVED lines=37> */
.L_x_1346:
        /* <DEDUP_REMOVED lines=37> */
.L_x_1347:
        /* <DEDUP_REMOVED lines=37> */
.L_x_1348:
        /* <DEDUP_REMOVED lines=37> */
.L_x_1349:
        /* <DEDUP_REMOVED lines=37> */
.L_x_1350:
        /* <DEDUP_REMOVED lines=37> */
.L_x_1351:
        /* <DEDUP_REMOVED lines=37> */
.L_x_1352:
        /* <DEDUP_REMOVED lines=37> */
.L_x_1353:
        /* <DEDUP_REMOVED lines=37> */
.L_x_1354:
        /* <DEDUP_REMOVED lines=37> */
.L_x_1355:
        /* <DEDUP_REMOVED lines=37> */
.L_x_1356:
        /* <DEDUP_REMOVED lines=37> */
.L_x_1357:
        /* <DEDUP_REMOVED lines=37> */
.L_x_1358:
        /* <DEDUP_REMOVED lines=37> */
.L_x_1359:
        /* <DEDUP_REMOVED lines=37> */
.L_x_1360:
        /* <DEDUP_REMOVED lines=37> */
.L_x_1361:
        /* <DEDUP_REMOVED lines=37> */
.L_x_1362:
        /* <DEDUP_REMOVED lines=37> */
.L_x_1363:
        /* <DEDUP_REMOVED lines=37> */
.L_x_1364:
[----:B------:R-:W-:Y:S02]  /*7980*/  FMUL.FTZ R59, R78, R46 ;  /* 0x0000002e4e3b7220 */ /* 0x000fe40000410000 */
[C---:B------:R-:W-:Y:S02]  /*7990*/  FFMA.FTZ R39, R58.reuse, R78, R39 ;  /* 0x0000004e3a277223 */ /* 0x040fe40000010027 */
[----:B------:R-:W-:Y:S02]  /*79a0*/  FFMA.FTZ R35, R58, R59, R35 ;  /* 0x0000003b3a237223 */ /* 0x000fe40000010023 */
[----:B------:R-:W-:Y:S02]  /*79b0*/  FADD.FTZ R38, R38, R59 ;  /* 0x0000003b26267221 */ /* 0x000fe40000010000 */
[----:B------:R-:W-:Y:S02]  /*79c0*/  FMUL.FTZ R58, R33, R47 ;  /* 0x0000002f213a7220 */ /* 0x000fe40000410000 */
[----:B------:R-:W-:-:S02]  /*79d0*/  FFMA.FTZ R34, R37, R33, R34 ;  /* 0x0000002125227223 */ /* 0x000fc40000010022 */
[----:B------:R-:W-:Y:S01]  /*79e0*/  FADD.FTZ R36, R36, R33 ;  /* 0x0000002124247221 */ /* 0x000fe20000010000 */
[--C-:B------:R-:W-:Y:S01]  /*79f0*/  HADD2.F32 R33, -RZ, R10.reuse.H1_H1 ;  /* 0x3000000aff217230 */ /* 0x100fe20000004100 */
[----:B------:R-:W-:Y:S01]  /*7a00*/  FFMA.FTZ R37, R37, R58, R35 ;  /* 0x0000003a25257223 */ /* 0x000fe20000010023 */
[--C-:B------:R-:W-:Y:S01]  /*7a10*/  HADD2.F32 R35, -RZ, R11.reuse.H1_H1 ;  /* 0x3000000bff237230 */ /* 0x100fe20000004100 */
[----:B------:R-:W-:Y:S01]  /*7a20*/  FADD.FTZ R38, R58, R38 ;  /* 0x000000263a267221 */ /* 0x000fe20000010000 */
[----:B------:R-:W-:Y:S01]  /*7a30*/  HADD2.F32 R58, -RZ, R10.H0_H0 ;  /* 0x2000000aff3a7230 */ /* 0x000fe20000004100 */
[----:B------:R-:W-:Y:S02]  /*7a40*/  FADD.FTZ R33, R33, -UR25 ;  /* 0x8000001921217e21 */ /* 0x000fe40008010000 */
[----:B------:R-:W-:Y:S01]  /*7a50*/  FADD.FTZ R32, R32, R78 ;  /* 0x0000004e20207221 */ /* 0x000fe20000010000 */
[----:B------:R-:W-:Y:S01]  /*7a60*/  HADD2.F32 R78, -RZ, R11.H0_H0 ;  /* 0x2000000bff4e7230 */ /* 0x000fe20000004100 */
        /* <DEDUP_REMOVED lines=22> */
.L_x_1365:
[----:B------:R-:W-:Y:S02]  /*7bd0*/  FMUL.FTZ R59, R78, R46 ;  /* 0x0000002e4e3b7220 */ /* 0x000fe40000410000 */
[C---:B------:R-:W-:Y:S02]  /*7be0*/  FFMA.FTZ R39, R58.reuse, R78, R39 ;  /* 0x0000004e3a277223 */ /* 0x040fe40000010027 */
[----:B------:R-:W-:Y:S02]  /*7bf0*/  FFMA.FTZ R37, R58, R59, R37 ;  /* 0x0000003b3a257223 */ /* 0x000fe40000010025 */
[----:B------:R-:W-:Y:S02]  /*7c00*/  FMUL.FTZ R58, R35, R47 ;  /* 0x0000002f233a7220 */ /* 0x000fe40000410000 */
[----:B------:R-:W-:Y:S02]  /*7c10*/  FADD.FTZ R36, R36, R35 ;  /* 0x0000002324247221 */ /* 0x000fe40000010000 */
[----:B------:R-:W-:-:S02]  /*7c20*/  FFMA.FTZ R34, R33, R35, R34 ;  /* 0x0000002321227223 */ /* 0x000fc40000010022 */
[----:B------:R-:W-:Y:S01]  /*7c30*/  FADD.FTZ R38, R38, R59 ;  /* 0x0000003b26267221 */ /* 0x000fe20000010000 */
[--C-:B------:R-:W-:Y:S01]  /*7c40*/  HADD2.F32 R59, -RZ, R12.reuse.H0_H0 ;  /* 0x2000000cff3b7230 */ /* 0x100fe20000004100 */
[----:B------:R-:W-:Y:S01]  /*7c50*/  FFMA.FTZ R35, R33, R58, R37 ;  /* 0x0000003a21237223 */ /* 0x000fe20000010025 */
[----:B------:R-:W-:Y:S01]  /*7c60*/  HADD2.F32 R33, -RZ, R12.H1_H1 ;  /* 0x3000000cff217230 */ /* 0x000fe20000004100 */
[----:B------:R-:W-:Y:S01]  /*7c70*/  FADD.FTZ R58, R58, R38 ;  /* 0x000000263a3a7221 */ /* 0x000fe20000010000 */
[--C-:B------:R-:W-:Y:S01]  /*7c80*/  HADD2.F32 R37, -RZ, R13.reuse.H0_H0 ;  /* 0x2000000dff257230 */ /* 0x100fe20000004100 */
[----:B------:R-:W-:Y:S01]  /*7c90*/  FADD.FTZ R59, R59, -UR25 ;  /* 0x800000193b3b7e21 */ /* 0x000fe20008010000 */
[----:B------:R-:W-:Y:S01]  /*7ca0*/  HADD2.F32 R38, -RZ, R13.H1_H1 ;  /* 0x3000000dff267230 */ /* 0x000fe20000004100 */
        /* <DEDUP_REMOVED lines=23> */
.L_x_1366:
[----:B------:R-:W-:Y:S01]  /*7e20*/  FMUL.FTZ R78, R37, R46 ;  /* 0x0000002e254e7220 */ /* 0x000fe20000410000 */
[--C-:B------:R-:W-:Y:S01]  /*7e30*/  HADD2.F32 R79, -RZ, R14.reuse.H0_H0 ;  /* 0x2000000eff4f7230 */ /* 0x100fe20000004100 */
[C---:B------:R-:W-:Y:S01]  /*7e40*/  FFMA.FTZ R39, R59.reuse, R37, R39 ;  /* 0x000000253b277223 */ /* 0x040fe20000010027 */
[----:B------:R-:W-:Y:S01]  /*7e50*/  HADD2.F32 R80, -RZ, R14.H1_H1 ;  /* 0x3000000eff507230 */ /* 0x000fe20000004100 */
[----:B------:R-:W-:Y:S01]  /*7e60*/  FFMA.FTZ R35, R59, R78, R35 ;  /* 0x0000004e3b237223 */ /* 0x000fe20000010023 */
[--C-:B------:R-:W-:Y:S01]  /*7e70*/  HADD2.F32 R81, -RZ, R15.reuse.H0_H0 ;  /* 0x2000000fff517230 */ /* 0x100fe20000004100 */
[----:B------:R-:W-:Y:S01]  /*7e80*/  FADD.FTZ R58, R58, R78 ;  /* 0x0000004e3a3a7221 */ /* 0x000fe20000010000 */
[----:B------:R-:W-:Y:S01]  /*7e90*/  HADD2.F32 R82, -RZ, R15.H1_H1 ;  /* 0x3000000fff527230 */ /* 0x000fe20000004100 */
        /* <DEDUP_REMOVED lines=27> */
.L_x_1367:
[----:B------:R-:W-:Y:S01]  /*8050*/  FMUL.FTZ R35, R81, R46 ;  /* 0x0000002e51237220 */ /* 0x000fe20000410000 */
[--C-:B------:R-:W-:Y:S01]  /*8060*/  HADD2.F32 R83, -RZ, R16.reuse.H0_H0 ;  /* 0x20000010ff537230 */ /* 0x100fe20000004100 */
[----:B------:R-:W-:Y:S02]  /*8070*/  FMUL.FTZ R59, R82, R47 ;  /* 0x0000002f523b7220 */ /* 0x000fe40000410000 */
[----:B------:R-:W-:Y:S02]  /*8080*/  FFMA.FTZ R33, R79, R35, R33 ;  /* 0x000000234f217223 */ /* 0x000fe40000010021 */
[----:B------:R-:W-:Y:S01]  /*8090*/  FADD.FTZ R34, R34, R35 ;  /* 0x0000002322227221 */ /* 0x000fe20000010000 */
[----:B------:R-:W-:Y:S01]  /*80a0*/  HADD2.F32 R35, -RZ, R17.H1_H1 ;  /* 0x30000011ff237230 */ /* 0x000fe20000004100 */
[----:B------:R-:W-:Y:S01]  /*80b0*/  FFMA.FTZ R58, R80, R59, R33 ;  /* 0x0000003b503a7223 */ /* 0x000fe20000010021 */
[----:B------:R-:W-:Y:S01]  /*80c0*/  HADD2.F32 R33, -RZ, R16.H1_H1 ;  /* 0x30000010ff217230 */ /* 0x000fe20000004100 */
[----:B------:R-:W-:-:S02]  /*80d0*/  FADD.FTZ R83, R83, -UR25 ;  /* 0x8000001953537e21 */ /* 0x000fc40008010000 */
[----:B------:R-:W-:Y:S01]  /*80e0*/  FADD.FTZ R59, R59, R34 ;  /* 0x000000223b3b7221 */ /* 0x000fe20000010000 */
[----:B------:R-:W-:Y:S01]  /*80f0*/  HADD2.F32 R34, -RZ, R17.H0_H0 ;  /* 0x20000011ff227230 */ /* 0x000fe20000004100 */
        /* <DEDUP_REMOVED lines=22> */
.L_x_1368:
        /* <DEDUP_REMOVED lines=85> */
.L_x_1370:
[----:B0-----:R-:W-:Y:S05]  /*87b0*/  BSYNC B0 ;  /* 0x0000000000007941 */ /* 0x001fea0003800000 */
.L_x_1369:
        /* <DEDUP_REMOVED lines=41> */
.L_x_1372:
[----:B------:R-:W-:Y:S05]  /*8a50*/  BSYNC B0 ;  /* 0x0000000000007941 */ /* 0x000fea0003800000 */
.L_x_1371:
        /* <DEDUP_REMOVED lines=20> */
.L_x_1374:
[----:B------:R-:W-:Y:S05]  /*8ba0*/  BSYNC B0 ;  /* 0x0000000000007941 */ /* 0x000fea0003800000 */
.L_x_1373:
        /* <DEDUP_REMOVED lines=41> */
.L_x_1377:
[----:B------:R-:W-:Y:S02]  /*8e40*/  MOV R32, UR16 ;  /* 0x0000001000207c02 */ /* 0x000fe40008000f00 */
[----:B------:R-:W-:-:S05]  /*8e50*/  MOV R33, UR17 ;  /* 0x0000001100217c02 */ /* 0x000fca0008000f00 */
[----:B------:R-:W2:Y:S01]  /*8e60*/  LDG.E.STRONG.GPU R32, [R32.64] ;  /* 0x0000001220207981 */ /* 0x000ea2000c1ef900 */
[----:B------:R-:W-:Y:S01]  /*8e70*/  YIELD ;  /* 0x0000000000007946 */ /* 0x000fe20003800000 */
[----:B--2---:R-:W-:Y:S01]  /*8e80*/  ISETP.NE.AND P6, PT, R32, R34, PT ;  /* 0x000000222000720c */ /* 0x004fe20003fc5270 */
[----:B------:R-:W-:-:S12]  /*8e90*/  CCTL.IVALL ;  /* 0x00000000ff00798f */ /* 0x000fd80002000000 */
[----:B------:R-:W-:Y:S05]  /*8ea0*/  @P6 BRA `(.L_x_1377) ;  /* 0xffffff9000006947 */ /* 0x000fea000383ffff */
.L_x_1376:
        /* <DEDUP_REMOVED lines=27> */
.L_x_1381:
        /* <DEDUP_REMOVED lines=151> */
.L_x_1380:
        /* <DEDUP_REMOVED lines=87> */
.L_x_1382:
[----:B01----:R-:W-:-:S04]  /*9f40*/  LOP3.LUT P6, RZ, R3, 0x1, RZ, 0xc0, !PT ;  /* 0x0000000103ff7812 */ /* 0x003fc800078cc0ff */
[----:B------:R-:W-:-:S13]  /*9f50*/  ISETP.NE.OR P6, PT, RZ, UR14, P6 ;  /* 0x0000000eff007c0c */ /* 0x000fda000b7c5670 */
[----:B------:R-:W-:Y:S05]  /*9f60*/  @!P6 BRA `(.L_x_1378) ;  /* 0x000002d00000e947 */ /* 0x000fea0003800000 */
.L_x_1379:
        /* <DEDUP_REMOVED lines=45> */
.L_x_1378:
        /* <DEDUP_REMOVED lines=15> */
.L_x_1384:
[----:B------:R-:W-:Y:S05]  /*a330*/  BSYNC B0 ;  /* 0x0000000000007941 */ /* 0x000fea0003800000 */
.L_x_1383:
        /* <DEDUP_REMOVED lines=25> */
.L_x_1375:
[----:B------:R-:W-:Y:S04]  /*a4d0*/  @!P0 STS.64 [0x88], R58 ;  /* 0x0000883aff008388 */ /* 0x000fe80000000a00 */
[----:B------:R-:W-:Y:S01]  /*a4e0*/  BAR.SYNC.DEFER_BLOCKING 0x0 ;  /* 0x0000000000007b1d */ /* 0x000fe20000010000 */
[----:B------:R-:W-:Y:S01]  /*a4f0*/  ISETP.NE.AND P6, PT, RZ, UR21, PT ;  /* 0x00000015ff007c0c */ /* 0x000fe2000bfc5270 */
[----:B0-----:R-:W-:-:S05]  /*a500*/  HADD2.F32 R34, -RZ, R76.H0_H0 ;  /* 0x2000004cff227230 */ /* 0x001fca0000004100 */
[----:B------:R-:W-:-:S04]  /*a510*/  FADD.FTZ R34, R34, -UR25 ;  /* 0x8000001922227e21 */ /* 0x000fc80008010000 */
[----:B------:R-:W-:Y:S01]  /*a520*/  FMUL.FTZ R34, R34, UR26 ;  /* 0x0000001a22227c20 */ /* 0x000fe20008410000 */
[----:B------:R-:W0:Y:S02]  /*a530*/  LDS.64 R32, [0x88] ;  /* 0x00008800ff207984 */ /* 0x000e240000000a00 */
[----:B0-----:R-:W-:Y:S02]  /*a540*/  FMUL.FTZ R33, R33, c[0x0][0x20c] ;  /* 0x0000830021217a20 */ /* 0x001fe40000410000 */
[----:B------:R-:W-:Y:S02]  /*a550*/  FMUL.FTZ R32, R32, c[0x0][0x20c] ;  /* 0x0000830020207a20 */ /* 0x000fe40000410000 */
[----:B------:R0:W1:Y:S02]  /*a560*/  R2UR UR6, R33 ;  /* 0x00000000210673c2 */ /* 0x00006400000e0000 */
[----:B0-----:R-:W-:-:S06]  /*a570*/  HADD2.F32 R33, -RZ, R76.H1_H1 ;  /* 0x3000004cff217230 */ /* 0x001fcc0000004100 */
[----:B------:R0:W2:Y:S01]  /*a580*/  R2UR UR5, R32 ;  /* 0x00000000200573c2 */ /* 0x0000a200000e0000 */
[----:B------:R-:W-:Y:S01]  /*a590*/  FADD.FTZ R33, R33, -UR25 ;  /* 0x8000001921217e21 */ /* 0x000fe20008010000 */
[----:B0-----:R-:W-:-:S03]  /*a5a0*/  HADD2.F32 R32, -RZ, R75.H0_H0 ;  /* 0x2000004bff207230 */ /* 0x001fc60000004100 */
        /* <DEDUP_REMOVED lines=21> */
.L_x_1385:
[----:B------:R-:W-:Y:S01]  /*a700*/  LOP3.LUT P0, RZ, R3, 0x200000, RZ, 0xc0, !PT ;  /* 0x0020000003ff7812 */ /* 0x000fe2000780c0ff */
[----:B------:R-:W-:-:S12]  /*a710*/  BSSY B0, `(.L_x_1386) ;  /* 0x0000015000007945 */ /* 0x000fd80003800000 */
[----:B------:R-:W-:Y:S05]  /*a720*/  @!P0 BRA `(.L_x_1387) ;  /* 0x0000013000008947 */ /* 0x000fea0003800000 */
[----:B--2---:R-:W-:Y:S02]  /*a730*/  MOV R35, UR5 ;  /* 0x0000000500237c02 */ /* 0x004fe40008000f00 */
[----:B------:R-:W-:-:S03]  /*a740*/  SHF.R.S32.HI R37, RZ, 0x1f, R2 ;  /* 0x0000001fff257819 */ /* 0x000fc60000011402 */
[----:B-1----:R-:W-:Y:S02]  /*a750*/  FFMA.FTZ R35, R34, R35, UR6 ;  /* 0x0000000622237e23 */ /* 0x002fe40008010023 */
        /* <DEDUP_REMOVED lines=9> */
[----:B------:R-:W-:Y:S02]  /*a7f0*/  F2FP.PACK_AB R36, R32, R35 ;  /* 0x000000232024723e */ /* 0x000fe400000000ff */
[----:B------:R-:W-:-:S05]  /*a800*/  MOV R32, R42 ;  /* 0x0000002a00207202 */ /* 0x000fca0000000f00 */
[----:B------:R-:W-:-:S05]  /*a810*/  IMAD.WIDE.U32 R32, R2, c[0x0][0x1d8], R32 ;  /* 0x0000760002207a25 */ /* 0x000fca00078e0020 */
[----:B------:R-:W-:Y:S02]  /*a820*/  IADD3 R33, R33, R34, RZ ;  /* 0x0000002221217210 */ /* 0x000fe40007ffe0ff */
[----:B------:R-:W-:-:S04]  /*a830*/  LEA R34, P0, R32, c[0x0][0x160], 0x1 ;  /* 0x0000580020227a11 */ /* 0x000fc800078008ff */
[----:B------:R-:W-:-:S05]  /*a840*/  LEA.HI.X R35, R32, c[0x0][0x164], R33, 0x1, P0 ;  /* 0x0000590020237a11 */ /* 0x000fca00000f0c21 */
[----:B------:R0:W-:Y:S04]  /*a850*/  STG.E [R34.64], R36 ;  /* 0x0000002422007986 */ /* 0x0001e8000c101912 */
.L_x_1387:
[----:B------:R-:W-:Y:S05]  /*a860*/  BSYNC B0 ;  /* 0x0000000000007941 */ /* 0x000fea0003800000 */
.L_x_1386:
[----:B------:R-:W-:Y:S01]  /*a870*/  ISETP.NE.AND P0, PT, RZ, UR21, PT ;  /* 0x00000015ff007c0c */ /* 0x000fe2000bf05270 */
[--C-:B------:R-:W-:Y:S02]  /*a880*/  HADD2.F32 R33, -RZ, R18.reuse.H0_H0 ;  /* 0x20000012ff217230 */ /* 0x100fe40000004100 */
[----:B------:R-:W-:Y:S02]  /*a890*/  HADD2.F32 R32, -RZ, R18.H1_H1 ;  /* 0x30000012ff207230 */ /* 0x000fe40000004100 */
[--C-:B------:R-:W-:Y:S01]  /*a8a0*/  HADD2.F32 R18, -RZ, R88.reuse.H0_H0 ;  /* 0x20000058ff127230 */ /* 0x100fe20000004100 */
[----:B------:R-:W-:Y:S01]  /*a8b0*/  FADD.FTZ R33, R33, -UR25 ;  /* 0x8000001921217e21 */ /* 0x000fe20008010000 */
[----:B------:R-:W-:Y:S01]  /*a8c0*/  HADD2.F32 R88, -RZ, R88.H1_H1 ;  /* 0x30000058ff587230 */ /* 0x000fe20000004100 */
[----:B------:R-:W-:Y:S02]  /*a8d0*/  FADD.FTZ R32, R32, -UR25 ;  /* 0x8000001920207e21 */ /* 0x000fe40008010000 */
[----:B------:R-:W-:-:S02]  /*a8e0*/  FMUL.FTZ R33, R33, UR26 ;  /* 0x0000001a21217c20 */ /* 0x000fc40008410000 */
        /* <DEDUP_REMOVED lines=20> */
.L_x_1388:
[----:B------:R-:W-:Y:S01]  /*aa30*/  LOP3.LUT P0, RZ, R3, 0x100000, RZ, 0xc0, !PT ;  /* 0x0010000003ff7812 */ /* 0x000fe2000780c0ff */
[----:B------:R-:W-:-:S12]  /*aa40*/  BSSY B0, `(.L_x_1389) ;  /* 0x0000017000007945 */ /* 0x000fd80003800000 */
[----:B------:R-:W-:Y:S05]  /*aa50*/  @!P0 BRA `(.L_x_1390) ;  /* 0x0000015000008947 */ /* 0x000fea0003800000 */
[----:B0-2---:R-:W-:Y:S02]  /*aa60*/  MOV R34, UR5 ;  /* 0x0000000500227c02 */ /* 0x005fe40008000f00 */
[C---:B------:R-:W-:Y:S02]  /*aa70*/  IADD3 R36, R2.reuse, 0x8, RZ ;  /* 0x0000000802247810 */ /* 0x040fe40007ffe0ff */
[----:B------:R-:W-:Y:S01]  /*aa80*/  IADD3 R35, R2, 0x8, RZ ;  /* 0x0000000802237810 */ /* 0x000fe20007ffe0ff */
[----:B-1----:R-:W-:Y:S01]  /*aa90*/  FFMA.FTZ R34, R33, R34, UR6 ;  /* 0x0000000621227e23 */ /* 0x002fe20008010022 */
[----:B------:R-:W-:Y:S02]  /*aaa0*/  SHF.R.S32.HI R36, RZ, 0x1f, R36 ;  /* 0x0000001fff247819 */ /* 0x000fe40000011424 */
[----:B------:R-:W-:Y:S01]  /*aab0*/  MOV R33, R41 ;  /* 0x0000002900217202 */ /* 0x000fe20000000f00 */
        /* <DEDUP_REMOVED lines=8> */
[----:B------:R-:W-:Y:S01]  /*ab40*/  F2FP.PACK_AB R18, R18, R34 ;  /* 0x000000221212723e */ /* 0x000fe200000000ff */
[----:B------:R-:W-:-:S04]  /*ab50*/  IMAD R34, R36, c[0x0][0x1d8], RZ ;  /* 0x0000760024227a24 */ /* 0x000fc800078e02ff */
[----:B------:R-:W-:-:S05]  /*ab60*/  IMAD R34, R35, c[0x0][0x1dc], R34 ;  /* 0x0000770023227a24 */ /* 0x000fca00078e0222 */
[----:B------:R-:W-:Y:S02]  /*ab70*/  IADD3 R33, R33, R34, RZ ;  /* 0x0000002221217210 */ /* 0x000fe40007ffe0ff */
[----:B------:R-:W-:-:S04]  /*ab80*/  LEA R34, P0, R32, c[0x0][0x160], 0x1 ;  /* 0x0000580020227a11 */ /* 0x000fc800078008ff */
[----:B------:R-:W-:-:S05]  /*ab90*/  LEA.HI.X R35, R32, c[0x0][0x164], R33, 0x1, P0 ;  /* 0x0000590020237a11 */ /* 0x000fca00000f0c21 */
[----:B------:R0:W-:Y:S04]  /*aba0*/  STG.E [R34.64], R18 ;  /* 0x0000001222007986 */ /* 0x0001e8000c101912 */
.L_x_1390:
[----:B------:R-:W-:Y:S05]  /*abb0*/  BSYNC B0 ;  /* 0x0000000000007941 */ /* 0x000fea0003800000 */
.L_x_1389:
[----:B------:R-:W-:Y:S01]  /*abc0*/  ISETP.NE.AND P0, PT, RZ, UR21, PT ;  /* 0x00000015ff007c0c */ /* 0x000fe2000bf05270 */
[--C-:B------:R-:W-:Y:S02]  /*abd0*/  HADD2.F32 R32, -RZ, R19.reuse.H0_H0 ;  /* 0x20000013ff207230 */ /* 0x100fe40000004100 */
[----:B------:R-:W-:Y:S02]  /*abe0*/  HADD2.F32 R19, -RZ, R19.H1_H1 ;  /* 0x30000013ff137230 */ /* 0x000fe40000004100 */
[--C-:B0-----:R-:W-:Y:S01]  /*abf0*/  HADD2.F32 R18, -RZ, R90.reuse.H0_H0 ;  /* 0x2000005aff127230 */ /* 0x101fe20000004100 */
[----:B------:R-:W-:Y:S01]  /*ac00*/  FADD.FTZ R32, R32, -UR25 ;  /* 0x8000001920207e21 */ /* 0x000fe20008010000 */
[----:B------:R-:W-:Y:S01]  /*ac10*/  HADD2.F32 R90, -RZ, R90.H1_H1 ;  /* 0x3000005aff5a7230 */ /* 0x000fe20000004100 */
        /* <DEDUP_REMOVED lines=22> */
.L_x_1391:
[----:B------:R-:W-:Y:S01]  /*ad80*/  LOP3.LUT P0, RZ, R3, 0x80000, RZ, 0xc0, !PT ;  /* 0x0008000003ff7812 */ /* 0x000fe2000780c0ff */
[----:B------:R-:W-:-:S12]  /*ad90*/  BSSY B0, `(.L_x_1392) ;  /* 0x0000017000007945 */ /* 0x000fd80003800000 */
[----:B------:R-:W-:Y:S05]  /*ada0*/  @!P0 BRA `(.L_x_1393) ;  /* 0x0000015000008947 */ /* 0x000fea0003800000 */
[----:B--2---:R-:W-:Y:S02]  /*adb0*/  MOV R33, UR5 ;  /* 0x0000000500217c02 */ /* 0x004fe40008000f00 */
[C---:B------:R-:W-:Y:S02]  /*adc0*/  IADD3 R36, R2.reuse, 0x10, RZ ;  /* 0x0000001002247810 */ /* 0x040fe40007ffe0ff */
[----:B------:R-:W-:Y:S01]  /*add0*/  IADD3 R35, R2, 0x10, RZ ;  /* 0x0000001002237810 */ /* 0x000fe20007ffe0ff */
[----:B-1----:R-:W-:Y:S01]  /*ade0*/  FFMA.FTZ R33, R32, R33, UR6 ;  /* 0x0000000620217e23 */ /* 0x002fe20008010021 */
        /* <DEDUP_REMOVED lines=17> */
.L_x_1393:
[----:B------:R-:W-:Y:S05]  /*af00*/  BSYNC B0 ;  /* 0x0000000000007941 */ /* 0x000fea0003800000 */
.L_x_1392:
[----:B------:R-:W-:Y:S01]  /*af10*/  ISETP.NE.AND P0, PT, RZ, UR21, PT ;  /* 0x00000015ff007c0c */ /* 0x000fe2000bf05270 */
[--C-:B------:R-:W-:Y:S02]  /*af20*/  HADD2.F32 R18, -RZ, R20.reuse.H0_H0 ;  /* 0x20000014ff127230 */ /* 0x100fe40000004100 */
[----:B------:R-:W-:-:S03]  /*af30*/  HADD2.F32 R19, -RZ, R20.H1_H1 ;  /* 0x30000014ff137230 */ /* 0x000fc60000004100 */
[----:B------:R-:W-:Y:S01]  /*af40*/  FADD.FTZ R20, R18, -UR25 ;  /* 0x8000001912147e21 */ /* 0x000fe20008010000 */
[--C-:B------:R-:W-:Y:S01]  /*af50*/  HADD2.F32 R18, -RZ, R92.reuse.H0_H0 ;  /* 0x2000005cff127230 */ /* 0x100fe20000004100 */
[----:B------:R-:W-:Y:S01]  /*af60*/  FADD.FTZ R19, R19, -UR25 ;  /* 0x8000001913137e21 */ /* 0x000fe20008010000 */
[----:B------:R-:W-:Y:S01]  /*af70*/  HADD2.F32 R92, -RZ, R92.H1_H1 ;  /* 0x3000005cff5c7230 */ /* 0x000fe20000004100 */
        /* <DEDUP_REMOVED lines=21> */
.L_x_1394:
[----:B------:R-:W-:Y:S01]  /*b0d0*/  LOP3.LUT P0, RZ, R3, 0x40000, RZ, 0xc0, !PT ;  /* 0x0004000003ff7812 */ /* 0x000fe2000780c0ff */
[----:B------:R-:W-:-:S12]  /*b0e0*/  BSSY B0, `(.L_x_1395) ;  /* 0x0000017000007945 */ /* 0x000fd80003800000 */
[----:B------:R-:W-:Y:S05]  /*b0f0*/  @!P0 BRA `(.L_x_1396) ;  /* 0x0000015000008947 */ /* 0x000fea0003800000 */
[----:B0-2---:R-:W-:Y:S02]  /*b100*/  MOV R32, UR5 ;  /* 0x0000000500207c02 */ /* 0x005fe40008000f00 */
[C---:B------:R-:W-:Y:S02]  /*b110*/  IADD3 R34, R2.reuse, 0x18, RZ ;  /* 0x0000001802227810 */ /* 0x040fe40007ffe0ff */
[----:B------:R-:W-:Y:S01]  /*b120*/  IADD3 R33, R2, 0x18, RZ ;  /* 0x0000001802217810 */ /* 0x000fe20007ffe0ff */
[----:B-1----:R-:W-:Y:S01]  /*b130*/  FFMA.FTZ R32, R20, R32, UR6 ;  /* 0x0000000614207e23 */ /* 0x002fe20008010020 */
        /* <DEDUP_REMOVED lines=17> */
.L_x_1396:
[----:B------:R-:W-:Y:S05]  /*b250*/  BSYNC B0 ;  /* 0x0000000000007941 */ /* 0x000fea0003800000 */
.L_x_1395:
[----:B------:R-:W-:Y:S01]  /*b260*/  ISETP.NE.AND P0, PT, RZ, UR21, PT ;  /* 0x00000015ff007c0c */ /* 0x000fe2000bf05270 */
[--C-:B0-----:R-:W-:Y:S02]  /*b270*/  HADD2.F32 R20, -RZ, R21.reuse.H0_H0 ;  /* 0x20000015ff147230 */ /* 0x101fe40000004100 */
        /* <DEDUP_REMOVED lines=26> */
.L_x_1397:
        /* <DEDUP_REMOVED lines=24> */
.L_x_1399:
[----:B------:R-:W-:Y:S05]  /*b5a0*/  BSYNC B0 ;  /* 0x0000000000007941 */ /* 0x000fea0003800000 */
.L_x_1398:
        /* <DEDUP_REMOVED lines=28> */
.L_x_1400:
        /* <DEDUP_REMOVED lines=24> */
.L_x_1402:
[----:B------:R-:W-:Y:S05]  /*b8f0*/  BSYNC B0 ;  /* 0x0000000000007941 */ /* 0x000fea0003800000 */
.L_x_1401:
[----:B------:R-:W-:Y:S01]  /*b900*/  ISETP.NE.AND P0, PT, RZ, UR21, PT ;  /* 0x00000015ff007c0c */ /* 0x000fe2000bf05270 */
[--C-:B0-----:R-:W-:Y:S01]  /*b910*/  HADD2.F32 R20, -RZ, R23.reuse.H0_H0 ;  /* 0x20000017ff147230 */ /* 0x101fe20000004100 */
[----:B------:R-:W-:Y:S01]  /*b920*/  SHF.R.U32.HI R22, RZ, 0x3, R0 ;  /* 0x00000003ff167819 */ /* 0x000fe20000011600 */
        /* <DEDUP_REMOVED lines=26> */
.L_x_1403:
        /* <DEDUP_REMOVED lines=24> */
.L_x_1405:
[----:B------:R-:W-:Y:S05]  /*bc50*/  BSYNC B0 ;  /* 0x0000000000007941 */ /* 0x000fea0003800000 */
.L_x_1404:
[----:B------:R-:W-:Y:S01]  /*bc60*/  ISETP.NE.AND P0, PT, RZ, UR21, PT ;  /* 0x00000015ff007c0c */ /* 0x000fe2000bf05270 */
[----:B------:R-:W-:Y:S01]  /*bc70*/  IMAD.WIDE.U32 R18, R22, 0x24924925, RZ ;  /* 0x2492492516127825 */ /* 0x000fe200078e00ff */
[--C-:B------:R-:W-:Y:S01]  /*bc80*/  HADD2.F32 R18, -RZ, R24.reuse.H0_H0 ;  /* 0x20000018ff127230 */ /* 0x100fe20000004100 */
[----:B0-----:R-:W-:Y:S01]  /*bc90*/  MOV R20, UR20 ;  /* 0x0000001400147c02 */ /* 0x001fe20008000f00 */
[----:B------:R-:W-:Y:S02]  /*bca0*/  HADD2.F32 R24, -RZ, R24.H1_H1 ;  /* 0x30000018ff187230 */ /* 0x000fe40000004100 */
[--C-:B------:R-:W-:Y:S01]  /*bcb0*/  HADD2.F32 R23, -RZ, R25.reuse.H0_H0 ;  /* 0x20000019ff177230 */ /* 0x100fe20000004100 */
[----:B------:R-:W-:Y:S01]  /*bcc0*/  FADD.FTZ R18, R18, -UR25 ;  /* 0x8000001912127e21 */ /* 0x000fe20008010000 */
[----:B------:R-:W-:Y:S01]  /*bcd0*/  HADD2.F32 R25, -RZ, R25.H1_H1 ;  /* 0x30000019ff197230 */ /* 0x000fe20000004100 */
[----:B------:R-:W-:Y:S02]  /*bce0*/  FADD.FTZ R24, R24, -UR25 ;  /* 0x8000001918187e21 */ /* 0x000fe40008010000 */
[----:B------:R-:W-:Y:S01]  /*bcf0*/  IMAD R22, R20, c[0x0][0x1fc], R19 ;  /* 0x00007f0014167a24 */ /* 0x000fe200078e0213 */
[--C-:B------:R-:W-:Y:S01]  /*bd00*/  HADD2.F32 R19, -RZ, R91.reuse.H0_H0 ;  /* 0x2000005bff137230 */ /* 0x100fe20000004100 */
[----:B------:R-:W-:Y:S01]  /*bd10*/  FMUL.FTZ R20, R18, UR26 ;  /* 0x0000001a12147c20 */ /* 0x000fe20008410000 */
[----:B------:R-:W-:Y:S01]  /*bd20*/  HADD2.F32 R91, -RZ, R91.H1_H1 ;  /* 0x3000005bff5b7230 */ /* 0x000fe20000004100 */
        /* <DEDUP_REMOVED lines=20> */
.L_x_1406:
        /* <DEDUP_REMOVED lines=24> */
.L_x_1408:
[----:B------:R-:W-:Y:S05]  /*bff0*/  BSYNC B0 ;  /* 0x0000000000007941 */ /* 0x000fea0003800000 */
.L_x_1407:
[----:B------:R-:W-:Y:S01]  /*c000*/  ISETP.NE.AND P0, PT, RZ, UR21, PT ;  /* 0x00000015ff007c0c */ /* 0x000fe2000bf05270 */
[----:B0-----:R-:W-:Y:S01]  /*c010*/  FADD.FTZ R20, R23, -UR25 ;  /* 0x8000001917147e21 */ /* 0x001fe20008010000 */
[--C-:B------:R-:W-:Y:S01]  /*c020*/  HADD2.F32 R18, -RZ, R89.reuse.H0_H0 ;  /* 0x20000059ff127230 */ /* 0x100fe20000004100 */
[----:B------:R-:W-:Y:S01]  /*c030*/  FADD.FTZ R19, R25, -UR25 ;  /* 0x8000001919137e21 */ /* 0x000fe20008010000 */
[--C-:B------:R-:W-:Y:S01]  /*c040*/  HADD2.F32 R23, -RZ, R26.reuse.H0_H0 ;  /* 0x2000001aff177230 */ /* 0x100fe20000004100 */
[----:B------:R-:W-:Y:S01]  /*c050*/  FMUL.FTZ R20, R20, UR26 ;  /* 0x0000001a14147c20 */ /* 0x000fe20008410000 */
[----:B------:R-:W-:Y:S01]  /*c060*/  HADD2.F32 R89, -RZ, R89.H1_H1 ;  /* 0x30000059ff597230 */ /* 0x000fe20000004100 */
[----:B------:R-:W-:Y:S01]  /*c070*/  FMUL.FTZ R19, R19, UR26 ;  /* 0x0000001a13137c20 */ /* 0x000fe20008410000 */
[----:B------:R-:W-:-:S05]  /*c080*/  HADD2.F32 R26, -RZ, R26.H1_H1 ;  /* 0x3000001aff1a7230 */ /* 0x000fca0000004100 */
        /* <DEDUP_REMOVED lines=19> */
.L_x_1409:
        /* <DEDUP_REMOVED lines=24> */
.L_x_1411:
[----:B------:R-:W-:Y:S05]  /*c340*/  BSYNC B0 ;  /* 0x0000000000007941 */ /* 0x000fea0003800000 */
.L_x_1410:
[----:B------:R-:W-:Y:S01]  /*c350*/  ISETP.NE.AND P0, PT, RZ, UR21, PT ;  /* 0x00000015ff007c0c */ /* 0x000fe2000bf05270 */
[----:B0-----:R-:W-:Y:S01]  /*c360*/  FADD.FTZ R20, R23, -UR25 ;  /* 0x8000001917147e21 */ /* 0x001fe20008010000 */
[----:B------:R-:W-:Y:S01]  /*c370*/  HADD2.F32 R18, -RZ, R77.H0_H0 ;  /* 0x2000004dff127230 */ /* 0x000fe20000004100 */
[----:B------:R-:W-:Y:S01]  /*c380*/  FADD.FTZ R19, R26, -UR25 ;  /* 0x800000191a137e21 */ /* 0x000fe20008010000 */
[----:B------:R-:W-:Y:S01]  /*c390*/  HADD2.F32 R23, -RZ, R27.H0_H0 ;  /* 0x2000001bff177230 */ /* 0x000fe20000004100 */
        /* <DEDUP_REMOVED lines=23> */
.L_x_1412:
        /* <DEDUP_REMOVED lines=22> */
.L_x_1414:
[----:B------:R-:W-:Y:S05]  /*c670*/  BSYNC B0 ;  /* 0x0000000000007941 */ /* 0x000fea0003800000 */
.L_x_1413:
        /* <DEDUP_REMOVED lines=28> */
.L_x_1415:
[----:B------:R-:W-:Y:S01]  /*c840*/  LOP3.LUT P0, RZ, R3, 0x800, RZ, 0xc0, !PT ;  /* 0x0000080003ff7812 */ /* 0x000fe2000780c0ff */
[----:B------:R-:W-:-:S12]  /*c850*/  BSSY B0, `(.L_x_1416) ;  /* 0x0000015000007945 */ /* 0x000fd80003800000 */
[----:B------:R-:W-:Y:S05]  /*c860*/  @!P0 BRA `(.L_x_1417) ;  /* 0x0000013000008947 */ /* 0x000fea0003800000 */
[----:B--2---:R-:W-:Y:S02]  /*c870*/  MOV R21, UR5 ;  /* 0x0000000500157c02 */ /* 0x004fe40008000f00 */
[----:B------:R-:W-:-:S03]  /*c880*/  SHF.R.S32.HI R25, RZ, 0x1f, R124 ;  /* 0x0000001fff197819 */ /* 0x000fc6000001147c */
[----:B-1----:R-:W-:Y:S01]  /*c890*/  FFMA.FTZ R21, R20, R21, UR6 ;  /* 0x0000000614157e23 */ /* 0x002fe20008010015 */
        /* <DEDUP_REMOVED lines=9> */
[----:B------:R-:W-:Y:S02]  /*c930*/  F2FP.PACK_AB R24, R24, R19 ;  /* 0x000000131818723e */ /* 0x000fe400000000ff */
[----:B------:R-:W-:-:S05]  /*c940*/  MOV R19, R41 ;  /* 0x0000002900137202 */ /* 0x000fca0000000f00 */
[----:B------:R-:W-:-:S05]  /*c950*/  IMAD.WIDE.U32 R18, R124, c[0x0][0x1d8], R18 ;  /* 0x000076007c127a25 */ /* 0x000fca00078e0012 */
[----:B------:R-:W-:Y:S02]  /*c960*/  IADD3 R19, R19, R21, RZ ;  /* 0x0000001513137210 */ /* 0x000fe40007ffe0ff */
[----:B------:R-:W-:-:S04]  /*c970*/  LEA R20, P0, R18, c[0x0][0x160], 0x1 ;  /* 0x0000580012147a11 */ /* 0x000fc800078008ff */
[----:B------:R-:W-:-:S05]  /*c980*/  LEA.HI.X R21, R18, c[0x0][0x164], R19, 0x1, P0 ;  /* 0x0000590012157a11 */ /* 0x000fca00000f0c13 */
[----:B------:R0:W-:Y:S04]  /*c990*/  STG.E [R20.64], R24 ;  /* 0x0000001814007986 */ /* 0x0001e8000c101912 */
.L_x_1417:
[----:B------:R-:W-:Y:S05]  /*c9a0*/  BSYNC B0 ;  /* 0x0000000000007941 */ /* 0x000fea0003800000 */
.L_x_1416:
        /* <DEDUP_REMOVED lines=28> */
.L_x_1418:
[----:B------:R-:W-:Y:S01]  /*cb70*/  LOP3.LUT P0, RZ, R3, 0x400, RZ, 0xc0, !PT ;  /* 0x0000040003ff7812 */ /* 0x000fe2000780c0ff */
[----:B------:R-:W-:-:S12]  /*cb80*/  BSSY B0, `(.L_x_1419) ;  /* 0x0000015000007945 */ /* 0x000fd80003800000 */
[----:B------:R-:W-:Y:S05]  /*cb90*/  @!P0 BRA `(.L_x_1420) ;  /* 0x0000013000008947 */ /* 0x000fea0003800000 */
[----:B--2---:R-:W-:Y:S02]  /*cba0*/  MOV R24, UR5 ;  /* 0x0000000500187c02 */ /* 0x004fe40008000f00 */
[----:B------:R-:W-:Y:S02]  /*cbb0*/  MOV R25, UR5 ;  /* 0x0000000500197c02 */ /* 0x000fe40008000f00 */
[----:B------:R-:W-:Y:S01]  /*cbc0*/  SHF.R.S32.HI R20, RZ, 0x1f, R123 ;  /* 0x0000001fff147819 */ /* 0x000fe2000001147b */
[----:B-1----:R-:W-:Y:S02]  /*cbd0*/  FFMA.FTZ R24, R21, R24, UR6 ;  /* 0x0000000615187e23 */ /* 0x002fe40008010018 */
        /* <DEDUP_REMOVED lines=13> */
[----:B------:R-:W-:-:S05]  /*ccb0*/  F2FP.PACK_AB R19, R18, R19 ;  /* 0x000000131213723e */ /* 0x000fca00000000ff */
[----:B------:R0:W-:Y:S02]  /*ccc0*/  STG.E [R20.64], R19 ;  /* 0x0000001314007986 */ /* 0x0001e4000c101912 */
.L_x_1420:
[----:B------:R-:W-:Y:S05]  /*ccd0*/  BSYNC B0 ;  /* 0x0000000000007941 */ /* 0x000fea0003800000 */
.L_x_1419:
[----:B------:R-:W-:Y:S01]  /*cce0*/  ISETP.NE.AND P0, PT, RZ, UR21, PT ;  /* 0x00000015ff007c0c */ /* 0x000fe2000bf05270 */
[----:B------:R-:W-:Y:S01]  /*ccf0*/  FADD.FTZ R25, R23, -UR25 ;  /* 0x8000001917197e21 */ /* 0x000fe20008010000 */
        /* <DEDUP_REMOVED lines=26> */
.L_x_1421:
        /* <DEDUP_REMOVED lines=12> */
[----:B--2---:R-:W-:Y:S02]  /*cf60*/  MOV R18, UR5 ;  /* 0x0000000500127c02 */ /* 0x004fe40008000f00 */
[----:B------:R-:W-:-:S03]  /*cf70*/  MOV R19, UR5 ;  /* 0x0000000500137c02 */ /* 0x000fc60008000f00 */
[----:B-1----:R-:W-:Y:S02]  /*cf80*/  FFMA.FTZ R25, R25, R18, UR6 ;  /* 0x0000000619197e23 */ /* 0x002fe40008010012 */
[----:B------:R-:W-:Y:S02]  /*cf90*/  FFMA.FTZ R26, R26, R19, UR6 ;  /* 0x000000061a1a7e23 */ /* 0x000fe40008010013 */
[----:B------:R-:W-:Y:S02]  /*cfa0*/  FFMA.FTZ R25, R24, R46, -R25 ;  /* 0x0000002e18197223 */ /* 0x000fe40000010819 */
[----:B------:R-:W-:Y:S02]  /*cfb0*/  FFMA.FTZ R18, R30, R47, -R26 ;  /* 0x0000002f1e127223 */ /* 0x000fe4000001081a */
[----:B------:R-:W-:Y:S02]  /*cfc0*/  FMUL.FTZ R19, R25, UR26 ;  /* 0x0000001a19137c20 */ /* 0x000fe40008410000 */
[----:B------:R-:W-:-:S05]  /*cfd0*/  FMUL.FTZ R18, R18, UR26 ;  /* 0x0000001a12127c20 */ /* 0x000fca0008410000 */
[----:B------:R-:W-:-:S05]  /*cfe0*/  F2FP.PACK_AB R19, R18, R19 ;  /* 0x000000131213723e */ /* 0x000fca00000000ff */
[----:B------:R0:W-:Y:S02]  /*cff0*/  STG.E [R20.64], R19 ;  /* 0x0000001314007986 */ /* 0x0001e4000c101912 */
.L_x_1423:
[----:B------:R-:W-:Y:S05]  /*d000*/  BSYNC B0 ;  /* 0x0000000000007941 */ /* 0x000fea0003800000 */
.L_x_1422:
        /* <DEDUP_REMOVED lines=15> */
[----:B------:R-:W3:Y:S01]  /*d100*/  MUFU.EX2 R28, R28 ;  /* 0x0000001c001c7308 */ /* 0x000ee20000000800 */
[----:B0-----:R-:W-:-:S07]  /*d110*/  FADD.FTZ R20, R26, 1 ;  /* 0x3f8000001a147421 */ /* 0x001fce0000010000 */
[----:B------:R-:W0:Y:S01]  /*d120*/  MUFU.RCP R20, R20 ;  /* 0x0000001400147308 */ /* 0x000e220000001000 */
[----:B---3--:R-:W-:-:S07]  /*d130*/  FADD.FTZ R21, R28, 1 ;  /* 0x3f8000001c157421 */ /* 0x008fce0000010000 */
[----:B------:R-:W3:Y:S01]  /*d140*/  MUFU.RCP R21, R21 ;  /* 0x0000001500157308 */ /* 0x000ee20000001000 */
[----:B0-----:R-:W-:Y:S02]  /*d150*/  FADD.FTZ R29, -R20, 1 ;  /* 0x3f800000141d7421 */ /* 0x001fe40000010100 */
[----:B------:R-:W-:Y:S02]  /*d160*/  FMUL.FTZ R25, R25, R20 ;  /* 0x0000001419197220 */ /* 0x000fe40000410000 */
[----:B------:R-:W-:Y:S02]  /*d170*/  FFMA.FTZ R18, R18, R29, 1 ;  /* 0x3f80000012127423 */ /* 0x000fe4000001001d */
[----:B---3--:R-:W-:Y:S02]  /*d180*/  FADD.FTZ R26, -R21, 1 ;  /* 0x3f800000151a7421 */ /* 0x008fe40000010100 */
[----:B------:R-:W-:Y:S02]  /*d190*/  FMUL.FTZ R48, R48, R21 ;  /* 0x0000001530307220 */ /* 0x000fe40000410000 */
[----:B------:R-:W-:-:S02]  /*d1a0*/  FFMA.FTZ R19, R19, R26, 1 ;  /* 0x3f80000013137423 */ /* 0x000fc4000001001a */
[----:B------:R-:W-:Y:S02]  /*d1b0*/  FMUL.FTZ R25, R25, R18 ;  /* 0x0000001219197220 */ /* 0x000fe40000410000 */
[----:B------:R-:W-:Y:S02]  /*d1c0*/  FMUL.FTZ R48, R48, R19 ;  /* 0x0000001330307220 */ /* 0x000fe40000410000 */
.L_x_1424:
        /* <DEDUP_REMOVED lines=11> */
[----:B--2---:R-:W-:Y:S02]  /*d280*/  MOV R19, UR5 ;  /* 0x0000000500137c02 */ /* 0x004fe40008000f00 */
[----:B------:R-:W-:Y:S02]  /*d290*/  LEA.HI.X R21, R18, c[0x0][0x164], R21, 0x1, P0 ;  /* 0x0000590012157a11 */ /* 0x000fe400000f0c15 */
[----:B------:R-:W-:Y:S01]  /*d2a0*/  MOV R18, UR5 ;  /* 0x0000000500127c02 */ /* 0x000fe20008000f00 */
[----:B-1----:R-:W-:-:S04]  /*d2b0*/  FFMA.FTZ R24, R24, R19, UR6 ;  /* 0x0000000618187e23 */ /* 0x002fc80008010013 */
[----:B------:R-:W-:Y:S02]  /*d2c0*/  FFMA.FTZ R27, R27, R18, UR6 ;  /* 0x000000061b1b7e23 */ /* 0x000fe40008010012 */
[----:B------:R-:W-:Y:S02]  /*d2d0*/  FFMA.FTZ R18, R48, R47, -R24 ;  /* 0x0000002f30127223 */ /* 0x000fe40000010818 */
[----:B------:R-:W-:Y:S02]  /*d2e0*/  FFMA.FTZ R27, R25, R46, -R27 ;  /* 0x0000002e191b7223 */ /* 0x000fe4000001081b */
[----:B------:R-:W-:Y:S02]  /*d2f0*/  FMUL.FTZ R18, R18, UR26 ;  /* 0x0000001a12127c20 */ /* 0x000fe40008410000 */
[----:B------:R-:W-:-:S05]  /*d300*/  FMUL.FTZ R19, R27, UR26 ;  /* 0x0000001a1b137c20 */ /* 0x000fca0008410000 */
[----:B------:R-:W-:-:S05]  /*d310*/  F2FP.PACK_AB R19, R18, R19 ;  /* 0x000000131213723e */ /* 0x000fca00000000ff */
[----:B------:R0:W-:Y:S02]  /*d320*/  STG.E [R20.64], R19 ;  /* 0x0000001314007986 */ /* 0x0001e4000c101912 */
.L_x_1426:
[----:B------:R-:W-:Y:S05]  /*d330*/  BSYNC B0 ;  /* 0x0000000000007941 */ /* 0x000fea0003800000 */
.L_x_1425:
        /* <DEDUP_REMOVED lines=10> */
[----:B0-----:R-:W-:Y:S02]  /*d3e0*/  FFMA.FTZ R19, R24, R47, R45 ;  /* 0x0000002f18137223 */ /* 0x001fe4000001002d */
[----:B------:R-:W-:Y:S02]  /*d3f0*/  FFMA.FTZ R18, R27, R46, R44 ;  /* 0x0000002e1b127223 */ /* 0x000fe4000001002c */
        /* <DEDUP_REMOVED lines=16> */
.L_x_1427:
        /* <DEDUP_REMOVED lines=22> */
.L_x_1429:
[----:B------:R-:W-:Y:S05]  /*d660*/  BSYNC B0 ;  /* 0x0000000000007941 */ /* 0x000fea0003800000 */
.L_x_1428:
        /* <DEDUP_REMOVED lines=28> */
.L_x_1430:
        /* <DEDUP_REMOVED lines=22> */
.L_x_1432:
[----:B------:R-:W-:Y:S05]  /*d990*/  BSYNC B0 ;  /* 0x0000000000007941 */ /* 0x000fea0003800000 */
.L_x_1431:
        /* <DEDUP_REMOVED lines=23> */
[----:B---3--:R-:W-:Y:S02]  /*db10*/  FMUL.FTZ R25, R25, R26 ;  /* 0x0000001a19197220 */ /* 0x008fe40000410000 */
[----:B------:R-:W-:Y:S02]  /*db20*/  FADD.FTZ R26, -R26, 1 ;  /* 0x3f8000001a1a7421 */ /* 0x000fe40000010100 */
[----:B------:R-:W-:-:S02]  /*db30*/  FMUL.FTZ R54, R54, R31 ;  /* 0x0000001f36367220 */ /* 0x000fc40000410000 */
[----:B------:R-:W-:-:S04]  /*db40*/  FFMA.FTZ R26, R19, R26, 1 ;  /* 0x3f800000131a7423 */ /* 0x000fc8000001001a */
[----:B------:R-:W-:Y:S02]  /*db50*/  FMUL.FTZ R25, R25, R26 ;  /* 0x0000001a19197220 */ /* 0x000fe40000410000 */
.L_x_1433:
        /* <DEDUP_REMOVED lines=22> */
.L_x_1435:
[----:B------:R-:W-:Y:S05]  /*dcc0*/  BSYNC B0 ;  /* 0x0000000000007941 */ /* 0x000fea0003800000 */
.L_x_1434:
        /* <DEDUP_REMOVED lines=28> */
.L_x_1436:
        /* <DEDUP_REMOVED lines=22> */
.L_x_1438:
[----:B------:R-:W-:Y:S05]  /*dff0*/  BSYNC B0 ;  /* 0x0000000000007941 */ /* 0x000fea0003800000 */
.L_x_1437:
        /* <DEDUP_REMOVED lines=28> */
.L_x_1439:
        /* <DEDUP_REMOVED lines=22> */
.L_x_1441:
[----:B------:R-:W-:Y:S05]  /*e320*/  BSYNC B0 ;  /* 0x0000000000007941 */ /* 0x000fea0003800000 */
.L_x_1440:
        /* <DEDUP_REMOVED lines=28> */
.L_x_1442:
        /* <DEDUP_REMOVED lines=22> */
.L_x_1444:
[----:B------:R-:W-:Y:S05]  /*e650*/  BSYNC B0 ;  /* 0x0000000000007941 */ /* 0x000fea0003800000 */
.L_x_1443:
        /* <DEDUP_REMOVED lines=28> */
.L_x_1445:
        /* <DEDUP_REMOVED lines=21> */
.L_x_1447:
[----:B------:R-:W-:Y:S05]  /*e970*/  BSYNC B0 ;  /* 0x0000000000007941 */ /* 0x000fea0003800000 */
.L_x_1446:
[----:B------:R-:W-:Y:S01]  /*e980*/  FADD.FTZ R27, R23, -UR25 ;  /* 0x80000019171b7e21 */ /* 0x000fe20008010000 */
[--C-:B------:R-:W-:Y:S01]  /*e990*/  HADD2.F32 R25, -RZ, R66.reuse.H0_H0 ;  /* 0x20000042ff197230 */ /* 0x100fe20000004100 */
[----:B------:R-:W-:Y:S01]  /*e9a0*/  FADD.FTZ R24, R65, -UR25 ;  /* 0x8000001941187e21 */ /* 0x000fe20008010000 */
[--C-:B------:R-:W-:Y:S01]  /*e9b0*/  HADD2.F32 R23, -RZ, R67.reuse.H0_H0 ;  /* 0x20000043ff177230 */ /* 0x100fe20000004100 */
        /* <DEDUP_REMOVED lines=23> */
.L_x_1448:
        /* <DEDUP_REMOVED lines=21> */
.L_x_1450:
[----:B------:R-:W-:Y:S05]  /*ec80*/  BSYNC B0 ;  /* 0x0000000000007941 */ /* 0x000fea0003800000 */
.L_x_1449:
        /* <DEDUP_REMOVED lines=27> */
.L_x_1451:
        /* <DEDUP_REMOVED lines=21> */
.L_x_1453:
[----:B------:R-:W-:Y:S05]  /*ef90*/  BSYNC B0 ;  /* 0x0000000000007941 */ /* 0x000fea0003800000 */
.L_x_1452:
        /* <DEDUP_REMOVED lines=27> */
.L_x_1454:
        /* <DEDUP_REMOVED lines=21> */
.L_x_1456:
[----:B------:R-:W-:Y:S05]  /*f2a0*/  BSYNC B0 ;  /* 0x0000000000007941 */ /* 0x000fea0003800000 */
.L_x_1455:
        /* <DEDUP_REMOVED lines=27> */
.L_x_1457:
        /* <DEDUP_REMOVED lines=16> */
[----:B------:R-:W-:-:S04]  /*f560*/  FFMA.FTZ R18, R25, R46, -R18 ;  /* 0x0000002e19127223 */ /* 0x000fc80000010812 */
[----:B------:R-:W-:Y:S02]  /*f570*/  FMUL.FTZ R19, R18, UR26 ;  /* 0x0000001a12137c20 */ /* 0x000fe40008410000 */
[----:B------:R-:W-:-:S05]  /*f580*/  FMUL.FTZ R18, R72, UR26 ;  /* 0x0000001a48127c20 */ /* 0x000fca0008410000 */
[----:B------:R-:W-:-:S05]  /*f590*/  F2FP.PACK_AB R19, R18, R19 ;  /* 0x000000131213723e */ /* 0x000fca00000000ff */
[----:B------:R0:W-:Y:S02]  /*f5a0*/  STG.E [R20.64], R19 ;  /* 0x0000001314007986 */ /* 0x0001e4000c101912 */
.L_x_1459:
[----:B------:R-:W-:Y:S05]  /*f5b0*/  BSYNC B0 ;  /* 0x0000000000007941 */ /* 0x000fea0003800000 */
.L_x_1458:
[----:B------:R-:W-:Y:S01]  /*f5c0*/  FADD.FTZ R23, R23, -UR25 ;  /* 0x8000001917177e21 */ /* 0x000fe20008010000 */
[----:B------:R-:W-:Y:S01]  /*f5d0*/  IADD3 R30, R22, 0xc8, RZ ;  /* 0x000000c8161e7810 */ /* 0x000fe20007ffe0ff */
[----:B------:R-:W-:Y:S01]  /*f5e0*/  FADD.FTZ R4, R4, -UR25 ;  /* 0x8000001904047e21 */ /* 0x000fe20008010000 */
[--C-:B0-----:R-:W-:Y:S01]  /*f5f0*/  HADD2.F32 R21, -RZ, R5.reuse.H0_H0 ;  /* 0x20000005ff157230 */ /* 0x101fe20000004100 */
[----:B------:R-:W-:Y:S01]  /*f600*/  FMUL.FTZ R23, R23, UR26 ;  /* 0x0000001a17177c20 */ /* 0x000fe20008410000 */
[----:B------:R-:W-:Y:S01]  /*f610*/  HADD2.F32 R20, -RZ, R5.H1_H1 ;  /* 0x30000005ff147230 */ /* 0x000fe20000004100 */
        /* <DEDUP_REMOVED lines=21> */
.L_x_1460:
[----:B------:R-:W-:Y:S01]  /*f770*/  ISETP.GE.U32.AND P0, PT, R30, c[0x0][0x1e0], PT ;  /* 0x000078001e007a0c */ /* 0x000fe20003f06070 */
[----:B------:R-:W-:Y:S01]  /*f780*/  BSSY B0, `(.L_x_1461) ;  /* 0x0000019000007945 */ /* 0x000fe20003800000 */
[--C-:B------:R-:W-:Y:S02]  /*f790*/  HADD2.F32 R25, -RZ, R6.reuse.H0_H0 ;  /* 0x20000006ff197230 */ /* 0x100fe40000004100 */
[----:B------:R-:W-:Y:S01]  /*f7a0*/  ISETP.GE.AND.EX P0, PT, R31, c[0x0][0x1e4], PT, P0 ;  /* 0x000079001f007a0c */ /* 0x000fe20003f06300 */
[----:B------:R-:W-:-:S03]  /*f7b0*/  HADD2.F32 R26, -RZ, R6.H1_H1 ;  /* 0x30000006ff1a7230 */ /* 0x000fc60000004100 */
        /* <DEDUP_REMOVED lines=21> */
.L_x_1462:
[----:B------:R-:W-:Y:S05]  /*f910*/  BSYNC B0 ;  /* 0x0000000000007941 */ /* 0x000fea0003800000 */
.L_x_1461:
        /* <DEDUP_REMOVED lines=27> */
.L_x_1463:
        /* <DEDUP_REMOVED lines=26> */
.L_x_1465:
[----:B------:R-:W-:Y:S05]  /*fc70*/  BSYNC B0 ;  /* 0x0000000000007941 */ /* 0x000fea0003800000 */
.L_x_1464:
        /* <DEDUP_REMOVED lines=27> */
.L_x_1466:
        /* <DEDUP_REMOVED lines=26> */
.L_x_1468:
[----:B------:R-:W-:Y:S05]  /*ffd0*/  BSYNC B0 ;  /* 0x0000000000007941 */ /* 0x000fea0003800000 */
.L_x_1467:
        /* <DEDUP_REMOVED lines=27> */
.L_x_1469:
        /* <DEDUP_REMOVED lines=26> */
.L_x_1471:
[----:B------:R-:W-:Y:S05]  /*10330*/  BSYNC B0 ;  /* 0x0000000000007941 */ /* 0x000fea0003800000 */
.L_x_1470:
        /* <DEDUP_REMOVED lines=27> */
.L_x_1472:
        /* <DEDUP_REMOVED lines=26> */
.L_x_1474:
[----:B------:R-:W-:Y:S05]  /*10690*/  BSYNC B0 ;  /* 0x0000000000007941 */ /* 0x000fea0003800000 */
.L_x_1473:
        /* <DEDUP_REMOVED lines=27> */
.L_x_1475:
[----:B------:R-:W-:Y:S01]  /*10850*/  ISETP.GE.U32.AND P0, PT, R22, c[0x0][0x1e0], PT ;  /* 0x0000780016007a0c */ /* 0x000fe20003f06070 */
[--C-:B------:R-:W-:Y:S01]  /*10860*/  HADD2.F32 R4, -RZ, R16.reuse.H0_H0 ;  /* 0x20000010ff047230 */ /* 0x100fe20000004100 */
[----:B------:R-:W-:Y:S01]  /*10870*/  BSSY B0, `(.L_x_1476) ;  /* 0x000001a000007945 */ /* 0x000fe20003800000 */
[----:B------:R-:W-:Y:S01]  /*10880*/  HADD2.F32 R16, -RZ, R16.H1_H1 ;  /* 0x30000010ff107230 */ /* 0x000fe20000004100 */
[----:B------:R-:W-:Y:S02]  /*10890*/  ISETP.GE.AND.EX P0, PT, R20, c[0x0][0x1e4], PT, P0 ;  /* 0x0000790014007a0c */ /* 0x000fe40003f06300 */
[----:B------:R-:W-:Y:S02]  /*108a0*/  FADD.FTZ R10, R4, -UR25 ;  /* 0x80000019040a7e21 */ /* 0x000fe40008010000 */
[----:B------:R-:W-:Y:S01]  /*108b0*/  ISETP.LT.U32.AND P0, PT, R0, 0x1c0, !P0 ;  /* 0x000001c00000780c */ /* 0x000fe20004701070 */
[----:B------:R-:W-:-:S12]  /*108c0*/  FADD.FTZ R16, R16, -UR25 ;  /* 0x8000001910107e21 */ /* 0x000fd80008010000 */
        /* <DEDUP_REMOVED lines=20> */
.L_x_1477:
[----:B------:R-:W-:Y:S05]  /*10a10*/  BSYNC B0 ;  /* 0x0000000000007941 */ /* 0x000fea0003800000 */
.L_x_1476:
[--C-:B------:R-:W-:Y:S01]  /*10a20*/  HADD2.F32 R9, -RZ, R17.reuse.H0_H0 ;  /* 0x20000011ff097230 */ /* 0x100fe20000004100 */
[----:B------:R-:W-:Y:S01]  /*10a30*/  FMUL.FTZ R15, R10, UR26 ;  /* 0x0000001a0a0f7c20 */ /* 0x000fe20008410000 */
[----:B------:R-:W-:Y:S01]  /*10a40*/  HADD2.F32 R8, -RZ, R17.H1_H1 ;  /* 0x30000011ff087230 */ /* 0x000fe20000004100 */
[----:B------:R-:W-:Y:S01]  /*10a50*/  FMUL.FTZ R16, R16, UR26 ;  /* 0x0000001a10107c20 */ /* 0x000fe20008410000 */
[----:B------:R-:W-:Y:S05]  /*10a60*/  @!P6 BRA `(.L_x_1478) ;  /* 0x000001200000e947 */ /* 0x000fea0003800000 */
[----:B------:R-:W-:Y:S02]  /*10a70*/  FFMA.FTZ R44, R15, R46, R44 ;  /* 0x0000002e0f2c7223 */ /* 0x000fe4000001002c */
[----:B------:R-:W-:Y:S02]  /*10a80*/  FFMA.FTZ R45, R16, R47, R45 ;  /* 0x0000002f102d7223 */ /* 0x000fe4000001002d */
[----:B------:R-:W-:Y:S02]  /*10a90*/  FMUL.FTZ R4, R44, -1.4426950216293334961 ;  /* 0xbfb8aa3b2c047820 */ /* 0x000fe40000410000 */
[----:B0-----:R-:W-:-:S04]  /*10aa0*/  FMUL.FTZ R7, R45, -1.4426950216293334961 ;  /* 0xbfb8aa3b2d077820 */ /* 0x001fc80000410000 */
        /* <DEDUP_REMOVED lines=14> */
.L_x_1478:
        /* <DEDUP_REMOVED lines=23> */
.L_x_1480:
[----:B------:R-:W-:Y:S05]  /*10d00*/  BSYNC B0 ;  /* 0x0000000000007941 */ /* 0x000fea0003800000 */
.L_x_1479:
[----:B--2---:R-:W-:Y:S02]  /*10d10*/  ULDC UR5, c[0x0][0x10] ;  /* 0x0000040000057ab9 */ /* 0x004fe40000000800 */
[----:B------:R-:W-:Y:S02]  /*10d20*/  UIADD3 UR9, UR9, UR5, URZ ;  /* 0x0000000509097290 */ /* 0x000fe4000fffe03f */
[----:B------:R-:W-:Y:S02]  /*10d30*/  UIADD3 UR4, UR4, 0x1, URZ ;  /* 0x0000000104047890 */ /* 0x000fe4000fffe03f */
[----:B------:R-:W-:-:S06]  /*10d40*/  UISETP.GE.AND UP0, UPT, UR9, UR8, UPT ;  /* 0x000000080900728c */ /* 0x000fcc000bf06270 */
[----:B------:R-:W-:-:S13]  /*10d50*/  PLOP3.LUT P0, PT, PT, PT, UP0, 0x40, 0x0 ;  /* 0x000000000000781c */ /* 0x000fda0003f0e808 */
[----:B------:R-:W-:Y:S01]  /*10d60*/  @!P0 CALL.REL.NOINC `(.L_x_1334) ;  /* 0x0000001000008944 */ /* 0x000fe20003c00000 */
[----:B------:R-:W-:Y:S05]  /*10d70*/  BRA `(.L_x_1481) ;  /* 0xfffefe6000007947 */ /* 0x000fea000383ffff */
.L_x_1334:
        /* <DEDUP_REMOVED lines=18> */
.L_x_1483:
[----:B------:R-:W-:Y:S05]  /*10ea0*/  BSYNC B0 ;  /* 0x0000000000007941 */ /* 0x000fea0003800000 */
.L_x_1482:
        /* <DEDUP_REMOVED lines=11> */
.L_x_1485:
[----:B------:R-:W2:Y:S01]  /*10f60*/  LDG.E.STRONG.GPU R5, [R2.64] ;  /* 0x0000001202057981 */ /* 0x000ea2000c1ef900 */
[----:B------:R-:W-:Y:S01]  /*10f70*/  YIELD ;  /* 0x0000000000007946 */ /* 0x000fe20003800000 */
[----:B--2---:R-:W-:Y:S01]  /*10f80*/  ISETP.NE.AND P0, PT, R5, R4, PT ;  /* 0x000000040500720c */ /* 0x004fe20003f05270 */
[----:B------:R-:W-:-:S12]  /*10f90*/  CCTL.IVALL ;  /* 0x00000000ff00798f */ /* 0x000fd80002000000 */
[----:B------:R-:W-:Y:S05]  /*10fa0*/  @P0 BRA `(.L_x_1485) ;  /* 0xffffffb000000947 */ /* 0x000fea000383ffff */
.L_x_1484:
        /* <DEDUP_REMOVED lines=25> */
.L_x_1486:
        /* <DEDUP_REMOVED lines=20> */
[----:B---3--:R0:W-:Y:S08]  /*11280*/  STG.E.64 [R4.64], R16 ;  /* 0x0000001004007986 */ /* 0x0081f0000c101b12 */
[----:B------:R-:W-:Y:S05]  /*11290*/  @P0 BRA `(.L_x_1486) ;  /* 0xfffffea000000947 */ /* 0x000fea000383ffff */
[----:B------:R-:W-:Y:S05]  /*112a0*/  EXIT ;  /* 0x000000000000794d */ /* 0x000fea0003800000 */
.L_x_1487:
        /* <DEDUP_REMOVED lines=13> */
.L_x_5629:


//--------------------- .text._Z35group_norm_nhwc_bwd_one_pass_kernelI11Fp16IOFp32WLi512ELi112ELi448EEv26Group_norm_nhwc_bwd_params --------------------------
	.section	.text._Z35group_norm_nhwc_bwd_one_pass_kernelI11Fp16IOFp32WLi512ELi112ELi448EEv26Group_norm_nhwc_bwd_params,"ax",@progbits
	.sectioninfo	@"SHI_REGISTERS=128"
	.align	128
        .global         _Z35group_norm_nhwc_bwd_one_pass_kernelI11Fp16IOFp32WLi512ELi112ELi448EEv26Group_norm_nhwc_bwd_params
        .type           _Z35group_norm_nhwc_bwd_one_pass_kernelI11Fp16IOFp32WLi512ELi112ELi448EEv26Group_norm_nhwc_bwd_params,@function
        .size           _Z35group_norm_nhwc_bwd_one_pass_kernelI11Fp16IOFp32WLi512ELi112ELi448EEv26Group_norm_nhwc_bwd_params,(.L_x_5630 - _Z35group_norm_nhwc_bwd_one_pass_kernelI11Fp16IOFp32WLi512ELi112ELi448EEv26Group_norm_nhwc_bwd_params)
        .other          _Z35group_norm_nhwc_bwd_one_pass_kernelI11Fp16IOFp32WLi512ELi112ELi448EEv26Group_norm_nhwc_bwd_params,@"STO_CUDA_ENTRY STV_DEFAULT"
_Z35group_norm_nhwc_bwd_one_pass_kernelI11Fp16IOFp32WLi512ELi112ELi448EEv26Group_norm_nhwc_bwd_params:
.text._Z35group_norm_nhwc_bwd_one_pass_kernelI11Fp16IOFp32WLi512ELi112ELi448EEv26Group_norm_nhwc_bwd_params:
        /* <DEDUP_REMOVED lines=41> */
.L_x_1574:
        /* <DEDUP_REMOVED lines=57> */
[----:B------:R-:W-:Y:S01]  /*0620*/  UIMAD UR4, UR4, UR8, URZ ;  /* 0x00000008040472a4 */ /* 0x000fe2000f8e023f */
[----:B------:R-:W-:Y:S02]  /*0630*/  LEA.HI.X.SX32 R5, R6, R5, 0x1, P0 ;  /* 0x0000000506057211 */ /* 0x000fe400000f0eff */
[----:B------:R-:W-:Y:S01]  /*0640*/  ISETP.GE.U32.AND P0, PT, R0, c[0x0][0x1e0], PT ;  /* 0x0000780000007a0c */ /* 0x000fe20003f06070 */
[----:B------:R-:W-:Y:S01]  /*0650*/  UIMAD UR4, UR5, UR9, UR4 ;  /* 0x00000009050472a4 */ /* 0x000fe2000f8e0204 */
[----:B------:R-:W-:-:S02]  /*0660*/  SHF.R.S32.HI R6, RZ, 0x1f, R0 ;  /* 0x0000001fff067819 */ /* 0x000fc40000011400 */
[----:B------:R-:W-:Y:S02]  /*0670*/  SHF.R.S32.HI R8, RZ, 0x1f, R15 ;  /* 0x0000001fff087819 */ /* 0x000fe4000001140f */
[----:B------:R-:W-:Y:S02]  /*0680*/  ISETP.GE.OR.EX P3, PT, R6, c[0x0][0x1e4], P1, P0 ;  /* 0x0000790006007a0c */ /* 0x000fe40000f66700 */
[----:B------:R-:W-:Y:S02]  /*0690*/  ISETP.GE.U32.AND P0, PT, R13, c[0x0][0x1e0], PT ;  /* 0x000078000d007a0c */ /* 0x000fe40003f06070 */
[----:B------:R-:W-:Y:S02]  /*06a0*/  MOV R9, UR5 ;  /* 0x0000000500097c02 */ /* 0x000fe40008000f00 */
[----:B------:R-:W-:Y:S02]  /*06b0*/  ISETP.GE.OR.EX P6, PT, R7, c[0x0][0x1e4], P1, P0 ;  /* 0x0000790007007a0c */ /* 0x000fe40000fc6700 */
[----:B------:R-:W-:Y:S01]  /*06c0*/  ISETP.GE.OR.EX P5, PT, R8, c[0x0][0x1e4], P1, P2 ;  /* 0x0000790008007a0c */ /* 0x000fe20000fa6720 */
[----:B------:R-:W-:Y:S01]  /*06d0*/  IMAD.WIDE.U32 R4, R9, c[0x0][0x1e8], R4 ;  /* 0x00007a0009047a25 */ /* 0x000fe200078e0004 */
[----:B------:R-:W-:-:S02]  /*06e0*/  ISETP.GE.U32.AND P0, PT, R17, c[0x0][0x1e0], PT ;  /* 0x0000780011007a0c */ /* 0x000fc40003f06070 */
[----:B------:R-:W-:Y:S01]  /*06f0*/  ISETP.GE.U32.AND P2, PT, R19, c[0x0][0x1e0], PT ;  /* 0x0000780013007a0c */ /* 0x000fe20003f46070 */
[----:B------:R-:W-:Y:S01]  /*0700*/  @!P3 IMAD R9, R6, c[0x0][0x1d8], RZ ;  /* 0x000076000609ba24 */ /* 0x000fe200078e02ff */
[----:B------:R-:W-:Y:S02]  /*0710*/  @P3 LOP3.LUT R122, R122, 0x2000000, RZ, 0xfc, !PT ;  /* 0x020000007a7a3812 */ /* 0x000fe400078efcff */
[----:B------:R-:W-:Y:S01]  /*0720*/  ISETP.GE.OR.EX P4, PT, R14, c[0x0][0x1e4], P1, P0 ;  /* 0x000079000e007a0c */ /* 0x000fe20000f86700 */
[----:B------:R-:W-:Y:S01]  /*0730*/  @!P3 IMAD R21, R0, c[0x0][0x1dc], R9 ;  /* 0x000077000015ba24 */ /* 0x000fe200078e0209 */
[----:B------:R-:W-:Y:S01]  /*0740*/  LOP3.LUT R122, R122, 0xfeffffff, RZ, 0xc0, !PT ;  /* 0xfeffffff7a7a7812 */ /* 0x000fe200078ec0ff */
[----:B------:R-:W-:Y:S01]  /*0750*/  @!P6 IMAD R6, R7, c[0x0][0x1d8], RZ ;  /* 0x000076000706ea24 */ /* 0x000fe200078e02ff */
[----:B------:R-:W-:Y:S01]  /*0760*/  IADD3 R7, R5, UR4, RZ ;  /* 0x0000000405077c10 */ /* 0x000fe2000fffe0ff */
[----:B------:R-:W-:Y:S01]  /*0770*/  @!P5 IMAD R12, R8, c[0x0][0x1d8], RZ ;  /* 0x00007600080cda24 */ /* 0x000fe200078e02ff */
[----:B------:R-:W-:Y:S01]  /*0780*/  @P6 LOP3.LUT R122, R122, 0x1000000, RZ, 0xfc, !PT ;  /* 0x010000007a7a6812 */ /* 0x000fe200078efcff */
[----:B------:R-:W-:Y:S01]  /*0790*/  @!P6 IMAD R23, R13, c[0x0][0x1dc], R6 ;  /* 0x000077000d17ea24 */ /* 0x000fe200078e0206 */
[----:B------:R-:W-:Y:S01]  /*07a0*/  @!P3 MOV R6, R4 ;  /* 0x000000040006b202 */ /* 0x000fe20000000f00 */
[----:B------:R-:W-:Y:S01]  /*07b0*/  @!P5 IMAD R25, R15, c[0x0][0x1dc], R12 ;  /* 0x000077000f19da24 */ /* 0x000fe200078e020c */
[----:B------:R-:W-:-:S02]  /*07c0*/  LOP3.LUT R122, R122, 0xff7fffff, RZ, 0xc0, !PT ;  /* 0xff7fffff7a7a7812 */ /* 0x000fc400078ec0ff */
[----:B------:R-:W-:Y:S01]  /*07d0*/  @!P6 MOV R10, R4 ;  /* 0x00000004000ae202 */ /* 0x000fe20000000f00 */
[----:B------:R-:W-:Y:S01]  /*07e0*/  @!P3 IMAD.WIDE.U32 R8, R0, c[0x0][0x1d8], R6 ;  /* 0x000076000008ba25 */ /* 0x000fe200078e0006 */
[----:B------:R-:W-:Y:S02]  /*07f0*/  @P5 LOP3.LUT R122, R122, 0x800000, RZ, 0xfc, !PT ;  /* 0x008000007a7a5812 */ /* 0x000fe400078efcff */
[----:B------:R-:W-:Y:S01]  /*0800*/  @!P6 MOV R11, R7 ;  /* 0x00000007000be202 */ /* 0x000fe20000000f00 */
[----:B------:R-:W-:Y:S01]  /*0810*/  @!P4 IMAD R14, R14, c[0x0][0x1d8], RZ ;  /* 0x000076000e0eca24 */ /* 0x000fe200078e02ff */
[----:B------:R-:W-:Y:S02]  /*0820*/  LOP3.LUT R122, R122, 0xffbfffff, RZ, 0xc0, !PT ;  /* 0xffbfffff7a7a7812 */ /* 0x000fe400078ec0ff */
[----:B------:R-:W-:Y:S01]  /*0830*/  @!P3 IADD3 R9, R9, R21, RZ ;  /* 0x000000150909b210 */ /* 0x000fe20007ffe0ff */
[----:B------:R-:W-:Y:S01]  /*0840*/  @!P6 IMAD.WIDE.U32 R10, R13, c[0x0][0x1d8], R10 ;  /* 0x000076000d0aea25 */ /* 0x000fe200078e000a */
[----:B------:R-:W-:-:S02]  /*0850*/  @!P3 SHF.L.U32 R52, R8, 0x1, RZ ;  /* 0x000000010834b819 */ /* 0x000fc400000006ff */
[----:B------:R-:W-:Y:S02]  /*0860*/  @P4 LOP3.LUT R122, R122, 0x400000, RZ, 0xfc, !PT ;  /* 0x004000007a7a4812 */ /* 0x000fe400078efcff */
[----:B------:R-:W-:Y:S02]  /*0870*/  @!P3 SHF.L.U64.HI R8, R8, 0x1, R9 ;  /* 0x000000010808b819 */ /* 0x000fe40000010209 */
[----:B------:R-:W-:Y:S02]  /*0880*/  @!P3 IADD3 R124, P0, R52, c[0x0][0x180], RZ ;  /* 0x00006000347cba10 */ /* 0x000fe40007f1e0ff */
[----:B------:R-:W-:Y:S02]  /*0890*/  ISETP.GE.OR.EX P3, PT, R16, c[0x0][0x1e4], P1, P2 ;  /* 0x0000790010007a0c */ /* 0x000fe40000f66720 */
[----:B------:R-:W-:Y:S02]  /*08a0*/  LOP3.LUT P2, RZ, R122, 0x2000000, RZ, 0xc0, !PT ;  /* 0x020000007aff7812 */ /* 0x000fe4000784c0ff */
[----:B------:R-:W-:-:S02]  /*08b0*/  @!P5 MOV R12, R4 ;  /* 0x00000004000cd202 */ /* 0x000fc40000000f00 */
[----:B------:R-:W-:Y:S02]  /*08c0*/  @!P5 MOV R13, R7 ;  /* 0x00000007000dd202 */ /* 0x000fe40000000f00 */
[----:B------:R-:W-:Y:S02]  /*08d0*/  @!P6 IADD3 R9, R11, R23, RZ ;  /* 0x000000170b09e210 */ /* 0x000fe40007ffe0ff */
[C---:B------:R-:W-:Y:S01]  /*08e0*/  @!P6 SHF.L.U32 R66, R10.reuse, 0x1, RZ ;  /* 0x000000010a42e819 */ /* 0x040fe200000006ff */
[----:B------:R-:W-:Y:S01]  /*08f0*/  @!P5 IMAD.WIDE.U32 R12, R15, c[0x0][0x1d8], R12 ;  /* 0x000076000f0cda25 */ /* 0x000fe200078e000c */
[----:B------:R-:W-:Y:S02]  /*0900*/  @!P6 SHF.L.U64.HI R10, R10, 0x1, R9 ;  /* 0x000000010a0ae819 */ /* 0x000fe40000010209 */
[----:B------:R-:W-:Y:S01]  /*0910*/  @!P4 MOV R9, R7 ;  /* 0x000000070009c202 */ /* 0x000fe20000000f00 */
[----:B------:R-:W-:Y:S01]  /*0920*/  @!P4 IMAD R15, R17, c[0x0][0x1dc], R14 ;  /* 0x00007700110fca24 */ /* 0x000fe200078e020e */
[----:B------:R-:W-:Y:S01]  /*0930*/  @!P2 IADD3.X R125, R8, c[0x0][0x184], RZ, P0, !PT ;  /* 0x00006100087daa10 */ /* 0x000fe200007fe4ff */
[----:B------:R-:W-:Y:S01]  /*0940*/  @!P3 IMAD R16, R16, c[0x0][0x1d8], RZ ;  /* 0x000076001010ba24 */ /* 0x000fe200078e02ff */
[----:B------:R-:W-:-:S02]  /*0950*/  @!P2 IADD3 R52, P0, R52, c[0x0][0x178], RZ ;  /* 0x00005e003434aa10 */ /* 0x000fc40007f1e0ff */
[----:B------:R-:W-:Y:S01]  /*0960*/  @!P5 IADD3 R11, R13, R25, RZ ;  /* 0x000000190d0bd210 */ /* 0x000fe20007ffe0ff */
[----:B------:R-:W-:Y:S01]  /*0970*/  STL.64 [R1+0x588], R124 ;  /* 0x0005887c01007387 */ /* 0x000fe20000100a00 */
[----:B------:R-:W-:Y:S02]  /*0980*/  @!P2 IADD3.X R53, R8, c[0x0][0x17c], RZ, P0, !PT ;  /* 0x00005f000835aa10 */ /* 0x000fe400007fe4ff */
[----:B------:R-:W-:Y:S02]  /*0990*/  @!P6 IADD3 R50, P0, R66, c[0x0][0x180], RZ ;  /* 0x000060004232ea10 */ /* 0x000fe40007f1e0ff */
[----:B------:R-:W-:Y:S02]  /*09a0*/  @!P4 MOV R8, R4 ;  /* 0x000000040008c202 */ /* 0x000fe40000000f00 */
[----:B------:R-:W-:Y:S02]  /*09b0*/  @!P6 IADD3.X R51, R10, c[0x0][0x184], RZ, P0, !PT ;  /* 0x000061000a33ea10 */ /* 0x000fe400007fe4ff */
[----:B------:R-:W-:Y:S01]  /*09c0*/  @!P6 IADD3 R66, P0, R66, c[0x0][0x178], RZ ;  /* 0x00005e004242ea10 */ /* 0x000fe20007f1e0ff */
[----:B------:R-:W-:Y:S01]  /*09d0*/  @!P4 IMAD.WIDE.U32 R8, R17, c[0x0][0x1d8], R8 ;  /* 0x000076001108ca25 */ /* 0x000fe200078e0008 */
[----:B------:R-:W-:-:S02]  /*09e0*/  @!P5 SHF.L.U32 R13, R12, 0x1, RZ ;  /* 0x000000010c0dd819 */ /* 0x000fc400000006ff */
[----:B------:R-:W-:Y:S01]  /*09f0*/  @!P6 IADD3.X R67, R10, c[0x0][0x17c], RZ, P0, !PT ;  /* 0x00005f000a43ea10 */ /* 0x000fe200007fe4ff */
[----:B------:R-:W-:Y:S01]  /*0a00*/  @!P3 IMAD R17, R19, c[0x0][0x1dc], R16 ;  /* 0x000077001311ba24 */ /* 0x000fe200078e0210 */
[----:B------:R-:W-:Y:S02]  /*0a10*/  @!P5 SHF.L.U64.HI R12, R12, 0x1, R11 ;  /* 0x000000010c0cd819 */ /* 0x000fe4000001020b */
[C---:B------:R-:W-:Y:S02]  /*0a20*/  @!P5 IADD3 R26, P0, R13.reuse, c[0x0][0x180], RZ ;  /* 0x000060000d1ada10 */ /* 0x040fe40007f1e0ff */
[----:B------:R-:W-:Y:S02]  /*0a30*/  @!P3 MOV R10, R4 ;  /* 0x00000004000ab202 */ /* 0x000fe40000000f00 */
[----:B------:R-:W-:Y:S02]  /*0a40*/  @!P5 IADD3.X R27, R12, c[0x0][0x184], RZ, P0, !PT ;  /* 0x000061000c1bda10 */ /* 0x000fe400007fe4ff */
[----:B------:R-:W-:-:S02]  /*0a50*/  @!P5 IADD3 R82, P0, R13, c[0x0][0x178], RZ ;  /* 0x00005e000d52da10 */ /* 0x000fc40007f1e0ff */
[----:B------:R-:W-:Y:S01]  /*0a60*/  @!P3 MOV R11, R7 ;  /* 0x00000007000bb202 */ /* 0x000fe20000000f00 */
[----:B------:R-:W-:Y:S01]  /*0a70*/  @!P5 STL.64 [R1+0x218], R26 ;  /* 0x0002181a0100d387 */ /* 0x000fe20000100a00 */
[----:B------:R-:W-:Y:S02]  /*0a80*/  @!P4 IADD3 R9, R9, R15, RZ ;  /* 0x0000000f0909c210 */ /* 0x000fe40007ffe0ff */
[----:B------:R-:W-:Y:S01]  /*0a90*/  @!P4 SHF.L.U32 R78, R8, 0x1, RZ ;  /* 0x00000001084ec819 */ /* 0x000fe200000006ff */
[----:B------:R-:W-:Y:S01]  /*0aa0*/  @!P3 IMAD.WIDE.U32 R10, R19, c[0x0][0x1d8], R10 ;  /* 0x00007600130aba25 */ /* 0x000fe200078e000a */
[----:B------:R-:W-:Y:S02]  /*0ab0*/  @!P5 IADD3.X R83, R12, c[0x0][0x17c], RZ, P0, !PT ;  /* 0x00005f000c53da10 */ /* 0x000fe400007fe4ff */
[----:B------:R-:W-:Y:S02]  /*0ac0*/  @!P4 SHF.L.U64.HI R8, R8, 0x1, R9 ;  /* 0x000000010808c819 */ /* 0x000fe40000010209 */
[----:B------:R-:W-:-:S02]  /*0ad0*/  @!P4 IADD3 R60, P0, R78, c[0x0][0x180], RZ ;  /* 0x000060004e3cca10 */ /* 0x000fc40007f1e0ff */
[----:B------:R-:W-:Y:S02]  /*0ae0*/  @!P3 IADD3 R9, R11, R17, RZ ;  /* 0x000000110b09b210 */ /* 0x000fe40007ffe0ff */
[----:B------:R-:W-:Y:S02]  /*0af0*/  @!P4 IADD3.X R61, R8, c[0x0][0x184], RZ, P0, !PT ;  /* 0x00006100083dca10 */ /* 0x000fe400007fe4ff */
[----:B------:R-:W-:Y:S02]  /*0b00*/  @!P4 IADD3 R78, P0, R78, c[0x0][0x178], RZ ;  /* 0x00005e004e4eca10 */ /* 0x000fe40007f1e0ff */
[----:B------:R-:W-:Y:S01]  /*0b10*/  @!P3 SHF.L.U32 R70, R10, 0x1, RZ ;  /* 0x000000010a46b819 */ /* 0x000fe200000006ff */
[----:B------:R-:W-:Y:S01]  /*0b20*/  STL.64 [R1+0x580], R60 ;  /* 0x0005803c01007387 */ /* 0x000fe20000100a00 */
[----:B------:R-:W-:Y:S02]  /*0b30*/  @!P4 IADD3.X R79, R8, c[0x0][0x17c], RZ, P0, !PT ;  /* 0x00005f00084fca10 */ /* 0x000fe400007fe4ff */
[----:B------:R-:W-:-:S02]  /*0b40*/  @!P3 SHF.L.U64.HI R10, R10, 0x1, R9 ;  /* 0x000000010a0ab819 */ /* 0x000fc40000010209 */
        /* <DEDUP_REMOVED lines=8> */
[----:B------:R-:W-:Y:S02]  /*0bd0*/  LOP3.LUT R122, R122, 0xffdfffff, RZ, 0xc0, !PT ;  /* 0xffdfffff7a7a7812 */ /* 0x000fe400078ec0ff */
[----:B------:R-:W-:Y:S02]  /*0be0*/  ISETP.GE.OR.EX P2, PT, R8, c[0x0][0x1e4], P1, P0 ;  /* 0x0000790008007a0c */ /* 0x000fe40000f46700 */
[----:B------:R-:W-:Y:S02]  /*0bf0*/  @P3 LOP3.LUT R122, R122, 0x200000, RZ, 0xfc, !PT ;  /* 0x002000007a7a3812 */ /* 0x000fe400078efcff */
[----:B------:R-:W-:Y:S02]  /*0c00*/  IADD3 R21, R0, 0xd8, RZ ;  /* 0x000000d800157810 */ /* 0x000fe40007ffe0ff */
[----:B------:R-:W-:-:S07]  /*0c10*/  LOP3.LUT R122, R122, 0xffefffff, RZ, 0xc0, !PT ;  /* 0xffefffff7a7a7812 */ /* 0x000fce00078ec0ff */
        /* <DEDUP_REMOVED lines=239> */
[----:B0-----:R-:W-:Y:S01]  /*1b10*/  @!P2 IMAD R15, R13, c[0x0][0x1dc], R8 ;  /* 0x000077000d0faa24 */ /* 0x001fe200078e0208 */
        /* <DEDUP_REMOVED lines=349> */
[----:B0-----:R-:W-:-:S06]  /*30f0*/  MOV R123, RZ ;  /* 0x000000ff007b7202 */ /* 0x001fcc0000000f00 */
        /* <DEDUP_REMOVED lines=15> */
[----:B------:R-:W-:Y:S01]  /*31f0*/  @!P5 MOV R50, R4 ;  /* 0x000000040032d202 */ /* 0x000fe20000000f00 */
[----:B--2---:R0:W-:Y:S02]  /*3200*/  STL [R1+0x2dc], R123 ;  /* 0x0002dc7b01007387 */ /* 0x0041e40000100800 */
[----:B0-----:R-:W-:-:S06]  /*3210*/  MOV R123, RZ ;  /* 0x000000ff007b7202 */ /* 0x001fcc0000000f00 */
        /* <DEDUP_REMOVED lines=13> */
[----:B0-----:R-:W-:-:S10]  /*32f0*/  HFMA2.MMA R78, -RZ, RZ, 0, 0 ;  /* 0x00000000ff4e7435 */ /* 0x001fd400000001ff */
[----:B------:R-:W5:Y:S04]  /*3300*/  @!P5 LDG.E R78, [R68.64] ;  /* 0x0000000e444ed981 */ /* 0x000f68000c1e1900 */
[----:B-----5:R0:W-:Y:S02]  /*3310*/  STL [R1+0x2cc], R78 ;  /* 0x0002cc4e01007387 */ /* 0x0201e40000100800 */
[----:B0-----:R-:W-:-:S06]  /*3320*/  MOV R78, RZ ;  /* 0x000000ff004e7202 */ /* 0x001fcc0000000f00 */
        /* <DEDUP_REMOVED lines=9> */
[----:B------:R-:W-:Y:S01]  /*33c0*/  @!P4 IMAD R67, R66, c[0x0][0x1dc], R60 ;  /* 0x000077004243ca24 */ /* 0x000fe200078e023c */
[----:B------:R-:W-:Y:S01]  /*33d0*/  @!P4 MOV R60, R4 ;  /* 0x00000004003cc202 */ /* 0x000fe20000000f00 */
[----:B-----5:R0:W-:Y:S02]  /*33e0*/  STL [R1+0x2d4], R78 ;  /* 0x0002d44e01007387 */ /* 0x0201e40000100800 */
[----:B0-----:R-:W-:-:S10]  /*33f0*/  HFMA2.MMA R78, -RZ, RZ, 0, 0 ;  /* 0x00000000ff4e7435 */ /* 0x001fd400000001ff */
[----:B------:R0:W4:Y:S01]  /*3400*/  @!P2 LDG.E R78, [R76.64] ;  /* 0x0000000e4c4ea981 */ /* 0x000122000c1e1900 */
[----:B------:R-:W-:-:S05]  /*3410*/  @!P4 IMAD.WIDE.U32 R60, R66, c[0x0][0x1d8], R60 ;  /* 0x00007600423cca25 */ /* 0x000fca00078e003c */
        /* <DEDUP_REMOVED lines=19> */
[----:B------:R-:W-:-:S04]  /*3550*/  LOP3.LUT R3, R3, 0xffefffff, RZ, 0xc0, !PT ;  /* 0xffefffff03037812 */ /* 0x000fc800078ec0ff */
[----:B------:R-:W-:Y:S02]  /*3560*/  @!P3 IADD3 R71, R69, R71, RZ ;  /* 0x000000474547b210 */ /* 0x000fe40007ffe0ff */
[C---:B------:R-:W-:Y:S02]  /*3570*/  @!P3 SHF.L.U32 R70, R68.reuse, 0x1, RZ ;  /* 0x000000014446b819 */ /* 0x040fe400000006ff */
[----:B------:R-:W-:Y:S02]  /*3580*/  @!P3 SHF.L.U64.HI R71, R68, 0x1, R71 ;  /* 0x000000014447b819 */ /* 0x000fe40000010247 */
[----:B------:R-:W-:Y:S02]  /*3590*/  @!P3 IADD3 R68, P0, R70, c[0x0][0x180], RZ ;  /* 0x000060004644ba10 */ /* 0x000fe40007f1e0ff */
[----:B------:R-:W-:Y:S02]  /*35a0*/  @P4 LOP3.LUT R3, R3, 0x100000, RZ, 0xfc, !PT ;  /* 0x0010000003034812 */ /* 0x000fe400078efcff */
[----:B------:R-:W-:-:S02]  /*35b0*/  @!P3 IADD3.X R69, R71, c[0x0][0x184], RZ, P0, !PT ;  /* 0x000061004745ba10 */ /* 0x000fc400007fe4ff */
[----:B------:R-:W-:Y:S02]  /*35c0*/  LOP3.LUT R3, R3, 0xfff7ffff, RZ, 0xc0, !PT ;  /* 0xfff7ffff03037812 */ /* 0x000fe400078ec0ff */
        /* <DEDUP_REMOVED lines=10> */
[----:B----4-:R-:W-:-:S10]  /*3670*/  HFMA2.MMA R86, -RZ, RZ, 0, 0 ;  /* 0x00000000ff567435 */ /* 0x010fd400000001ff */
[----:B------:R4:W5:Y:S01]  /*3680*/  @!P3 LDG.E R86, [R98.64] ;  /* 0x0000000e6256b981 */ /* 0x000962000c1e1900 */
[----:B------:R-:W-:Y:S01]  /*3690*/  LOP3.LUT P5, RZ, R122, 0x20000, RZ, 0xc0, !PT ;  /* 0x000200007aff7812 */ /* 0x000fe200078ac0ff */
[----:B0-----:R-:W-:Y:S01]  /*36a0*/  HFMA2.MMA R84, -RZ, RZ, 0, 0 ;  /* 0x00000000ff547435 */ /* 0x001fe200000001ff */
[----:B------:R-:W-:Y:S02]  /*36b0*/  LOP3.LUT R3, R3, 0xfffbffff, RZ, 0xc0, !PT ;  /* 0xfffbffff03037812 */ /* 0x000fe400078ec0ff */
[----:B------:R-:W-:Y:S01]  /*36c0*/  MOV R92, RZ ;  /* 0x000000ff005c7202 */ /* 0x000fe20000000f00 */
        /* <DEDUP_REMOVED lines=8> */
[----:B-1----:R-:W-:-:S06]  /*3750*/  MOV R86, RZ ;  /* 0x000000ff00567202 */ /* 0x002fcc0000000f00 */
        /* <DEDUP_REMOVED lines=28> */
[----:B0-----:R-:W-:-:S06]  /*3920*/  MOV R84, RZ ;  /* 0x000000ff00547202 */ /* 0x001fcc0000000f00 */
        /* <DEDUP_REMOVED lines=53> */
[----:B------:R-:W3:Y:S04]  /*3c80*/  @!P0 LDG.E R92, [R30.64] ;  /* 0x0000000e1e5c8981 */ /* 0x000ee8000c1e1900 */
[----:B---3--:R0:W-:Y:S02]  /*3c90*/  STL [R1+0x28c], R92 ;  /* 0x00028c5c01007387 */ /* 0x0081e40000100800 */
[----:B0-----:R-:W-:-:S10]  /*3ca0*/  HFMA2.MMA R92, -RZ, RZ, 0, 0 ;  /* 0x00000000ff5c7435 */ /* 0x001fd400000001ff */
[----:B------:R0:W3:Y:S01]  /*3cb0*/  @!P0 LDG.E R92, [R18.64] ;  /* 0x0000000e125c8981 */ /* 0x0000e2000c1e1900 */
[----:B------:R-:W-:-:S04]  /*3cc0*/  @!P3 IMAD R30, R91, c[0x0][0x1d8], RZ ;  /* 0x000076005b1eba24 */ /* 0x000fc800078e02ff */
[----:B------:R-:W-:Y:S01]  /*3cd0*/  @!P3 IMAD R30, R90, c[0x0][0x1dc], R30 ;  /* 0x000077005a1eba24 */ /* 0x000fe200078e021e */
[----:B0-----:R-:W-:Y:S02]  /*3ce0*/  @!P3 MOV R18, R4 ;  /* 0x000000040012b202 */ /* 0x001fe40000000f00 */
[----:B------:R-:W-:-:S05]  /*3cf0*/  @!P3 MOV R19, R7 ;  /* 0x000000070013b202 */ /* 0x000fca0000000f00 */
[----:B------:R-:W-:Y:S01]  /*3d00*/  @!P3 IMAD.WIDE.U32 R18, R90, c[0x0][0x1d8], R18 ;  /* 0x000076005a12ba25 */ /* 0x000fe200078e0012 */
[----:B------:R-:W-:-:S04]  /*3d10*/  LOP3.LUT P2, RZ, R122, 0x800, RZ, 0xc0, !PT ;  /* 0x000008007aff7812 */ /* 0x000fc8000784c0ff */
[----:B------:R-:W-:Y:S02]  /*3d20*/  @!P3 IADD3 R30, R19, R30, RZ ;  /* 0x0000001e131eb210 */ /* 0x000fe40007ffe0ff */
[C---:B------:R-:W-:Y:S02]  /*3d30*/  @!P3 SHF.L.U32 R19, R18.reuse, 0x1, RZ ;  /* 0x000000011213b819 */ /* 0x040fe400000006ff */
[----:B------:R-:W-:Y:S02]  /*3d40*/  @!P3 SHF.L.U64.HI R90, R18, 0x1, R30 ;  /* 0x00000001125ab819 */ /* 0x000fe4000001021e */
[----:B------:R-:W-:-:S04]  /*3d50*/  @!P3 IADD3 R30, P0, R19, c[0x0][0x180], RZ ;  /* 0x00006000131eba10 */ /* 0x000fc80007f1e0ff */
[----:B------:R-:W-:Y:S02]  /*3d60*/  @!P3 IADD3.X R31, R90, c[0x0][0x184], RZ, P0, !PT ;  /* 0x000061005a1fba10 */ /* 0x000fe400007fe4ff */
[----:B------:R-:W-:-:S04]  /*3d70*/  @!P3 IADD3 R18, P0, R19, c[0x0][0x178], RZ ;  /* 0x00005e001312ba10 */ /* 0x000fc80007f1e0ff */
[----:B------:R-:W-:Y:S02]  /*3d80*/  @!P3 IADD3.X R19, R90, c[0x0][0x17c], RZ, P0, !PT ;  /* 0x00005f005a13ba10 */ /* 0x000fe400007fe4ff */
[----:B------:R-:W-:-:S06]  /*3d90*/  MOV R90, RZ ;  /* 0x000000ff005a7202 */ /* 0x000fcc0000000f00 */
[----:B------:R0:W4:Y:S02]  /*3da0*/  @!P2 LDG.E R90, [R88.64] ;  /* 0x0000000e585aa981 */ /* 0x000124000c1e1900 */
[----:B0-----:R-:W-:Y:S02]  /*3db0*/  CS2R R88, SRZ ;  /* 0x0000000000587805 */ /* 0x001fe4000001ff00 */
[----:B---3--:R0:W-:Y:S02]  /*3dc0*/  STL [R1+0x294], R92 ;  /* 0x0002945c01007387 */ /* 0x0081e40000100800 */
[----:B0-----:R-:W-:-:S10]  /*3dd0*/  HFMA2.MMA R92, -RZ, RZ, 0, 0 ;  /* 0x00000000ff5c7435 */ /* 0x001fd400000001ff */
[----:B------:R0:W3:Y:S02]  /*3de0*/  @!P2 LDG.E R92, [R46.64] ;  /* 0x0000000e2e5ca981 */ /* 0x0000e4000c1e1900 */
[----:B0-----:R-:W-:-:S04]  /*3df0*/  IADD3 R46, R0, 0x158, RZ ;  /* 0x00000158002e7810 */ /* 0x001fc80007ffe0ff */
[----:B------:R-:W-:Y:S02]  /*3e00*/  SHF.R.S32.HI R47, RZ, 0x1f, R46 ;  /* 0x0000001fff2f7819 */ /* 0x000fe4000001142e */
[----:B------:R-:W-:-:S04]  /*3e10*/  ISETP.GE.U32.AND P0, PT, R46, c[0x0][0x1e0], PT ;  /* 0x000078002e007a0c */ /* 0x000fc80003f06070 */
[----:B------:R-:W-:Y:S02]  /*3e20*/  ISETP.GE.OR.EX P2, PT, R47, c[0x0][0x1e4], P1, P0 ;  /* 0x000079002f007a0c */ /* 0x000fe40000f46700 */
[----:B------:R-:W-:-:S13]  /*3e30*/  LOP3.LUT P0, RZ, R122, 0x400, RZ, 0xc0, !PT ;  /* 0x000004007aff7812 */ /* 0x000fda000780c0ff */
[----:B------:R0:W5:Y:S01]  /*3e40*/  @!P0 LDG.E R88, [R36.64] ;  /* 0x0000000e24588981 */ /* 0x000162000c1e1900 */
[----:B------:R-:W-:Y:S01]  /*3e50*/  LOP3.LUT R3, R3, 0xfffdffff, RZ, 0xc0, !PT ;  /* 0xfffdffff03037812 */ /* 0x000fe200078ec0ff */
[----:B------:R-:W-:-:S03]  /*3e60*/  @!P2 IMAD R47, R47, c[0x0][0x1d8], RZ ;  /* 0x000076002f2faa24 */ /* 0x000fc600078e02ff */
[----:B------:R-:W-:Y:S01]  /*3e70*/  @P5 LOP3.LUT R3, R3, 0x20000, RZ, 0xfc, !PT ;  /* 0x0002000003035812 */ /* 0x000fe200078efcff */
[----:B----4-:R1:W-:Y:S01]  /*3e80*/  STL [R1+0x24c], R90 ;  /* 0x00024c5a01007387 */ /* 0x0103e20000100800 */
[----:B0-----:R-:W-:Y:S02]  /*3e90*/  @!P2 MOV R36, R4 ;  /* 0x000000040024a202 */ /* 0x001fe40000000f00 */
[----:B------:R-:W-:Y:S01]  /*3ea0*/  @!P2 MOV R37, R7 ;  /* 0x000000070025a202 */ /* 0x000fe20000000f00 */
[C---:B------:R-:W-:Y:S01]  /*3eb0*/  @!P2 IMAD R47, R46.reuse, c[0x0][0x1dc], R47 ;  /* 0x000077002e2faa24 */ /* 0x040fe200078e022f */
[----:B------:R-:W-:Y:S01]  /*3ec0*/  LOP3.LUT R3, R3, 0xfffeffff, RZ, 0xc0, !PT ;  /* 0xfffeffff03037812 */ /* 0x000fe200078ec0ff */
[----:B-1----:R-:W-:Y:S02]  /*3ed0*/  HFMA2.MMA R90, -RZ, RZ, 0, 0 ;  /* 0x00000000ff5a7435 */ /* 0x002fe400000001ff */
[----:B------:R-:W-:Y:S01]  /*3ee0*/  @!P2 IMAD.WIDE.U32 R36, R46, c[0x0][0x1d8], R36 ;  /* 0x000076002e24aa25 */ /* 0x000fe200078e0024 */
[----:B------:R-:W-:-:S04]  /*3ef0*/  @P4 LOP3.LUT R3, R3, 0x10000, RZ, 0xfc, !PT ;  /* 0x0001000003034812 */ /* 0x000fc800078efcff */
[----:B------:R-:W-:Y:S02]  /*3f00*/  @!P2 IADD3 R47, R37, R47, RZ ;  /* 0x0000002f252fa210 */ /* 0x000fe40007ffe0ff */
[----:B------:R-:W-:Y:S02]  /*3f10*/  @!P2 SHF.L.U32 R37, R36, 0x1, RZ ;  /* 0x000000012425a819 */ /* 0x000fe400000006ff */
[----:B------:R-:W-:Y:S01]  /*3f20*/  LOP3.LUT R3, R3, 0xffff7fff, RZ, 0xc0, !PT ;  /* 0xffff7fff03037812 */ /* 0x000fe200078ec0ff */
[----:B------:R0:W4:Y:S01]  /*3f30*/  @!P0 LDG.E R90, [R116.64] ;  /* 0x0000000e745a8981 */ /* 0x000122000c1e1900 */
[----:B------:R-:W-:Y:S02]  /*3f40*/  @!P2 IADD3 R46, P0, R37, c[0x0][0x180], RZ ;  /* 0x00006000252eaa10 */ /* 0x000fe40007f1e0ff */
[----:B------:R-:W-:-:S04]  /*3f50*/  @P3 LOP3.LUT R3, R3, 0x8000, RZ, 0xfc, !PT ;  /* 0x0000800003033812 */ /* 0x000fc800078efcff */
[----:B------:R-:W-:-:S04]  /*3f60*/  LOP3.LUT R3, R3, 0xffffbfff, RZ, 0xc0, !PT ;  /* 0xffffbfff03037812 */ /* 0x000fc800078ec0ff */
[----:B------:R-:W-:Y:S01]  /*3f70*/  @P2 LOP3.LUT R3, R3, 0x4000, RZ, 0xfc, !PT ;  /* 0x0000400003032812 */ /* 0x000fe200078efcff */
[----:B-----5:R1:W-:Y:S02]  /*3f80*/  STL [R1+0x224], R88 ;  /* 0x0002245801007387 */ /* 0x0203e40000100800 */
[----:B-1----:R-:W-:-:S04]  /*3f90*/  @!P2 SHF.L.U64.HI R88, R36, 0x1, R47 ;  /* 0x000000012458a819 */ /* 0x002fc8000001022f */
[----:B------:R-:W-:Y:S02]  /*3fa0*/  @!P2 IADD3.X R47, R88, c[0x0][0x184], RZ, P0, !PT ;  /* 0x00006100582faa10 */ /* 0x000fe400007fe4ff */
[----:B------:R-:W-:-:S04]  /*3fb0*/  @!P2 IADD3 R36, P0, R37, c[0x0][0x178], RZ ;  /* 0x00005e002524aa10 */ /* 0x000fc80007f1e0ff */
[----:B------:R-:W-:Y:S02]  /*3fc0*/  @!P2 IADD3.X R37, R88, c[0x0][0x17c], RZ, P0, !PT ;  /* 0x00005f005825aa10 */ /* 0x000fe400007fe4ff */
[----:B------:R-:W-:Y:S01]  /*3fd0*/  LOP3.LUT P2, RZ, R2, 0x80, RZ, 0xc0, !PT ;  /* 0x0000008002ff7812 */ /* 0x000fe2000784c0ff */
[----:B------:R-:W-:-:S12]  /*3fe0*/  HFMA2.MMA R88, -RZ, RZ, 0, 0 ;  /* 0x00000000ff587435 */ /* 0x000fd800000001ff */
[----:B------:R-:W5:Y:S04]  /*3ff0*/  @!P2 LDG.E R88, [R102.64] ;  /* 0x0000000e6658a981 */ /* 0x000f68000c1e1900 */
[----:B------:R1:W2:Y:S02]  /*4000*/  @!P2 LDG.E R89, [R34.64] ;  /* 0x0000000e2259a981 */ /* 0x0002a4000c1e1900 */
[----:B-1----:R-:W-:-:S04]  /*4010*/  IADD3 R34, R0, 0x160, RZ ;  /* 0x0000016000227810 */ /* 0x002fc80007ffe0ff */
[----:B------:R-:W-:Y:S02]  /*4020*/  SHF.R.S32.HI R35, RZ, 0x1f, R34 ;  /* 0x0000001fff237819 */ /* 0x000fe40000011422 */
[----:B------:R-:W-:-:S04]  /*4030*/  ISETP.GE.U32.AND P0, PT, R34, c[0x0][0x1e0], PT ;  /* 0x0000780022007a0c */ /* 0x000fc80003f06070 */
[----:B------:R-:W-:Y:S02]  /*4040*/  ISETP.GE.OR.EX P2, PT, R35, c[0x0][0x1e4], P1, P0 ;  /* 0x0000790023007a0c */ /* 0x000fe40000f46700 */
[----:B------:R-:W-:Y:S01]  /*4050*/  LOP3.LUT P0, RZ, R122, 0x100, RZ, 0xc0, !PT ;  /* 0x000001007aff7812 */ /* 0x000fe2000780c0ff */
[----:B-----5:R1:W-:Y:S02]  /*4060*/  STL [R1+0x21c], R88 ;  /* 0x00021c5801007387 */ /* 0x0203e40000100800 */
[----:B-1----:R-:W-:-:S10]  /*4070*/  MOV R88, RZ ;  /* 0x000000ff00587202 */ /* 0x002fd40000000f00 */
[----:B------:R1:W5:Y:S01]  /*4080*/  @!P0 LDG.E R88, [R10.64] ;  /* 0x0000000e0a588981 */ /* 0x000362000c1e1900 */
[----:B------:R-:W-:-:S04]  /*4090*/  @!P2 IMAD R35, R35, c[0x0][0x1d8], RZ ;  /* 0x000076002323aa24 */ /* 0x000fc800078e02ff */
[----:B------:R-:W-:Y:S01]  /*40a0*/  @!P2 IMAD R35, R34, c[0x0][0x1dc], R35 ;  /* 0x000077002223aa24 */ /* 0x000fe200078e0223 */
[----:B-1----:R-:W-:Y:S02]  /*40b0*/  @!P2 MOV R10, R4 ;  /* 0x00000004000aa202 */ /* 0x002fe40000000f00 */
[----:B------:R-:W-:Y:S01]  /*40c0*/  @!P2 MOV R11, R7 ;  /* 0x00000007000ba202 */ /* 0x000fe20000000f00 */
[----:B-----5:R1:W-:Y:S02]  /*40d0*/  STL [R1+0x218], R88 ;  /* 0x0002185801007387 */ /* 0x0203e40000100800 */
[----:B-1----:R-:W-:-:S10]  /*40e0*/  HFMA2.MMA R88, -RZ, RZ, 0, 0 ;  /* 0x00000000ff587435 */ /* 0x002fd400000001ff */
[----:B------:R1:W5:Y:S01]  /*40f0*/  @!P0 LDG.E R88, [R72.64] ;  /* 0x0000000e48588981 */ /* 0x000362000c1e1900 */
[----:B------:R-:W-:-:S05]  /*4100*/  @!P2 IMAD.WIDE.U32 R10, R34, c[0x0][0x1d8], R10 ;  /* 0x00007600220aaa25 */ /* 0x000fca00078e000a */
[----:B------:R-:W-:Y:S02]  /*4110*/  @!P2 IADD3 R35, R11, R35, RZ ;  /* 0x000000230b23a210 */ /* 0x000fe40007ffe0ff */
[C---:B-1----:R-:W-:Y:S02]  /*4120*/  @!P2 SHF.L.U32 R72, R10.reuse, 0x1, RZ ;  /* 0x000000010a48a819 */ /* 0x042fe400000006ff */
[----:B------:R-:W-:Y:S02]  /*4130*/  @!P2 SHF.L.U64.HI R10, R10, 0x1, R35 ;  /* 0x000000010a0aa819 */ /* 0x000fe40000010223 */
[----:B------:R-:W-:-:S04]  /*4140*/  @!P2 IADD3 R34, P0, R72, c[0x0][0x180], RZ ;  /* 0x000060004822aa10 */ /* 0x000fc80007f1e0ff */
[----:B------:R-:W-:Y:S02]  /*4150*/  @!P2 IADD3.X R35, R10, c[0x0][0x184], RZ, P0, !PT ;  /* 0x000061000a23aa10 */ /* 0x000fe400007fe4ff */
[----:B------:R-:W-:-:S04]  /*4160*/  @!P2 IADD3 R72, P0, R72, c[0x0][0x178], RZ ;  /* 0x00005e004848aa10 */ /* 0x000fc80007f1e0ff */
[----:B------:R-:W-:Y:S02]  /*4170*/  @!P2 IADD3.X R73, R10, c[0x0][0x17c], RZ, P0, !PT ;  /* 0x00005f000a49aa10 */ /* 0x000fe400007fe4ff */
[----:B------:R-:W-:Y:S02]  /*4180*/  LOP3.LUT P0, RZ, R122, 0x80, RZ, 0xc0, !PT ;  /* 0x000000807aff7812 */ /* 0x000fe4000780c0ff */
[C---:B------:R-:W-:Y:S02]  /*4190*/  LOP3.LUT P5, RZ, R2.reuse, 0x400, RZ, 0xc0, !PT ;  /* 0x0000040002ff7812 */ /* 0x040fe400078ac0ff */
[C---:B------:R-:W-:Y:S02]  /*41a0*/  LOP3.LUT P4, RZ, R2.reuse, 0x200, RZ, 0xc0, !PT ;  /* 0x0000020002ff7812 */ /* 0x040fe4000788c0ff */
[----:B------:R-:W-:Y:S02]  /*41b0*/  LOP3.LUT P3, RZ, R2, 0x100, RZ, 0xc0, !PT ;  /* 0x0000010002ff7812 */ /* 0x000fe4000786c0ff */
[----:B------:R-:W-:-:S02]  /*41c0*/  LOP3.LUT R3, R3, 0xffffdfff, RZ, 0xc0, !PT ;  /* 0xffffdfff03037812 */ /* 0x000fc400078ec0ff */
[----:B------:R-:W-:-:S03]  /*41d0*/  LOP3.LUT R2, R2, 0xfffffff7, RZ, 0xc0, !PT ;  /* 0xfffffff702027812 */ /* 0x000fc600078ec0ff */
[----:B------:R1:W2:Y:S01]  /*41e0*/  @!P0 LDG.E R125, [R62.64] ;  /* 0x0000000e3e7d8981 */ /* 0x0002a2000c1e1900 */
[----:B------:R-:W-:Y:S02]  /*41f0*/  @P2 LOP3.LUT R3, R3, 0x2000, RZ, 0xfc, !PT ;  /* 0x0000200003032812 */ /* 0x000fe400078efcff */
[----:B------:R-:W-:Y:S02]  /*4200*/  @P2 LOP3.LUT R2, R2, 0x8, RZ, 0xfc, !PT ;  /* 0x0000000802022812 */ /* 0x000fe400078efcff */
[----:B------:R-:W-:Y:S01]  /*4210*/  MOV R123, RZ ;  /* 0x000000ff007b7202 */ /* 0x000fe20000000f00 */
[----:B------:R-:W-:-:S06]  /*4220*/  CS2R R118, SRZ ;  /* 0x0000000000767805 */ /* 0x000fcc000001ff00 */
[----:B------:R1:W2:Y:S04]  /*4230*/  @!P3 LDG.E R119, [R74.64] ;  /* 0x0000000e4a77b981 */ /* 0x0002a8000c1e1900 */
[----:B------:R1:W2:Y:S01]  /*4240*/  @!P3 LDG.E R118, [R40.64] ;  /* 0x0000000e2876b981 */ /* 0x0002a2000c1e1900 */
[----:B0-----:R-:W-:Y:S01]  /*4250*/  CS2R R116, SRZ ;  /* 0x0000000000747805 */ /* 0x001fe2000001ff00 */
[----:B------:R-:W-:Y:S02]  /*4260*/  CS2R R112, SRZ ;  /* 0x0000000000707805 */ /* 0x000fe4000001ff00 */
[----:B-----5:R0:W-:Y:S02]  /*4270*/  STL [R1+0x214], R88 ;  /* 0x0002145801007387 */ /* 0x0201e40000100800 */
[----:B0-----:R-:W-:-:S10]  /*4280*/  HFMA2.MMA R88, -RZ, RZ, 0, 0 ;  /* 0x00000000ff587435 */ /* 0x001fd400000001ff */
[----:B------:R0:W5:Y:S02]  /*4290*/  @!P0 LDG.E R88, [R38.64] ;  /* 0x0000000e26588981 */ /* 0x000164000c1e1900 */
[----:B0-----:R-:W-:-:S04]  /*42a0*/  IADD3 R38, R0, 0x168, RZ ;  /* 0x0000016800267810 */ /* 0x001fc80007ffe0ff */
[----:B------:R-:W-:Y:S02]  /*42b0*/  SHF.R.S32.HI R10, RZ, 0x1f, R38 ;  /* 0x0000001fff0a7819 */ /* 0x000fe40000011426 */
[----:B------:R-:W-:-:S04]  /*42c0*/  ISETP.GE.U32.AND P0, PT, R38, c[0x0][0x1e0], PT ;  /* 0x0000780026007a0c */ /* 0x000fc80003f06070 */
[----:B------:R-:W-:Y:S02]  /*42d0*/  ISETP.GE.OR.EX P2, PT, R10, c[0x0][0x1e4], P1, P0 ;  /* 0x000079000a007a0c */ /* 0x000fe40000f46700 */
[----:B------:R-:W-:-:S11]  /*42e0*/  LOP3.LUT P0, RZ, R122, 0x40, RZ, 0xc0, !PT ;  /* 0x000000407aff7812 */ /* 0x000fd6000780c0ff */
[----:B------:R-:W-:Y:S02]  /*42f0*/  @!P2 MOV R11, R7 ;  /* 0x00000007000ba202 */ /* 0x000fe40000000f00 */
[----:B------:R0:W5:Y:S04]  /*4300*/  @!P0 LDG.E R123, [R22.64] ;  /* 0x0000000e167b8981 */ /* 0x000168000c1e1900 */
[----:B------:R1:W5:Y:S01]  /*4310*/  @!P0 LDG.E R124, [R64.64] ;  /* 0x0000000e407c8981 */ /* 0x000362000c1e1900 */
[----:B0-----:R-:W-:Y:S01]  /*4320*/  @!P2 IMAD R22, R10, c[0x0][0x1d8], RZ ;  /* 0x000076000a16aa24 */ /* 0x001fe200078e02ff */
[----:B------:R-:W-:-:S03]  /*4330*/  @!P2 MOV R10, R4 ;  /* 0x00000004000aa202 */ /* 0x000fc60000000f00 */
[C---:B------:R-:W-:Y:S02]  /*4340*/  @!P2 IMAD R22, R38.reuse, c[0x0][0x1dc], R22 ;  /* 0x000077002616aa24 */ /* 0x040fe400078e0216 */
[----:B------:R-:W-:-:S05]  /*4350*/  @!P2 IMAD.WIDE.U32 R10, R38, c[0x0][0x1d8], R10 ;  /* 0x00007600260aaa25 */ /* 0x000fca00078e000a */
[----:B------:R-:W-:Y:S02]  /*4360*/  @!P2 IADD3 R22, R11, R22, RZ ;  /* 0x000000160b16a210 */ /* 0x000fe40007ffe0ff */
[C---:B------:R-:W-:Y:S02]  /*4370*/  @!P2 SHF.L.U32 R38, R10.reuse, 0x1, RZ ;  /* 0x000000010a26a819 */ /* 0x040fe400000006ff */
[----:B------:R-:W-:Y:S02]  /*4380*/  @!P2 SHF.L.U64.HI R10, R10, 0x1, R22 ;  /* 0x000000010a0aa819 */ /* 0x000fe40000010216 */
[----:B-1----:R-:W-:Y:S02]  /*4390*/  @!P2 IADD3 R62, P0, R38, c[0x0][0x180], RZ ;  /* 0x00006000263eaa10 */ /* 0x002fe40007f1e0ff */
[----:B------:R-:W-:Y:S02]  /*43a0*/  IADD3 R22, R0, 0x170, RZ ;  /* 0x0000017000167810 */ /* 0x000fe40007ffe0ff */
[----:B------:R-:W-:-:S02]  /*43b0*/  @!P2 IADD3.X R63, R10, c[0x0][0x184], RZ, P0, !PT ;  /* 0x000061000a3faa10 */ /* 0x000fc400007fe4ff */
[----:B------:R-:W-:-:S04]  /*43c0*/  @!P2 IADD3 R38, P0, R38, c[0x0][0x178], RZ ;  /* 0x00005e002626aa10 */ /* 0x000fc80007f1e0ff */
        /* <DEDUP_REMOVED lines=9> */
[C---:B------:R-:W-:Y:S02]  /*4460*/  @!P3 IMAD R23, R22.reuse, c[0x0][0x1dc], R23 ;  /* 0x000077001617ba24 */ /* 0x040fe400078e0217 */
[----:B------:R1:W5:Y:S02]  /*4470*/  @!P0 LDG.E R117, [R42.64] ;  /* 0x0000000e2a758981 */ /* 0x000364000c1e1900 */
[----:B------:R-:W-:-:S05]  /*4480*/  @!P3 IMAD.WIDE.U32 R10, R22, c[0x0][0x1d8], R10 ;  /* 0x00007600160aba25 */ /* 0x000fca00078e000a */
[----:B------:R-:W-:Y:S02]  /*4490*/  @!P3 IADD3 R23, R11, R23, RZ ;  /* 0x000000170b17b210 */ /* 0x000fe40007ffe0ff */
[C---:B0-----:R-:W-:Y:S02]  /*44a0*/  @!P3 SHF.L.U32 R32, R10.reuse, 0x1, RZ ;  /* 0x000000010a20b819 */ /* 0x041fe400000006ff */
[----:B------:R-:W-:Y:S02]  /*44b0*/  @!P3 SHF.L.U64.HI R10, R10, 0x1, R23 ;  /* 0x000000010a0ab819 */ /* 0x000fe40000010217 */
[----:B------:R-:W-:Y:S01]  /*44c0*/  @!P3 IADD3 R40, P0, R32, c[0x0][0x180], RZ ;  /* 0x000060002028ba10 */ /* 0x000fe20007f1e0ff */
[----:B------:R-:W-:Y:S01]  /*44d0*/  CS2R R110, SRZ ;  /* 0x00000000006e7805 */ /* 0x000fe2000001ff00 */
[----:B------:R-:W-:Y:S01]  /*44e0*/  LOP3.LUT R3, R3, 0xffffefff, RZ, 0xc0, !PT ;  /* 0xffffefff03037812 */ /* 0x000fe200078ec0ff */
[----:B------:R-:W5:Y:S01]  /*44f0*/  LDL.LU.64 R22, [R1+0x278] ;  /* 0x0002780001167983 */ /* 0x000f620000300a00 */
[----:B------:R-:W-:-:S02]  /*4500*/  @!P3 IADD3.X R41, R10, c[0x0][0x184], RZ, P0, !PT ;  /* 0x000061000a29ba10 */ /* 0x000fc400007fe4ff */
[----:B------:R-:W-:-:S04]  /*4510*/  @!P3 IADD3 R32, P0, R32, c[0x0][0x178], RZ ;  /* 0x00005e002020ba10 */ /* 0x000fc80007f1e0ff */
[----:B------:R-:W-:Y:S02]  /*4520*/  @!P3 IADD3.X R33, R10, c[0x0][0x17c], RZ, P0, !PT ;  /* 0x00005f000a21ba10 */ /* 0x000fe400007fe4ff */
[----:B------:R-:W-:-:S13]  /*4530*/  LOP3.LUT P0, RZ, R122, 0x8, RZ, 0xc0, !PT ;  /* 0x000000087aff7812 */ /* 0x000fda000780c0ff */
[----:B------:R0:W5:Y:S01]  /*4540*/  @!P0 LDG.E R113, [R26.64] ;  /* 0x0000000e1a718981 */ /* 0x000162000c1e1900 */
[----:B------:R-:W-:Y:S02]  /*4550*/  @P2 LOP3.LUT R3, R3, 0x1000, RZ, 0xfc, !PT ;  /* 0x0000100003032812 */ /* 0x000fe400078efcff */
[----:B------:R-:W-:Y:S01]  /*4560*/  IADD3 R10, R0, 0x178, RZ ;  /* 0x00000178000a7810 */ /* 0x000fe20007ffe0ff */
[----:B------:R1:W5:Y:S04]  /*4570*/  @!P0 LDG.E R112, [R114.64] ;  /* 0x0000000e72708981 */ /* 0x000368000c1e1900 */
[----:B0-----:R-:W5:Y:S01]  /*4580*/  LDL.LU.64 R26, [R1+0x280] ;  /* 0x00028000011a7983 */ /* 0x001f620000300a00 */
[----:B------:R-:W-:Y:S02]  /*4590*/  LOP3.LUT R3, R3, 0xfffff7ff, RZ, 0xc0, !PT ;  /* 0xfffff7ff03037812 */ /* 0x000fe400078ec0ff */
[----:B------:R-:W-:-:S02]  /*45a0*/  LOP3.LUT R2, R2, 0xffffffef, RZ, 0xc0, !PT ;  /* 0xffffffef02027812 */ /* 0x000fc400078ec0ff */
[----:B------:R-:W-:Y:S02]  /*45b0*/  SHF.R.S32.HI R11, RZ, 0x1f, R10 ;  /* 0x0000001fff0b7819 */ /* 0x000fe4000001140a */
[----:B------:R-:W-:Y:S02]  /*45c0*/  ISETP.GE.U32.AND P0, PT, R10, c[0x0][0x1e0], PT ;  /* 0x000078000a007a0c */ /* 0x000fe40003f06070 */
[----:B------:R-:W-:Y:S02]  /*45d0*/  LOP3.LUT P2, RZ, R122, 0x4, RZ, 0xc0, !PT ;  /* 0x000000047aff7812 */ /* 0x000fe4000784c0ff */
[----:B------:R-:W-:Y:S02]  /*45e0*/  @P3 LOP3.LUT R3, R3, 0x800, RZ, 0xfc, !PT ;  /* 0x0000080003033812 */ /* 0x000fe400078efcff */
[----:B------:R-:W-:Y:S02]  /*45f0*/  @P3 LOP3.LUT R2, R2, 0x10, RZ, 0xfc, !PT ;  /* 0x0000001002023812 */ /* 0x000fe400078efcff */
[----:B------:R-:W-:-:S07]  /*4600*/  ISETP.GE.OR.EX P3, PT, R11, c[0x0][0x1e4], P1, P0 ;  /* 0x000079000b007a0c */ /* 0x000fce0000f66700 */
[----:B------:R0:W5:Y:S01]  /*4610*/  @!P2 LDG.E R110, [R8.64] ;  /* 0x0000000e086ea981 */ /* 0x000162000c1e1900 */
[----:B------:R-:W-:-:S03]  /*4620*/  CS2R R108, SRZ ;  /* 0x00000000006c7805 */ /* 0x000fc6000001ff00 */
[----:B----4-:R4:W-:Y:S02]  /*4630*/  STL [R1+0x248], R90 ;  /* 0x0002485a01007387 */ /* 0x0109e40000100800 */
[----:B------:R-:W-:Y:S02]  /*4640*/  @!P3 IMAD R11, R11, c[0x0][0x1d8], RZ ;  /* 0x000076000b0bba24 */ /* 0x000fe400078e02ff */
[----:B------:R1:W5:Y:S01]  /*4650*/  @!P4 LDG.E R109, [R28.64] ;  /* 0x0000000e1c6dc981 */ /* 0x000362000c1e1900 */
[----:B0-----:R-:W-:Y:S02]  /*4660*/  @!P3 MOV R8, R4 ;  /* 0x000000040008b202 */ /* 0x001fe40000000f00 */
[----:B------:R-:W-:Y:S01]  /*4670*/  @!P3 MOV R9, R7 ;  /* 0x000000070009b202 */ /* 0x000fe20000000f00 */
[C---:B------:R-:W-:Y:S01]  /*4680*/  @!P3 IMAD R11, R10.reuse, c[0x0][0x1dc], R11 ;  /* 0x000077000a0bba24 */ /* 0x040fe200078e020b */
[----:B------:R0:W5:Y:S03]  /*4690*/  @!P4 LDG.E R108, [R96.64] ;  /* 0x0000000e606cc981 */ /* 0x000166000c1e1900 */
[----:B------:R-:W-:Y:S01]  /*46a0*/  @!P3 IMAD.WIDE.U32 R8, R10, c[0x0][0x1d8], R8 ;  /* 0x000076000a08ba25 */ /* 0x000fe200078e0008 */
[----:B----4-:R-:W4:Y:S04]  /*46b0*/  LDL.LU.64 R90, [R1+0x270] ;  /* 0x00027000015a7983 */ /* 0x010f280000300a00 */
[----:B------:R-:W-:Y:S01]  /*46c0*/  @!P3 IADD3 R11, R9, R11, RZ ;  /* 0x0000000b090bb210 */ /* 0x000fe20007ffe0ff */
[----:B------:R-:W-:Y:S01]  /*46d0*/  CS2R R106, SRZ ;  /* 0x00000000006a7805 */ /* 0x000fe2000001ff00 */
[C---:B------:R-:W-:Y:S01]  /*46e0*/  @!P3 SHF.L.U32 R64, R8.reuse, 0x1, RZ ;  /* 0x000000010840b819 */ /* 0x040fe200000006ff */
[----:B------:R2:W4:Y:S01]  /*46f0*/  @!P2 LDG.E R111, [R94.64] ;  /* 0x0000000e5e6fa981 */ /* 0x000522000c1e1900 */
[----:B------:R-:W-:-:S02]  /*4700*/  @!P3 SHF.L.U64.HI R8, R8, 0x1, R11 ;  /* 0x000000010808b819 */ /* 0x000fc4000001020b */
[----:B-1----:R-:W-:Y:S01]  /*4710*/  @!P3 IADD3 R42, P0, R64, c[0x0][0x180], RZ ;  /* 0x00006000402aba10 */ /* 0x002fe20007f1e0ff */
[----:B------:R-:W-:Y:S01]  /*4720*/  CS2R R104, SRZ ;  /* 0x0000000000687805 */ /* 0x000fe2000001ff00 */
[----:B------:R-:W-:Y:S01]  /*4730*/  IADD3 R10, R0, 0x180, RZ ;  /* 0x00000180000a7810 */ /* 0x000fe20007ffe0ff */
[----:B------:R-:W-:Y:S01]  /*4740*/  CS2R R100, SRZ ;  /* 0x0000000000647805 */ /* 0x000fe2000001ff00 */
[----:B------:R-:W-:Y:S01]  /*4750*/  @!P3 IADD3.X R43, R8, c[0x0][0x184], RZ, P0, !PT ;  /* 0x00006100082bba10 */ /* 0x000fe200007fe4ff */
[----:B0-----:R-:W4:Y:S01]  /*4760*/  LDL.LU.64 R96, [R1+0x260] ;  /* 0x0002600001607983 */ /* 0x001f220000300a00 */
[----:B------:R-:W-:Y:S02]  /*4770*/  @!P3 IADD3 R64, P0, R64, c[0x0][0x178], RZ ;  /* 0x00005e004040ba10 */ /* 0x000fe40007f1e0ff */
[----:B------:R-:W-:Y:S01]  /*4780*/  LOP3.LUT R3, R3, 0xfffffbff, RZ, 0xc0, !PT ;  /* 0xfffffbff03037812 */ /* 0x000fe200078ec0ff */
[----:B---3--:R0:W-:Y:S01]  /*4790*/  STL [R1+0x288], R92 ;  /* 0x0002885c01007387 */ /* 0x0081e20000100800 */
[----:B------:R-:W-:-:S02]  /*47a0*/  @!P3 IADD3.X R65, R8, c[0x0][0x17c], RZ, P0, !PT ;  /* 0x00005f000841ba10 */ /* 0x000fc400007fe4ff */
[----:B------:R-:W-:Y:S01]  /*47b0*/  SHF.R.S32.HI R8, RZ, 0x1f, R10 ;  /* 0x0000001fff087819 */ /* 0x000fe2000001140a */
[----:B--2---:R-:W-:Y:S01]  /*47c0*/  STL [R1+0x220], R89 ;  /* 0x0002205901007387 */ /* 0x004fe20000100800 */
[----:B------:R-:W-:Y:S02]  /*47d0*/  ISETP.GE.U32.AND P0, PT, R10, c[0x0][0x1e0], PT ;  /* 0x000078000a007a0c */ /* 0x000fe40003f06070 */
[----:B------:R-:W-:Y:S01]  /*47e0*/  LOP3.LUT R2, R2, 0xffffffdf, RZ, 0xc0, !PT ;  /* 0xffffffdf02027812 */ /* 0x000fe200078ec0ff */
[----:B------:R-:W2:Y:S01]  /*47f0*/  LDL.LU.64 R28, [R1+0x258] ;  /* 0x00025800011c7983 */ /* 0x000ea20000300a00 */
[----:B------:R-:W-:Y:S02]  /*4800*/  ISETP.GE.OR.EX P4, PT, R8, c[0x0][0x1e4], P1, P0 ;  /* 0x0000790008007a0c */ /* 0x000fe40000f86700 */
[----:B------:R-:W-:-:S11]  /*4810*/  LOP3.LUT P0, RZ, R122, 0x1, RZ, 0xc0, !PT ;  /* 0x000000017aff7812 */ /* 0x000fd6000780c0ff */
[----:B------:R-:W-:Y:S01]  /*4820*/  @!P4 IMAD R11, R8, c[0x0][0x1d8], RZ ;  /* 0x00007600080bca24 */ /* 0x000fe200078e02ff */
[----:B------:R-:W-:Y:S01]  /*4830*/  @!P4 MOV R8, R4 ;  /* 0x000000040008c202 */ /* 0x000fe20000000f00 */
[----:B------:R1:W3:Y:S01]  /*4840*/  @!P0 LDG.E R107, [R56.64] ;  /* 0x0000000e386b8981 */ /* 0x0002e2000c1e1900 */
[----:B------:R-:W-:Y:S01]  /*4850*/  @!P4 MOV R9, R7 ;  /* 0x000000070009c202 */ /* 0x000fe20000000f00 */
[C---:B------:R-:W-:Y:S01]  /*4860*/  @!P4 IMAD R11, R10.reuse, c[0x0][0x1dc], R11 ;  /* 0x000077000a0bca24 */ /* 0x040fe200078e020b */
[----:B------:R-:W-:Y:S01]  /*4870*/  @P3 LOP3.LUT R3, R3, 0x400, RZ, 0xfc, !PT ;  /* 0x0000040003033812 */ /* 0x000fe200078efcff */
[----:B------:R0:W2:Y:S02]  /*4880*/  @!P0 LDG.E R106, [R24.64] ;  /* 0x0000000e186a8981 */ /* 0x0000a4000c1e1900 */
[----:B------:R-:W-:Y:S01]  /*4890*/  @!P4 IMAD.WIDE.U32 R8, R10, c[0x0][0x1d8], R8 ;  /* 0x000076000a08ca25 */ /* 0x000fe200078e0008 */
[----:B------:R-:W-:-:S04]  /*48a0*/  LOP3.LUT P2, RZ, R3, 0x80000000, RZ, 0xc0, !PT ;  /* 0x8000000003ff7812 */ /* 0x000fc8000784c0ff */
[----:B------:R-:W-:Y:S02]  /*48b0*/  @!P4 IADD3 R11, R9, R11, RZ ;  /* 0x0000000b090bc210 */ /* 0x000fe40007ffe0ff */
[C---:B------:R-:W-:Y:S02]  /*48c0*/  @!P4 SHF.L.U32 R74, R8.reuse, 0x1, RZ ;  /* 0x00000001084ac819 */ /* 0x040fe400000006ff */
[----:B------:R-:W-:Y:S02]  /*48d0*/  @!P4 SHF.L.U64.HI R8, R8, 0x1, R11 ;  /* 0x000000010808c819 */ /* 0x000fe4000001020b */
[----:B-1----:R-:W-:Y:S02]  /*48e0*/  @!P4 IADD3 R56, P0, R74, c[0x0][0x180], RZ ;  /* 0x000060004a38ca10 */ /* 0x002fe40007f1e0ff */
[----:B------:R-:W-:Y:S01]  /*48f0*/  IADD3 R10, R0, 0x188, RZ ;  /* 0x00000188000a7810 */ /* 0x000fe20007ffe0ff */
[----:B------:R1:W2:Y:S01]  /*4900*/  @!P2 LDG.E R105, [R12.64] ;  /* 0x0000000e0c69a981 */ /* 0x0002a2000c1e1900 */
[----:B------:R-:W-:-:S02]  /*4910*/  @!P4 IADD3.X R57, R8, c[0x0][0x184], RZ, P0, !PT ;  /* 0x000061000839ca10 */ /* 0x000fc400007fe4ff */
[----:B------:R-:W-:Y:S01]  /*4920*/  @!P4 IADD3 R74, P0, R74, c[0x0][0x178], RZ ;  /* 0x00005e004a4aca10 */ /* 0x000fe20007f1e0ff */
[----:B------:R0:W2:Y:S03]  /*4930*/  @!P2 LDG.E R104, [R16.64] ;  /* 0x0000000e1068a981 */ /* 0x0000a6000c1e1900 */
        /* <DEDUP_REMOVED lines=10> */
[----:B------:R-:W-:Y:S02]  /*49e0*/  @!P2 MOV R8, R4 ;  /* 0x000000040008a202 */ /* 0x000fe40000000f00 */
[----:B------:R-:W-:Y:S01]  /*49f0*/  @!P2 MOV R9, R7 ;  /* 0x000000070009a202 */ /* 0x000fe20000000f00 */
[----:B------:R-:W-:-:S04]  /*4a00*/  @!P2 IMAD R11, R10, c[0x0][0x1dc], R11 ;  /* 0x000077000a0baa24 */ /* 0x000fc800078e020b */
[----:B------:R-:W-:Y:S01]  /*4a10*/  @!P2 IMAD.WIDE.U32 R8, R10, c[0x0][0x1d8], R8 ;  /* 0x000076000a08aa25 */ /* 0x000fe200078e0008 */
[----:B------:R-:W-:-:S06]  /*4a20*/  MOV R10, RZ ;  /* 0x000000ff000a7202 */ /* 0x000fcc0000000f00 */
[----:B------:R0:W2:Y:S04]  /*4a30*/  @!P4 LDG.E R10, [R98.64] ;  /* 0x0000000e620ac981 */ /* 0x0000a8000c1e1900 */
[----:B0-----:R-:W2:Y:S04]  /*4a40*/  LDL.LU.64 R98, [R1+0x238] ;  /* 0x0002380001627983 */ /* 0x001ea80000300a00 */
[----:B-----5:R0:W-:Y:S01]  /*4a50*/  STL [R1+0x210], R88 ;  /* 0x0002105801007387 */ /* 0x0201e20000100800 */
[----:B------:R-:W-:-:S03]  /*4a60*/  CS2R R102, SRZ ;  /* 0x0000000000667805 */ /* 0x000fc6000001ff00 */
[----:B------:R5:W3:Y:S04]  /*4a70*/  @!P5 LDG.E R100, [R22.64] ;  /* 0x0000000e1664d981 */ /* 0x000ae8000c1e1900 */
[----:B------:R0:W3:Y:S01]  /*4a80*/  @!P5 LDG.E R101, [R26.64] ;  /* 0x0000000e1a65d981 */ /* 0x0000e2000c1e1900 */
[----:B------:R-:W-:Y:S02]  /*4a90*/  @!P2 IADD3 R11, R9, R11, RZ ;  /* 0x0000000b090ba210 */ /* 0x000fe40007ffe0ff */
[----:B------:R-:W-:Y:S01]  /*4aa0*/  @!P2 SHF.L.U32 R92, R8, 0x1, RZ ;  /* 0x00000001085ca819 */ /* 0x000fe200000006ff */
[----:B-----5:R-:W5:Y:S01]  /*4ab0*/  LDL.LU.64 R22, [R1+0x240] ;  /* 0x0002400001167983 */ /* 0x020f620000300a00 */
[----:B------:R-:W-:Y:S02]  /*4ac0*/  LOP3.LUT R3, R3, 0xfffffeff, RZ, 0xc0, !PT ;  /* 0xfffffeff03037812 */ /* 0x000fe400078ec0ff */
[----:B------:R-:W-:Y:S01]  /*4ad0*/  IADD3 R16, R0, 0x198, RZ ;  /* 0x0000019800107810 */ /* 0x000fe20007ffe0ff */
[----:B------:R1:W3:Y:S04]  /*4ae0*/  @!P3 LDG.E R102, [R14.64] ;  /* 0x0000000e0e66b981 */ /* 0x0002e8000c1e1900 */
[----:B0-----:R-:W3:Y:S01]  /*4af0*/  LDL.LU.64 R26, [R1+0x250] ;  /* 0x00025000011a7983 */ /* 0x001ee20000300a00 */
[----:B------:R-:W-:-:S02]  /*4b00*/  @!P2 SHF.L.U64.HI R8, R8, 0x1, R11 ;  /* 0x000000010808a819 */ /* 0x000fc4000001020b */
[----:B------:R-:W-:Y:S01]  /*4b10*/  @!P2 IADD3 R88, P0, R92, c[0x0][0x180], RZ ;  /* 0x000060005c58aa10 */ /* 0x000fe20007f1e0ff */
[----:B------:R0:W5:Y:S01]  /*4b20*/  @!P3 LDG.E R103, [R20.64] ;  /* 0x0000000e1467b981 */ /* 0x000162000c1e1900 */
[----:B------:R-:W-:Y:S02]  /*4b30*/  IADD3 R9, R0, 0x190, RZ ;  /* 0x0000019000097810 */ /* 0x000fe40007ffe0ff */
[----:B------:R-:W-:Y:S02]  /*4b40*/  @!P2 IADD3.X R89, R8, c[0x0][0x184], RZ, P0, !PT ;  /* 0x000061000859aa10 */ /* 0x000fe400007fe4ff */
[----:B------:R-:W-:Y:S02]  /*4b50*/  @!P2 IADD3 R92, P0, R92, c[0x0][0x178], RZ ;  /* 0x00005e005c5caa10 */ /* 0x000fe40007f1e0ff */
[----:B------:R-:W-:Y:S02]  /*4b60*/  SHF.R.S32.HI R11, RZ, 0x1f, R9 ;  /* 0x0000001fff0b7819 */ /* 0x000fe40000011409 */
[----:B------:R-:W-:-:S02]  /*4b70*/  @!P2 IADD3.X R93, R8, c[0x0][0x17c], RZ, P0, !PT ;  /* 0x00005f00085daa10 */ /* 0x000fc400007fe4ff */
[----:B------:R-:W-:-:S04]  /*4b80*/  ISETP.GE.U32.AND P0, PT, R9, c[0x0][0x1e0], PT ;  /* 0x0000780009007a0c */ /* 0x000fc80003f06070 */
[----:B------:R-:W-:Y:S01]  /*4b90*/  ISETP.GE.OR.EX P5, PT, R11, c[0x0][0x1e4], P1, P0 ;  /* 0x000079000b007a0c */ /* 0x000fe20000fa6700 */
[----:B------:R-:W-:Y:S01]  /*4ba0*/  HFMA2.MMA R8, -RZ, RZ, 0, 0 ;  /* 0x00000000ff087435 */ /* 0x000fe200000001ff */
[----:B------:R-:W-:-:S09]  /*4bb0*/  @P2 LOP3.LUT R3, R3, 0x100, RZ, 0xfc, !PT ;  /* 0x0000010003032812 */ /* 0x000fd200078efcff */
[----:B----4-:R4:W5:Y:S02]  /*4bc0*/  @!P4 LDG.E R8, [R90.64] ;  /* 0x0000000e5a08c981 */ /* 0x010964000c1e1900 */
[----:B-1----:R-:W-:Y:S01]  /*4bd0*/  @!P5 MOV R12, R4 ;  /* 0x00000004000cd202 */ /* 0x002fe20000000f00 */
[----:B------:R-:W-:Y:S01]  /*4be0*/  @!P5 IMAD R11, R11, c[0x0][0x1d8], RZ ;  /* 0x000076000b0bda24 */ /* 0x000fe200078e02ff */
[----:B------:R-:W-:-:S03]  /*4bf0*/  @!P5 MOV R13, R7 ;  /* 0x00000007000dd202 */ /* 0x000fc60000000f00 */
[C---:B------:R-:W-:Y:S02]  /*4c00*/  @!P5 IMAD R11, R9.reuse, c[0x0][0x1dc], R11 ;  /* 0x00007700090bda24 */ /* 0x040fe400078e020b */
[----:B------:R-:W-:-:S05]  /*4c10*/  @!P5 IMAD.WIDE.U32 R12, R9, c[0x0][0x1d8], R12 ;  /* 0x00007600090cda25 */ /* 0x000fca00078e000c */
[----:B------:R-:W-:Y:S02]  /*4c20*/  @!P5 IADD3 R11, R13, R11, RZ ;  /* 0x0000000b0d0bd210 */ /* 0x000fe40007ffe0ff */
[C---:B------:R-:W-:Y:S02]  /*4c30*/  @!P5 SHF.L.U32 R94, R12.reuse, 0x1, RZ ;  /* 0x000000010c5ed819 */ /* 0x040fe400000006ff */
[----:B------:R-:W-:Y:S02]  /*4c40*/  @!P5 SHF.L.U64.HI R12, R12, 0x1, R11 ;  /* 0x000000010c0cd819 */ /* 0x000fe4000001020b */
[----:B----4-:R-:W-:-:S04]  /*4c50*/  @!P5 IADD3 R90, P0, R94, c[0x0][0x180], RZ ;  /* 0x000060005e5ada10 */ /* 0x010fc80007f1e0ff */
[----:B------:R-:W-:Y:S02]  /*4c60*/  @!P5 IADD3.X R91, R12, c[0x0][0x184], RZ, P0, !PT ;  /* 0x000061000c5bda10 */ /* 0x000fe400007fe4ff */
[----:B------:R-:W-:Y:S02]  /*4c70*/  @!P5 IADD3 R94, P0, R94, c[0x0][0x178], RZ ;  /* 0x00005e005e5eda10 */ /* 0x000fe40007f1e0ff */
[----:B------:R-:W-:Y:S02]  /*4c80*/  LOP3.LUT P2, RZ, R3, 0x4000000, RZ, 0xc0, !PT ;  /* 0x0400000003ff7812 */ /* 0x000fe4000784c0ff */
[----:B------:R-:W-:Y:S02]  /*4c90*/  @!P5 IADD3.X R95, R12, c[0x0][0x17c], RZ, P0, !PT ;  /* 0x00005f000c5fda10 */ /* 0x000fe400007fe4ff */
[----:B------:R-:W-:Y:S02]  /*4ca0*/  SHF.R.S32.HI R14, RZ, 0x1f, R16 ;  /* 0x0000001fff0e7819 */ /* 0x000fe40000011410 */
[----:B------:R-:W-:-:S02]  /*4cb0*/  ISETP.GE.U32.AND P0, PT, R16, c[0x0][0x1e0], PT ;  /* 0x0000780010007a0c */ /* 0x000fc40003f06070 */
[----:B------:R-:W-:Y:S02]  /*4cc0*/  MOV R11, RZ ;  /* 0x000000ff000b7202 */ /* 0x000fe40000000f00 */
[----:B------:R-:W-:Y:S02]  /*4cd0*/  ISETP.GE.OR.EX P4, PT, R14, c[0x0][0x1e4], P1, P0 ;  /* 0x000079000e007a0c */ /* 0x000fe40000f86700 */
[----:B------:R-:W-:Y:S01]  /*4ce0*/  LOP3.LUT P3, RZ, R3, 0x8000000, RZ, 0xc0, !PT ;  /* 0x0800000003ff7812 */ /* 0x000fe2000786c0ff */
[----:B------:R-:W-:-:S10]  /*4cf0*/  HFMA2.MMA R9, -RZ, RZ, 0, 0 ;  /* 0x00000000ff097435 */ /* 0x000fd400000001ff */
[----:B------:R-:W-:Y:S01]  /*4d00*/  @!P4 IMAD R17, R14, c[0x0][0x1d8], RZ ;  /* 0x000076000e11ca24 */ /* 0x000fe200078e02ff */
[----:B------:R-:W-:Y:S01]  /*4d10*/  @!P4 MOV R14, R4 ;  /* 0x00000004000ec202 */ /* 0x000fe20000000f00 */
[----:B------:R1:W4:Y:S01]  /*4d20*/  @!P3 LDG.E R9, [R96.64] ;  /* 0x0000000e6009b981 */ /* 0x000322000c1e1900 */
[----:B------:R-:W-:Y:S01]  /*4d30*/  @!P4 MOV R15, R7 ;  /* 0x00000007000fc202 */ /* 0x000fe20000000f00 */
[----:B------:R-:W-:-:S04]  /*4d40*/  @!P4 IMAD R17, R16, c[0x0][0x1dc], R17 ;  /* 0x000077001011ca24 */ /* 0x000fc800078e0211 */
[----:B------:R-:W-:-:S05]  /*4d50*/  @!P4 IMAD.WIDE.U32 R14, R16, c[0x0][0x1d8], R14 ;  /* 0x00007600100eca25 */ /* 0x000fca00078e000e */
[----:B------:R-:W-:Y:S02]  /*4d60*/  @!P4 IADD3 R17, R15, R17, RZ ;  /* 0x000000110f11c210 */ /* 0x000fe40007ffe0ff */
[C---:B-1----:R-:W-:Y:S02]  /*4d70*/  @!P4 SHF.L.U32 R96, R14.reuse, 0x1, RZ ;  /* 0x000000010e60c819 */ /* 0x042fe400000006ff */
[----:B------:R-:W-:Y:S02]  /*4d80*/  @!P4 SHF.L.U64.HI R14, R14, 0x1, R17 ;  /* 0x000000010e0ec819 */ /* 0x000fe40000010211 */
[----:B------:R-:W-:-:S06]  /*4d90*/  CS2R R16, SRZ ;  /* 0x0000000000107805 */ /* 0x000fcc000001ff00 */
[----:B--2---:R1:W2:Y:S04]  /*4da0*/  @!P6 LDG.E R16, [R98.64] ;  /* 0x0000000e6210e981 */ /* 0x0042a8000c1e1900 */
[----:B-1----:R-:W2:Y:S04]  /*4db0*/  LDL.LU.64 R98, [R1+0x228] ;  /* 0x0002280001627983 */ /* 0x002ea80000300a00 */
[----:B---3--:R1:W3:Y:S04]  /*4dc0*/  @!P2 LDG.E R11, [R26.64] ;  /* 0x0000000e1a0ba981 */ /* 0x0082e8000c1e1900 */
[----:B-1----:R-:W3:Y:S01]  /*4dd0*/  LDL.LU.64 R26, [R1+0x230] ;  /* 0x00023000011a7983 */ /* 0x002ee20000300a00 */
[----:B------:R-:W-:-:S06]  /*4de0*/  CS2R R12, SRZ ;  /* 0x00000000000c7805 */ /* 0x000fcc000001ff00 */
[----:B------:R1:W4:Y:S01]  /*4df0*/  @!P2 LDG.E R13, [R44.64] ;  /* 0x0000000e2c0da981 */ /* 0x000322000c1e1900 */
[----:B------:R-:W-:-:S03]  /*4e00*/  LOP3.LUT R3, R3, 0xffffff7f, RZ, 0xc0, !PT ;  /* 0xffffff7f03037812 */ /* 0x000fc600078ec0ff */
[----:B------:R0:W4:Y:S01]  /*4e10*/  @!P3 LDG.E R12, [R28.64] ;  /* 0x0000000e1c0cb981 */ /* 0x000122000c1e1900 */
[----:B-1----:R-:W-:-:S04]  /*4e20*/  @!P4 IADD3 R44, P0, R96, c[0x0][0x180], RZ ;  /* 0x00006000602cca10 */ /* 0x002fc80007f1e0ff */
[----:B------:R-:W-:Y:S02]  /*4e30*/  @!P4 IADD3.X R45, R14, c[0x0][0x184], RZ, P0, !PT ;  /* 0x000061000e2dca10 */ /* 0x000fe400007fe4ff */
[----:B------:R-:W-:-:S04]  /*4e40*/  @!P4 IADD3 R96, P0, R96, c[0x0][0x178], RZ ;  /* 0x00005e006060ca10 */ /* 0x000fc80007f1e0ff */
[----:B------:R-:W-:Y:S02]  /*4e50*/  @!P4 IADD3.X R97, R14, c[0x0][0x17c], RZ, P0, !PT ;  /* 0x00005f000e61ca10 */ /* 0x000fe400007fe4ff */
[----:B------:R-:W-:-:S06]  /*4e60*/  CS2R R14, SRZ ;  /* 0x00000000000e7805 */ /* 0x000fcc000001ff00 */
[----:B-----5:R1:W5:Y:S02]  /*4e70*/  @!P6 LDG.E R14, [R22.64] ;  /* 0x0000000e160ee981 */ /* 0x020364000c1e1900 */
[----:B-1----:R-:W-:-:S04]  /*4e80*/  IADD3 R22, R0, 0x1a0, RZ ;  /* 0x000001a000167810 */ /* 0x002fc80007ffe0ff */
[----:B0-----:R-:W-:Y:S02]  /*4e90*/  SHF.R.S32.HI R20, RZ, 0x1f, R22 ;  /* 0x0000001fff147819 */ /* 0x001fe40000011416 */
[----:B------:R-:W-:-:S04]  /*4ea0*/  ISETP.GE.U32.AND P0, PT, R22, c[0x0][0x1e0], PT ;  /* 0x0000780016007a0c */ /* 0x000fc80003f06070 */
        /* <DEDUP_REMOVED lines=13> */
[C---:B0-----:R-:W-:Y:S02]  /*4f80*/  @!P6 SHF.L.U32 R48, R20.reuse, 0x1, RZ ;  /* 0x000000011430e819 */ /* 0x041fe400000006ff */
[----:B------:R-:W-:Y:S02]  /*4f90*/  @!P6 SHF.L.U64.HI R20, R20, 0x1, R23 ;  /* 0x000000011414e819 */ /* 0x000fe40000010217 */
[----:B-1----:R-:W-:Y:S02]  /*4fa0*/  @!P6 IADD3 R82, P0, R48, c[0x0][0x180], RZ ;  /* 0x000060003052ea10 */ /* 0x002fe40007f1e0ff */
[----:B------:R-:W-:Y:S02]  /*4fb0*/  LOP3.LUT P2, RZ, R3, 0x800000, RZ, 0xc0, !PT ;  /* 0x0080000003ff7812 */ /* 0x000fe4000784c0ff */
[----:B------:R-:W-:Y:S01]  /*4fc0*/  @!P6 IADD3.X R83, R20, c[0x0][0x184], RZ, P0, !PT ;  /* 0x000061001453ea10 */ /* 0x000fe200007fe4ff */
[----:B------:R-:W-:Y:S01]  /*4fd0*/  HFMA2.MMA R22, -RZ, RZ, 0, 0 ;  /* 0x00000000ff167435 */ /* 0x000fe200000001ff */
[----:B------:R-:W-:-:S02]  /*4fe0*/  @!P6 IADD3 R48, P0, R48, c[0x0][0x178], RZ ;  /* 0x00005e003030ea10 */ /* 0x000fc40007f1e0ff */
[----:B------:R-:W-:Y:S02]  /*4ff0*/  IADD3 R23, R0, 0x1a8, RZ ;  /* 0x000001a800177810 */ /* 0x000fe40007ffe0ff */
[----:B------:R-:W-:Y:S02]  /*5000*/  @!P6 IADD3.X R49, R20, c[0x0][0x17c], RZ, P0, !PT ;  /* 0x00005f001431ea10 */ /* 0x000fe400007fe4ff */
[----:B------:R-:W-:Y:S01]  /*5010*/  CS2R R20, SRZ ;  /* 0x0000000000147805 */ /* 0x000fe2000001ff00 */
[----:B------:R-:W-:Y:S02]  /*5020*/  SHF.R.S32.HI R25, RZ, 0x1f, R23 ;  /* 0x0000001fff197819 */ /* 0x000fe40000011417 */
[----:B------:R-:W-:-:S03]  /*5030*/  ISETP.GE.U32.AND P0, PT, R23, c[0x0][0x1e0], PT ;  /* 0x0000780017007a0c */ /* 0x000fc60003f06070 */
[----:B------:R0:W4:Y:S01]  /*5040*/  @!P2 LDG.E R20, [R58.64] ;  /* 0x0000000e3a14a981 */ /* 0x000122000c1e1900 */
[C---:B------:R-:W-:Y:S02]  /*5050*/  LOP3.LUT P4, RZ, R3.reuse, 0x400000, RZ, 0xc0, !PT ;  /* 0x0040000003ff7812 */ /* 0x040fe4000788c0ff */
[----:B------:R-:W-:Y:S02]  /*5060*/  LOP3.LUT R3, R3, 0xffffffdf, RZ, 0xc0, !PT ;  /* 0xffffffdf03037812 */ /* 0x000fe400078ec0ff */
[----:B------:R-:W-:Y:S02]  /*5070*/  LOP3.LUT R2, R2, 0xffffffbf, RZ, 0xc0, !PT ;  /* 0xffffffbf02027812 */ /* 0x000fe400078ec0ff */
[----:B------:R-:W-:Y:S02]  /*5080*/  @P6 LOP3.LUT R3, R3, 0x20, RZ, 0xfc, !PT ;  /* 0x0000002003036812 */ /* 0x000fe400078efcff */
[----:B------:R-:W-:Y:S02]  /*5090*/  @P5 LOP3.LUT R2, R2, 0x40, RZ, 0xfc, !PT ;  /* 0x0000004002025812 */ /* 0x000fe400078efcff */
[----:B------:R-:W-:-:S02]  /*50a0*/  LOP3.LUT P5, RZ, R3, 0x200000, RZ, 0xc0, !PT ;  /* 0x0020000003ff7812 */ /* 0x000fc400078ac0ff */
[----:B------:R-:W-:Y:S01]  /*50b0*/  MOV R24, RZ ;  /* 0x000000ff00187202 */ /* 0x000fe20000000f00 */
[----:B------:R-:W4:Y:S05]  /*50c0*/  @!P4 LDG.E R21, [R120.64] ;  /* 0x0000000e7815c981 */ /* 0x000f2a000c1e1900 */
[----:B--2---:R1:W2:Y:S01]  /*50d0*/  @!P4 LDG.E R24, [R98.64] ;  /* 0x0000000e6218c981 */ /* 0x0042a2000c1e1900 */
[C---:B------:R-:W-:Y:S02]  /*50e0*/  LOP3.LUT P3, RZ, R3.reuse, 0x100000, RZ, 0xc0, !PT ;  /* 0x0010000003ff7812 */ /* 0x040fe4000786c0ff */
[----:B------:R-:W-:Y:S01]  /*50f0*/  LOP3.LUT R3, R3, 0xffffffef, RZ, 0xc0, !PT ;  /* 0xffffffef03037812 */ /* 0x000fe200078ec0ff */
[----:B---3--:R3:W2:Y:S01]  /*5100*/  @!P2 LDG.E R22, [R26.64] ;  /* 0x0000000e1a16a981 */ /* 0x0086a2000c1e1900 */
[----:B------:R-:W-:-:S13]  /*5110*/  ISETP.GE.OR.EX P2, PT, R25, c[0x0][0x1e4], P1, P0 ;  /* 0x0000790019007a0c */ /* 0x000fda0000f46700 */
[----:B---3--:R-:W-:Y:S01]  /*5120*/  @!P2 MOV R26, R4 ;  /* 0x00000004001aa202 */ /* 0x008fe20000000f00 */
[----:B------:R-:W-:Y:S01]  /*5130*/  @!P2 IMAD R25, R25, c[0x0][0x1d8], RZ ;  /* 0x000076001919aa24 */ /* 0x000fe200078e02ff */
[----:B------:R-:W-:-:S03]  /*5140*/  @!P2 MOV R27, R7 ;  /* 0x00000007001ba202 */ /* 0x000fc60000000f00 */
[C---:B------:R-:W-:Y:S02]  /*5150*/  @!P2 IMAD R25, R23.reuse, c[0x0][0x1dc], R25 ;  /* 0x000077001719aa24 */ /* 0x040fe400078e0219 */
[----:B------:R-:W-:Y:S01]  /*5160*/  @!P2 IMAD.WIDE.U32 R26, R23, c[0x0][0x1d8], R26 ;  /* 0x00007600171aaa25 */ /* 0x000fe200078e001a */
[----:B------:R-:W-:-:S04]  /*5170*/  HFMA2.MMA R23, -RZ, RZ, 0, 0 ;  /* 0x00000000ff177435 */ /* 0x000fc800000001ff */
[----:B------:R-:W-:Y:S02]  /*5180*/  @!P2 IADD3 R25, R27, R25, RZ ;  /* 0x000000191b19a210 */ /* 0x000fe40007ffe0ff */
[C---:B0-----:R-:W-:Y:S02]  /*5190*/  @!P2 SHF.L.U32 R58, R26.reuse, 0x1, RZ ;  /* 0x000000011a3aa819 */ /* 0x041fe400000006ff */
[----:B------:R-:W-:Y:S02]  /*51a0*/  @!P2 SHF.L.U64.HI R26, R26, 0x1, R25 ;  /* 0x000000011a1aa819 */ /* 0x000fe40000010219 */
[----:B-1----:R-:W-:Y:S01]  /*51b0*/  @!P2 IADD3 R98, P0, R58, c[0x0][0x180], RZ ;  /* 0x000060003a62aa10 */ /* 0x002fe20007f1e0ff */
[----:B------:R0:W3:Y:S03]  /*51c0*/  @!P5 LDG.E R23, [R50.64] ;  /* 0x0000000e3217d981 */ /* 0x0000e6000c1e1900 */
[----:B------:R-:W-:-:S02]  /*51d0*/  @!P2 IADD3.X R99, R26, c[0x0][0x184], RZ, P0, !PT ;  /* 0x000061001a63aa10 */ /* 0x000fc400007fe4ff */
[----:B------:R-:W-:Y:S02]  /*51e0*/  @!P2 IADD3 R58, P0, R58, c[0x0][0x178], RZ ;  /* 0x00005e003a3aaa10 */ /* 0x000fe40007f1e0ff */
[----:B------:R-:W-:Y:S02]  /*51f0*/  MOV R25, RZ ;  /* 0x000000ff00197202 */ /* 0x000fe40000000f00 */
        /* <DEDUP_REMOVED lines=14> */
[----:B------:R-:W-:-:S05]  /*52e0*/  @!P5 IMAD.WIDE.U32 R28, R50, c[0x0][0x1d8], R28 ;  /* 0x00007600321cda25 */ /* 0x000fca00078e001c */
[----:B------:R-:W-:Y:S02]  /*52f0*/  @!P5 IADD3 R51, R29, R51, RZ ;  /* 0x000000331d33d210 */ /* 0x000fe40007ffe0ff */
[C---:B0-----:R-:W-:Y:S02]  /*5300*/  @!P5 SHF.L.U32 R52, R28.reuse, 0x1, RZ ;  /* 0x000000011c34d819 */ /* 0x041fe400000006ff */
[----:B------:R-:W-:Y:S02]  /*5310*/  @!P5 SHF.L.U64.HI R28, R28, 0x1, R51 ;  /* 0x000000011c1cd819 */ /* 0x000fe40000010233 */
[----:B-1----:R-:W-:Y:S02]  /*5320*/  @!P5 IADD3 R60, P0, R52, c[0x0][0x180], RZ ;  /* 0x00006000343cda10 */ /* 0x002fe40007f1e0ff */
[----:B------:R-:W-:Y:S02]  /*5330*/  LOP3.LUT P4, RZ, R3, 0x80000, RZ, 0xc0, !PT ;  /* 0x0008000003ff7812 */ /* 0x000fe4000788c0ff */
[----:B------:R-:W-:-:S02]  /*5340*/  @!P5 IADD3.X R61, R28, c[0x0][0x184], RZ, P0, !PT ;  /* 0x000061001c3dda10 */ /* 0x000fc400007fe4ff */
        /* <DEDUP_REMOVED lines=17> */
[C---:B-1----:R-:W-:Y:S02]  /*5460*/  @!P4 SHF.L.U32 R70, R66.reuse, 0x1, RZ ;  /* 0x000000014246c819 */ /* 0x042fe400000006ff */
[----:B------:R-:W-:Y:S02]  /*5470*/  @P5 LOP3.LUT R3, R3, 0x8, RZ, 0xfc, !PT ;  /* 0x0000000803035812 */ /* 0x000fe400078efcff */
[----:B------:R-:W-:Y:S02]  /*5480*/  @!P4 SHF.L.U64.HI R66, R66, 0x1, R69 ;  /* 0x000000014242c819 */ /* 0x000fe40000010245 */
[----:B------:R-:W-:Y:S01]  /*5490*/  @!P4 IADD3 R68, P0, R70, c[0x0][0x180], RZ ;  /* 0x000060004644ca10 */ /* 0x000fe20007f1e0ff */
        /* <DEDUP_REMOVED lines=25> */
[----:B------:R-:W-:-:S05]  /*5630*/  @!P3 IMAD.WIDE.U32 R54, R78, c[0x0][0x1d8], R54 ;  /* 0x000076004e36ba25 */ /* 0x000fca00078e0036 */
[----:B------:R-:W-:Y:S02]  /*5640*/  @!P3 IADD3 R79, R55, R79, RZ ;  /* 0x0000004f374fb210 */ /* 0x000fe40007ffe0ff */
[C---:B------:R-:W-:Y:S02]  /*5650*/  @!P3 SHF.L.U32 R55, R54.reuse, 0x1, RZ ;  /* 0x000000013637b819 */ /* 0x040fe400000006ff */
[----:B0-----:R-:W-:Y:S02]  /*5660*/  @!P3 SHF.L.U64.HI R80, R54, 0x1, R79 ;  /* 0x000000013650b819 */ /* 0x001fe4000001024f */
[----:B------:R-:W-:-:S04]  /*5670*/  @!P3 IADD3 R78, P0, R55, c[0x0][0x180], RZ ;  /* 0x00006000374eba10 */ /* 0x000fc80007f1e0ff */
[C---:B------:R-:W-:Y:S02]  /*5680*/  @!P3 IADD3.X R79, R80.reuse, c[0x0][0x184], RZ, P0, !PT ;  /* 0x00006100504fba10 */ /* 0x040fe400007fe4ff */
[----:B------:R-:W-:Y:S02]  /*5690*/  @!P3 IADD3 R54, P0, R55, c[0x0][0x178], RZ ;  /* 0x00005e003736ba10 */ /* 0x000fe40007f1e0ff */
[C---:B------:R-:W-:Y:S02]  /*56a0*/  LOP3.LUT P2, RZ, R3.reuse, 0x8000, RZ, 0xc0, !PT ;  /* 0x0000800003ff7812 */ /* 0x040fe4000784c0ff */
[----:B------:R-:W-:Y:S01]  /*56b0*/  @!P3 IADD3.X R55, R80, c[0x0][0x17c], RZ, P0, !PT ;  /* 0x00005f005037ba10 */ /* 0x000fe200007fe4ff */
[----:B------:R-:W-:Y:S01]  /*56c0*/  HFMA2.MMA R80, -RZ, RZ, 0, 0 ;  /* 0x00000000ff507435 */ /* 0x000fe200000001ff */
[----:B------:R-:W-:Y:S02]  /*56d0*/  IADD3 R81, R0, 0x1c8, RZ ;  /* 0x000001c800517810 */ /* 0x000fe40007ffe0ff */
[----:B------:R-:W-:-:S07]  /*56e0*/  LOP3.LUT R3, R3, 0xfffffffd, RZ, 0xc0, !PT ;  /* 0xfffffffd03037812 */ /* 0x000fce00078ec0ff */
[----:B------:R0:W2:Y:S01]  /*56f0*/  @!P2 LDG.E R80, [R30.64] ;  /* 0x0000000e1e50a981 */ /* 0x0000a2000c1e1900 */
[----:B------:R-:W-:Y:S01]  /*5700*/  ISETP.GE.U32.AND P0, PT, R81, c[0x0][0x1e0], PT ;  /* 0x0000780051007a0c */ /* 0x000fe20003f06070 */
[----:B0-----:R-:W-:Y:S01]  /*5710*/  CS2R R30, SRZ ;  /* 0x00000000001e7805 */ /* 0x001fe2000001ff00 */
[----:B------:R-:W-:-:S05]  /*5720*/  @P3 LOP3.LUT R3, R3, 0x2, RZ, 0xfc, !PT ;  /* 0x0000000203033812 */ /* 0x000fca00078efcff */
[----:B------:R0:W2:Y:S02]  /*5730*/  @!P2 LDG.E R30, [R18.64] ;  /* 0x0000000e121ea981 */ /* 0x0000a4000c1e1900 */
[----:B0-----:R-:W-:Y:S02]  /*5740*/  SHF.R.S32.HI R18, RZ, 0x1f, R81 ;  /* 0x0000001fff127819 */ /* 0x001fe40000011451 */
[----:B------:R-:W-:Y:S02]  /*5750*/  STL [R1+0x4ec], R102 ;  /* 0x0004ec6601007387 */ /* 0x000fe40000100800 */
[----:B------:R-:W-:Y:S02]  /*5760*/  ISETP.GE.OR.EX P2, PT, R18, c[0x0][0x1e4], P1, P0 ;  /* 0x0000790012007a0c */ /* 0x000fe40000f46700 */
[----:B------:R-:W-:Y:S01]  /*5770*/  LOP3.LUT P0, RZ, R3, 0x4000, RZ, 0xc0, !PT ;  /* 0x0000400003ff7812 */ /* 0x000fe2000780c0ff */
[----:B------:R0:W-:Y:S04]  /*5780*/  STL [R1+0x4f8], R102 ;  /* 0x0004f86601007387 */ /* 0x0001e80000100800 */
        /* <DEDUP_REMOVED lines=9> */
[----:B------:R-:W-:Y:S02]  /*5820*/  @!P2 IADD3 R37, R19, R36, RZ ;  /* 0x000000241325a210 */ /* 0x000fe40007ffe0ff */
[C---:B------:R-:W-:Y:S02]  /*5830*/  @!P2 SHF.L.U32 R36, R18.reuse, 0x1, RZ ;  /* 0x000000011224a819 */ /* 0x040fe400000006ff */
[----:B------:R-:W-:Y:S02]  /*5840*/  @!P2 SHF.L.U64.HI R37, R18, 0x1, R37 ;  /* 0x000000011225a819 */ /* 0x000fe40000010225 */
[----:B------:R-:W-:Y:S02]  /*5850*/  @!P2 IADD3 R18, P0, R36, c[0x0][0x180], RZ ;  /* 0x000060002412aa10 */ /* 0x000fe40007f1e0ff */
[----:B------:R-:W-:Y:S02]  /*5860*/  LOP3.LUT R3, R3, 0xfffffffe, RZ, 0xc0, !PT ;  /* 0xfffffffe03037812 */ /* 0x000fe400078ec0ff */
[----:B------:R-:W-:-:S02]  /*5870*/  @!P2 IADD3.X R19, R37, c[0x0][0x184], RZ, P0, !PT ;  /* 0x000061002513aa10 */ /* 0x000fc400007fe4ff */
[----:B------:R-:W-:Y:S02]  /*5880*/  @!P2 IADD3 R36, P0, R36, c[0x0][0x178], RZ ;  /* 0x00005e002424aa10 */ /* 0x000fe40007f1e0ff */
[----:B------:R-:W-:Y:S02]  /*5890*/  @P2 LOP3.LUT R3, R3, 0x1, RZ, 0xfc, !PT ;  /* 0x0000000103032812 */ /* 0x000fe400078efcff */
[----:B------:R-:W-:Y:S02]  /*58a0*/  @!P2 IADD3.X R37, R37, c[0x0][0x17c], RZ, P0, !PT ;  /* 0x00005f002525aa10 */ /* 0x000fe400007fe4ff */
[----:B------:R-:W-:Y:S01]  /*58b0*/  LOP3.LUT P2, RZ, R2, 0x8, RZ, 0xc0, !PT ;  /* 0x0000000802ff7812 */ /* 0x000fe2000784c0ff */
[----:B------:R-:W-:Y:S01]  /*58c0*/  HFMA2.MMA R81, -RZ, RZ, 0, 0 ;  /* 0x00000000ff517435 */ /* 0x000fe200000001ff */
[----:B------:R-:W-:-:S11]  /*58d0*/  LOP3.LUT P0, RZ, R3, 0x1000, RZ, 0xc0, !PT ;  /* 0x0000100003ff7812 */ /* 0x000fd6000780c0ff */
[----:B------:R0:W2:Y:S04]  /*58e0*/  @!P2 LDG.E R81, [R72.64] ;  /* 0x0000000e4851a981 */ /* 0x0000a8000c1e1900 */
[----:B------:R1:W2:Y:S01]  /*58f0*/  @!P2 LDG.E R47, [R34.64] ;  /* 0x0000000e222fa981 */ /* 0x0002a2000c1e1900 */
[----:B0-----:R-:W-:-:S04]  /*5900*/  IADD3 R73, R0, 0x1d0, RZ ;  /* 0x000001d000497810 */ /* 0x001fc80007ffe0ff */
[----:B-1----:R-:W-:Y:S02]  /*5910*/  SHF.R.S32.HI R34, RZ, 0x1f, R73 ;  /* 0x0000001fff227819 */ /* 0x002fe40000011449 */
[----:B------:R-:W-:Y:S02]  /*5920*/  ISETP.GE.U32.AND P2, PT, R73, c[0x0][0x1e0], PT ;  /* 0x0000780049007a0c */ /* 0x000fe40003f46070 */
[----:B------:R-:W-:Y:S02]  /*5930*/  MOV R72, RZ ;  /* 0x000000ff00487202 */ /* 0x000fe40000000f00 */
[----:B------:R-:W-:-:S04]  /*5940*/  ISETP.GE.OR.EX P2, PT, R34, c[0x0][0x1e4], P1, P2 ;  /* 0x0000790022007a0c */ /* 0x000fc80000f46720 */
[----:B------:R0:W2:Y:S01]  /*5950*/  @!P0 LDG.E R72, [R62.64] ;  /* 0x0000000e3e488981 */ /* 0x0000a2000c1e1900 */
[----:B------:R-:W-:Y:S01]  /*5960*/  LOP3.LUT P3, RZ, R2, 0x10, RZ, 0xc0, !PT ;  /* 0x0000001002ff7812 */ /* 0x000fe2000786c0ff */
[----:B0-----:R-:W-:-:S07]  /*5970*/  CS2R R62, SRZ ;  /* 0x00000000003e7805 */ /* 0x001fce000001ff00 */
[----:B------:R-:W-:Y:S01]  /*5980*/  @!P2 MOV R35, R7 ;  /* 0x000000070023a202 */ /* 0x000fe20000000f00 */
[----:B------:R0:W2:Y:S04]  /*5990*/  @!P0 LDG.E R62, [R38.64] ;  /* 0x0000000e263e8981 */ /* 0x0000a8000c1e1900 */
[----:B------:R1:W2:Y:S01]  /*59a0*/  @!P3 LDG.E R63, [R40.64] ;  /* 0x0000000e283fb981 */ /* 0x0002a2000c1e1900 */
[----:B0-----:R-:W-:Y:S01]  /*59b0*/  @!P2 IMAD R38, R34, c[0x0][0x1d8], RZ ;  /* 0x000076002226aa24 */ /* 0x001fe200078e02ff */
[----:B------:R-:W-:-:S03]  /*59c0*/  @!P2 MOV R34, R4 ;  /* 0x000000040022a202 */ /* 0x000fc60000000f00 */
[C---:B------:R-:W-:Y:S02]  /*59d0*/  @!P2 IMAD R38, R73.reuse, c[0x0][0x1dc], R38 ;  /* 0x000077004926aa24 */ /* 0x040fe400078e0226 */
[----:B------:R-:W-:Y:S01]  /*59e0*/  @!P2 IMAD.WIDE.U32 R34, R73, c[0x0][0x1d8], R34 ;  /* 0x000076004922aa25 */ /* 0x000fe200078e0022 */
[----:B------:R-:W-:Y:S01]  /*59f0*/  HFMA2.MMA R73, -RZ, RZ, 0, 0 ;  /* 0x00000000ff497435 */ /* 0x000fe200000001ff */
[----:B-1----:R-:W-:-:S03]  /*5a00*/  IADD3 R40, R0, 0x1d8, RZ ;  /* 0x000001d800287810 */ /* 0x002fc60007ffe0ff */
[----:B------:R-:W-:-:S06]  /*5a10*/  @!P2 IADD3 R39, R35, R38, RZ ;  /* 0x000000262327a210 */ /* 0x000fcc0007ffe0ff */
[----:B------:R0:W2:Y:S01]  /*5a20*/  @!P3 LDG.E R73, [R32.64] ;  /* 0x0000000e2049b981 */ /* 0x0000a2000c1e1900 */
[----:B------:R-:W-:Y:S02]  /*5a30*/  ISETP.GE.U32.AND P3, PT, R40, c[0x0][0x1e0], PT ;  /* 0x0000780028007a0c */ /* 0x000fe40003f66070 */
        /* <DEDUP_REMOVED lines=27> */
[----:B------:R0:W3:Y:S01]  /*5bf0*/  @!P4 LDG.E R86, [R56.64] ;  /* 0x0000000e3856c981 */ /* 0x0000e2000c1e1900 */
[----:B------:R-:W-:-:S03]  /*5c00*/  LOP3.LUT P5, RZ, R2, 0x40, RZ, 0xc0, !PT ;  /* 0x0000004002ff7812 */ /* 0x000fc600078ac0ff */
[----:B------:R1:W3:Y:S01]  /*5c10*/  @!P4 LDG.E R87, [R74.64] ;  /* 0x0000000e4a57c981 */ /* 0x0002e2000c1e1900 */
        /* <DEDUP_REMOVED lines=27> */
[----:B------:R-:W-:Y:S01]  /*5dd0*/  @!P4 SHF.L.U32 R56, R42, 0x1, RZ ;  /* 0x000000012a38c819 */ /* 0x000fe200000006ff */
[----:B------:R1:W3:Y:S01]  /*5de0*/  @!P2 LDG.E R91, [R96.64] ;  /* 0x0000000e605ba981 */ /* 0x0002e2000c1e1900 */
[----:B0-----:R-:W-:Y:S02]  /*5df0*/  @!P5 MOV R44, R4 ;  /* 0x00000004002cd202 */ /* 0x001fe40000000f00 */
[----:B------:R-:W-:Y:S01]  /*5e00*/  @!P5 MOV R45, R7 ;  /* 0x00000007002dd202 */ /* 0x000fe20000000f00 */
[----:B------:R-:W-:Y:S01]  /*5e10*/  @!P5 IMAD R65, R64, c[0x0][0x1dc], R65 ;  /* 0x000077004041da24 */ /* 0x000fe200078e0241 */
[----:B------:R-:W-:Y:S01]  /*5e20*/  @!P4 SHF.L.U64.HI R57, R42, 0x1, R57 ;  /* 0x000000012a39c819 */ /* 0x000fe20000010239 */
[----:B------:R0:W3:Y:S01]  /*5e30*/  @!P6 LDG.E R92, [R82.64] ;  /* 0x0000000e525ce981 */ /* 0x0000e2000c1e1900 */
[----:B------:R-:W-:Y:S01]  /*5e40*/  @!P4 IADD3 R42, P0, R56, c[0x0][0x180], RZ ;  /* 0x00006000382aca10 */ /* 0x000fe20007f1e0ff */
[----:B------:R-:W-:-:S03]  /*5e50*/  @!P5 IMAD.WIDE.U32 R44, R64, c[0x0][0x1d8], R44 ;  /* 0x00007600402cda25 */ /* 0x000fc600078e002c */
[----:B------:R-:W-:Y:S02]  /*5e60*/  @!P4 IADD3.X R43, R57, c[0x0][0x184], RZ, P0, !PT ;  /* 0x00006100392bca10 */ /* 0x000fe400007fe4ff */
[----:B------:R-:W-:Y:S02]  /*5e70*/  @!P4 IADD3 R56, P0, R56, c[0x0][0x178], RZ ;  /* 0x00005e003838ca10 */ /* 0x000fe40007f1e0ff */
[----:B------:R-:W-:Y:S02]  /*5e80*/  @!P5 IADD3 R65, R45, R65, RZ ;  /* 0x000000412d41d210 */ /* 0x000fe40007ffe0ff */
[C---:B------:R-:W-:Y:S01]  /*5e90*/  @!P5 SHF.L.U32 R64, R44.reuse, 0x1, RZ ;  /* 0x000000012c40d819 */ /* 0x040fe200000006ff */
[----:B0-----:R-:W-:Y:S01]  /*5ea0*/  CS2R R82, SRZ ;  /* 0x0000000000527805 */ /* 0x001fe2000001ff00 */
[----:B------:R-:W-:Y:S02]  /*5eb0*/  @!P4 IADD3.X R57, R57, c[0x0][0x17c], RZ, P0, !PT ;  /* 0x00005f003939ca10 */ /* 0x000fe400007fe4ff */
[----:B------:R-:W-:-:S02]  /*5ec0*/  @!P5 SHF.L.U64.HI R65, R44, 0x1, R65 ;  /* 0x000000012c41d819 */ /* 0x000fc40000010241 */
[----:B------:R-:W-:Y:S01]  /*5ed0*/  @!P5 IADD3 R44, P0, R64, c[0x0][0x180], RZ ;  /* 0x00006000402cda10 */ /* 0x000fe20007f1e0ff */
[----:B------:R0:W3:Y:S01]  /*5ee0*/  @!P6 LDG.E R82, [R48.64] ;  /* 0x0000000e3052e981 */ /* 0x0000e2000c1e1900 */
[----:B------:R-:W-:Y:S02]  /*5ef0*/  IADD3 R94, R0, 0x1f0, RZ ;  /* 0x000001f0005e7810 */ /* 0x000fe40007ffe0ff */
[----:B------:R-:W-:Y:S02]  /*5f00*/  @!P5 IADD3.X R45, R65, c[0x0][0x184], RZ, P0, !PT ;  /* 0x00006100412dda10 */ /* 0x000fe400007fe4ff */
[----:B------:R-:W-:Y:S02]  /*5f10*/  @!P5 IADD3 R64, P0, R64, c[0x0][0x178], RZ ;  /* 0x00005e004040da10 */ /* 0x000fe40007f1e0ff */
[----:B------:R-:W-:Y:S02]  /*5f20*/  ISETP.GE.U32.AND P6, PT, R94, c[0x0][0x1e0], PT ;  /* 0x000078005e007a0c */ /* 0x000fe40003fc6070 */
[----:B0-----:R-:W-:-:S02]  /*5f30*/  SHF.R.S32.HI R48, RZ, 0x1f, R94 ;  /* 0x0000001fff307819 */ /* 0x001fc4000001145e */
[----:B------:R-:W-:Y:S02]  /*5f40*/  @!P5 IADD3.X R65, R65, c[0x0][0x17c], RZ, P0, !PT ;  /* 0x00005f004141da10 */ /* 0x000fe400007fe4ff */
        /* <DEDUP_REMOVED lines=29> */
[----:B------:R-:W-:Y:S02]  /*6120*/  @!P0 MOV R52, R4 ;  /* 0x0000000400348202 */ /* 0x000fe40000000f00 */
[----:B------:R-:W-:Y:S01]  /*6130*/  @!P0 MOV R53, R7 ;  /* 0x0000000700358202 */ /* 0x000fe20000000f00 */
[----:B------:R-:W-:-:S04]  /*6140*/  @!P0 IMAD R61, R60, c[0x0][0x1dc], R61 ;  /* 0x000077003c3d8a24 */ /* 0x000fc800078e023d */
[----:B------:R-:W-:Y:S01]  /*6150*/  @!P0 IMAD.WIDE.U32 R52, R60, c[0x0][0x1d8], R52 ;  /* 0x000076003c348a25 */ /* 0x000fe200078e0034 */
[----:B------:R0:W3:Y:S01]  /*6160*/  @!P3 LDG.E R96, [R68.64] ;  /* 0x0000000e4460b981 */ /* 0x0000e2000c1e1900 */
[----:B------:R-:W-:-:S03]  /*6170*/  LOP3.LUT P2, RZ, R122, 0x2000000, RZ, 0xc0, !PT ;  /* 0x020000007aff7812 */ /* 0x000fc6000784c0ff */
[----:B------:R-:W-:Y:S02]  /*6180*/  @!P0 IADD3 R61, R53, R61, RZ ;  /* 0x0000003d353d8210 */ /* 0x000fe40007ffe0ff */
[----:B------:R-:W-:Y:S01]  /*6190*/  @!P0 SHF.L.U32 R60, R52, 0x1, RZ ;  /* 0x00000001343c8819 */ /* 0x000fe200000006ff */
[----:B0-----:R-:W-:Y:S01]  /*61a0*/  CS2R R68, SRZ ;  /* 0x0000000000447805 */ /* 0x001fe2000001ff00 */
[----:B------:R-:W-:Y:S02]  /*61b0*/  LOP3.LUT R122, R122, 0xf7ffffff, RZ, 0xc0, !PT ;  /* 0xf7ffffff7a7a7812 */ /* 0x000fe400078ec0ff */
[----:B------:R-:W-:-:S03]  /*61c0*/  @!P0 SHF.L.U64.HI R61, R52, 0x1, R61 ;  /* 0x00000001343d8819 */ /* 0x000fc6000001023d */
[----:B------:R0:W3:Y:S01]  /*61d0*/  @!P3 LDG.E R68, [R70.64] ;  /* 0x0000000e4644b981 */ /* 0x0000e2000c1e1900 */
[----:B------:R-:W-:Y:S02]  /*61e0*/  @!P0 IADD3 R52, P3, R60, c[0x0][0x180], RZ ;  /* 0x000060003c348a10 */ /* 0x000fe40007f7e0ff */
[----:B------:R-:W-:Y:S02]  /*61f0*/  @P1 LOP3.LUT R122, R122, 0x8000000, RZ, 0xfc, !PT ;  /* 0x080000007a7a1812 */ /* 0x000fe400078efcff */
[C---:B------:R-:W-:Y:S02]  /*6200*/  @!P0 IADD3.X R53, R61.reuse, c[0x0][0x184], RZ, P3, !PT ;  /* 0x000061003d358a10 */ /* 0x040fe40001ffe4ff */
[----:B------:R-:W-:Y:S02]  /*6210*/  @!P0 IADD3 R60, P3, R60, c[0x0][0x178], RZ ;  /* 0x00005e003c3c8a10 */ /* 0x000fe40007f7e0ff */
[----:B------:R-:W-:Y:S02]  /*6220*/  LOP3.LUT R122, R122, 0xefffffff, RZ, 0xc0, !PT ;  /* 0xefffffff7a7a7812 */ /* 0x000fe400078ec0ff */
[----:B------:R-:W-:-:S02]  /*6230*/  @!P0 IADD3.X R61, R61, c[0x0][0x17c], RZ, P3, !PT ;  /* 0x00005f003d3d8a10 */ /* 0x000fc40001ffe4ff */
[----:B------:R-:W-:Y:S02]  /*6240*/  @P0 LOP3.LUT R122, R122, 0x10000000, RZ, 0xfc, !PT ;  /* 0x100000007a7a0812 */ /* 0x000fe400078efcff */
[----:B------:R-:W-:Y:S01]  /*6250*/  LOP3.LUT P0, RZ, R3, 0x2, RZ, 0xc0, !PT ;  /* 0x0000000203ff7812 */ /* 0x000fe2000780c0ff */
[----:B0-----:R-:W-:Y:S01]  /*6260*/  HFMA2.MMA R70, -RZ, RZ, 0, 0 ;  /* 0x00000000ff467435 */ /* 0x001fe200000001ff */
        /* <DEDUP_REMOVED lines=18> */
[----:B------:R0:W-:Y:S01]  /*6390*/  STL [R1+0x538], R114 ;  /* 0x0005387201007387 */ /* 0x0001e20000100800 */
[----:B--2---:R-:W-:-:S03]  /*63a0*/  @!P2 SHF.R.U32.HI R54, RZ, 0x10, R102 ;  /* 0x00000010ff36a819 */ /* 0x004fc60000011666 */
[----:B------:R-:W-:Y:S01]  /*63b0*/  STL [R1+0x4c8], R124 ;  /* 0x0004c87c01007387 */ /* 0x000fe20000100800 */
[----:B------:R-:W-:-:S03]  /*63c0*/  @!P2 PRMT R125, R54, 0x7610, R125 ;  /* 0x00007610367da816 */ /* 0x000fc6000000007d */
[----:B------:R-:W-:Y:S04]  /*63d0*/  STL [R1+0x4d8], R124 ;  /* 0x0004d87c01007387 */ /* 0x000fe80000100800 */
[----:B------:R1:W-:Y:S04]  /*63e0*/  STL.S16 [R1+0x268], R125 ;  /* 0x0002687d01007387 */ /* 0x0003e80000100600 */
[----:B0-----:R-:W2:Y:S04]  /*63f0*/  LDL.LU R114, [R1+0x2f8] ;  /* 0x0002f80001727983 */ /* 0x001ea80000300800 */
[----:B------:R0:W-:Y:S04]  /*6400*/  STL [R1+0x4e4], R124 ;  /* 0x0004e47c01007387 */ /* 0x0001e80000100800 */
[----:B-1----:R-:W3:Y:S01]  /*6410*/  LDL.LU R125, [R1+0x57c] ;  /* 0x00057c00017d7983 */ /* 0x002ee20000300800 */
        /* <DEDUP_REMOVED lines=9> */
[----:B------:R-:W-:Y:S02]  /*64b0*/  MOV R54, RZ ;  /* 0x000000ff00367202 */ /* 0x000fe40000000f00 */
[----:B------:R-:W-:-:S04]  /*64c0*/  @P0 LOP3.LUT R122, R122, 0x20000000, RZ, 0xfc, !PT ;  /* 0x200000007a7a0812 */ /* 0x000fc800078efcff */
[----:B------:R0:W3:Y:S01]  /*64d0*/  @!P1 LDG.E R54, [R18.64] ;  /* 0x0000000e12369981 */ /* 0x0000e2000c1e1900 */
[C---:B------:R-:W-:Y:S02]  /*64e0*/  LOP3.LUT P0, RZ, R122.reuse, 0x800000, RZ, 0xc0, !PT ;  /* 0x008000007aff7812 */ /* 0x040fe4000780c0ff */
[----:B------:R-:W-:Y:S01]  /*64f0*/  LOP3.LUT R122, R122, 0xbfffffff, RZ, 0xc0, !PT ;  /* 0xbfffffff7a7a7812 */ /* 0x000fe200078ec0ff */
[----:B0-----:R-:W-:-:S03]  /*6500*/  HFMA2.MMA R18, -RZ, RZ, 0, 0 ;  /* 0x00000000ff127435 */ /* 0x001fc600000001ff */
[----:B------:R-:W-:-:S07]  /*6510*/  @P1 LOP3.LUT R122, R122, 0x40000000, RZ, 0xfc, !PT ;  /* 0x400000007a7a1812 */ /* 0x000fce00078efcff */
[----:B------:R0:W3:Y:S01]  /*6520*/  @!P1 LDG.E R18, [R36.64] ;  /* 0x0000000e24129981 */ /* 0x0000e2000c1e1900 */
[----:B------:R-:W-:-:S03]  /*6530*/  LOP3.LUT P1, RZ, R122, 0x1000000, RZ, 0xc0, !PT ;  /* 0x010000007aff7812 */ /* 0x000fc6000782c0ff */
[----:B------:R-:W-:Y:S10]  /*6540*/  STL [R1+0x48c], R113 ;  /* 0x00048c7101007387 */ /* 0x000ff40000100800 */
[----:B----4-:R-:W-:Y:S01]  /*6550*/  @!P1 SHF.R.U32.HI R19, RZ, 0x10, R124 ;  /* 0x00000010ff139819 */ /* 0x010fe2000001167c */
[----:B------:R-:W-:Y:S04]  /*6560*/  STL [R1+0x498], R113 ;  /* 0x0004987101007387 */ /* 0x000fe80000100800 */
[----:B------:R-:W-:Y:S04]  /*6570*/  STL [R1+0x4a4], R113 ;  /* 0x0004a47101007387 */ /* 0x000fe80000100800 */
        /* <DEDUP_REMOVED lines=17> */
[----:B------:R0:W-:Y:S01]  /*6690*/  STL [R1+0x578], R119 ;  /* 0x0005787701007387 */ /* 0x0001e20000100800 */
[----:B----4-:R-:W-:-:S03]  /*66a0*/  @!P1 SHF.R.U32.HI R19, RZ, 0x10, R113 ;  /* 0x00000010ff139819 */ /* 0x010fc60000011671 */
[----:B------:R-:W-:Y:S01]  /*66b0*/  STL [R1+0x4bc], R123 ;  /* 0x0004bc7b01007387 */ /* 0x000fe20000100800 */
[----:B0-----:R-:W-:-:S03]  /*66c0*/  PRMT R119, RZ, 0x7610, R119 ;  /* 0x00007610ff777816 */ /* 0x001fc60000000077 */
        /* <DEDUP_REMOVED lines=20> */
[----:B------:R-:W-:Y:S04]  /*6810*/  STL [R1+0x518], R107 ;  /* 0x0005186b01007387 */ /* 0x000fe80000100800 */
        /* <DEDUP_REMOVED lines=8> */
[----:B0-----:R-:W4:Y:S02]  /*68a0*/  LDL.S16 R125, [R1+0x26a] ;  /* 0x00026a00017d7983 */ /* 0x001f240000100600 */
        /* <DEDUP_REMOVED lines=16> */
[----:B0-----:R-:W3:Y:S04]  /*69b0*/  LDL.LU R123, [R1+0x2e0] ;  /* 0x0002e000017b7983 */ /* 0x001ee80000300800 */
[----:B------:R-:W-:Y:S04]  /*69c0*/  STL [R1+0x45c], R109 ;  /* 0x00045c6d01007387 */ /* 0x000fe80000100800 */
[----:B------:R-:W-:Y:S04]  /*69d0*/  STL [R1+0x468], R109 ;  /* 0x0004686d01007387 */ /* 0x000fe80000100800 */
[----:B------:R-:W-:Y:S04]  /*69e0*/  STL [R1+0x47c], R109 ;  /* 0x00047c6d01007387 */ /* 0x000fe80000100800 */
[----:B------:R-:W-:Y:S04]  /*69f0*/  STL [R1+0x514], R109 ;  /* 0x0005146d01007387 */ /* 0x000fe80000100800 */
[----:B------:R0:W-:Y:S04]  /*6a00*/  STL [R1+0x520], R109 ;  /* 0x0005206d01007387 */ /* 0x0001e80000100800 */
[----:B------:R4:W-:Y:S01]  /*6a10*/  STL.S16 [R1+0x25e], R119 ;  /* 0x00025e7701007387 */ /* 0x0009e20000100600 */
[----:B0-----:R-:W-:-:S03]  /*6a20*/  PRMT R109, R119, 0x7610, R109 ;  /* 0x00007610776d7816 */ /* 0x001fc6000000006d */
[----:B----4-:R-:W4:Y:S01]  /*6a30*/  LDL.LU R119, [R1+0x564] ;  /* 0x0005640001777983 */ /* 0x010f220000300800 */
[----:B--2---:R-:W-:-:S04]  /*6a40*/  PRMT R125, RZ, 0x7610, R125 ;  /* 0x00007610ff7d7816 */ /* 0x004fc8000000007d */
[----:B------:R-:W-:Y:S01]  /*6a50*/  PRMT R36, R125, 0x7610, R36 ;  /* 0x000076107d247816 */ /* 0x000fe20000000024 */
[----:B------:R0:W-:Y:S04]  /*6a60*/  STL.S16 [R1+0x252], R125 ;  /* 0x0002527d01007387 */ /* 0x0001e80000100600 */
[----:B0-----:R-:W2:Y:S01]  /*6a70*/  LDL.LU R125, [R1+0x550] ;  /* 0x00055000017d7983 */ /* 0x001ea20000300800 */
[----:B------:R-:W-:Y:S02]  /*6a80*/  LOP3.LUT P2, RZ, R2, 0x2, RZ, 0xc0, !PT ;  /* 0x0000000202ff7812 */ /* 0x000fe4000784c0ff */
[----:B------:R-:W-:Y:S01]  /*6a90*/  MOV R19, RZ ;  /* 0x000000ff00137202 */ /* 0x000fe20000000f00 */
[----:B------:R-:W-:Y:S01]  /*6aa0*/  STL [R1+0x49c], R116 ;  /* 0x00049c7401007387 */ /* 0x000fe20000100800 */
[----:B------:R-:W-:-:S03]  /*6ab0*/  @!P1 PRMT R117, R124, 0x7610, R117 ;  /* 0x000076107c759816 */ /* 0x000fc60000000075 */
[----:B------:R0:W-:Y:S06]  /*6ac0*/  STL [R1+0x4b0], R116 ;  /* 0x0004b07401007387 */ /* 0x0001ec0000100800 */
[----:B------:R3:W5:Y:S01]  /*6ad0*/  @!P2 LDG.E R19, [R34.64] ;  /* 0x0000000e2213a981 */ /* 0x000762000c1e1900 */
[----:B0-----:R-:W-:-:S03]  /*6ae0*/  PRMT R116, RZ, 0x7610, R116 ;  /* 0x00007610ff747816 */ /* 0x001fc60000000074 */
[----:B------:R0:W-:Y:S01]  /*6af0*/  @!P1 STL.S16 [R1+0x25a], R117 ;  /* 0x00025a7501009387 */ /* 0x0001e20000100600 */
[----:B---3--:R-:W-:Y:S01]  /*6b00*/  @!P0 SHF.R.U32.HI R35, RZ, 0x10, R123 ;  /* 0x00000010ff238819 */ /* 0x008fe2000001167b */
[----:B------:R-:W-:Y:S01]  /*6b10*/  HFMA2.MMA R34, -RZ, RZ, 0, 0 ;  /* 0x00000000ff227435 */ /* 0x000fe200000001ff */
[----:B------:R-:W-:Y:S02]  /*6b20*/  @!P1 PRMT R109, R113, 0x7610, R109 ;  /* 0x00007610716d9816 */ /* 0x000fe4000000006d */
[----:B------:R-:W-:Y:S01]  /*6b30*/  @!P0 PRMT R116, R35, 0x7610, R116 ;  /* 0x0000761023748816 */ /* 0x000fe20000000074 */
[----:B0-----:R-:W3:Y:S01]  /*6b40*/  LDL.LU R117, [R1+0x2dc] ;  /* 0x0002dc0001757983 */ /* 0x001ee20000300800 */
[----:B------:R-:W-:-:S03]  /*6b50*/  @!P0 SHF.R.U32.HI R35, RZ, 0x10, R111 ;  /* 0x00000010ff238819 */ /* 0x000fc6000001166f */
[----:B------:R0:W-:Y:S01]  /*6b60*/  STL.S16 [R1+0x26e], R116 ;  /* 0x00026e7401007387 */ /* 0x0001e20000100600 */
[----:B----4-:R-:W-:-:S03]  /*6b70*/  PRMT R119, RZ, 0x7610, R119 ;  /* 0x00007610ff777816 */ /* 0x010fc60000000077 */
[----:B------:R4:W-:Y:S01]  /*6b80*/  @!P1 STL.S16 [R1+0x25e], R109 ;  /* 0x00025e6d01009387 */ /* 0x0009e20000100600 */
[----:B------:R-:W-:-:S03]  /*6b90*/  @!P0 PRMT R119, R35, 0x7610, R119 ;  /* 0x0000761023778816 */ /* 0x000fc60000000077 */
[----:B------:R1:W5:Y:S04]  /*6ba0*/  @!P2 LDG.E R34, [R38.64] ;  /* 0x0000000e2622a981 */ /* 0x000368000c1e1900 */
[----:B0-----:R-:W5:Y:S04]  /*6bb0*/  LDL.LU R116, [R1+0x2d0] ;  /* 0x0002d00001747983 */ /* 0x001f680000300800 */
[----:B----4-:R-:W4:Y:S04]  /*6bc0*/  LDL.LU R109, [R1+0x2e4] ;  /* 0x0002e400016d7983 */ /* 0x010f280000300800 */
[----:B------:R0:W-:Y:S04]  /*6bd0*/  STL.S16 [R1+0x26c], R119 ;  /* 0x00026c7701007387 */ /* 0x0001e80000100600 */
[----:B0-----:R-:W5:Y:S01]  /*6be0*/  LDL.LU R119, [R1+0x55c] ;  /* 0x00055c0001777983 */ /* 0x001f620000300800 */
[----:B--2---:R-:W-:-:S04]  /*6bf0*/  PRMT R125, RZ, 0x7610, R125 ;  /* 0x00007610ff7d7816 */ /* 0x004fc8000000007d */
[----:B-1----:R-:W-:Y:S01]  /*6c00*/  PRMT R39, R125, 0x7610, R39 ;  /* 0x000076107d277816 */ /* 0x002fe20000000027 */
[----:B------:R0:W-:Y:S04]  /*6c10*/  STL.S16 [R1+0x240], R125 ;  /* 0x0002407d01007387 */ /* 0x0001e80000100600 */
[----:B0-----:R-:W2:Y:S01]  /*6c20*/  LDL.LU R125, [R1+0x54c] ;  /* 0x00054c00017d7983 */ /* 0x001ea20000300800 */
[C---:B------:R-:W-:Y:S02]  /*6c30*/  LOP3.LUT P1, RZ, R122.reuse, 0x200000, RZ, 0xc0, !PT ;  /* 0x002000007aff7812 */ /* 0x040fe4000782c0ff */
[----:B------:R-:W-:-:S04]  /*6c40*/  LOP3.LUT R122, R122, 0x7fffffff, RZ, 0xc0, !PT ;  /* 0x7fffffff7a7a7812 */ /* 0x000fc800078ec0ff */
[----:B------:R-:W-:Y:S02]  /*6c50*/  @P2 LOP3.LUT R122, R122, 0x80000000, RZ, 0xfc, !PT ;  /* 0x800000007a7a2812 */ /* 0x000fe400078efcff */
[----:B------:R-:W-:Y:S02]  /*6c60*/  LOP3.LUT P3, RZ, R2, 0x4, RZ, 0xc0, !PT ;  /* 0x0000000402ff7812 */ /* 0x000fe4000786c0ff */
[----:B------:R-:W-:Y:S02]  /*6c70*/  LOP3.LUT P2, RZ, R122, 0x400000, RZ, 0xc0, !PT ;  /* 0x004000007aff7812 */ /* 0x000fe4000784c0ff */
[----:B------:R-:W-:Y:S01]  /*6c80*/  MOV R35, RZ ;  /* 0x000000ff00237202 */ /* 0x000fe20000000f00 */
[----:B------:R-:W-:Y:S04]  /*6c90*/  STL [R1+0x484], R112 ;  /* 0x0004847001007387 */ /* 0x000fe80000100800 */
[----:B------:R-:W-:Y:S04]  /*6ca0*/  STL [R1+0x490], R112 ;  /* 0x0004907001007387 */ /* 0x000fe80000100800 */
[----:B------:R0:W-:Y:S02]  /*6cb0*/  STL [R1+0x4a0], R112 ;  /* 0x0004a07001007387 */ /* 0x0001e40000100800 */
[----:B---3--:R-:W-:-:S02]  /*6cc0*/  @!P2 PRMT R37, R117, 0x7610, R37 ;  /* 0x000076107525a816 */ /* 0x008fc40000000025 */
[----:B------:R1:W3:Y:S01]  /*6cd0*/  @!P3 LDG.E R35, [R32.64] ;  /* 0x0000000e2023b981 */ /* 0x0002e2000c1e1900 */
[----:B0-----:R-:W-:Y:S02]  /*6ce0*/  PRMT R112, RZ, 0x7610, R112 ;  /* 0x00007610ff707816 */ /* 0x001fe40000000070 */
[----:B-1----:R-:W-:Y:S01]  /*6cf0*/  @!P2 SHF.R.U32.HI R33, RZ, 0x10, R117 ;  /* 0x00000010ff21a819 */ /* 0x002fe20000011675 */
[----:B------:R-:W-:Y:S03]  /*6d00*/  STL [R1+0x46c], R110 ;  /* 0x00046c6e01007387 */ /* 0x000fe60000100800 */
[----:B------:R-:W-:Y:S01]  /*6d10*/  @!P2 PRMT R112, R33, 0x7610, R112 ;  /* 0x000076102170a816 */ /* 0x000fe20000000070 */
[----:B------:R-:W-:Y:S01]  /*6d20*/  STL [R1+0x478], R110 ;  /* 0x0004786e01007387 */ /* 0x000fe20000100800 */
[----:B----4-:R-:W-:-:S03]  /*6d30*/  @!P2 SHF.R.U32.HI R33, RZ, 0x10, R109 ;  /* 0x00000010ff21a819 */ /* 0x010fc6000001166d */
[----:B------:R0:W-:Y:S04]  /*6d40*/  STL [R1+0x488], R110 ;  /* 0x0004886e01007387 */ /* 0x0001e80000100800 */
[----:B------:R5:W-:Y:S01]  /*6d50*/  @!P2 STL.S16 [R1+0x246], R37 ;  /* 0x000246250100a387 */ /* 0x000be20000100600 */
[----:B------:R-:W-:-:S03]  /*6d60*/  HFMA2.MMA R32, -RZ, RZ, 0, 0 ;  /* 0x00000000ff207435 */ /* 0x000fc600000001ff */
[----:B------:R-:W-:Y:S01]  /*6d70*/  STL [R1+0x43c], R106 ;  /* 0x00043c6a01007387 */ /* 0x000fe20000100800 */
[----:B0-----:R-:W-:-:S03]  /*6d80*/  PRMT R110, RZ, 0x7610, R110 ;  /* 0x00007610ff6e7816 */ /* 0x001fc6000000006e */
[----:B------:R-:W-:Y:S01]  /*6d90*/  STL [R1+0x448], R106 ;  /* 0x0004486a01007387 */ /* 0x000fe20000100800 */
[----:B-----5:R-:W-:-:S03]  /*6da0*/  @!P1 SHF.R.U32.HI R37, RZ, 0x10, R116 ;  /* 0x00000010ff259819 */ /* 0x020fc60000011674 */
[----:B------:R-:W-:Y:S01]  /*6db0*/  STL [R1+0x458], R106 ;  /* 0x0004586a01007387 */ /* 0x000fe20000100800 */
[----:B------:R-:W-:-:S03]  /*6dc0*/  @!P0 PRMT R107, R123, 0x7610, R107 ;  /* 0x000076107b6b8816 */ /* 0x000fc6000000006b */
[----:B------:R0:W-:Y:S01]  /*6dd0*/  STL [R1+0x510], R106 ;  /* 0x0005106a01007387 */ /* 0x0001e20000100800 */
[----:B------:R-:W-:-:S03]  /*6de0*/  @!P1 PRMT R110, R37, 0x7610, R110 ;  /* 0x00007610256e9816 */ /* 0x000fc6000000006e */
[----:B------:R1:W-:Y:S01]  /*6df0*/  STL.S16 [R1+0x250], R112 ;  /* 0x0002507001007387 */ /* 0x0003e20000100600 */
[----:B------:R-:W-:Y:S02]  /*6e00*/  @!P2 PRMT R36, R109, 0x7610, R36 ;  /* 0x000076106d24a816 */ /* 0x000fe40000000024 */
[----:B------:R-:W-:Y:S01]  /*6e10*/  PRMT R119, RZ, 0x7610, R119 ;  /* 0x00007610ff777816 */ /* 0x000fe20000000077 */
[----:B------:R-:W-:Y:S01]  /*6e20*/  STL [R1+0x4ac], R118 ;  /* 0x0004ac7601007387 */ /* 0x000fe20000100800 */
[----:B0-----:R-:W-:-:S03]  /*6e30*/  PRMT R106, RZ, 0x7610, R106 ;  /* 0x00007610ff6a7816 */ /* 0x001fc6000000006a */
[----:B------:R-:W-:Y:S01]  /*6e40*/  STL [R1+0x4b8], R118 ;  /* 0x0004b87601007387 */ /* 0x000fe20000100800 */
[----:B------:R-:W-:-:S03]  /*6e50*/  @!P2 PRMT R106, R33, 0x7610, R106 ;  /* 0x00007610216aa816 */ /* 0x000fc6000000006a */
[----:B-1----:R-:W4:Y:S04]  /*6e60*/  LDL.LU R112, [R1+0x2cc] ;  /* 0x0002cc0001707983 */ /* 0x002f280000300800 */
[----:B------:R0:W-:Y:S04]  /*6e70*/  @!P0 STL.S16 [R1+0x258], R107 ;  /* 0x0002586b01008387 */ /* 0x0001e80000100600 */
[----:B------:R1:W-:Y:S04]  /*6e80*/  STL.S16 [R1+0x272], R110 ;  /* 0x0002726e01007387 */ /* 0x0003e80000100600 */
[----:B------:R5:W-:Y:S04]  /*6e90*/  STL.S16 [R1+0x270], R106 ;  /* 0x0002706a01007387 */ /* 0x000be80000100600 */
[----:B0-----:R-:W3:Y:S04]  /*6ea0*/  LDL.LU R107, [R1+0x2d8] ;  /* 0x0002d800016b7983 */ /* 0x001ee80000300800 */
[----:B-1----:R-:W3:Y:S04]  /*6eb0*/  LDL.LU R110, [R1+0x2c0] ;  /* 0x0002c000016e7983 */ /* 0x002ee80000300800 */
        /* <DEDUP_REMOVED lines=50> */
[----:B------:R-:W-:Y:S01]  /*71e0*/  STL [R1+0x39c], R89 ;  /* 0x00039c5901007387 */ /* 0x000fe20000100800 */
[----:B------:R-:W-:-:S03]  /*71f0*/  PRMT R38, R125, 0x7610, R38 ;  /* 0x000076107d267816 */ /* 0x000fc60000000026 */
        /* <DEDUP_REMOVED lines=8> */
[----:B-----5:R-:W2:Y:S04]  /*7280*/  LDL.LU R106, [R1+0x2d4] ;  /* 0x0002d400016a7983 */ /* 0x020ea80000300800 */
[----:B------:R-:W-:Y:S04]  /*7290*/  @!P2 STL.S16 [R1+0x252], R36 ;  /* 0x000252240100a387 */ /* 0x000fe80000100600 */
[----:B------:R0:W-:Y:S04]  /*72a0*/  STL.S16 [R1+0x242], R125 ;  /* 0x0002427d01007387 */ /* 0x0001e80000100600 */
[----:B------:R1:W5:Y:S04]  /*72b0*/  @!P3 LDG.E R32, [R40.64] ;  /* 0x0000000e2820b981 */ /* 0x000368000c1e1900 */
[----:B0-----:R-:W2:Y:S04]  /*72c0*/  LDL.LU R125, [R1+0x2c8] ;  /* 0x0002c800017d7983 */ /* 0x001ea80000300800 */
[----:B------:R0:W-:Y:S01]  /*72d0*/  STL.S16 [R1+0x23a], R119 ;  /* 0x00023a7701007387 */ /* 0x0001e20000100600 */
[----:B-1----:R-:W-:-:S03]  /*72e0*/  PRMT R41, R119, 0x7610, R41 ;  /* 0x0000761077297816 */ /* 0x002fc60000000029 */
[----:B0-----:R-:W5:Y:S01]  /*72f0*/  LDL.LU R119, [R1+0x548] ;  /* 0x0005480001777983 */ /* 0x001f620000300800 */
[----:B------:R-:W-:Y:S02]  /*7300*/  LOP3.LUT P0, RZ, R122, 0x100000, RZ, 0xc0, !PT ;  /* 0x001000007aff7812 */ /* 0x000fe4000780c0ff */
[----:B------:R-:W-:-:S04]  /*7310*/  LOP3.LUT R2, R2, 0xfffffffe, RZ, 0xc0, !PT ;  /* 0xfffffffe02027812 */ /* 0x000fc800078ec0ff */
[----:B------:R-:W-:Y:S02]  /*7320*/  @P3 LOP3.LUT R2, R2, 0x1, RZ, 0xfc, !PT ;  /* 0x0000000102023812 */ /* 0x000fe400078efcff */
[----:B------:R-:W-:-:S05]  /*7330*/  LOP3.LUT P3, RZ, R122, 0x80000, RZ, 0xc0, !PT ;  /* 0x000800007aff7812 */ /* 0x000fca000786c0ff */
[----:B----4-:R-:W-:Y:S02]  /*7340*/  @!P0 PRMT R41, R112, 0x7610, R41 ;  /* 0x0000761070298816 */ /* 0x010fe40000000029 */
[----:B------:R-:W-:Y:S02]  /*7350*/  @!P1 PRMT R39, R116, 0x7610, R39 ;  /* 0x0000761074279816 */ /* 0x000fe40000000027 */
[----:B------:R-:W-:Y:S01]  /*7360*/  PRMT R108, RZ, 0x7610, R108 ;  /* 0x00007610ff6c7816 */ /* 0x000fe2000000006c */
[----:B------:R0:W-:Y:S01]  /*7370*/  @!P0 STL.S16 [R1+0x23a], R41 ;  /* 0x00023a2901008387 */ /* 0x0001e20000100600 */
[----:B------:R-:W-:Y:S02]  /*7380*/  PRMT R101, RZ, 0x7610, R101 ;  /* 0x00007610ff657816 */ /* 0x000fe40000000065 */
[----:B------:R-:W-:Y:S01]  /*7390*/  PRMT R115, RZ, 0x7610, R115 ;  /* 0x00007610ff737816 */ /* 0x000fe20000000073 */
[----:B------:R1:W-:Y:S01]  /*73a0*/  @!P1 STL.S16 [R1+0x240], R39 ;  /* 0x0002402701009387 */ /* 0x0003e20000100600 */
[----:B---3--:R-:W-:-:S02]  /*73b0*/  @!P1 SHF.R.U32.HI R37, RZ, 0x10, R107 ;  /* 0x00000010ff259819 */ /* 0x008fc4000001166b */
[----:B0-----:R-:W-:Y:S02]  /*73c0*/  @!P3 SHF.R.U32.HI R41, RZ, 0x10, R110 ;  /* 0x00000010ff29b819 */ /* 0x001fe4000001166e */
[----:B------:R-:W-:Y:S02]  /*73d0*/  @!P1 PRMT R108, R37, 0x7610, R108 ;  /* 0x00007610256c9816 */ /* 0x000fe4000000006c */
[----:B------:R-:W-:Y:S02]  /*73e0*/  @!P3 PRMT R101, R41, 0x7610, R101 ;  /* 0x000076102965b816 */ /* 0x000fe40000000065 */
[----:B-1----:R-:W-:Y:S01]  /*73f0*/  @!P0 SHF.R.U32.HI R39, RZ, 0x10, R112 ;  /* 0x00000010ff278819 */ /* 0x002fe20000011670 */
[----:B------:R0:W-:Y:S01]  /*7400*/  STL.S16 [R1+0x274], R108 ;  /* 0x0002746c01007387 */ /* 0x0001e20000100600 */
[----:B------:R-:W-:Y:S02]  /*7410*/  PRMT R118, RZ, 0x7610, R118 ;  /* 0x00007610ff767816 */ /* 0x000fe40000000076 */
[----:B------:R-:W-:Y:S01]  /*7420*/  @!P0 PRMT R115, R39, 0x7610, R115 ;  /* 0x0000761027738816 */ /* 0x000fe20000000073 */
[----:B------:R-:W-:Y:S01]  /*7430*/  STL.S16 [R1+0x236], RZ ;  /* 0x000236ff01007387 */ /* 0x000fe20000100600 */
[----:B------:R-:W-:-:S03]  /*7440*/  PRMT R40, R118, 0x7610, R40 ;  /* 0x0000761076287816 */ /* 0x000fc60000000028 */
[----:B0-----:R-:W3:Y:S04]  /*7450*/  LDL.LU R108, [R1+0x2bc] ;  /* 0x0002bc00016c7983 */ /* 0x001ee80000300800 */
[----:B------:R0:W-:Y:S04]  /*7460*/  STL.S16 [R1+0x23e], R118 ;  /* 0x00023e7601007387 */ /* 0x0001e80000100600 */
[----:B------:R1:W-:Y:S04]  /*7470*/  STL.S16 [R1+0x23c], R115 ;  /* 0x00023c7301007387 */ /* 0x0003e80000100600 */
[----:B0-----:R-:W4:Y:S04]  /*7480*/  LDL.S16 R118, [R1+0x236] ;  /* 0x0002360001767983 */ /* 0x001f280000100600 */
[----:B-1----:R-:W4:Y:S01]  /*7490*/  LDL.LU R115, [R1+0x2c4] ;  /* 0x0002c40001737983 */ /* 0x002f220000300800 */
[----:B--2---:R-:W-:-:S02]  /*74a0*/  @!P3 SHF.R.U32.HI R41, RZ, 0x10, R125 ;  /* 0x00000010ff29b819 */ /* 0x004fc4000001167d */
[----:B-----5:R-:W-:-:S04]  /*74b0*/  PRMT R119, RZ, 0x7610, R119 ;  /* 0x00007610ff777816 */ /* 0x020fc80000000077 */
[----:B------:R-:W-:-:S05]  /*74c0*/  @!P3 PRMT R119, R41, 0x7610, R119 ;  /* 0x000076102977b816 */ /* 0x000fca0000000077 */
[----:B------:R0:W-:Y:S04]  /*74d0*/  STL.S16 [R1+0x238], R119 ;  /* 0x0002387701007387 */ /* 0x0001e80000100600 */
[----:B0-----:R-:W2:Y:S01]  /*74e0*/  LDL.LU R119, [R1+0x544] ;  /* 0x0005440001777983 */ /* 0x001ea20000300800 */
[----:B------:R-:W-:-:S05]  /*74f0*/  @!P1 PRMT R38, R107, 0x7610, R38 ;  /* 0x000076106b269816 */ /* 0x000fca0000000026 */
[----:B------:R-:W-:Y:S01]  /*7500*/  @!P1 STL.S16 [R1+0x242], R38 ;  /* 0x0002422601009387 */ /* 0x000fe20000100600 */
[----:B------:R-:W-:Y:S02]  /*7510*/  LOP3.LUT P1, RZ, R122, 0x40000, RZ, 0xc0, !PT ;  /* 0x000400007aff7812 */ /* 0x000fe4000782c0ff */
[----:B------:R-:W-:Y:S02]  /*7520*/  PRMT R105, RZ, 0x7610, R105 ;  /* 0x00007610ff697816 */ /* 0x000fe40000000069 */
[----:B------:R-:W-:Y:S02]  /*7530*/  @!P0 SHF.R.U32.HI R39, RZ, 0x10, R106 ;  /* 0x00000010ff278819 */ /* 0x000fe4000001166a */
[----:B------:R-:W-:Y:S02]  /*7540*/  PRMT R103, RZ, 0x7610, R103 ;  /* 0x00007610ff677816 */ /* 0x000fe40000000067 */
[----:B------:R-:W-:-:S05]  /*7550*/  @!P0 PRMT R105, R39, 0x7610, R105 ;  /* 0x0000761027698816 */ /* 0x000fca0000000069 */
[----:B------:R0:W-:Y:S01]  /*7560*/  STL.S16 [R1+0x276], R105 ;  /* 0x0002766901007387 */ /* 0x0001e20000100600 */
[----:B---3--:R-:W-:-:S03]  /*7570*/  @!P1 SHF.R.U32.HI R41, RZ, 0x10, R108 ;  /* 0x00000010ff299819 */ /* 0x008fc6000001166c */
[----:B0-----:R-:W3:Y:S01]  /*7580*/  LDL.LU R105, [R1+0x2b0] ;  /* 0x0002b00001697983 */ /* 0x001ee20000300800 */
[----:B------:R-:W-:Y:S02]  /*7590*/  @!P1 PRMT R103, R41, 0x7610, R103 ;  /* 0x0000761029679816 */ /* 0x000fe40000000067 */
[----:B----4-:R-:W-:Y:S02]  /*75a0*/  @!P3 PRMT R118, R125, 0x7610, R118 ;  /* 0x000076107d76b816 */ /* 0x010fe40000000076 */
[----:B------:R-:W-:-:S03]  /*75b0*/  @!P1 SHF.R.U32.HI R41, RZ, 0x10, R115 ;  /* 0x00000010ff299819 */ /* 0x000fc60000011673 */
[----:B------:R0:W-:Y:S04]  /*75c0*/  @!P3 STL.S16 [R1+0x236], R118 ;  /* 0x000236760100b387 */ /* 0x0001e80000100600 */
[----:B------:R1:W-:Y:S04]  /*75d0*/  STL.S16 [R1+0x234], R101 ;  /* 0x0002346501007387 */ /* 0x0003e80000100600 */
[----:B0-----:R-:W4:Y:S04]  /*75e0*/  LDL.LU R118, [R1+0x540] ;  /* 0x0005400001767983 */ /* 0x001f280000300800 */
[----:B-1----:R-:W5:Y:S01]  /*75f0*/  LDL.LU R101, [R1+0x2b8] ;  /* 0x0002b80001657983 */ /* 0x002f620000300800 */
[----:B--2---:R-:W-:-:S04]  /*7600*/  PRMT R119, RZ, 0x7610, R119 ;  /* 0x00007610ff777816 */ /* 0x004fc80000000077 */
[----:B------:R-:W-:-:S05]  /*7610*/  @!P1 PRMT R119, R41, 0x7610, R119 ;  /* 0x0000761029779816 */ /* 0x000fca0000000077 */
[----:B------:R0:W-:Y:S04]  /*7620*/  STL.S16 [R1+0x27a], R119 ;  /* 0x00027a7701007387 */ /* 0x0001e80000100600 */
[----:B0-----:R-:W2:Y:S01]  /*7630*/  LDL.LU R119, [R1+0x53c] ;  /* 0x00053c0001777983 */ /* 0x001ea20000300800 */
[----:B------:R-:W-:-:S05]  /*7640*/  @!P0 PRMT R40, R106, 0x7610, R40 ;  /* 0x000076106a288816 */ /* 0x000fca0000000028 */
[----:B------:R-:W-:Y:S01]  /*7650*/  @!P0 STL.S16 [R1+0x23e], R40 ;  /* 0x00023e2801008387 */ /* 0x000fe20000100600 */
[----:B------:R-:W-:-:S03]  /*7660*/  LOP3.LUT P0, RZ, R122, 0x20000, RZ, 0xc0, !PT ;  /* 0x000200007aff7812 */ /* 0x000fc6000780c0ff */
[----:B------:R0:W-:Y:S10]  /*7670*/  STL [R1+0x10], R102 ;  /* 0x0000106601007387 */ /* 0x0001f40000100800 */
[----:B---3--:R-:W-:Y:S01]  /*7680*/  @!P0 SHF.R.U32.HI R41, RZ, 0x10, R105 ;  /* 0x00000010ff298819 */ /* 0x008fe20000011669 */
[----:B------:R1:W-:Y:S04]  /*7690*/  STL [R1+0x110], R114 ;  /* 0x0001107201007387 */ /* 0x0003e80000100800 */
[----:B0-----:R-:W3:Y:S04]  /*76a0*/  LDL.LU R102, [R1+0x2ac] ;  /* 0x0002ac0001667983 */ /* 0x001ee80000300800 */
[----:B-1----:R-:W3:Y:S01]  /*76b0*/  LDL.LU R114, [R1+0x538] ;  /* 0x0005380001727983 */ /* 0x002ee20000300800 */
[----:B----4-:R-:W-:-:S04]  /*76c0*/  PRMT R118, RZ, 0x7610, R118 ;  /* 0x00007610ff767816 */ /* 0x010fc80000000076 */
[----:B------:R-:W-:Y:S02]  /*76d0*/  @!P0 PRMT R118, R41, 0x7610, R118 ;  /* 0x0000761029768816 */ /* 0x000fe40000000076 */
[----:B-----5:R-:W-:Y:S01]  /*76e0*/  @!P0 SHF.R.U32.HI R41, RZ, 0x10, R101 ;  /* 0x00000010ff298819 */ /* 0x020fe20000011665 */
[----:B------:R0:W-:Y:S04]  /*76f0*/  STL.S16 [R1+0x278], R103 ;  /* 0x0002786701007387 */ /* 0x0001e80000100600 */
[----:B0-----:R-:W4:Y:S01]  /*7700*/  LDL.LU R103, [R1+0x2b4] ;  /* 0x0002b40001677983 */ /* 0x001f220000300800 */
[----:B--2---:R-:W-:-:S04]  /*7710*/  PRMT R119, RZ, 0x7610, R119 ;  /* 0x00007610ff777816 */ /* 0x004fc80000000077 */
[----:B------:R-:W-:-:S05]  /*7720*/  @!P0 PRMT R119, R41, 0x7610, R119 ;  /* 0x0000761029778816 */ /* 0x000fca0000000077 */
[----:B------:R0:W-:Y:S04]  /*7730*/  STL.S16 [R1+0x27e], R119 ;  /* 0x00027e7701007387 */ /* 0x0001e80000100600 */
[----:B0-----:R-:W2:Y:S01]  /*7740*/  LDL.LU R119, [R1+0x534] ;  /* 0x0005340001777983 */ /* 0x001ea20000300800 */
[----:B------:R-:W-:Y:S02]  /*7750*/  LOP3.LUT P2, RZ, R122, 0x10000, RZ, 0xc0, !PT ;  /* 0x000100007aff7812 */ /* 0x000fe4000784c0ff */
[----:B---3--:R-:W-:-:S11]  /*7760*/  PRMT R114, RZ, 0x7610, R114 ;  /* 0x00007610ff727816 */ /* 0x008fd60000000072 */
[----:B------:R-:W-:-:S04]  /*7770*/  @!P2 SHF.R.U32.HI R41, RZ, 0x10, R102 ;  /* 0x00000010ff29a819 */ /* 0x000fc80000011666 */
[----:B------:R-:W-:Y:S01]  /*7780*/  @!P2 PRMT R114, R41, 0x7610, R114 ;  /* 0x000076102972a816 */ /* 0x000fe20000000072 */
[----:B------:R0:W-:Y:S04]  /*7790*/  STL [R1+0x14], R124 ;  /* 0x0000147c01007387 */ /* 0x0001e80000100800 */
[----:B------:R1:W-:Y:S04]  /*77a0*/  STL.S16 [R1+0x27c], R118 ;  /* 0x00027c7601007387 */ /* 0x0003e80000100600 */
[----:B0-----:R-:W3:Y:S04]  /*77b0*/  LDL.LU R124, [R1+0x2a0] ;  /* 0x0002a000017c7983 */ /* 0x001ee80000300800 */
[----:B------:R0:W-:Y:S04]  /*77c0*/  STL [R1+0x114], R113 ;  /* 0x0001147101007387 */ /* 0x0001e80000100800 */
[----:B-1----:R-:W5:Y:S01]  /*77d0*/  LDL.LU R118, [R1+0x2a8] ;  /* 0x0002a80001767983 */ /* 0x002f620000300800 */
[----:B----4-:R-:W-:-:S03]  /*77e0*/  @!P2 SHF.R.U32.HI R41, RZ, 0x10, R103 ;  /* 0x00000010ff29a819 */ /* 0x010fc60000011667 */
[----:B0-----:R-:W4:Y:S01]  /*77f0*/  LDL.LU R113, [R1+0x530] ;  /* 0x0005300001717983 */ /* 0x001f220000300800 */
[----:B--2---:R-:W-:-:S04]  /*7800*/  PRMT R119, RZ, 0x7610, R119 ;  /* 0x00007610ff777816 */ /* 0x004fc80000000077 */
[----:B------:R-:W-:-:S05]  /*7810*/  @!P2 PRMT R119, R41, 0x7610, R119 ;  /* 0x000076102977a816 */ /* 0x000fca0000000077 */
[----:B------:R0:W-:Y:S04]  /*7820*/  STL.S16 [R1+0x282], R119 ;  /* 0x0002827701007387 */ /* 0x0001e80000100600 */
[----:B0-----:R-:W2:Y:S01]  /*7830*/  LDL.LU R119, [R1+0x52c] ;  /* 0x00052c0001777983 */ /* 0x001ea20000300800 */
[----:B------:R-:W-:-:S06]  /*7840*/  MOV R39, RZ ;  /* 0x000000ff00277202 */ /* 0x000fcc0000000f00 */
[----:B------:R0:W5:Y:S02]  /*7850*/  @!P6 LDG.E R39, [R48.64] ;  /* 0x0000000e3027e981 */ /* 0x000164000c1e1900 */
[----:B0-----:R-:W-:-:S04]  /*7860*/  PRMT R49, RZ, 0x7610, R49 ;  /* 0x00007610ff317816 */ /* 0x001fc80000000031 */
[----:B------:R-:W-:Y:S02]  /*7870*/  @!P3 PRMT R49, R110, 0x7610, R49 ;  /* 0x000076106e31b816 */ /* 0x000fe40000000031 */
[----:B------:R-:W-:Y:S02]  /*7880*/  LOP3.LUT P3, RZ, R122, 0x8000, RZ, 0xc0, !PT ;  /* 0x000080007aff7812 */ /* 0x000fe4000786c0ff */
[----:B----4-:R-:W-:-:S11]  /*7890*/  PRMT R113, RZ, 0x7610, R113 ;  /* 0x00007610ff717816 */ /* 0x010fd60000000071 */
[----:B---3--:R-:W-:Y:S01]  /*78a0*/  @!P3 SHF.R.U32.HI R41, RZ, 0x10, R124 ;  /* 0x00000010ff29b819 */ /* 0x008fe2000001167c */
[----:B------:R0:W-:Y:S04]  /*78b0*/  STL [R1+0x18], R123 ;  /* 0x0000187b01007387 */ /* 0x0001e80000100800 */
[----:B------:R1:W-:Y:S04]  /*78c0*/  STL.S16 [R1+0x280], R114 ;  /* 0x0002807201007387 */ /* 0x0003e80000100600 */
[----:B0-----:R-:W3:Y:S04]  /*78d0*/  LDL.LU R123, [R1+0x29c] ;  /* 0x00029c00017b7983 */ /* 0x001ee80000300800 */
[----:B------:R0:W-:Y:S04]  /*78e0*/  STL [R1+0x118], R111 ;  /* 0x0001186f01007387 */ /* 0x0001e80000100800 */
[----:B-1----:R-:W4:Y:S04]  /*78f0*/  LDL.LU R114, [R1+0x2a4] ;  /* 0x0002a40001727983 */ /* 0x002f280000300800 */
[----:B0-----:R-:W3:Y:S01]  /*7900*/  LDL.LU R111, [R1+0x528] ;  /* 0x00052800016f7983 */ /* 0x001ee20000300800 */
[----:B--2---:R-:W-:-:S04]  /*7910*/  PRMT R119, RZ, 0x7610, R119 ;  /* 0x00007610ff777816 */ /* 0x004fc80000000077 */
[----:B------:R-:W-:Y:S02]  /*7920*/  @!P3 PRMT R119, R41, 0x7610, R119 ;  /* 0x000076102977b816 */ /* 0x000fe40000000077 */
[----:B-----5:R-:W-:-:S04]  /*7930*/  @!P3 SHF.R.U32.HI R41, RZ, 0x10, R118 ;  /* 0x00000010ff29b819 */ /* 0x020fc80000011676 */
[----:B------:R-:W-:-:S05]  /*7940*/  @!P3 PRMT R113, R41, 0x7610, R113 ;  /* 0x000076102971b816 */ /* 0x000fca0000000071 */
[----:B------:R0:W-:Y:S04]  /*7950*/  STL.S16 [R1+0x286], R113 ;  /* 0x0002867101007387 */ /* 0x0001e80000100600 */
[----:B0-----:R-:W2:Y:S01]  /*7960*/  LDL.LU R113, [R1+0x524] ;  /* 0x0005240001717983 */ /* 0x001ea20000300800 */
[----:B------:R-:W-:Y:S01]  /*7970*/  HFMA2.MMA R36, -RZ, RZ, 0, 0 ;  /* 0x00000000ff247435 */ /* 0x000fe200000001ff */
[----:B------:R-:W-:-:S04]  /*7980*/  PRMT R49, R49, 0x5410, RZ ;  /* 0x0000541031317816 */ /* 0x000fc800000000ff */
[----:B------:R-:W-:-:S05]  /*7990*/  @!P1 PRMT R49, R49, 0x5410, R108 ;  /* 0x0000541031319816 */ /* 0x000fca000000006c */
[----:B------:R0:W5:Y:S02]  /*79a0*/  @!P4 LDG.E R36, [R56.64] ;  /* 0x0000000e3824c981 */ /* 0x000164000c1e1900 */
[----:B0-----:R-:W-:-:S04]  /*79b0*/  PRMT R57, RZ, 0x7610, R57 ;  /* 0x00007610ff397816 */ /* 0x001fc80000000039 */
[----:B------:R-:W-:Y:S02]  /*79c0*/  @!P1 PRMT R57, R115, 0x7610, R57 ;  /* 0x0000761073399816 */ /* 0x000fe40000000039 */
[----:B------:R-:W-:-:S13]  /*79d0*/  LOP3.LUT P1, RZ, R122, 0x4000, RZ, 0xc0, !PT ;  /* 0x000040007aff7812 */ /* 0x000fda000782c0ff */
[----:B---3--:R-:W-:Y:S02]  /*79e0*/  @!P1 SHF.R.U32.HI R41, RZ, 0x10, R123 ;  /* 0x00000010ff299819 */ /* 0x008fe4000001167b */
[----:B------:R-:W-:Y:S01]  /*79f0*/  PRMT R111, RZ, 0x7610, R111 ;  /* 0x00007610ff6f7816 */ /* 0x000fe2000000006f */
[----:B------:R0:W-:Y:S04]  /*7a00*/  STL [R1+0x1c], R117 ;  /* 0x00001c7501007387 */ /* 0x0001e80000100800 */
[----:B------:R1:W-:Y:S04]  /*7a10*/  STL.S16 [R1+0x284], R119 ;  /* 0x0002847701007387 */ /* 0x0003e80000100600 */
[----:B0-----:R-:W3:Y:S04]  /*7a20*/  LDL.LU R117, [R1+0x290] ;  /* 0x0002900001757983 */ /* 0x001ee80000300800 */
[----:B------:R0:W-:Y:S04]  /*7a30*/  STL [R1+0x11c], R109 ;  /* 0x00011c6d01007387 */ /* 0x0001e80000100800 */
[----:B-1----:R-:W3:Y:S04]  /*7a40*/  LDL.LU R119, [R1+0x298] ;  /* 0x0002980001777983 */ /* 0x002ee80000300800 */
[----:B0-----:R-:W5:Y:S01]  /*7a50*/  LDL.LU R109, [R1+0x520] ;  /* 0x00052000016d7983 */ /* 0x001f620000300800 */
[----:B--2---:R-:W-:-:S04]  /*7a60*/  PRMT R113, RZ, 0x7610, R113 ;  /* 0x00007610ff717816 */ /* 0x004fc80000000071 */
[----:B------:R-:W-:Y:S02]  /*7a70*/  @!P1 PRMT R113, R41, 0x7610, R113 ;  /* 0x0000761029719816 */ /* 0x000fe40000000071 */
[----:B----4-:R-:W-:-:S04]  /*7a80*/  @!P1 SHF.R.U32.HI R41, RZ, 0x10, R114 ;  /* 0x00000010ff299819 */ /* 0x010fc80000011672 */
[----:B------:R-:W-:-:S05]  /*7a90*/  @!P1 PRMT R111, R41, 0x7610, R111 ;  /* 0x00007610296f9816 */ /* 0x000fca000000006f */
[----:B------:R0:W-:Y:S04]  /*7aa0*/  STL.S16 [R1+0x2d2], R111 ;  /* 0x0002d26f01007387 */ /* 0x0001e80000100600 */
[----:B0-----:R-:W2:Y:S01]  /*7ab0*/  LDL.LU R111, [R1+0x51c] ;  /* 0x00051c00016f7983 */ /* 0x001ea20000300800 */
[----:B------:R-:W-:Y:S01]  /*7ac0*/  HFMA2.MMA R40, -RZ, RZ, 0, 0 ;  /* 0x00000000ff287435 */ /* 0x000fe200000001ff */
[----:B------:R-:W-:-:S04]  /*7ad0*/  PRMT R57, R57, 0x5410, RZ ;  /* 0x0000541039397816 */ /* 0x000fc800000000ff */
[----:B------:R-:W-:-:S05]  /*7ae0*/  @!P0 PRMT R57, R57, 0x5410, R105 ;  /* 0x0000541039398816 */ /* 0x000fca0000000069 */
[----:B------:R0:W4:Y:S02]  /*7af0*/  @!P6 LDG.E R40, [R58.64] ;  /* 0x0000000e3a28e981 */ /* 0x000124000c1e1900 */
[----:B0-----:R-:W-:-:S04]  /*7b00*/  PRMT R58, RZ, 0x7610, R58 ;  /* 0x00007610ff3a7816 */ /* 0x001fc8000000003a */
[----:B------:R-:W-:Y:S02]  /*7b10*/  @!P0 PRMT R58, R101, 0x7610, R58 ;  /* 0x00007610653a8816 */ /* 0x000fe4000000003a */
[----:B------:R-:W-:-:S13]  /*7b20*/  LOP3.LUT P0, RZ, R122, 0x2000, RZ, 0xc0, !PT ;  /* 0x000020007aff7812 */ /* 0x000fda000780c0ff */
[----:B---3--:R-:W-:Y:S02]  /*7b30*/  @!P0 SHF.R.U32.HI R41, RZ, 0x10, R117 ;  /* 0x00000010ff298819 */ /* 0x008fe40000011675 */
[----:B-----5:R-:W-:Y:S01]  /*7b40*/  PRMT R109, RZ, 0x7610, R109 ;  /* 0x00007610ff6d7816 */ /* 0x020fe2000000006d */
[----:B------:R0:W-:Y:S04]  /*7b50*/  STL [R1+0x20], R116 ;  /* 0x0000207401007387 */ /* 0x0001e80000100800 */
[----:B------:R1:W-:Y:S04]  /*7b60*/  STL.S16 [R1+0x2d0], R113 ;  /* 0x0002d07101007387 */ /* 0x0003e80000100600 */
[----:B0-----:R-:W3:Y:S04]  /*7b70*/  LDL.LU R116, [R1+0x28c] ;  /* 0x00028c0001747983 */ /* 0x001ee80000300800 */
[----:B------:R0:W-:Y:S04]  /*7b80*/  STL [R1+0x120], R107 ;  /* 0x0001206b01007387 */ /* 0x0001e80000100800 */
[----:B-1----:R-:W5:Y:S04]  /*7b90*/  LDL.LU R113, [R1+0x294] ;  /* 0x0002940001717983 */ /* 0x002f680000300800 */
[----:B0-----:R-:W4:Y:S01]  /*7ba0*/  LDL.LU R107, [R1+0x518] ;  /* 0x00051800016b7983 */ /* 0x001f220000300800 */
[----:B--2---:R-:W-:-:S04]  /*7bb0*/  PRMT R111, RZ, 0x7610, R111 ;  /* 0x00007610ff6f7816 */ /* 0x004fc8000000006f */
[----:B------:R-:W-:Y:S02]  /*7bc0*/  @!P0 PRMT R111, R41, 0x7610, R111 ;  /* 0x00007610296f8816 */ /* 0x000fe4000000006f */
[----:B------:R-:W-:-:S04]  /*7bd0*/  @!P0 SHF.R.U32.HI R41, RZ, 0x10, R119 ;  /* 0x00000010ff298819 */ /* 0x000fc80000011677 */
[----:B------:R-:W-:-:S05]  /*7be0*/  @!P0 PRMT R109, R41, 0x7610, R109 ;  /* 0x00007610296d8816 */ /* 0x000fca000000006d */
[----:B------:R0:W-:Y:S04]  /*7bf0*/  STL.S16 [R1+0x2ce], R109 ;  /* 0x0002ce6d01007387 */ /* 0x0001e80000100600 */
[----:B0-----:R-:W2:Y:S01]  /*7c00*/  LDL.LU R109, [R1+0x514] ;  /* 0x00051400016d7983 */ /* 0x001ea20000300800 */
[----:B------:R-:W-:Y:S02]  /*7c10*/  PRMT R58, R58, 0x5410, RZ ;  /* 0x000054103a3a7816 */ /* 0x000fe400000000ff */
[----:B------:R-:W-:Y:S02]  /*7c20*/  PRMT R59, RZ, 0x7610, R59 ;  /* 0x00007610ff3b7816 */ /* 0x000fe4000000003b */
[----:B------:R-:W-:Y:S02]  /*7c30*/  @!P2 PRMT R58, R58, 0x5410, R102 ;  /* 0x000054103a3aa816 */ /* 0x000fe40000000066 */
[----:B------:R-:W-:-:S02]  /*7c40*/  @!P2 PRMT R59, R103, 0x7610, R59 ;  /* 0x00007610673ba816 */ /* 0x000fc4000000003b */
[----:B------:R-:W-:Y:S01]  /*7c50*/  LOP3.LUT P2, RZ, R122, 0x1000, RZ, 0xc0, !PT ;  /* 0x000010007aff7812 */ /* 0x000fe2000784c0ff */
[----:B------:R0:W-:Y:S04]  /*7c60*/  STL [R1+0x24], R112 ;  /* 0x0000247001007387 */ /* 0x0001e80000100800 */
[----:B------:R1:W-:Y:S04]  /*7c70*/  STL.S16 [R1+0x2cc], R111 ;  /* 0x0002cc6f01007387 */ /* 0x0003e80000100600 */
[----:B0-----:R-:W5:Y:S04]  /*7c80*/  LDL.LU R112, [R1+0x288] ;  /* 0x0002880001707983 */ /* 0x001f680000300800 */
[----:B------:R0:W-:Y:S01]  /*7c90*/  STL [R1+0x124], R106 ;  /* 0x0001246a01007387 */ /* 0x0001e20000100800 */
[----:B---3--:R-:W-:-:S03]  /*7ca0*/  @!P2 SHF.R.U32.HI R41, RZ, 0x10, R116 ;  /* 0x00000010ff29a819 */ /* 0x008fc60000011674 */
[----:B-1----:R-:W3:Y:S04]  /*7cb0*/  LDL.LU R111, [R1+0x24c] ;  /* 0x00024c00016f7983 */ /* 0x002ee80000300800 */
[----:B0-----:R-:W3:Y:S01]  /*7cc0*/  LDL.LU R106, [R1+0x510] ;  /* 0x00051000016a7983 */ /* 0x001ee20000300800 */
[----:B----4-:R-:W-:-:S03]  /*7cd0*/  PRMT R107, RZ, 0x7610, R107 ;  /* 0x00007610ff6b7816 */ /* 0x010fc6000000006b */
[----:B------:R0:W-:Y:S04]  /*7ce0*/  STL [R1+0x28], R110 ;  /* 0x0000286e01007387 */ /* 0x0001e80000100800 */
[----:B------:R1:W-:Y:S04]  /*7cf0*/  STL [R1+0x128], R125 ;  /* 0x0001287d01007387 */ /* 0x0003e80000100800 */
[----:B0-----:R-:W4:Y:S04]  /*7d00*/  LDL.LU R110, [R1+0x248] ;  /* 0x00024800016e7983 */ /* 0x001f280000300800 */
[----:B-1----:R-:W4:Y:S01]  /*7d10*/  LDL.LU R125, [R1+0x508] ;  /* 0x00050800017d7983 */ /* 0x002f220000300800 */
[----:B--2---:R-:W-:-:S04]  /*7d20*/  PRMT R109, RZ, 0x7610, R109 ;  /* 0x00007610ff6d7816 */ /* 0x004fc8000000006d */
[----:B------:R-:W-:Y:S02]  /*7d30*/  @!P2 PRMT R109, R41, 0x7610, R109 ;  /* 0x00007610296da816 */ /* 0x000fe4000000006d */
[----:B-----5:R-:W-:-:S04]  /*7d40*/  @!P2 SHF.R.U32.HI R41, RZ, 0x10, R113 ;  /* 0x00000010ff29a819 */ /* 0x020fc80000011671 */
[----:B------:R-:W-:-:S05]  /*7d50*/  @!P2 PRMT R107, R41, 0x7610, R107 ;  /* 0x00007610296ba816 */ /* 0x000fca000000006b */
[----:B------:R0:W-:Y:S04]  /*7d60*/  STL.S16 [R1+0x2c2], R107 ;  /* 0x0002c26b01007387 */ /* 0x0001e80000100600 */
[----:B0-----:R-:W2:Y:S01]  /*7d70*/  LDL.LU R107, [R1+0x50c] ;  /* 0x00050c00016b7983 */ /* 0x001ea20000300800 */
[----:B------:R-:W-:-:S04]  /*7d80*/  PRMT R78, RZ, 0x7610, R78 ;  /* 0x00007610ff4e7816 */ /* 0x000fc8000000004e */
[----:B------:R-:W-:Y:S02]  /*7d90*/  @!P3 PRMT R78, R118, 0x7610, R78 ;  /* 0x00007610764eb816 */ /* 0x000fe4000000004e */
[----:B------:R-:W-:Y:S02]  /*7da0*/  PRMT R79, RZ, 0x7610, R79 ;  /* 0x00007610ff4f7816 */ /* 0x000fe4000000004f */
[----:B------:R-:W-:Y:S02]  /*7db0*/  PRMT R78, R78, 0x5410, RZ ;  /* 0x000054104e4e7816 */ /* 0x000fe400000000ff */
[----:B------:R-:W-:Y:S02]  /*7dc0*/  @!P1 PRMT R79, R114, 0x7610, R79 ;  /* 0x00007610724f9816 */ /* 0x000fe4000000004f */
[----:B------:R-:W-:Y:S02]  /*7dd0*/  @!P1 PRMT R78, R78, 0x5410, R123 ;  /* 0x000054104e4e9816 */ /* 0x000fe4000000007b */
[----:B------:R-:W-:-:S02]  /*7de0*/  LOP3.LUT P1, RZ, R122, 0x800, RZ, 0xc0, !PT ;  /* 0x000008007aff7812 */ /* 0x000fc4000782c0ff */
[----:B------:R-:W-:Y:S02]  /*7df0*/  PRMT R79, R79, 0x5410, RZ ;  /* 0x000054104f4f7816 */ /* 0x000fe400000000ff */
[----:B------:R-:W-:Y:S02]  /*7e00*/  PRMT R97, RZ, 0x7610, R97 ;  /* 0x00007610ff617816 */ /* 0x000fe40000000061 */
[----:B------:R-:W-:Y:S02]  /*7e10*/  @!P0 PRMT R79, R79, 0x5410, R117 ;  /* 0x000054104f4f8816 */ /* 0x000fe40000000075 */
[----:B------:R-:W-:Y:S02]  /*7e20*/  @!P0 PRMT R97, R119, 0x7610, R97 ;  /* 0x0000761077618816 */ /* 0x000fe40000000061 */
[----:B------:R-:W-:-:S03]  /*7e30*/  LOP3.LUT P0, RZ, R122, 0x400, RZ, 0xc0, !PT ;  /* 0x000004007aff7812 */ /* 0x000fc6000780c0ff */
[----:B------:R-:W-:Y:S02]  /*7e40*/  @!P1 SHF.R.U32.HI R41, RZ, 0x10, R112 ;  /* 0x00000010ff299819 */ /* 0x000fe40000011670 */
[----:B---3--:R-:W-:Y:S02]  /*7e50*/  PRMT R106, RZ, 0x7610, R106 ;  /* 0x00007610ff6a7816 */ /* 0x008fe4000000006a */
[----:B----4-:R-:W-:Y:S01]  /*7e60*/  PRMT R125, RZ, 0x7610, R125 ;  /* 0x00007610ff7d7816 */ /* 0x010fe2000000007d */
[----:B------:R0:W-:Y:S04]  /*7e70*/  STL.S16 [R1+0x2c0], R109 ;  /* 0x0002c06d01007387 */ /* 0x0001e80000100600 */
[----:B------:R1:W-:Y:S04]  /*7e80*/  STL [R1+0x2c], R108 ;  /* 0x00002c6c01007387 */ /* 0x0003e80000100800 */
[----:B0-----:R-:W3:Y:S04]  /*7e90*/  LDL.LU R109, [R1+0x224] ;  /* 0x00022400016d7983 */ /* 0x001ee80000300800 */
[----:B-1----:R-:W4:Y:S01]  /*7ea0*/  LDL.LU R108, [R1+0x220] ;  /* 0x00022000016c7983 */ /* 0x002f220000300800 */
[----:B--2---:R-:W-:-:S04]  /*7eb0*/  PRMT R107, RZ, 0x7610, R107 ;  /* 0x00007610ff6b7816 */ /* 0x004fc8000000006b */
[----:B------:R-:W-:Y:S02]  /*7ec0*/  @!P1 PRMT R107, R41, 0x7610, R107 ;  /* 0x00007610296b9816 */ /* 0x000fe4000000006b */
[----:B------:R-:W-:-:S04]  /*7ed0*/  @!P1 SHF.R.U32.HI R41, RZ, 0x10, R111 ;  /* 0x00000010ff299819 */ /* 0x000fc8000001166f */
[----:B------:R-:W-:Y:S02]  /*7ee0*/  @!P1 PRMT R106, R41, 0x7610, R106 ;  /* 0x00007610296a9816 */ /* 0x000fe4000000006a */
[----:B------:R-:W-:-:S04]  /*7ef0*/  @!P0 SHF.R.U32.HI R41, RZ, 0x10, R110 ;  /* 0x00000010ff298819 */ /* 0x000fc8000001166e */
[----:B------:R-:W-:-:S05]  /*7f00*/  @!P0 PRMT R125, R41, 0x7610, R125 ;  /* 0x00007610297d8816 */ /* 0x000fca000000007d */
[----:B------:R0:W-:Y:S04]  /*7f10*/  STL.S16 [R1+0x2b0], R125 ;  /* 0x0002b07d01007387 */ /* 0x0001e80000100600 */
[----:B0-----:R-:W2:Y:S01]  /*7f20*/  LDL.LU R125, [R1+0x500] ;  /* 0x00050000017d7983 */ /* 0x001ea20000300800 */
[----:B------:R-:W-:-:S04]  /*7f30*/  PRMT R59, R59, 0x5410, RZ ;  /* 0x000054103b3b7816 */ /* 0x000fc800000000ff */
[----:B------:R-:W-:Y:S02]  /*7f40*/  @!P3 PRMT R59, R59, 0x5410, R124 ;  /* 0x000054103b3bb816 */ /* 0x000fe4000000007c */
[----:B------:R-:W-:Y:S02]  /*7f50*/  LOP3.LUT P3, RZ, R122, 0x200, RZ, 0xc0, !PT ;  /* 0x000002007aff7812 */ /* 0x000fe4000786c0ff */
[----:B------:R-:W-:Y:S02]  /*7f60*/  PRMT R104, RZ, 0x7610, R104 ;  /* 0x00007610ff687816 */ /* 0x000fe40000000068 */
[----:B---3--:R-:W-:-:S04]  /*7f70*/  @!P0 SHF.R.U32.HI R41, RZ, 0x10, R109 ;  /* 0x00000010ff298819 */ /* 0x008fc8000001166d */
[----:B------:R-:W-:-:S05]  /*7f80*/  @!P0 PRMT R104, R41, 0x7610, R104 ;  /* 0x0000761029688816 */ /* 0x000fca0000000068 */
[----:B----4-:R-:W-:Y:S01]  /*7f90*/  @!P3 SHF.R.U32.HI R41, RZ, 0x10, R108 ;  /* 0x00000010ff29b819 */ /* 0x010fe2000001166c */
[----:B------:R0:W-:Y:S04]  /*7fa0*/  STL.S16 [R1+0x2bc], R107 ;  /* 0x0002bc6b01007387 */ /* 0x0001e80000100600 */
[----:B0-----:R-:W3:Y:S04]  /*7fb0*/  LDL.LU R107, [R1+0x21c] ;  /* 0x00021c00016b7983 */ /* 0x001ee80000300800 */
[----:B------:R0:W-:Y:S04]  /*7fc0*/  STL [R1+0x34], R102 ;  /* 0x0000346601007387 */ /* 0x0001e80000100800 */
[----:B0-----:R-:W4:Y:S01]  /*7fd0*/  LDL.LU R102, [R1+0x4f8] ;  /* 0x0004f80001667983 */ /* 0x001f220000300800 */
[----:B--2---:R-:W-:-:S04]  /*7fe0*/  PRMT R125, RZ, 0x7610, R125 ;  /* 0x00007610ff7d7816 */ /* 0x004fc8000000007d */
[----:B------:R-:W-:-:S05]  /*7ff0*/  @!P3 PRMT R125, R41, 0x7610, R125 ;  /* 0x00007610297db816 */ /* 0x000fca000000007d */
[----:B------:R0:W-:Y:S04]  /*8000*/  STL.S16 [R1+0x2ac], R125 ;  /* 0x0002ac7d01007387 */ /* 0x0001e80000100600 */
[----:B0-----:R-:W2:Y:S01]  /*8010*/  LDL.LU R125, [R1+0x4f4] ;  /* 0x0004f400017d7983 */ /* 0x001ea20000300800 */
[----:B---3--:R-:W-:-:S03]  /*8020*/  @!P3 SHF.R.U32.HI R41, RZ, 0x10, R107 ;  /* 0x00000010ff29b819 */ /* 0x008fc6000001166b */
[----:B------:R-:W-:Y:S04]  /*8030*/  STL.S16 [R1+0x22a], RZ ;  /* 0x00022aff01007387 */ /* 0x000fe80000100600 */
[----:B------:R0:W-:Y:S04]  /*8040*/  STL.S16 [R1+0x2be], R106 ;  /* 0x0002be6a01007387 */ /* 0x0001e80000100600 */
[----:B0-----:R-:W3:Y:S01]  /*8050*/  LDL.LU R106, [R1+0x218] ;  /* 0x00021800016a7983 */ /* 0x001ee20000300800 */
[----:B--2---:R-:W-:-:S04]  /*8060*/  PRMT R125, RZ, 0x7610, R125 ;  /* 0x00007610ff7d7816 */ /* 0x004fc8000000007d */
[----:B------:R-:W-:Y:S02]  /*8070*/  @!P3 PRMT R125, R41, 0x7610, R125 ;  /* 0x00007610297db816 */ /* 0x000fe4000000007d */
[----:B------:R-:W-:-:S04]  /*8080*/  PRMT R41, RZ, 0x7610, R41 ;  /* 0x00007610ff297816 */ /* 0x000fc80000000029 */
[----:B----4-:R-:W-:Y:S01]  /*8090*/  PRMT R102, R41, 0x7610, R102 ;  /* 0x0000761029667816 */ /* 0x010fe20000000066 */
[----:B------:R0:W-:Y:S04]  /*80a0*/  STL.S16 [R1+0x228], R41 ;  /* 0x0002282901007387 */ /* 0x0001e80000100600 */
[----:B------:R1:W-:Y:S04]  /*80b0*/  STL.S16 [R1+0x2ae], R125 ;  /* 0x0002ae7d01007387 */ /* 0x0003e80000100600 */
[----:B0-----:R-:W2:Y:S04]  /*80c0*/  LDL.S16 R41, [R1+0x22a] ;  /* 0x00022a0001297983 */ /* 0x001ea80000100600 */
[----:B-1----:R-:W4:Y:S01]  /*80d0*/  LDL.LU R125, [R1+0x4f0] ;  /* 0x0004f000017d7983 */ /* 0x002f220000300800 */
[----:B------:R-:W-:-:S02]  /*80e0*/  PRMT R97, R97, 0x5410, RZ ;  /* 0x0000541061617816 */ /* 0x000fc400000000ff */
[----:B------:R-:W-:Y:S02]  /*80f0*/  PRMT R98, RZ, 0x7610, R98 ;  /* 0x00007610ff627816 */ /* 0x000fe40000000062 */
[----:B------:R-:W-:Y:S02]  /*8100*/  @!P2 PRMT R97, R97, 0x5410, R116 ;  /* 0x000054106161a816 */ /* 0x000fe40000000074 */
[----:B------:R-:W-:Y:S02]  /*8110*/  @!P2 PRMT R98, R113, 0x7610, R98 ;  /* 0x000076107162a816 */ /* 0x000fe40000000062 */
[----:B------:R-:W-:Y:S01]  /*8120*/  LOP3.LUT P2, RZ, R122, 0x100, RZ, 0xc0, !PT ;  /* 0x000001007aff7812 */ /* 0x000fe2000784c0ff */
[----:B------:R0:W-:Y:S04]  /*8130*/  STL [R1+0x30], R105 ;  /* 0x0000306901007387 */ /* 0x0001e80000100800 */
[----:B0-----:R-:W5:Y:S04]  /*8140*/  LDL.LU R105, [R1+0x214] ;  /* 0x0002140001697983 */ /* 0x001f680000300800 */
[----:B------:R0:W-:Y:S04]  /*8150*/  STL [R1+0x38], R124 ;  /* 0x0000387c01007387 */ /* 0x0001e80000100800 */
[----:B0-----:R-:W5:Y:S01]  /*8160*/  LDL.LU R124, [R1+0x4e4] ;  /* 0x0004e400017c7983 */ /* 0x001f620000300800 */
[----:B--2---:R-:W-:-:S02]  /*8170*/  @!P3 PRMT R41, R107, 0x7610, R41 ;  /* 0x000076106b29b816 */ /* 0x004fc40000000029 */
[----:B----4-:R-:W-:-:S03]  /*8180*/  PRMT R125, RZ, 0x7610, R125 ;  /* 0x00007610ff7d7816 */ /* 0x010fc6000000007d */
[----:B------:R3:W-:Y:S02]  /*8190*/  @!P3 STL.S16 [R1+0x22a], R41 ;  /* 0x00022a290100b387 */ /* 0x0007e40000100600 */
        /* <DEDUP_REMOVED lines=20> */
[----:B------:R-:W-:Y:S02]  /*82e0*/  LOP3.LUT P1, RZ, R122, 0x80, RZ, 0xc0, !PT ;  /* 0x000000807aff7812 */ /* 0x000fe4000782c0ff */
[----:B------:R-:W-:-:S05]  /*82f0*/  @!P2 PRMT R124, R106, 0x7610, R124 ;  /* 0x000076106a7ca816 */ /* 0x000fca000000007c */
[----:B------:R0:W-:Y:S04]  /*8300*/  @!P2 STL.S16 [R1+0x230], R124 ;  /* 0x0002307c0100a387 */ /* 0x0001e80000100600 */
        /* <DEDUP_REMOVED lines=15> */
[----:B0-----:R-:W3:Y:S04]  /*8400*/  LDL.LU R115, [R1+0x504] ;  /* 0x0005040001737983 */ /* 0x001ee80000300800 */
[----:B------:R0:W-:Y:S04]  /*8410*/  STL [R1+0x3c], R123 ;  /* 0x00003c7b01007387 */ /* 0x0001e80000100800 */
[----:B0-----:R-:W4:Y:S01]  /*8420*/  LDL.LU R123, [R1+0x4d0] ;  /* 0x0004d000017b7983 */ /* 0x001f220000300800 */
[----:B--2---:R-:W-:-:S05]  /*8430*/  @!P1 PRMT R124, R104, 0x7610, R124 ;  /* 0x00007610687c9816 */ /* 0x004fca000000007c */
[----:B------:R0:W-:Y:S04]  /*8440*/  @!P1 STL.S16 [R1+0x22c], R124 ;  /* 0x00022c7c01009387 */ /* 0x0001e80000100600 */
[----:B0-----:R-:W2:Y:S01]  /*8450*/  LDL.LU R124, [R1+0x4c8] ;  /* 0x0004c800017c7983 */ /* 0x001ea20000300800 */
[----:B---3--:R-:W-:Y:S02]  /*8460*/  PRMT R115, R115, 0x5410, RZ ;  /* 0x0000541073737816 */ /* 0x008fe400000000ff */
[----:B------:R-:W-:Y:S02]  /*8470*/  PRMT R120, RZ, 0x7610, R120 ;  /* 0x00007610ff787816 */ /* 0x000fe40000000078 */
[----:B------:R-:W-:Y:S02]  /*8480*/  @!P0 PRMT R115, R115, 0x5410, R110 ;  /* 0x0000541073738816 */ /* 0x000fe4000000006e */
[----:B------:R-:W-:-:S02]  /*8490*/  @!P0 PRMT R120, R109, 0x7610, R120 ;  /* 0x000076106d788816 */ /* 0x000fc40000000078 */
[----:B------:R-:W-:Y:S02]  /*84a0*/  LOP3.LUT P0, RZ, R122, 0x40, RZ, 0xc0, !PT ;  /* 0x000000407aff7812 */ /* 0x000fe4000780c0ff */
[----:B------:R-:W-:-:S04]  /*84b0*/  PRMT R41, RZ, 0x7610, R41 ;  /* 0x00007610ff297816 */ /* 0x000fc80000000029 */
[----:B------:R-:W-:Y:S02]  /*84c0*/  @!P1 PRMT R41, R125, 0x7610, R41 ;  /* 0x000076107d299816 */ /* 0x000fe40000000029 */
[----:B----4-:R-:W-:-:S03]  /*84d0*/  PRMT R123, RZ, 0x7610, R123 ;  /* 0x00007610ff7b7816 */ /* 0x010fc6000000007b */
[----:B------:R-:W-:Y:S04]  /*84e0*/  STL.S16 [R1+0x22e], R41 ;  /* 0x00022e2901007387 */ /* 0x000fe80000100600 */
[----:B------:R0:W-:Y:S04]  /*84f0*/  STL [R1+0x138], R118 ;  /* 0x0001387601007387 */ /* 0x0001e80000100800 */
[----:B0-----:R-:W3:Y:S01]  /*8500*/  LDL.LU R118, [R1+0x4d4] ;  /* 0x0004d40001767983 */ /* 0x001ee20000300800 */
[----:B--2---:R-:W-:-:S04]  /*8510*/  @!P0 SHF.R.U32.HI R41, RZ, 0x10, R124 ;  /* 0x00000010ff298819 */ /* 0x004fc8000001167c */
[----:B------:R-:W-:-:S05]  /*8520*/  @!P0 PRMT R123, R41, 0x7610, R123 ;  /* 0x00007610297b8816 */ /* 0x000fca000000007b */
[----:B------:R0:W-:Y:S04]  /*8530*/  STL.S16 [R1+0x290], R123 ;  /* 0x0002907b01007387 */ /* 0x0001e80000100600 */
[----:B0-----:R-:W2:Y:S01]  /*8540*/  LDL.LU R123, [R1+0x4bc] ;  /* 0x0004bc00017b7983 */ /* 0x001ea20000300800 */
[----:B---3--:R-:W-:Y:S02]  /*8550*/  PRMT R118, RZ, 0x7610, R118 ;  /* 0x00007610ff767816 */ /* 0x008fe40000000076 */
[----:B--2---:R-:W-:-:S04]  /*8560*/  @!P0 SHF.R.U32.HI R41, RZ, 0x10, R123 ;  /* 0x00000010ff298819 */ /* 0x004fc8000001167b */
[----:B------:R-:W-:Y:S02]  /*8570*/  @!P0 PRMT R118, R41, 0x7610, R118 ;  /* 0x0000761029768816 */ /* 0x000fe40000000076 */
[----:B------:R-:W-:Y:S02]  /*8580*/  MOV R41, R119 ;  /* 0x0000007700297202 */ /* 0x000fe40000000f00 */
[----:B------:R-:W2:Y:S04]  /*8590*/  LDL.LU R119, [R1+0x4b4] ;  /* 0x0004b40001777983 */ /* 0x000ea80000300800 */
[----:B------:R0:W-:Y:S04]  /*85a0*/  STL.S16 [R1+0x292], R118 ;  /* 0x0002927601007387 */ /* 0x0001e80000100600 */
[----:B0-----:R-:W3:Y:S01]  /*85b0*/  LDL.LU R118, [R1+0x4b8] ;  /* 0x0004b80001767983 */ /* 0x001ee20000300800 */
[----:B------:R-:W-:-:S03]  /*85c0*/  LOP3.LUT P2, RZ, R122, 0x20, RZ, 0xc0, !PT ;  /* 0x000000207aff7812 */ /* 0x000fc6000784c0ff */
[----:B------:R-:W-:Y:S04]  /*85d0*/  STL [R1+0x140], R41 ;  /* 0x0001402901007387 */ /* 0x000fe80000100800 */
[----:B------:R0:W-:Y:S04]  /*85e0*/  STL [R1+0x40], R117 ;  /* 0x0000407501007387 */ /* 0x0001e80000100800 */
[----:B0-----:R-:W4:Y:S02]  /*85f0*/  LDL.LU R117, [R1+0x4c0] ;  /* 0x0004c00001757983 */ /* 0x001f240000300800 */
[----:B--2---:R-:W-:-:S02]  /*8600*/  @!P2 SHF.R.U32.HI R41, RZ, 0x10, R119 ;  /* 0x00000010ff29a819 */ /* 0x004fc40000011677 */
[----:B---3--:R-:W-:-:S04]  /*8610*/  PRMT R118, RZ, 0x7610, R118 ;  /* 0x00007610ff767816 */ /* 0x008fc80000000076 */
[----:B------:R-:W-:-:S05]  /*8620*/  @!P2 PRMT R118, R41, 0x7610, R118 ;  /* 0x000076102976a816 */ /* 0x000fca0000000076 */
[----:B------:R0:W-:Y:S04]  /*8630*/  STL.S16 [R1+0x28c], R118 ;  /* 0x00028c7601007387 */ /* 0x0001e80000100600 */
[----:B0-----:R-:W2:Y:S01]  /*8640*/  LDL.LU R118, [R1+0x4ac] ;  /* 0x0004ac0001767983 */ /* 0x001ea20000300800 */
[----:B----4-:R-:W-:-:S03]  /*8650*/  PRMT R117, RZ, 0x7610, R117 ;  /* 0x00007610ff757816 */ /* 0x010fc60000000075 */
        /* <DEDUP_REMOVED lines=32> */
[----:B------:R-:W-:Y:S02]  /*8860*/  LOP3.LUT P3, RZ, R122, 0x8, RZ, 0xc0, !PT ;  /* 0x000000087aff7812 */ /* 0x000fe4000786c0ff */
[----:B------:R-:W-:Y:S02]  /*8870*/  MOV R41, R111 ;  /* 0x0000006f00297202 */ /* 0x000fe40000000f00 */
[----:B---3--:R-:W-:Y:S01]  /*8880*/  PRMT R112, RZ, 0x7610, R112 ;  /* 0x00007610ff707816 */ /* 0x008fe20000000070 */
[----:B------:R-:W3:Y:S04]  /*8890*/  LDL.LU R111, [R1+0x494] ;  /* 0x00049400016f7983 */ /* 0x000ee80000300800 */
[----:B------:R-:W-:Y:S04]  /*88a0*/  STL [R1+0x148], R41 ;  /* 0x0001482901007387 */ /* 0x000fe80000100800 */
[----:B------:R0:W-:Y:S01]  /*88b0*/  STL [R1+0x4c], R110 ;  /* 0x00004c6e01007387 */ /* 0x0001e20000100800 */
[----:B------:R-:W-:-:S02]  /*88c0*/  PRMT R120, R120, 0x5410, RZ ;  /* 0x0000541078787816 */ /* 0x000fc400000000ff */
[----:B------:R-:W-:Y:S01]  /*88d0*/  PRMT R121, R121, 0x5410, RZ ;  /* 0x0000541079797816 */ /* 0x000fe200000000ff */
[----:B------:R1:W-:Y:S04]  /*88e0*/  STL [R1+0x50], R108 ;  /* 0x0000506c01007387 */ /* 0x0003e80000100800 */
[----:B------:R4:W-:Y:S04]  /*88f0*/  STL [R1+0x13c], R114 ;  /* 0x00013c7201007387 */ /* 0x0009e80000100800 */
[----:B0-----:R-:W5:Y:S01]  /*8900*/  LDL.LU R110, [R1+0x488] ;  /* 0x00048800016e7983 */ /* 0x001f620000300800 */
[----:B------:R-:W-:-:S03]  /*8910*/  PRMT R115, RZ, 0x7610, R115 ;  /* 0x00007610ff737816 */ /* 0x000fc60000000073 */
[----:B------:R0:W-:Y:S01]  /*8920*/  STL [R1+0x54], R106 ;  /* 0x0000546a01007387 */ /* 0x0001e20000100800 */
[----:B------:R-:W-:-:S03]  /*8930*/  LOP3.LUT P1, RZ, R122, 0x1, RZ, 0xc0, !PT ;  /* 0x000000017aff7812 */ /* 0x000fc6000782c0ff */
[----:B------:R-:W-:Y:S04]  /*8940*/  STL [R1+0x58], R104 ;  /* 0x0000586801007387 */ /* 0x000fe80000100800 */
[----:B------:R-:W-:Y:S04]  /*8950*/  STL [R1+0x134], R103 ;  /* 0x0001346701007387 */ /* 0x000fe80000100800 */
[----:B------:R-:W5:Y:S01]  /*8960*/  LDL.LU R102, [R1+0x4ec] ;  /* 0x0004ec0001667983 */ /* 0x000f620000300800 */
[----:B--2---:R-:W-:-:S03]  /*8970*/  @!P3 SHF.R.U32.HI R41, RZ, 0x10, R113 ;  /* 0x00000010ff29b819 */ /* 0x004fc60000011671 */
[----:B-1----:R-:W2:Y:S01]  /*8980*/  LDL.LU R108, [R1+0x470] ;  /* 0x00047000016c7983 */ /* 0x002ea20000300800 */
[----:B------:R-:W-:-:S03]  /*8990*/  @!P3 PRMT R112, R41, 0x7610, R112 ;  /* 0x000076102970b816 */ /* 0x000fc60000000070 */
[----:B----4-:R-:W4:Y:S04]  /*89a0*/  LDL.LU R114, [R1+0x4c4] ;  /* 0x0004c40001727983 */ /* 0x010f280000300800 */
[----:B------:R1:W-:Y:S01]  /*89b0*/  STL.S16 [R1+0x24a], R112 ;  /* 0x00024a7001007387 */ /* 0x0003e20000100600 */
[----:B---3--:R-:W-:-:S03]  /*89c0*/  PRMT R111, RZ, 0x7610, R111 ;  /* 0x00007610ff6f7816 */ /* 0x008fc6000000006f */
[----:B0-----:R-:W3:Y:S01]  /*89d0*/  LDL.LU R106, [R1+0x458] ;  /* 0x00045800016a7983 */ /* 0x001ee20000300800 */
[----:B-----5:R-:W-:-:S03]  /*89e0*/  PRMT R110, RZ, 0x7610, R110 ;  /* 0x00007610ff6e7816 */ /* 0x020fc6000000006e */
[----:B-1----:R-:W5:Y:S01]  /*89f0*/  LDL.LU R112, [R1+0x484] ;  /* 0x0004840001707983 */ /* 0x002f620000300800 */
[----:B------:R-:W-:Y:S02]  /*8a00*/  @!P0 PRMT R120, R120, 0x5410, R124 ;  /* 0x0000541078788816 */ /* 0x000fe4000000007c */
[----:B------:R-:W-:Y:S01]  /*8a10*/  @!P0 PRMT R121, R121, 0x5410, R123 ;  /* 0x0000541079798816 */ /* 0x000fe2000000007b */
[----:B------:R-:W2:Y:S01]  /*8a20*/  LDL.LU R104, [R1+0x440] ;  /* 0x0004400001687983 */ /* 0x000ea20000300800 */
[----:B------:R-:W-:-:S03]  /*8a30*/  @!P2 PRMT R115, R118, 0x7610, R115 ;  /* 0x000076107673a816 */ /* 0x000fc60000000073 */
[----:B------:R-:W2:Y:S01]  /*8a40*/  LDL.LU R103, [R1+0x4e8] ;  /* 0x0004e80001677983 */ /* 0x000ea20000300800 */
[----:B-----5:R-:W-:-:S04]  /*8a50*/  @!P3 SHF.R.U32.HI R41, RZ, 0x10, R112 ;  /* 0x00000010ff29b819 */ /* 0x020fc80000011670 */
[----:B------:R-:W-:-:S05]  /*8a60*/  @!P3 PRMT R111, R41, 0x7610, R111 ;  /* 0x00007610296fb816 */ /* 0x000fca000000006f */
[----:B------:R0:W-:Y:S04]  /*8a70*/  STL.S16 [R1+0x24c], R111 ;  /* 0x00024c6f01007387 */ /* 0x0001e80000100600 */
[----:B0-----:R-:W5:Y:S01]  /*8a80*/  LDL.LU R111, [R1+0x480] ;  /* 0x00048000016f7983 */ /* 0x001f620000300800 */
[----:B------:R-:W-:-:S05]  /*8a90*/  @!P3 PRMT R110, R113, 0x7610, R110 ;  /* 0x00007610716eb816 */ /* 0x000fca000000006e */
[----:B------:R0:W-:Y:S04]  /*8aa0*/  STL.S16 [R1+0x244], R110 ;  /* 0x0002446e01007387 */ /* 0x0001e80000100600 */
[----:B0-----:R-:W2:Y:S01]  /*8ab0*/  LDL.LU R110, [R1+0x478] ;  /* 0x00047800016e7983 */ /* 0x001ea20000300800 */
[----:B-----5:R-:W-:-:S04]  /*8ac0*/  PRMT R111, RZ, 0x7610, R111 ;  /* 0x00007610ff6f7816 */ /* 0x020fc8000000006f */
[----:B------:R-:W-:-:S05]  /*8ad0*/  @!P3 PRMT R111, R112, 0x7610, R111 ;  /* 0x00007610706fb816 */ /* 0x000fca000000006f */
[----:B------:R0:W-:Y:S04]  /*8ae0*/  STL.S16 [R1+0x248], R111 ;  /* 0x0002486f01007387 */ /* 0x0001e80000100600 */
[----:B0-----:R-:W5:Y:S01]  /*8af0*/  LDL.LU R111, [R1+0x474] ;  /* 0x00047400016f7983 */ /* 0x001f620000300800 */
[----:B------:R-:W-:Y:S02]  /*8b00*/  LOP3.LUT P0, RZ, R122, 0x4, RZ, 0xc0, !PT ;  /* 0x000000047aff7812 */ /* 0x000fe4000780c0ff */
[----:B------:R-:W-:Y:S02]  /*8b10*/  MOV R41, R109 ;  /* 0x0000006d00297202 */ /* 0x000fe40000000f00 */
[----:B--2---:R-:W-:Y:S01]  /*8b20*/  PRMT R110, RZ, 0x7610, R110 ;  /* 0x00007610ff6e7816 */ /* 0x004fe2000000006e */
[----:B------:R-:W2:Y:S04]  /*8b30*/  LDL.LU R109, [R1+0x47c] ;  /* 0x00047c00016d7983 */ /* 0x000ea80000300800 */
[----:B------:R5:W-:Y:S04]  /*8b40*/  STL [R1+0x14c], R41 ;  /* 0x00014c2901007387 */ /* 0x000be80000100800 */
[----:B-----5:R-:W-:-:S04]  /*8b50*/  @!P0 SHF.R.U32.HI R41, RZ, 0x10, R111 ;  /* 0x00000010ff298819 */ /* 0x020fc8000001166f */
[----:B------:R-:W-:-:S05]  /*8b60*/  @!P0 PRMT R110, R41, 0x7610, R110 ;  /* 0x00007610296e8816 */ /* 0x000fca000000006e */
[----:B------:R0:W-:Y:S04]  /*8b70*/  STL.S16 [R1+0x224], R110 ;  /* 0x0002246e01007387 */ /* 0x0001e80000100600 */
[----:B0-----:R-:W5:Y:S01]  /*8b80*/  LDL.LU R110, [R1+0x46c] ;  /* 0x00046c00016e7983 */ /* 0x001f620000300800 */
[----:B--2---:R-:W-:Y:S02]  /*8b90*/  PRMT R109, RZ, 0x7610, R109 ;  /* 0x00007610ff6d7816 */ /* 0x004fe4000000006d */
[----:B-----5:R-:W-:-:S04]  /*8ba0*/  @!P0 SHF.R.U32.HI R41, RZ, 0x10, R110 ;  /* 0x00000010ff298819 */ /* 0x020fc8000001166e */
        /* <DEDUP_REMOVED lines=11> */
[----:B----4-:R-:W-:-:S04]  /*8c60*/  PRMT R114, R114, 0x5410, RZ ;  /* 0x0000541072727816 */ /* 0x010fc800000000ff */
[----:B------:R-:W-:Y:S02]  /*8c70*/  @!P2 PRMT R114, R114, 0x5410, R119 ;  /* 0x000054107272a816 */ /* 0x000fe40000000077 */
[----:B------:R-:W-:Y:S02]  /*8c80*/  LOP3.LUT P2, RZ, R122, 0x2, RZ, 0xc0, !PT ;  /* 0x000000027aff7812 */ /* 0x000fe4000784c0ff */
[----:B------:R-:W-:Y:S02]  /*8c90*/  MOV R41, R107 ;  /* 0x0000006b00297202 */ /* 0x000fe40000000f00 */
[----:B-----5:R-:W-:Y:S01]  /*8ca0*/  PRMT R108, RZ, 0x7610, R108 ;  /* 0x00007610ff6c7816 */ /* 0x020fe2000000006c */
[----:B------:R-:W4:Y:S04]  /*8cb0*/  LDL.LU R107, [R1+0x464] ;  /* 0x00046400016b7983 */ /* 0x000f280000300800 */
[----:B------:R2:W-:Y:S04]  /*8cc0*/  STL [R1+0x150], R41 ;  /* 0x0001502901007387 */ /* 0x0005e80000100800 */
[----:B--2---:R-:W-:-:S04]  /*8cd0*/  @!P2 SHF.R.U32.HI R41, RZ, 0x10, R109 ;  /* 0x00000010ff29a819 */ /* 0x004fc8000001166d */
[----:B------:R-:W-:-:S05]  /*8ce0*/  @!P2 PRMT R108, R41, 0x7610, R108 ;  /* 0x00007610296ca816 */ /* 0x000fca000000006c */
[----:B------:R0:W-:Y:S04]  /*8cf0*/  STL.S16 [R1+0x24e], R108 ;  /* 0x00024e6c01007387 */ /* 0x0001e80000100600 */
[----:B0-----:R-:W2:Y:S01]  /*8d00*/  LDL.LU R108, [R1+0x454] ;  /* 0x00045400016c7983 */ /* 0x001ea20000300800 */
[----:B----4-:R-:W-:Y:S02]  /*8d10*/  PRMT R107, RZ, 0x7610, R107 ;  /* 0x00007610ff6b7816 */ /* 0x010fe4000000006b */
        /* <DEDUP_REMOVED lines=25> */
[----:B------:R-:W-:Y:S02]  /*8eb0*/  LOP3.LUT P0, RZ, R3, 0x80000000, RZ, 0xc0, !PT ;  /* 0x8000000003ff7812 */ /* 0x000fe4000780c0ff */
[----:B--2---:R-:W-:-:S04]  /*8ec0*/  PRMT R105, RZ, 0x7610, R105 ;  /* 0x00007610ff697816 */ /* 0x004fc80000000069 */
[----:B------:R-:W-:-:S05]  /*8ed0*/  @!P1 PRMT R105, R107, 0x7610, R105 ;  /* 0x000076106b699816 */ /* 0x000fca0000000069 */
[----:B------:R0:W-:Y:S04]  /*8ee0*/  STL.S16 [R1+0x210], R105 ;  /* 0x0002106901007387 */ /* 0x0001e80000100600 */
[----:B0-----:R-:W2:Y:S01]  /*8ef0*/  LDL.LU R105, [R1+0x434] ;  /* 0x0004340001697983 */ /* 0x001ea20000300800 */
[----:B------:R-:W-:-:S04]  /*8f00*/  PRMT R41, RZ, 0x7610, R41 ;  /* 0x00007610ff297816 */ /* 0x000fc80000000029 */
[----:B------:R-:W-:Y:S02]  /*8f10*/  @!P1 PRMT R41, R106, 0x7610, R41 ;  /* 0x000076106a299816 */ /* 0x000fe40000000029 */
[----:B------:R-:W-:-:S03]  /*8f20*/  PRMT R104, RZ, 0x7610, R104 ;  /* 0x00007610ff687816 */ /* 0x000fc60000000068 */
[----:B------:R2:W-:Y:S02]  /*8f30*/  STL.S16 [R1+0x212], R41 ;  /* 0x0002122901007387 */ /* 0x0005e40000100600 */
[----:B--2---:R-:W-:-:S04]  /*8f40*/  @!P0 SHF.R.U32.HI R41, RZ, 0x10, R105 ;  /* 0x00000010ff298819 */ /* 0x004fc80000011669 */
[----:B------:R-:W-:-:S05]  /*8f50*/  @!P0 PRMT R104, R41, 0x7610, R104 ;  /* 0x0000761029688816 */ /* 0x000fca0000000068 */
[----:B------:R0:W-:Y:S04]  /*8f60*/  STL.S16 [R1+0x296], R104 ;  /* 0x0002966801007387 */ /* 0x0001e80000100600 */
[----:B0-----:R-:W2:Y:S01]  /*8f70*/  LDL.LU R104, [R1+0x430] ;  /* 0x0004300001687983 */ /* 0x001ea20000300800 */
[----:B------:R-:W-:Y:S02]  /*8f80*/  LOP3.LUT P2, RZ, R3, 0x40000000, RZ, 0xc0, !PT ;  /* 0x4000000003ff7812 */ /* 0x000fe4000784c0ff */
[----:B------:R-:W-:Y:S02]  /*8f90*/  MOV R37, RZ ;  /* 0x000000ff00257202 */ /* 0x000fe40000000f00 */
[----:B------:R-:W-:-:S04]  /*8fa0*/  MOV R33, RZ ;  /* 0x000000ff00217202 */ /* 0x000fc80000000f00 */
[----:B------:R0:W3:Y:S01]  /*8fb0*/  @!P5 LDG.E R37, [R44.64] ;  /* 0x0000000e2c25d981 */ /* 0x0000e2000c1e1900 */
[----:B------:R-:W-:-:S03]  /*8fc0*/  LOP3.LUT P1, RZ, R3, 0x10000000, RZ, 0xc0, !PT ;  /* 0x1000000003ff7812 */ /* 0x000fc6000782c0ff */
[----:B------:R1:W4:Y:S01]  /*8fd0*/  @!P4 LDG.E R33, [R42.64] ;  /* 0x0000000e2a21c981 */ /* 0x000322000c1e1900 */
[----:B0-----:R-:W-:Y:S02]  /*8fe0*/  PRMT R44, RZ, 0x7610, R44 ;  /* 0x00007610ff2c7816 */ /* 0x001fe4000000002c */
[----:B-1----:R-:W-:Y:S02]  /*8ff0*/  PRMT R43, RZ, 0x7610, R43 ;  /* 0x00007610ff2b7816 */ /* 0x002fe4000000002b */
[----:B------:R-:W-:Y:S01]  /*9000*/  PRMT R42, RZ, 0x7610, R42 ;  /* 0x00007610ff2a7816 */ /* 0x000fe2000000002a */
[----:B------:R0:W-:Y:S04]  /*9010*/  STL [R1+0x68], R113 ;  /* 0x0000687101007387 */ /* 0x0001e80000100800 */
[----:B------:R1:W-:Y:S01]  /*9020*/  STL [R1+0x164], R116 ;  /* 0x0001647401007387 */ /* 0x0003e20000100800 */
[----:B0-----:R-:W-:-:S02]  /*9030*/  PRMT R113, R113, 0x5410, RZ ;  /* 0x0000541071717816 */ /* 0x001fc400000000ff */
[----:B-1----:R-:W-:Y:S02]  /*9040*/  PRMT R116, RZ, 0x7610, R116 ;  /* 0x00007610ff747816 */ /* 0x002fe40000000074 */
[----:B------:R-:W-:-:S04]  /*9050*/  PRMT R114, RZ, 0x7610, R114 ;  /* 0x00007610ff727816 */ /* 0x000fc80000000072 */
[----:B------:R-:W-:Y:S02]  /*9060*/  @!P1 PRMT R114, R10, 0x7610, R114 ;  /* 0x000076100a729816 */ /* 0x000fe40000000072 */
[----:B------:R-:W-:Y:S02]  /*9070*/  PRMT R16, RZ, 0x7610, R16 ;  /* 0x00007610ff107816 */ /* 0x000fe40000000010 */
[----:B--2---:R-:W-:-:S04]  /*9080*/  @!P0 SHF.R.U32.HI R41, RZ, 0x10, R104 ;  /* 0x00000010ff298819 */ /* 0x004fc80000011668 */
[----:B------:R-:W-:Y:S02]  /*9090*/  @!P0 PRMT R44, R41, 0x7610, R44 ;  /* 0x00007610292c8816 */ /* 0x000fe4000000002c */
[----:B------:R-:W-:-:S04]  /*90a0*/  @!P2 SHF.R.U32.HI R41, RZ, 0x10, R103 ;  /* 0x00000010ff29a819 */ /* 0x000fc80000011667 */
[----:B------:R-:W-:Y:S02]  /*90b0*/  @!P2 PRMT R43, R41, 0x7610, R43 ;  /* 0x00007610292ba816 */ /* 0x000fe4000000002b */
[----:B------:R-:W-:-:S04]  /*90c0*/  @!P2 SHF.R.U32.HI R41, RZ, 0x10, R102 ;  /* 0x00000010ff29a819 */ /* 0x000fc80000011666 */
[----:B------:R-:W-:-:S05]  /*90d0*/  @!P2 PRMT R42, R41, 0x7610, R42 ;  /* 0x00007610292aa816 */ /* 0x000fca000000002a */
[----:B------:R0:W-:Y:S02]  /*90e0*/  STL.S16 [R1+0x2a4], R42 ;  /* 0x0002a42a01007387 */ /* 0x0001e40000100600 */
[----:B0-----:R-:W-:-:S04]  /*90f0*/  @!P1 SHF.R.U32.HI R42, RZ, 0x10, R8 ;  /* 0x00000010ff2a9819 */ /* 0x001fc80000011608 */
[----:B------:R-:W-:Y:S02]  /*9100*/  @!P1 PRMT R113, R113, 0x5410, R42 ;  /* 0x0000541071719816 */ /* 0x000fe4000000002a */
[----:B------:R-:W-:-:S04]  /*9110*/  @!P1 SHF.R.U32.HI R42, RZ, 0x10, R10 ;  /* 0x00000010ff2a9819 */ /* 0x000fc8000001160a */
[----:B------:R-:W-:Y:S02]  /*9120*/  @!P1 PRMT R116, R42, 0x7610, R116 ;  /* 0x000076102a749816 */ /* 0x000fe40000000074 */
[----:B------:R-:W-:-:S04]  /*9130*/  PRMT R42, RZ, 0x7610, R42 ;  /* 0x00007610ff2a7816 */ /* 0x000fc8000000002a */
[----:B------:R-:W-:Y:S02]  /*9140*/  @!P1 PRMT R42, R8, 0x7610, R42 ;  /* 0x00007610082a9816 */ /* 0x000fe4000000002a */
[----:B------:R-:W-:Y:S01]  /*9150*/  LOP3.LUT P1, RZ, R3, 0x2000000, RZ, 0xc0, !PT ;  /* 0x0200000003ff7812 */ /* 0x000fe2000782c0ff */
[----:B------:R0:W-:-:S12]  /*9160*/  STL.S16 [R1+0x298], R44 ;  /* 0x0002982c01007387 */ /* 0x0001d80000100600 */
[----:B0-----:R-:W-:-:S04]  /*9170*/  @!P1 SHF.R.U32.HI R44, RZ, 0x10, R14 ;  /* 0x00000010ff2c9819 */ /* 0x001fc8000001160e */
[----:B------:R-:W-:-:S05]  /*9180*/  @!P1 PRMT R16, R44, 0x7610, R16 ;  /* 0x000076102c109816 */ /* 0x000fca0000000010 */
[----:B------:R0:W-:Y:S04]  /*9190*/  STL.S16 [R1+0x2a6], R16 ;  /* 0x0002a61001007387 */ /* 0x0001e80000100600 */
[----:B0-----:R-:W2:Y:S01]  /*91a0*/  LDL.LU R16, [R1+0x42c] ;  /* 0x00042c0001107983 */ /* 0x001ea20000300800 */
[----:B------:R-:W-:-:S03]  /*91b0*/  PRMT R15, RZ, 0x7610, R15 ;  /* 0x00007610ff0f7816 */ /* 0x000fc6000000000f */
[----:B------:R0:W-:Y:S04]  /*91c0*/  STL [R1+0x158], R125 ;  /* 0x0001587d01007387 */ /* 0x0001e80000100800 */
[----:B------:R1:W-:Y:S01]  /*91d0*/  STL [R1+0x5c], R124 ;  /* 0x00005c7c01007387 */ /* 0x0003e20000100800 */
[----:B0-----:R-:W-:Y:S02]  /*91e0*/  PRMT R125, R125, 0x5410, RZ ;  /* 0x000054107d7d7816 */ /* 0x001fe400000000ff */
[----:B-1----:R-:W-:Y:S02]  /*91f0*/  PRMT R124, R124, 0x5410, RZ ;  /* 0x000054107c7c7816 */ /* 0x002fe400000000ff */
[----:B------:R-:W-:Y:S02]  /*9200*/  @!P0 PRMT R125, R125, 0x5410, R104 ;  /* 0x000054107d7d8816 */ /* 0x000fe40000000068 */
[----:B------:R-:W-:-:S02]  /*9210*/  @!P0 PRMT R124, R124, 0x5410, R105 ;  /* 0x000054107c7c8816 */ /* 0x000fc40000000069 */
[----:B------:R-:W-:Y:S02]  /*9220*/  LOP3.LUT P0, RZ, R3, 0x8000000, RZ, 0xc0, !PT ;  /* 0x0800000003ff7812 */ /* 0x000fe4000780c0ff */
[----:B--2---:R-:W-:-:S04]  /*9230*/  @!P1 SHF.R.U32.HI R44, RZ, 0x10, R16 ;  /* 0x00000010ff2c9819 */ /* 0x004fc80000011610 */
[----:B------:R-:W-:-:S05]  /*9240*/  @!P1 PRMT R15, R44, 0x7610, R15 ;  /* 0x000076102c0f9816 */ /* 0x000fca000000000f */
[----:B------:R0:W-:Y:S04]  /*9250*/  STL.S16 [R1+0x2a8], R15 ;  /* 0x0002a80f01007387 */ /* 0x0001e80000100600 */
[----:B0-----:R-:W2:Y:S04]  /*9260*/  LDL.LU R15, [R1+0x428] ;  /* 0x00042800010f7983 */ /* 0x001ea80000300800 */
[----:B------:R0:W-:Y:S04]  /*9270*/  STL [R1+0x15c], R123 ;  /* 0x00015c7b01007387 */ /* 0x0001e80000100800 */
[----:B------:R1:W-:Y:S04]  /*9280*/  STL.S16 [R1+0x29a], R43 ;  /* 0x00029a2b01007387 */ /* 0x0003e80000100600 */
[----:B------:R5:W-:Y:S01]  /*9290*/  STL [R1+0x6c], R111 ;  /* 0x00006c6f01007387 */ /* 0x000be20000100800 */
[----:B0-----:R-:W-:-:S02]  /*92a0*/  PRMT R123, R123, 0x5410, RZ ;  /* 0x000054107b7b7816 */ /* 0x001fc400000000ff */
[----:B-1----:R-:W-:Y:S02]  /*92b0*/  @!P0 SHF.R.U32.HI R43, RZ, 0x10, R9 ;  /* 0x00000010ff2b8819 */ /* 0x002fe40000011609 */
[----:B-----5:R-:W-:Y:S02]  /*92c0*/  PRMT R111, RZ, 0x7610, R111 ;  /* 0x00007610ff6f7816 */ /* 0x020fe4000000006f */
[----:B------:R-:W-:Y:S02]  /*92d0*/  @!P2 PRMT R123, R123, 0x5410, R103 ;  /* 0x000054107b7ba816 */ /* 0x000fe40000000067 */
[----:B------:R-:W-:Y:S02]  /*92e0*/  @!P0 PRMT R111, R43, 0x7610, R111 ;  /* 0x000076102b6f8816 */ /* 0x000fe4000000006f */
[----:B------:R-:W-:Y:S02]  /*92f0*/  @!P0 SHF.R.U32.HI R43, RZ, 0x10, R12 ;  /* 0x00000010ff2b8819 */ /* 0x000fe4000001160c */
[----:B------:R-:W-:-:S02]  /*9300*/  PRMT R111, R111, 0x5410, RZ ;  /* 0x000054106f6f7816 */ /* 0x000fc400000000ff */
[----:B------:R-:W-:Y:S02]  /*9310*/  PRMT R42, R42, 0x5410, RZ ;  /* 0x000054102a2a7816 */ /* 0x000fe400000000ff */
[----:B------:R-:W-:Y:S02]  /*9320*/  PRMT R123, RZ, 0x7610, R123 ;  /* 0x00007610ff7b7816 */ /* 0x000fe4000000007b */
[----:B------:R-:W-:Y:S02]  /*9330*/  @!P0 PRMT R111, R111, 0x5410, R43 ;  /* 0x000054106f6f8816 */ /* 0x000fe4000000002b */
[----:B------:R-:W-:Y:S02]  /*9340*/  @!P0 PRMT R42, R42, 0x5410, R9 ;  /* 0x000054102a2a8816 */ /* 0x000fe40000000009 */
[----:B------:R-:W-:Y:S02]  /*9350*/  @!P0 PRMT R123, R12, 0x7610, R123 ;  /* 0x000076100c7b8816 */ /* 0x000fe4000000007b */
[----:B------:R-:W-:-:S02]  /*9360*/  LOP3.LUT P0, RZ, R3, 0x1000000, RZ, 0xc0, !PT ;  /* 0x0100000003ff7812 */ /* 0x000fc4000780c0ff */
[----:B------:R-:W-:-:S11]  /*9370*/  PRMT R17, RZ, 0x7610, R17 ;  /* 0x00007610ff117816 */ /* 0x000fd60000000011 */
[----:B--2---:R-:W-:-:S04]  /*9380*/  @!P0 SHF.R.U32.HI R44, RZ, 0x10, R15 ;  /* 0x00000010ff2c8819 */ /* 0x004fc8000001160f */
[----:B------:R-:W-:-:S05]  /*9390*/  @!P0 PRMT R17, R44, 0x7610, R17 ;  /* 0x000076102c118816 */ /* 0x000fca0000000011 */
[----:B------:R0:W-:Y:S04]  /*93a0*/  STL.S16 [R1+0x2aa], R17 ;  /* 0x0002aa1101007387 */ /* 0x0001e80000100600 */
[----:B0-----:R-:W2:Y:S04]  /*93b0*/  LDL.LU R17, [R1+0x424] ;  /* 0x0004240001117983 */ /* 0x001ea80000300800 */
[----:B------:R0:W-:Y:S04]  /*93c0*/  STL [R1+0x130], R101 ;  /* 0x0001306501007387 */ /* 0x0001e80000100800 */
[----:B0-----:R-:W5:Y:S01]  /*93d0*/  LDL.LU R101, [R1+0x4fc] ;  /* 0x0004fc0001657983 */ /* 0x001f620000300800 */
        /* <DEDUP_REMOVED lines=8> */
[----:B-----5:R-:W-:-:S04]  /*9460*/  @!P3 SHF.R.U32.HI R41, RZ, 0x10, R101 ;  /* 0x00000010ff29b819 */ /* 0x020fc80000011665 */
        /* <DEDUP_REMOVED lines=14> */
[----:B------:R-:W-:-:S04]  /*9550*/  PRMT R124, RZ, 0x7610, R124 ;  /* 0x00007610ff7c7816 */ /* 0x000fc8000000007c */
[----:B------:R-:W-:Y:S02]  /*9560*/  @!P2 PRMT R124, R102, 0x7610, R124 ;  /* 0x00007610667ca816 */ /* 0x000fe4000000007c */
[----:B------:R-:W-:Y:S01]  /*9570*/  LOP3.LUT P2, RZ, R3, 0x4000000, RZ, 0xc0, !PT ;  /* 0x0400000003ff7812 */ /* 0x000fe2000784c0ff */
[----:B------:R-:W-:Y:S01]  /*9580*/  STL [R1+0x70], R109 ;  /* 0x0000706d01007387 */ /* 0x000fe20000100800 */
[----:B------:R-:W-:Y:S02]  /*9590*/  PRMT R116, R116, 0x5410, RZ ;  /* 0x0000541074747816 */ /* 0x000fe400000000ff */
[----:B--2---:R-:W-:-:S04]  /*95a0*/  @!P3 SHF.R.U32.HI R44, RZ, 0x10, R22 ;  /* 0x00000010ff2cb819 */ /* 0x004fc80000011616 */
[----:B------:R-:W-:-:S05]  /*95b0*/  @!P3 PRMT R21, R44, 0x7610, R21 ;  /* 0x000076102c15b816 */ /* 0x000fca0000000015 */
[----:B------:R0:W-:Y:S04]  /*95c0*/  STL.S16 [R1+0x2b8], R21 ;  /* 0x0002b81501007387 */ /* 0x0001e80000100600 */
[----:B0-----:R-:W2:Y:S01]  /*95d0*/  LDL.LU R21, [R1+0x418] ;  /* 0x0004180001157983 */ /* 0x001ea20000300800 */
[----:B------:R-:W-:Y:S02]  /*95e0*/  PRMT R109, RZ, 0x7610, R109 ;  /* 0x00007610ff6d7816 */ /* 0x000fe4000000006d */
[----:B------:R-:W-:-:S04]  /*95f0*/  @!P2 SHF.R.U32.HI R43, RZ, 0x10, R11 ;  /* 0x00000010ff2ba819 */ /* 0x000fc8000001160b */
[----:B------:R-:W-:Y:S02]  /*9600*/  @!P2 PRMT R109, R43, 0x7610, R109 ;  /* 0x000076102b6da816 */ /* 0x000fe4000000006d */
[----:B------:R-:W-:Y:S02]  /*9610*/  @!P2 SHF.R.U32.HI R43, RZ, 0x10, R13 ;  /* 0x00000010ff2ba819 */ /* 0x000fe4000001160d */
[----:B------:R-:W-:Y:S02]  /*9620*/  PRMT R113, RZ, 0x7610, R113 ;  /* 0x00007610ff717816 */ /* 0x000fe40000000071 */
[--C-:B------:R-:W-:Y:S02]  /*9630*/  @!P2 PRMT R116, R116, 0x5410, R43.reuse ;  /* 0x000054107474a816 */ /* 0x100fe4000000002b */
[----:B------:R-:W-:Y:S02]  /*9640*/  PRMT R43, RZ, 0x7610, R43 ;  /* 0x00007610ff2b7816 */ /* 0x000fe4000000002b */
[----:B------:R-:W-:-:S02]  /*9650*/  @!P2 PRMT R113, R13, 0x7610, R113 ;  /* 0x000076100d71a816 */ /* 0x000fc40000000071 */
        /* <DEDUP_REMOVED lines=68> */
[----:B------:R-:W-:Y:S01]  /*9aa0*/  PRMT R99, R99, 0x5410, RZ ;  /* 0x0000541063637816 */ /* 0x000fe200000000ff */
[----:B------:R-:W-:Y:S01]  /*9ab0*/  STL [R1+0x7c], R103 ;  /* 0x00007c6701007387 */ /* 0x000fe20000100800 */
[----:B--2---:R-:W-:-:S04]  /*9ac0*/  @!P1 SHF.R.U32.HI R9, RZ, 0x10, R51 ;  /* 0x00000010ff099819 */ /* 0x004fc80000011633 */
[----:B------:R-:W-:-:S05]  /*9ad0*/  @!P1 PRMT R66, R9, 0x7610, R66 ;  /* 0x0000761009429816 */ /* 0x000fca0000000042 */
[----:B------:R0:W-:Y:S04]  /*9ae0*/  STL.S16 [R1+0x2dc], R66 ;  /* 0x0002dc4201007387 */ /* 0x0001e80000100600 */
[----:B0-----:R-:W2:Y:S01]  /*9af0*/  LDL.LU R66, [R1+0x3f0] ;  /* 0x0003f00001427983 */ /* 0x001ea20000300800 */
[----:B------:R-:W-:Y:S02]  /*9b00*/  PRMT R103, RZ, 0x7610, R103 ;  /* 0x00007610ff677816 */ /* 0x000fe40000000067 */
[----:B------:R-:W-:Y:S02]  /*9b10*/  @!P3 PRMT R99, R99, 0x5410, R20 ;  /* 0x000054106363b816 */ /* 0x000fe40000000014 */
[----:B------:R-:W-:Y:S02]  /*9b20*/  @!P3 PRMT R103, R22, 0x7610, R103 ;  /* 0x000076101667b816 */ /* 0x000fe40000000067 */
[----:B------:R-:W-:-:S02]  /*9b30*/  LOP3.LUT P3, RZ, R3, 0x20000, RZ, 0xc0, !PT ;  /* 0x0002000003ff7812 */ /* 0x000fc4000786c0ff */
        /* <DEDUP_REMOVED lines=52> */
[----:B------:R0:W-:Y:S02]  /*9e80*/  STL [R1+0x174], R106 ;  /* 0x0001746a01007387 */ /* 0x0001e40000100800 */
[----:B0-----:R-:W-:Y:S02]  /*9e90*/  PRMT R106, RZ, 0x7610, R106 ;  /* 0x00007610ff6a7816 */ /* 0x001fe4000000006a */
[----:B--2---:R-:W-:-:S04]  /*9ea0*/  @!P1 SHF.R.U32.HI R9, RZ, 0x10, R46 ;  /* 0x00000010ff099819 */ /* 0x004fc8000001162e */
[----:B------:R-:W-:-:S05]  /*9eb0*/  @!P1 PRMT R47, R9, 0x7610, R47 ;  /* 0x00007610092f9816 */ /* 0x000fca000000002f */
[----:B------:R0:W-:Y:S04]  /*9ec0*/  STL.S16 [R1+0x2ec], R47 ;  /* 0x0002ec2f01007387 */ /* 0x0001e80000100600 */
[----:B0-----:R-:W2:Y:S01]  /*9ed0*/  LDL.LU R47, [R1+0x3d0] ;  /* 0x0003d000012f7983 */ /* 0x001ea20000300800 */
[----:B------:R-:W-:-:S03]  /*9ee0*/  @!P3 PRMT R106, R67, 0x7610, R106 ;  /* 0x00007610436ab816 */ /* 0x000fc6000000006a */
[----:B------:R0:W-:Y:S01]  /*9ef0*/  STL [R1+0x74], R107 ;  /* 0x0000746b01007387 */ /* 0x0001e20000100800 */
[----:B------:R-:W-:-:S04]  /*9f00*/  PRMT R106, R106, 0x5410, RZ ;  /* 0x000054106a6a7816 */ /* 0x000fc800000000ff */
[----:B------:R-:W-:Y:S02]  /*9f10*/  @!P0 PRMT R106, R106, 0x5410, R76 ;  /* 0x000054106a6a8816 */ /* 0x000fe4000000004c */
[----:B0-----:R-:W-:-:S04]  /*9f20*/  PRMT R107, RZ, 0x7610, R107 ;  /* 0x00007610ff6b7816 */ /* 0x001fc8000000006b */
        /* <DEDUP_REMOVED lines=23> */
[----:B------:R-:W-:Y:S02]  /*a0a0*/  PRMT R63, RZ, 0x7610, R63 ;  /* 0x00007610ff3f7816 */ /* 0x000fe4000000003f */
[----:B------:R-:W-:Y:S02]  /*a0b0*/  PRMT R105, R105, 0x5410, RZ ;  /* 0x0000541069697816 */ /* 0x000fe400000000ff */
        /* <DEDUP_REMOVED lines=125> */
[----:B------:R-:W-:Y:S02]  /*a890*/  LOP3.LUT P3, RZ, R2, 0x1, RZ, 0xc0, !PT ;  /* 0x0000000102ff7812 */ /* 0x000fe4000786c0ff */
[----:B-----5:R-:W-:Y:S02]  /*a8a0*/  PRMT R93, RZ, 0x7610, R93 ;  /* 0x00007610ff5d7816 */ /* 0x020fe4000000005d */
[----:B--2---:R-:W-:-:S04]  /*a8b0*/  @!P2 SHF.R.U32.HI R2, RZ, 0x10, R83 ;  /* 0x00000010ff02a819 */ /* 0x004fc80000011653 */
[----:B------:R-:W-:-:S05]  /*a8c0*/  @!P2 PRMT R93, R2, 0x7610, R93 ;  /* 0x00007610025da816 */ /* 0x000fca000000005d */
[----:B------:R0:W-:Y:S04]  /*a8d0*/  STL.S16 [R1+0x31a], R93 ;  /* 0x00031a5d01007387 */ /* 0x0001e80000100600 */
[----:B0-----:R-:W2:Y:S04]  /*a8e0*/  LDL.LU R93, [R1+0x37c] ;  /* 0x00037c00015d7983 */ /* 0x001ea80000300800 */
[----:B------:R0:W-:Y:S04]  /*a8f0*/  STL [R1+0x168], R112 ;  /* 0x0001687001007387 */ /* 0x0001e80000100800 */
[----:B------:R1:W-:Y:S01]  /*a900*/  STL [R1+0x178], R104 ;  /* 0x0001786801007387 */ /* 0x0003e20000100800 */
[----:B0-----:R-:W-:-:S02]  /*a910*/  PRMT R112, RZ, 0x7610, R112 ;  /* 0x00007610ff707816 */ /* 0x001fc40000000070 */
[----:B-1----:R-:W-:Y:S01]  /*a920*/  PRMT R104, RZ, 0x7610, R104 ;  /* 0x00007610ff687816 */ /* 0x002fe20000000068 */
[----:B------:R-:W-:Y:S01]  /*a930*/  HFMA2.MMA R38, -RZ, RZ, 0, 0 ;  /* 0x00000000ff267435 */ /* 0x000fe200000001ff */
[----:B------:R0:W-:Y:S04]  /*a940*/  STL [R1+0x1c0], R81 ;  /* 0x0001c05101007387 */ /* 0x0001e80000100800 */
[----:B------:R1:W-:Y:S04]  /*a950*/  STL [R1+0xc4], R72 ;  /* 0x0000c44801007387 */ /* 0x0003e80000100800 */
[----:B------:R5:W-:Y:S01]  /*a960*/  STL [R1+0xb0], R66 ;  /* 0x0000b04201007387 */ /* 0x000be20000100800 */
[----:B0-----:R-:W-:-:S03]  /*a970*/  PRMT R81, RZ, 0x7610, R81 ;  /* 0x00007610ff517816 */ /* 0x001fc60000000051 */
[----:B------:R0:W3:Y:S01]  /*a980*/  @!P5 LDG.E R38, [R64.64] ;  /* 0x0000000e4026d981 */ /* 0x0000e2000c1e1900 */
[----:B-1----:R-:W-:-:S03]  /*a990*/  PRMT R72, RZ, 0x7610, R72 ;  /* 0x00007610ff487816 */ /* 0x002fc60000000048 */
[----:B------:R1:W-:Y:S01]  /*a9a0*/  STL [R1+0x1b0], R67 ;  /* 0x0001b04301007387 */ /* 0x0003e20000100800 */
[----:B-----5:R-:W-:Y:S02]  /*a9b0*/  PRMT R66, RZ, 0x7610, R66 ;  /* 0x00007610ff427816 */ /* 0x020fe40000000042 */
        /* <DEDUP_REMOVED lines=58> */
[----:B------:R-:W5:Y:S01]  /*ad60*/  @!P0 LDG.E R10, [R52.64] ;  /* 0x0000000e340a8981 */ /* 0x000f62000c1e1900 */
        /* <DEDUP_REMOVED lines=16> */
[----:B---3--:R-:W-:Y:S02]  /*ae70*/  PRMT R46, RZ, 0x7610, R46 ;  /* 0x00007610ff2e7816 */ /* 0x008fe4000000002e */
        /* <DEDUP_REMOVED lines=13> */
[----:B------:R-:W-:Y:S04]  /*af50*/  STL [R1+0xf8], R19 ;  /* 0x0000f81301007387 */ /* 0x000fe80000100800 */
[----:B------:R0:W-:Y:S04]  /*af60*/  STL [R1+0x94], R15 ;  /* 0x0000940f01007387 */ /* 0x0001e80000100800 */
[----:B------:R1:W-:Y:S01]  /*af70*/  STL [R1+0x198], R22 ;  /* 0x0001981601007387 */ /* 0x0003e20000100800 */
[----:B------:R-:W-:-:S02]  /*af80*/  PRMT R11, RZ, 0x7610, R11 ;  /* 0x00007610ff0b7816 */ /* 0x000fc4000000000b */
[----:B0-----:R-:W-:Y:S02]  /*af90*/  PRMT R15, RZ, 0x7610, R15 ;  /* 0x00007610ff0f7816 */ /* 0x001fe4000000000f */
[----:B-1----:R-:W-:Y:S01]  /*afa0*/  PRMT R22, RZ, 0x7610, R22 ;  /* 0x00007610ff167816 */ /* 0x002fe20000000016 */
[----:B------:R0:W-:Y:S03]  /*afb0*/  STL [R1+0x188], R12 ;  /* 0x0001880c01007387 */ /* 0x0001e60000100800 */
[----:B------:R-:W-:Y:S01]  /*afc0*/  @!P5 PRMT R22, R37, 0x7610, R22 ;  /* 0x000076102516d816 */ /* 0x000fe20000000016 */
[----:B------:R1:W-:Y:S04]  /*afd0*/  STL [R1+0x18c], R13 ;  /* 0x00018c0d01007387 */ /* 0x0003e80000100800 */
[----:B------:R3:W-:Y:S01]  /*afe0*/  STL [R1+0x90], R14 ;  /* 0x0000900e01007387 */ /* 0x0007e20000100800 */
[----:B0-----:R-:W-:-:S03]  /*aff0*/  PRMT R12, RZ, 0x7610, R12 ;  /* 0x00007610ff0c7816 */ /* 0x001fc6000000000c */
[----:B------:R0:W-:Y:S01]  /*b000*/  STL [R1+0x98], R20 ;  /* 0x0000981401007387 */ /* 0x0001e20000100800 */
[----:B-1----:R-:W-:-:S03]  /*b010*/  PRMT R13, RZ, 0x7610, R13 ;  /* 0x00007610ff0d7816 */ /* 0x002fc6000000000d */
[----:B------:R1:W-:Y:S01]  /*b020*/  STL [R1+0x9c], R21 ;  /* 0x00009c1501007387 */ /* 0x0003e20000100800 */
[----:B---3--:R-:W-:-:S03]  /*b030*/  PRMT R14, RZ, 0x7610, R14 ;  /* 0x00007610ff0e7816 */ /* 0x008fc6000000000e */
        /* <DEDUP_REMOVED lines=11> */
[----:B---3--:R-:W-:Y:S02]  /*b0f0*/  PRMT R30, RZ, 0x7610, R30 ;  /* 0x00007610ff1e7816 */ /* 0x008fe4000000001e */
[----:B0-----:R-:W-:Y:S01]  /*b100*/  PRMT R18, RZ, 0x7610, R18 ;  /* 0x00007610ff127816 */ /* 0x001fe20000000012 */
[----:B------:R-:W-:Y:S01]  /*b110*/  STL [R1+0x190], R16 ;  /* 0x0001901001007387 */ /* 0x000fe20000100800 */
[----:B-1----:R-:W-:-:S03]  /*b120*/  @!P5 SHF.R.U32.HI R37, RZ, 0x10, R37 ;  /* 0x00000010ff25d819 */ /* 0x002fc60000011625 */
[----:B------:R0:W-:Y:S01]  /*b130*/  STL [R1+0x194], R17 ;  /* 0x0001941101007387 */ /* 0x0001e20000100800 */
[----:B------:R-:W-:Y:S02]  /*b140*/  @!P3 PRMT R30, R35, 0x7610, R30 ;  /* 0x00007610231eb816 */ /* 0x000fe4000000001e */
[----:B------:R-:W-:Y:S02]  /*b150*/  @!P3 PRMT R28, R32, 0x7610, R28 ;  /* 0x00007610201cb816 */ /* 0x000fe4000000001c */
[----:B----4-:R-:W-:Y:S02]  /*b160*/  @!P4 PRMT R26, R33, 0x7610, R26 ;  /* 0x00007610211ac816 */ /* 0x010fe4000000001a */
[----:B------:R-:W-:Y:S02]  /*b170*/  @!P4 PRMT R24, R36, 0x7610, R24 ;  /* 0x000076102418c816 */ /* 0x000fe40000000018 */
[----:B------:R-:W-:Y:S02]  /*b180*/  @!P5 PRMT R21, R37, 0x7610, R21 ;  /* 0x000076102515d816 */ /* 0x000fe40000000015 */
[----:B------:R-:W-:-:S02]  /*b190*/  @!P5 PRMT R20, R38, 0x7610, R20 ;  /* 0x000076102614d816 */ /* 0x000fc40000000014 */
[----:B------:R-:W-:Y:S02]  /*b1a0*/  @!P6 PRMT R18, R39, 0x7610, R18 ;  /* 0x000076102712e816 */ /* 0x000fe40000000012 */
[----:B------:R-:W-:Y:S01]  /*b1b0*/  @!P6 PRMT R14, R40, 0x7610, R14 ;  /* 0x00007610280ee816 */ /* 0x000fe2000000000e */
[----:B--2---:R-:W1:Y:S02]  /*b1c0*/  R2UR UR9, R2 ;  /* 0x00000000020973c2 */ /* 0x004e6400000e0000 */
[----:B-1----:R-:W-:-:S05]  /*b1d0*/  MOV R2, UR9 ;  /* 0x0000000900027c02 */ /* 0x002fca0008000f00 */
[----:B------:R-:W-:Y:S01]  /*b1e0*/  FFMA.FTZ R2, -R2, UR9, R3 ;  /* 0x0000000902027c23 */ /* 0x000fe20008010103 */
[----:B------:R-:W-:-:S04]  /*b1f0*/  @!P2 SHF.R.U32.HI R3, RZ, 0x10, R19 ;  /* 0x00000010ff03a819 */ /* 0x000fc80000011613 */
[----:B------:R-:W-:Y:S02]  /*b200*/  @!P2 PRMT R50, R3, 0x7610, R50 ;  /* 0x000076100332a816 */ /* 0x000fe40000000032 */
[----:B------:R-:W-:Y:S02]  /*b210*/  FSETP.GTU.FTZ.AND P2, PT, R2, RZ, PT ;  /* 0x000000ff0200720b */ /* 0x000fe40003f5c000 */
[----:B------:R-:W-:-:S11]  /*b220*/  @!P3 SHF.R.U32.HI R3, RZ, 0x10, R35 ;  /* 0x00000010ff03b819 */ /* 0x000fd60000011623 */
[----:B------:R-:W-:Y:S01]  /*b230*/  VOTEU.ANY UP0, P2 ;  /* 0x00000000003f7886 */ /* 0x000fe20001000100 */
[----:B------:R-:W-:Y:S02]  /*b240*/  PLOP3.LUT P2, PT, PT, PT, UP0, 0x80, 0x0 ;  /* 0x000000000000781c */ /* 0x000fe40003f4f008 */
[----:B------:R-:W-:Y:S02]  /*b250*/  @!P3 PRMT R29, R3, 0x7610, R29 ;  /* 0x00007610031db816 */ /* 0x000fe4000000001d */
        /* <DEDUP_REMOVED lines=8> */
[----:B------:R-:W-:Y:S02]  /*b2e0*/  PRMT R19, RZ, 0x7610, R19 ;  /* 0x00007610ff137816 */ /* 0x000fe40000000013 */
[----:B------:R-:W-:-:S04]  /*b2f0*/  @!P5 SHF.R.U32.HI R3, RZ, 0x10, R38 ;  /* 0x00000010ff03d819 */ /* 0x000fc80000011626 */
[----:B------:R-:W-:Y:S02]  /*b300*/  @!P5 PRMT R19, R3, 0x7610, R19 ;  /* 0x000076100313d816 */ /* 0x000fe40000000013 */
[----:B------:R-:W-:-:S04]  /*b310*/  @!P6 SHF.R.U32.HI R3, RZ, 0x10, R39 ;  /* 0x00000010ff03e819 */ /* 0x000fc80000011627 */
[----:B------:R-:W-:Y:S01]  /*b320*/  @!P6 PRMT R15, R3, 0x7610, R15 ;  /* 0x00007610030fe816 */ /* 0x000fe2000000000f */
[----:B-1----:R1:W2:Y:S01]  /*b330*/  @P2 R2UR UR4, R2 ;  /* 0x00000000020423c2 */ /* 0x0022a200000e0000 */
[----:B-----5:R-:W-:Y:S02]  /*b340*/  @!P0 SHF.R.U32.HI R3, RZ, 0x10, R10 ;  /* 0x00000010ff038819 */ /* 0x020fe4000001160a */
[----:B------:R-:W-:Y:S02]  /*b350*/  @!P0 PRMT R12, R10, 0x7610, R12 ;  /* 0x000076100a0c8816 */ /* 0x000fe4000000000c */
[----:B-1----:R-:W-:Y:S02]  /*b360*/  @!P6 SHF.R.U32.HI R2, RZ, 0x10, R40 ;  /* 0x00000010ff02e819 */ /* 0x002fe40000011628 */
[----:B------:R-:W-:Y:S02]  /*b370*/  @!P0 PRMT R11, R3, 0x7610, R11 ;  /* 0x00007610030b8816 */ /* 0x000fe4000000000b */
[----:B------:R-:W-:-:S02]  /*b380*/  @!P6 PRMT R13, R2, 0x7610, R13 ;  /* 0x00007610020de816 */ /* 0x000fc4000000000d */
[----:B0-----:R-:W-:Y:S02]  /*b390*/  PRMT R17, RZ, 0x7610, R17 ;  /* 0x00007610ff117816 */ /* 0x001fe40000000011 */
[----:B------:R-:W-:Y:S01]  /*b3a0*/  PRMT R16, RZ, 0x7610, R16 ;  /* 0x00007610ff107816 */ /* 0x000fe20000000010 */
        /* <DEDUP_REMOVED lines=88> */
.L_x_1490:
[----:B------:R-:W-:Y:S05]  /*b930*/  BSYNC B0 ;  /* 0x0000000000007941 */ /* 0x000fea0003800000 */
.L_x_1489:
[----:B0-----:R-:W2:Y:S02]  /*b940*/  LDL.S16 R2, [R1+0x262] ;  /* 0x0002620001027983 */ /* 0x001ea40000100600 */
[----:B--2---:R-:W-:Y:S02]  /*b950*/  PRMT R22, R2, 0x7610, R22 ;  /* 0x0000761002167816 */ /* 0x004fe40000000016 */
[----:B------:R-:W2:Y:S01]  /*b960*/  LDL.S16 R2, [R1+0x268] ;  /* 0x0002680001027983 */ /* 0x000ea20000100600 */
[----:B------:R-:W-:Y:S02]  /*b970*/  PRMT R14, R17, 0x7610, R14 ;  /* 0x00007610110e7816 */ /* 0x000fe4000000000e */
[----:B------:R-:W-:-:S02]  /*b980*/  PRMT R21, R22, 0x7610, R21 ;  /* 0x0000761016157816 */ /* 0x000fc40000000015 */
[----:B--2---:R-:W-:Y:S02]  /*b990*/  PRMT R20, R2, 0x7610, R20 ;  /* 0x0000761002147816 */ /* 0x004fe40000000014 */
[----:B------:R-:W2:Y:S01]  /*b9a0*/  LDL.S16 R2, [R1+0x264] ;  /* 0x0002640001027983 */ /* 0x000ea20000100600 */
[----:B------:R-:W-:Y:S02]  /*b9b0*/  @!P0 PRMT R14, R9, 0x7610, R14 ;  /* 0x00007610090e8816 */ /* 0x000fe4000000000e */
[----:B------:R-:W-:Y:S01]  /*b9c0*/  PRMT R19, R21, 0x7610, R19 ;  /* 0x0000761015137816 */ /* 0x000fe20000000013 */
[----:B------:R-:W-:Y:S01]  /*b9d0*/  ULDC.U8 UR19, c[0x0][0x1f4] ;  /* 0x00007d0000137ab9 */ /* 0x000fe20000000000 */
[----:B------:R-:W-:Y:S02]  /*b9e0*/  PRMT R18, R20, 0x7610, R18 ;  /* 0x0000761014127816 */ /* 0x000fe40000000012 */
[----:B--2---:R-:W-:Y:S02]  /*b9f0*/  PRMT R15, R2, 0x7610, R15 ;  /* 0x00007610020f7816 */ /* 0x004fe4000000000f */
[----:B------:R-:W2:Y:S01]  /*ba00*/  LDL.LU.S16 R2, [R1+0x266] ;  /* 0x0002660001027983 */ /* 0x000ea20000300600 */
[----:B------:R-:W-:-:S02]  /*ba10*/  PRMT R3, R19, 0x7610, R3 ;  /* 0x0000761013037816 */ /* 0x000fc40000000003 */
[----:B------:R-:W-:Y:S01]  /*ba20*/  ISETP.NE.AND P2, PT, RZ, UR19, PT ;  /* 0x00000013ff007c0c */ /* 0x000fe2000bf45270 */
[----:B------:R-:W-:Y:S01]  /*ba30*/  @!P0 STL.S16 [R1+0x36a], R14 ;  /* 0x00036a0e01008387 */ /* 0x000fe20000100600 */
[----:B------:R-:W-:Y:S01]  /*ba40*/  PRMT R10, R18, 0x7610, R10 ;  /* 0x00007610120a7816 */ /* 0x000fe2000000000a */
[----:B------:R-:W-:Y:S01]  /*ba50*/  HADD2.F32 R3, -RZ, R3.H0_H0 ;  /* 0x20000003ff037230 */ /* 0x000fe20000004100 */
[----:B------:R-:W-:Y:S02]  /*ba60*/  PRMT R11, R16, 0x7610, R11 ;  /* 0x00007610100b7816 */ /* 0x000fe4000000000b */
[----:B------:R-:W-:Y:S01]  /*ba70*/  PRMT R13, R15, 0x7610, R13 ;  /* 0x000076100f0d7816 */ /* 0x000fe2000000000d */
[----:B------:R-:W-:Y:S01]  /*ba80*/  HADD2.F32 R10, -RZ, R10.H0_H0 ;  /* 0x2000000aff0a7230 */ /* 0x000fe20000004100 */
[----:B------:R-:W-:Y:S01]  /*ba90*/  FADD.FTZ R3, R3, -UR9 ;  /* 0x8000000903037e21 */ /* 0x000fe20008010000 */
[----:B--2---:R-:W-:Y:S02]  /*baa0*/  PRMT R12, R2, 0x7610, R12 ;  /* 0x00007610020c7816 */ /* 0x004fe4000000000c */
[----:B------:R-:W-:Y:S01]  /*bab0*/  @!P0 SHF.R.U32.HI R2, RZ, 0x10, R9 ;  /* 0x00000010ff028819 */ /* 0x000fe20000011609 */
[----:B------:R-:W-:-:S03]  /*bac0*/  FMUL.FTZ R9, R3, UR5 ;  /* 0x0000000503097c20 */ /* 0x000fc60008410000 */
[----:B------:R-:W-:Y:S01]  /*bad0*/  @!P0 PRMT R11, R2, 0x7610, R11 ;  /* 0x00007610020b8816 */ /* 0x000fe2000000000b */
[----:B------:R-:W-:-:S04]  /*bae0*/  HADD2.F32 R2, -RZ, R13.H0_H0 ;  /* 0x2000000dff027230 */ /* 0x000fc80000004100 */
[----:B------:R0:W-:Y:S02]  /*baf0*/  @!P0 STL.S16 [R1+0x36c], R11 ;  /* 0x00036c0b01008387 */ /* 0x0001e40000100600 */
[----:B0-----:R-:W-:Y:S01]  /*bb00*/  FADD.FTZ R11, R10, -UR9 ;  /* 0x800000090a0b7e21 */ /* 0x001fe20008010000 */
[----:B------:R-:W-:-:S03]  /*bb10*/  HADD2.F32 R10, -RZ, R12.H0_H0 ;  /* 0x2000000cff0a7230 */ /* 0x000fc60000004100 */
[----:B------:R-:W-:Y:S01]  /*bb20*/  FMUL.FTZ R3, R11, UR5 ;  /* 0x000000050b037c20 */ /* 0x000fe20008410000 */
[----:B------:R-:W-:Y:S05]  /*bb30*/  @!P2 BRA `(.L_x_1491) ;  /* 0x000001200000a947 */ /* 0x000fea0003800000 */
[----:B-----5:R-:W-:-:S04]  /*bb40*/  FFMA.FTZ R11, R9, R66, R64 ;  /* 0x00000042090b7223 */ /* 0x020fc80000010040 */
        /* <DEDUP_REMOVED lines=17> */
.L_x_1491:
        /* <DEDUP_REMOVED lines=11> */
[----:B------:R-:W-:Y:S02]  /*bd10*/  PRMT R12, R17, 0x7610, R12 ;  /* 0x00007610110c7816 */ /* 0x000fe4000000000c */
[----:B------:R-:W-:Y:S01]  /*bd20*/  PRMT R16, R15, 0x7610, R16 ;  /* 0x000076100f107816 */ /* 0x000fe20000000010 */
[----:B------:R-:W-:Y:S01]  /*bd30*/  HADD2.F32 R15, -RZ, R13.H0_H0 ;  /* 0x2000000dff0f7230 */ /* 0x000fe20000004100 */
[----:B-----5:R-:W-:Y:S01]  /*bd40*/  FMUL.FTZ R13, R10, R67 ;  /* 0x000000430a0d7220 */ /* 0x020fe20000410000 */
[----:B------:R-:W-:-:S03]  /*bd50*/  HADD2.F32 R12, -RZ, R12.H0_H0 ;  /* 0x2000000cff0c7230 */ /* 0x000fc60000004100 */
[----:B------:R-:W-:Y:S02]  /*bd60*/  FADD.FTZ R15, R15, -UR9 ;  /* 0x800000090f0f7e21 */ /* 0x000fe40008010000 */
[----:B------:R-:W-:Y:S02]  /*bd70*/  FADD.FTZ R12, R12, -UR9 ;  /* 0x800000090c0c7e21 */ /* 0x000fe40008010000 */
[----:B------:R-:W-:Y:S02]  /*bd80*/  FMUL.FTZ R15, R15, UR5 ;  /* 0x000000050f0f7c20 */ /* 0x000fe40008410000 */
[----:B------:R-:W-:Y:S01]  /*bd90*/  FMUL.FTZ R12, R12, UR5 ;  /* 0x000000050c0c7c20 */ /* 0x000fe20008410000 */
[----:B--2---:R-:W-:Y:S01]  /*bda0*/  PRMT R14, R11, 0x7610, R14 ;  /* 0x000076100b0e7816 */ /* 0x004fe2000000000e */
[----:B------:R-:W-:-:S04]  /*bdb0*/  FMUL.FTZ R11, R2, R66 ;  /* 0x00000042020b7220 */ /* 0x000fc80000410000 */
[C---:B------:R-:W-:Y:S01]  /*bdc0*/  FFMA.FTZ R11, R9.reuse, R11, RZ ;  /* 0x0000000b090b7223 */ /* 0x040fe200000100ff */
[----:B------:R-:W-:Y:S01]  /*bdd0*/  HADD2.F32 R14, -RZ, R14.H0_H0 ;  /* 0x2000000eff0e7230 */ /* 0x000fe20000004100 */
[----:B------:R-:W-:Y:S02]  /*bde0*/  FFMA.FTZ R9, R9, R2, RZ ;  /* 0x0000000209097223 */ /* 0x000fe400000100ff */
[----:B------:R-:W-:Y:S01]  /*bdf0*/  FFMA.FTZ R11, R3, R13, R11 ;  /* 0x0000000d030b7223 */ /* 0x000fe2000001000b */
[----:B------:R-:W-:Y:S01]  /*be00*/  HADD2.F32 R13, -RZ, R16.H0_H0 ;  /* 0x20000010ff0d7230 */ /* 0x000fe20000004100 */
        /* <DEDUP_REMOVED lines=19> */
.L_x_1492:
[----:B------:R-:W2:Y:S02]  /*bf40*/  LDL.LU.S16 R16, [R1+0x258] ;  /* 0x0002580001107983 */ /* 0x000ea40000300600 */
        /* <DEDUP_REMOVED lines=16> */
[----:B------:R-:W-:-:S04]  /*c050*/  FMUL.FTZ R16, R13, R66 ;  /* 0x000000420d107220 */ /* 0x000fc80000410000 */
[----:B------:R-:W-:Y:S02]  /*c060*/  FFMA.FTZ R11, R15, R16, R11 ;  /* 0x000000100f0b7223 */ /* 0x000fe4000001000b */
[----:B------:R-:W-:Y:S02]  /*c070*/  FADD.FTZ R15, RZ, R2 ;  /* 0x00000002ff0f7221 */ /* 0x000fe40000010000 */
[----:B------:R-:W-:Y:S02]  /*c080*/  FFMA.FTZ R2, R2, R66, RZ ;  /* 0x0000004202027223 */ /* 0x000fe400000100ff */
[----:B------:R-:W-:Y:S02]  /*c090*/  FADD.FTZ R13, R15, R13 ;  /* 0x0000000d0f0d7221 */ /* 0x000fe40000010000 */
[----:B------:R-:W-:Y:S02]  /*c0a0*/  FFMA.FTZ R2, R10, R67, R2 ;  /* 0x000000430a027223 */ /* 0x000fe40000010002 */
[----:B------:R-:W-:-:S02]  /*c0b0*/  FADD.FTZ R10, RZ, R10 ;  /* 0x0000000aff0a7221 */ /* 0x000fc40000010000 */
[----:B------:R-:W-:Y:S02]  /*c0c0*/  FMUL.FTZ R15, R14, R67 ;  /* 0x000000430e0f7220 */ /* 0x000fe40000410000 */
[----:B------:R-:W-:Y:S01]  /*c0d0*/  FADD.FTZ R10, R10, R14 ;  /* 0x0000000e0a0a7221 */ /* 0x000fe20000010000 */
[----:B------:R-:W-:Y:S01]  /*c0e0*/  HADD2.F32 R14, -RZ, R19.H0_H0 ;  /* 0x20000013ff0e7230 */ /* 0x000fe20000004100 */
[----:B------:R-:W-:Y:S01]  /*c0f0*/  FFMA.FTZ R11, R12, R15, R11 ;  /* 0x0000000f0c0b7223 */ /* 0x000fe2000001000b */
[----:B------:R-:W-:Y:S01]  /*c100*/  HADD2.F32 R12, -RZ, R20.H0_H0 ;  /* 0x20000014ff0c7230 */ /* 0x000fe20000004100 */
[----:B------:R-:W-:Y:S01]  /*c110*/  FADD.FTZ R2, R2, R16 ;  /* 0x0000001002027221 */ /* 0x000fe20000010000 */
[----:B------:R-:W-:Y:S01]  /*c120*/  HADD2.F32 R16, -RZ, R17.H0_H0 ;  /* 0x20000011ff107230 */ /* 0x000fe20000004100 */
[----:B------:R-:W-:Y:S02]  /*c130*/  FADD.FTZ R14, R14, -UR9 ;  /* 0x800000090e0e7e21 */ /* 0x000fe40008010000 */
[----:B------:R-:W-:-:S02]  /*c140*/  FADD.FTZ R12, R12, -UR9 ;  /* 0x800000090c0c7e21 */ /* 0x000fc40008010000 */
[----:B------:R-:W-:Y:S01]  /*c150*/  FADD.FTZ R2, R15, R2 ;  /* 0x000000020f027221 */ /* 0x000fe20000010000 */
[----:B------:R-:W-:Y:S01]  /*c160*/  HADD2.F32 R15, -RZ, R18.H0_H0 ;  /* 0x20000012ff0f7230 */ /* 0x000fe20000004100 */
        /* <DEDUP_REMOVED lines=21> */
.L_x_1493:
        /* <DEDUP_REMOVED lines=12> */
[----:B------:R-:W-:Y:S01]  /*c380*/  PRMT R20, R23, 0x7610, R20 ;  /* 0x0000761017147816 */ /* 0x000fe20000000014 */
[----:B------:R-:W-:Y:S01]  /*c390*/  FFMA.FTZ R9, R12, R15, R9 ;  /* 0x0000000f0c097223 */ /* 0x000fe20000010009 */
[----:B------:R-:W-:Y:S01]  /*c3a0*/  PRMT R19, R22, 0x7610, R19 ;  /* 0x0000761016137816 */ /* 0x000fe20000000013 */
[----:B------:R-:W-:Y:S01]  /*c3b0*/  FFMA.FTZ R3, R14, R16, R3 ;  /* 0x000000100e037223 */ /* 0x000fe20000010003 */
[----:B--2---:R-:W-:Y:S01]  /*c3c0*/  PRMT R18, R17, 0x7610, R18 ;  /* 0x0000761011127816 */ /* 0x004fe20000000012 */
[----:B------:R-:W-:Y:S01]  /*c3d0*/  FMUL.FTZ R17, R15, R66 ;  /* 0x000000420f117220 */ /* 0x000fe20000410000 */
[----:B------:R-:W-:-:S03]  /*c3e0*/  HADD2.F32 R15, -RZ, R21.H0_H0 ;  /* 0x20000015ff0f7230 */ /* 0x000fc60000004100 */
[----:B------:R-:W-:Y:S02]  /*c3f0*/  FFMA.FTZ R11, R12, R17, R11 ;  /* 0x000000110c0b7223 */ /* 0x000fe4000001000b */
[----:B------:R-:W-:Y:S01]  /*c400*/  FADD.FTZ R2, R2, R17 ;  /* 0x0000001102027221 */ /* 0x000fe20000010000 */
[----:B------:R-:W-:Y:S01]  /*c410*/  HADD2.F32 R17, -RZ, R20.H0_H0 ;  /* 0x20000014ff117230 */ /* 0x000fe20000004100 */
[----:B------:R-:W-:-:S04]  /*c420*/  FMUL.FTZ R12, R16, R67 ;  /* 0x00000043100c7220 */ /* 0x000fc80000410000 */
[----:B------:R-:W-:Y:S01]  /*c430*/  FFMA.FTZ R14, R14, R12, R11 ;  /* 0x0000000c0e0e7223 */ /* 0x000fe2000001000b */
[----:B------:R-:W-:Y:S01]  /*c440*/  HADD2.F32 R11, -RZ, R18.H0_H0 ;  /* 0x20000012ff0b7230 */ /* 0x000fe20000004100 */
[----:B------:R-:W-:Y:S02]  /*c450*/  FADD.FTZ R2, R12, R2 ;  /* 0x000000020c027221 */ /* 0x000fe40000010000 */
[----:B------:R-:W-:Y:S01]  /*c460*/  FADD.FTZ R12, R15, -UR9 ;  /* 0x800000090f0c7e21 */ /* 0x000fe20008010000 */
        /* <DEDUP_REMOVED lines=23> */
.L_x_1494:
        /* <DEDUP_REMOVED lines=13> */
[----:B------:R-:W-:Y:S01]  /*c6b0*/  FMUL.FTZ R19, R15, R66 ;  /* 0x000000420f137220 */ /* 0x000fe20000410000 */
[----:B------:R-:W-:Y:S01]  /*c6c0*/  PRMT R22, R24, 0x7610, R22 ;  /* 0x0000761018167816 */ /* 0x000fe20000000016 */
[----:B------:R-:W-:-:S02]  /*c6d0*/  FMUL.FTZ R10, R11, R67 ;  /* 0x000000430b0a7220 */ /* 0x000fc40000410000 */
[----:B------:R-:W-:Y:S01]  /*c6e0*/  FADD.FTZ R2, R2, R19 ;  /* 0x0000001302027221 */ /* 0x000fe20000010000 */
[----:B--2---:R-:W-:Y:S01]  /*c6f0*/  PRMT R20, R18, 0x7610, R20 ;  /* 0x0000761012147816 */ /* 0x004fe20000000014 */
[C---:B------:R-:W-:Y:S02]  /*c700*/  FFMA.FTZ R18, R12.reuse, R15, R9 ;  /* 0x0000000f0c127223 */ /* 0x040fe40000010009 */
[----:B------:R-:W-:Y:S01]  /*c710*/  FFMA.FTZ R9, R12, R19, R14 ;  /* 0x000000130c097223 */ /* 0x000fe2000001000e */
[----:B------:R-:W-:Y:S02]  /*c720*/  HADD2.F32 R12, -RZ, R23.H0_H0 ;  /* 0x20000017ff0c7230 */ /* 0x000fe40000004100 */
[----:B------:R-:W-:Y:S01]  /*c730*/  HADD2.F32 R14, -RZ, R22.H0_H0 ;  /* 0x20000016ff0e7230 */ /* 0x000fe20000004100 */
[----:B------:R-:W-:Y:S02]  /*c740*/  FFMA.FTZ R9, R17, R10, R9 ;  /* 0x0000000a11097223 */ /* 0x000fe40000010009 */
[----:B------:R-:W-:Y:S01]  /*c750*/  FADD.FTZ R19, R12, -UR9 ;  /* 0x800000090c137e21 */ /* 0x000fe20008010000 */
[----:B------:R-:W-:Y:S01]  /*c760*/  HADD2.F32 R12, -RZ, R21.H0_H0 ;  /* 0x20000015ff0c7230 */ /* 0x000fe20000004100 */
        /* <DEDUP_REMOVED lines=24> */
.L_x_1495:
        /* <DEDUP_REMOVED lines=14> */
[----:B------:R-:W-:Y:S01]  /*c9d0*/  PRMT R24, R21, 0x7610, R24 ;  /* 0x0000761015187816 */ /* 0x000fe20000000018 */
[----:B------:R-:W-:Y:S01]  /*c9e0*/  FMUL.FTZ R21, R2, R67 ;  /* 0x0000004302157220 */ /* 0x000fe20000410000 */
[----:B------:R-:W-:-:S02]  /*c9f0*/  HADD2.F32 R3, -RZ, R25.H0_H0 ;  /* 0x20000019ff037230 */ /* 0x000fc40000004100 */
[----:B------:R-:W-:-:S05]  /*ca00*/  HADD2.F32 R13, -RZ, R22.H0_H0 ;  /* 0x20000016ff0d7230 */ /* 0x000fca0000004100 */
[----:B------:R-:W-:Y:S01]  /*ca10*/  FADD.FTZ R22, R13, -UR9 ;  /* 0x800000090d167e21 */ /* 0x000fe20008010000 */
[----:B--2---:R-:W-:Y:S01]  /*ca20*/  PRMT R23, R20, 0x7610, R23 ;  /* 0x0000761014177816 */ /* 0x004fe20000000017 */
[----:B------:R-:W-:-:S04]  /*ca30*/  FMUL.FTZ R20, R12, R66 ;  /* 0x000000420c147220 */ /* 0x000fc80000410000 */
[----:B------:R-:W-:Y:S02]  /*ca40*/  FFMA.FTZ R9, R19, R20, R9 ;  /* 0x0000001413097223 */ /* 0x000fe40000010009 */
[----:B------:R-:W-:Y:S02]  /*ca50*/  FADD.FTZ R10, R10, R20 ;  /* 0x000000140a0a7221 */ /* 0x000fe40000010000 */
[----:B------:R-:W-:Y:S01]  /*ca60*/  FFMA.FTZ R20, R14, R21, R9 ;  /* 0x000000150e147223 */ /* 0x000fe20000010009 */
[----:B------:R-:W-:Y:S01]  /*ca70*/  HADD2.F32 R9, -RZ, R24.H0_H0 ;  /* 0x20000018ff097230 */ /* 0x000fe20000004100 */
[----:B------:R-:W-:Y:S02]  /*ca80*/  FADD.FTZ R21, R21, R10 ;  /* 0x0000000a15157221 */ /* 0x000fe40000010000 */
[----:B------:R-:W-:Y:S01]  /*ca90*/  FADD.FTZ R10, R3, -UR9 ;  /* 0x80000009030a7e21 */ /* 0x000fe20008010000 */
[----:B------:R-:W-:-:S03]  /*caa0*/  HADD2.F32 R3, -RZ, R23.H0_H0 ;  /* 0x20000017ff037230 */ /* 0x000fc60000004100 */
        /* <DEDUP_REMOVED lines=21> */
.L_x_1496:
[----:B------:R-:W2:Y:S02]  /*cc00*/  LDL.S16 R22, [R1+0x234] ;  /* 0x0002340001167983 */ /* 0x000ea40000100600 */
[----:B--2---:R-:W-:Y:S02]  /*cc10*/  PRMT R28, R22, 0x7610, R28 ;  /* 0x00007610161c7816 */ /* 0x004fe4000000001c */
[----:B------:R-:W2:Y:S02]  /*cc20*/  LDL.LU.S16 R22, [R1+0x236] ;  /* 0x0002360001167983 */ /* 0x000ea40000300600 */
[----:B------:R-:W-:Y:S02]  /*cc30*/  PRMT R27, R28, 0x7610, R27 ;  /* 0x000076101c1b7816 */ /* 0x000fe4000000001b */
[----:B--2---:R-:W-:Y:S02]  /*cc40*/  PRMT R26, R22, 0x7610, R26 ;  /* 0x00007610161a7816 */ /* 0x004fe4000000001a */
[----:B------:R-:W2:Y:S01]  /*cc50*/  LDL.LU.S16 R22, [R1+0x238] ;  /* 0x0002380001167983 */ /* 0x000ea20000300600 */
[----:B------:R-:W-:Y:S01]  /*cc60*/  PRMT R25, R27, 0x7610, R25 ;  /* 0x000076101b197816 */ /* 0x000fe20000000019 */
[----:B------:R-:W-:Y:S01]  /*cc70*/  FFMA.FTZ R19, R19, R12, R18 ;  /* 0x0000000c13137223 */ /* 0x000fe20000010012 */
[----:B------:R-:W-:Y:S01]  /*cc80*/  PRMT R24, R26, 0x7610, R24 ;  /* 0x000076101a187816 */ /* 0x000fe20000000018 */
[----:B------:R-:W-:Y:S01]  /*cc90*/  FADD.FTZ R11, R16, R11 ;  /* 0x0000000b100b7221 */ /* 0x000fe20000010000 */
[----:B------:R-:W-:-:S05]  /*cca0*/  HADD2.F32 R16, -RZ, R49.H0_H0 ;  /* 0x20000031ff107230 */ /* 0x000fca0000004100 */
[----:B------:R-:W-:-:S04]  /*ccb0*/  FADD.FTZ R16, R16, -UR9 ;  /* 0x8000000910107e21 */ /* 0x000fc80008010000 */
[----:B------:R-:W-:Y:S01]  /*ccc0*/  FMUL.FTZ R16, R16, UR5 ;  /* 0x0000000510107c20 */ /* 0x000fe20008410000 */
[----:B--2---:R-:W-:Y:S01]  /*ccd0*/  PRMT R23, R22, 0x7610, R23 ;  /* 0x0000761016177816 */ /* 0x004fe20000000017 */
[----:B------:R-:W-:-:S04]  /*cce0*/  FMUL.FTZ R22, R9, R66 ;  /* 0x0000004209167220 */ /* 0x000fc80000410000 */
[----:B------:R-:W-:Y:S01]  /*ccf0*/  FFMA.FTZ R18, R13, R22, R20 ;  /* 0x000000160d127223 */ /* 0x000fe20000010014 */
[----:B------:R-:W-:Y:S01]  /*cd00*/  HADD2.F32 R23, -RZ, R23.H0_H0 ;  /* 0x20000017ff177230 */ /* 0x000fe20000004100 */
[----:B------:R-:W-:Y:S01]  /*cd10*/  FADD.FTZ R21, R21, R22 ;  /* 0x0000001615157221 */ /* 0x000fe20000010000 */
[----:B------:R-:W-:Y:S01]  /*cd20*/  HADD2.F32 R22, -RZ, R25.H0_H0 ;  /* 0x20000019ff167230 */ /* 0x000fe20000004100 */
[----:B------:R-:W-:-:S04]  /*cd30*/  FMUL.FTZ R20, R3, R67 ;  /* 0x0000004303147220 */ /* 0x000fc80000410000 */
[----:B------:R-:W-:Y:S02]  /*cd40*/  FADD.FTZ R22, R22, -UR9 ;  /* 0x8000000916167e21 */ /* 0x000fe40008010000 */
[----:B------:R-:W-:Y:S02]  /*cd50*/  FFMA.FTZ R18, R10, R20, R18 ;  /* 0x000000140a127223 */ /* 0x000fe40000010012 */
[----:B------:R-:W-:Y:S01]  /*cd60*/  FADD.FTZ R21, R20, R21 ;  /* 0x0000001514157221 */ /* 0x000fe20000010000 */
[----:B------:R-:W-:Y:S01]  /*cd70*/  HADD2.F32 R20, -RZ, R24.H0_H0 ;  /* 0x20000018ff147230 */ /* 0x000fe20000004100 */
        /* <DEDUP_REMOVED lines=20> */
.L_x_1497:
[----:B------:R-:W2:Y:S02]  /*cec0*/  LDL.S16 R22, [R1+0x278] ;  /* 0x0002780001167983 */ /* 0x000ea40000100600 */
[----:B--2---:R-:W-:Y:S02]  /*ced0*/  PRMT R26, R22, 0x7610, R26 ;  /* 0x00007610161a7816 */ /* 0x004fe4000000001a */
[----:B------:R-:W2:Y:S01]  /*cee0*/  LDL.LU.S16 R22, [R1+0x27a] ;  /* 0x00027a0001167983 */ /* 0x000ea20000300600 */
[----:B------:R-:W-:Y:S01]  /*cef0*/  HADD2.F32 R49, -RZ, R49.H1_H1 ;  /* 0x30000031ff317230 */ /* 0x000fe20000004100 */
[----:B------:R-:W-:Y:S01]  /*cf00*/  PRMT R24, R26, 0x7610, R24 ;  /* 0x000076101a187816 */ /* 0x000fe20000000018 */
[----:B------:R-:W-:Y:S02]  /*cf10*/  FADD.FTZ R26, R15, R12 ;  /* 0x0000000c0f1a7221 */ /* 0x000fe40000010000 */
[----:B------:R-:W-:Y:S02]  /*cf20*/  FFMA.FTZ R17, R14, R2, R17 ;  /* 0x000000020e117223 */ /* 0x000fe40000010011 */
[----:B------:R-:W-:Y:S01]  /*cf30*/  FMUL.FTZ R15, R23, R67 ;  /* 0x00000043170f7220 */ /* 0x000fe20000410000 */
[----:B--2---:R-:W-:Y:S01]  /*cf40*/  PRMT R27, R22, 0x7610, R27 ;  /* 0x00007610161b7816 */ /* 0x004fe2000000001b */
[----:B------:R-:W-:-:S04]  /*cf50*/  FMUL.FTZ R22, R20, R66 ;  /* 0x0000004214167220 */ /* 0x000fc80000410000 */
[----:B------:R-:W-:Y:S01]  /*cf60*/  FFMA.FTZ R12, R16, R22, R18 ;  /* 0x00000016100c7223 */ /* 0x000fe20000010012 */
[----:B------:R-:W-:Y:S01]  /*cf70*/  HADD2.F32 R18, -RZ, R24.H0_H0 ;  /* 0x20000018ff127230 */ /* 0x000fe20000004100 */
[----:B------:R-:W-:Y:S01]  /*cf80*/  FADD.FTZ R14, R21, R22 ;  /* 0x00000016150e7221 */ /* 0x000fe20000010000 */
[----:B------:R-:W-:Y:S01]  /*cf90*/  HADD2.F32 R21, -RZ, R57.H0_H0 ;  /* 0x20000039ff157230 */ /* 0x000fe20000004100 */
[----:B------:R-:W-:Y:S02]  /*cfa0*/  FADD.FTZ R24, R49, -UR9 ;  /* 0x8000000931187e21 */ /* 0x000fe40008010000 */
[----:B------:R-:W-:Y:S01]  /*cfb0*/  FADD.FTZ R22, R18, -UR9 ;  /* 0x8000000912167e21 */ /* 0x000fe20008010000 */
[----:B------:R-:W-:Y:S01]  /*cfc0*/  HADD2.F32 R18, -RZ, R27.H0_H0 ;  /* 0x2000001bff127230 */ /* 0x000fe20000004100 */
[----:B------:R-:W-:Y:S02]  /*cfd0*/  FFMA.FTZ R12, R25, R15, R12 ;  /* 0x0000000f190c7223 */ /* 0x000fe4000001000c */
        /* <DEDUP_REMOVED lines=22> */
.L_x_1498:
[----:B------:R-:W2:Y:S02]  /*d140*/  LDL.S16 R15, [R1+0x27c] ;  /* 0x00027c00010f7983 */ /* 0x000ea40000100600 */
[----:B--2---:R-:W-:Y:S02]  /*d150*/  PRMT R27, R15, 0x7610, R27 ;  /* 0x000076100f1b7816 */ /* 0x004fe4000000001b */
[----:B------:R-:W2:Y:S01]  /*d160*/  LDL.LU.S16 R15, [R1+0x27e] ;  /* 0x00027e00010f7983 */ /* 0x000ea20000300600 */
[----:B------:R-:W-:Y:S01]  /*d170*/  FFMA.FTZ R28, R13, R9, R19 ;  /* 0x000000090d1c7223 */ /* 0x000fe20000010013 */
[----:B------:R-:W-:Y:S01]  /*d180*/  PRMT R30, R27, 0x7610, R30 ;  /* 0x000076101b1e7816 */ /* 0x000fe2000000001e */
[----:B------:R-:W-:Y:S01]  /*d190*/  HADD2.F32 R57, -RZ, R57.H1_H1 ;  /* 0x30000039ff397230 */ /* 0x000fe20000004100 */
[----:B------:R-:W-:-:S03]  /*d1a0*/  FADD.FTZ R27, R11, R2 ;  /* 0x000000020b1b7221 */ /* 0x000fc60000010000 */
[----:B------:R-:W-:Y:S01]  /*d1b0*/  HADD2.F32 R13, -RZ, R30.H0_H0 ;  /* 0x2000001eff0d7230 */ /* 0x000fe20000004100 */
[----:B------:R-:W-:-:S04]  /*d1c0*/  FADD.FTZ R19, R57, -UR9 ;  /* 0x8000000939137e21 */ /* 0x000fc80008010000 */
[----:B------:R-:W-:Y:S02]  /*d1d0*/  FADD.FTZ R13, R13, -UR9 ;  /* 0x800000090d0d7e21 */ /* 0x000fe40008010000 */
[----:B------:R-:W-:Y:S01]  /*d1e0*/  FMUL.FTZ R19, R19, UR5 ;  /* 0x0000000513137c20 */ /* 0x000fe20008410000 */
[----:B--2---:R-:W-:Y:S01]  /*d1f0*/  PRMT R29, R15, 0x7610, R29 ;  /* 0x000076100f1d7816 */ /* 0x004fe2000000001d */
[----:B------:R-:W-:-:S04]  /*d200*/  FMUL.FTZ R15, R21, R66 ;  /* 0x00000042150f7220 */ /* 0x000fc80000410000 */
[----:B------:R-:W-:Y:S02]  /*d210*/  FFMA.FTZ R2, R24, R15, R12 ;  /* 0x0000000f18027223 */ /* 0x000fe4000001000c */
[----:B------:R-:W-:Y:S01]  /*d220*/  FADD.FTZ R11, R14, R15 ;  /* 0x0000000f0e0b7221 */ /* 0x000fe20000010000 */
[----:B------:R-:W-:Y:S01]  /*d230*/  HADD2.F32 R14, -RZ, R58.H0_H0 ;  /* 0x2000003aff0e7230 */ /* 0x000fe20000004100 */
[----:B------:R-:W-:Y:S02]  /*d240*/  FMUL.FTZ R12, R18, R67 ;  /* 0x00000043120c7220 */ /* 0x000fe40000410000 */
[----:B------:R-:W-:Y:S02]  /*d250*/  FMUL.FTZ R15, R13, UR5 ;  /* 0x000000050d0f7c20 */ /* 0x000fe40008410000 */
[----:B------:R-:W-:Y:S02]  /*d260*/  FFMA.FTZ R2, R22, R12, R2 ;  /* 0x0000000c16027223 */ /* 0x000fe40000010002 */
[----:B------:R-:W-:Y:S01]  /*d270*/  FADD.FTZ R11, R12, R11 ;  /* 0x0000000b0c0b7221 */ /* 0x000fe20000010000 */
        /* <DEDUP_REMOVED lines=20> */
.L_x_1499:
[----:B------:R-:W2:Y:S02]  /*d3c0*/  LDL.S16 R13, [R1+0x280] ;  /* 0x00028000010d7983 */ /* 0x000ea40000100600 */
[----:B--2---:R-:W-:Y:S02]  /*d3d0*/  PRMT R29, R13, 0x7610, R29 ;  /* 0x000076100d1d7816 */ /* 0x004fe4000000001d */
[----:B------:R-:W2:Y:S01]  /*d3e0*/  LDL.LU.S16 R13, [R1+0x282] ;  /* 0x00028200010d7983 */ /* 0x000ea20000300600 */
[----:B------:R-:W-:Y:S01]  /*d3f0*/  HADD2.F32 R58, -RZ, R58.H1_H1 ;  /* 0x3000003aff3a7230 */ /* 0x000fe20000004100 */
[----:B------:R-:W-:Y:S01]  /*d400*/  PRMT R31, R29, 0x7610, R31 ;  /* 0x000076101d1f7816 */ /* 0x000fe2000000001f */
[----:B------:R-:W-:Y:S02]  /*d410*/  FFMA.FTZ R29, R10, R3, R17 ;  /* 0x000000030a1d7223 */ /* 0x000fe40000010011 */
[----:B------:R-:W-:Y:S02]  /*d420*/  FMUL.FTZ R17, R12, R67 ;  /* 0x000000430c117220 */ /* 0x000fe40000410000 */
[----:B------:R-:W-:Y:S01]  /*d430*/  HADD2.F32 R10, -RZ, R31.H0_H0 ;  /* 0x2000001fff0a7230 */ /* 0x000fe20000004100 */
[----:B------:R-:W-:Y:S01]  /*d440*/  FADD.FTZ R26, R26, R9 ;  /* 0x000000091a1a7221 */ /* 0x000fe20000010000 */
[----:B--2---:R-:W-:Y:S01]  /*d450*/  PRMT R30, R13, 0x7610, R30 ;  /* 0x000076100d1e7816 */ /* 0x004fe2000000001e */
[----:B------:R-:W-:-:S04]  /*d460*/  FMUL.FTZ R13, R14, R66 ;  /* 0x000000420e0d7220 */ /* 0x000fc80000410000 */
[----:B------:R-:W-:Y:S02]  /*d470*/  FFMA.FTZ R2, R19, R13, R2 ;  /* 0x0000000d13027223 */ /* 0x000fe40000010002 */
[----:B------:R-:W-:Y:S02]  /*d480*/  FADD.FTZ R11, R11, R13 ;  /* 0x0000000d0b0b7221 */ /* 0x000fe40000010000 */
[----:B------:R-:W-:Y:S01]  /*d490*/  FFMA.FTZ R9, R15, R17, R2 ;  /* 0x000000110f097223 */ /* 0x000fe20000010002 */
[----:B------:R-:W-:Y:S01]  /*d4a0*/  HADD2.F32 R2, -RZ, R30.H0_H0 ;  /* 0x2000001eff027230 */ /* 0x000fe20000004100 */
[----:B------:R-:W-:Y:S02]  /*d4b0*/  FADD.FTZ R17, R17, R11 ;  /* 0x0000000b11117221 */ /* 0x000fe40000010000 */
[----:B------:R-:W-:Y:S02]  /*d4c0*/  FADD.FTZ R13, R58, -UR9 ;  /* 0x800000093a0d7e21 */ /* 0x000fe40008010000 */
[----:B------:R-:W-:Y:S01]  /*d4d0*/  FADD.FTZ R11, R10, -UR9 ;  /* 0x800000090a0b7e21 */ /* 0x000fe20008010000 */
[----:B------:R-:W-:Y:S01]  /*d4e0*/  HADD2.F32 R10, -RZ, R59.H0_H0 ;  /* 0x2000003bff0a7230 */ /* 0x000fe20000004100 */
        /* <DEDUP_REMOVED lines=21> */
.L_x_1500:
[----:B------:R-:W2:Y:S02]  /*d640*/  LDL.S16 R30, [R1+0x284] ;  /* 0x00028400011e7983 */ /* 0x000ea40000100600 */
[----:B--2---:R-:W-:Y:S02]  /*d650*/  PRMT R31, R30, 0x7610, R31 ;  /* 0x000076101e1f7816 */ /* 0x004fe4000000001f */
[----:B------:R-:W2:Y:S01]  /*d660*/  LDL.LU.S16 R30, [R1+0x286] ;  /* 0x00028600011e7983 */ /* 0x000ea20000300600 */
[----:B------:R-:W-:Y:S01]  /*d670*/  FADD.FTZ R27, R27, R3 ;  /* 0x000000031b1b7221 */ /* 0x000fe20000010000 */
[----:B------:R-:W-:Y:S01]  /*d680*/  PRMT R33, R31, 0x7610, R33 ;  /* 0x000076101f217816 */ /* 0x000fe20000000021 */
[----:B------:R-:W-:Y:S01]  /*d690*/  FMUL.FTZ R31, R10, R66 ;  /* 0x000000420a1f7220 */ /* 0x000fe20000410000 */
[----:B------:R-:W-:Y:S01]  /*d6a0*/  HADD2.F32 R59, -RZ, R59.H1_H1 ;  /* 0x3000003bff3b7230 */ /* 0x000fe20000004100 */
[----:B------:R-:W-:Y:S02]  /*d6b0*/  FMUL.FTZ R3, R2, R67 ;  /* 0x0000004302037220 */ /* 0x000fe40000410000 */
[----:B------:R-:W-:-:S02]  /*d6c0*/  FFMA.FTZ R9, R13, R31, R9 ;  /* 0x0000001f0d097223 */ /* 0x000fc40000010009 */
[----:B------:R-:W-:-:S04]  /*d6d0*/  FADD.FTZ R31, R17, R31 ;  /* 0x0000001f111f7221 */ /* 0x000fc80000010000 */
[----:B------:R-:W-:Y:S01]  /*d6e0*/  FADD.FTZ R31, R3, R31 ;  /* 0x0000001f031f7221 */ /* 0x000fe20000010000 */
[----:B--2---:R-:W-:Y:S01]  /*d6f0*/  PRMT R32, R30, 0x7610, R32 ;  /* 0x000076101e207816 */ /* 0x004fe20000000020 */
[----:B------:R-:W-:Y:S01]  /*d700*/  FFMA.FTZ R30, R16, R20, R28 ;  /* 0x00000014101e7223 */ /* 0x000fe2000001001c */
[----:B------:R-:W-:Y:S01]  /*d710*/  HADD2.F32 R16, -RZ, R33.H0_H0 ;  /* 0x20000021ff107230 */ /* 0x000fe20000004100 */
[----:B------:R-:W-:Y:S01]  /*d720*/  FFMA.FTZ R28, R11, R3, R9 ;  /* 0x000000030b1c7223 */ /* 0x000fe20000010009 */
[----:B------:R-:W-:Y:S01]  /*d730*/  HADD2.F32 R3, -RZ, R78.H0_H0 ;  /* 0x2000004eff037230 */ /* 0x000fe20000004100 */
[----:B------:R-:W-:Y:S01]  /*d740*/  FADD.FTZ R9, R59, -UR9 ;  /* 0x800000093b097e21 */ /* 0x000fe20008010000 */
[----:B------:R-:W-:Y:S01]  /*d750*/  HADD2.F32 R17, -RZ, R32.H0_H0 ;  /* 0x20000020ff117230 */ /* 0x000fe20000004100 */
        /* <DEDUP_REMOVED lines=22> */
.L_x_1501:
[----:B------:R-:W2:Y:S02]  /*d8c0*/  LDL.S16 R32, [R1+0x2d0] ;  /* 0x0002d00001207983 */ /* 0x000ea40000100600 */
[----:B--2---:R-:W-:Y:S02]  /*d8d0*/  PRMT R35, R32, 0x7610, R35 ;  /* 0x0000761020237816 */ /* 0x004fe40000000023 */
[----:B------:R-:W2:Y:S01]  /*d8e0*/  LDL.LU.S16 R32, [R1+0x2d2] ;  /* 0x0002d20001207983 */ /* 0x000ea20000300600 */
[----:B------:R-:W-:Y:S01]  /*d8f0*/  FADD.FTZ R26, R26, R20 ;  /* 0x000000141a1a7221 */ /* 0x000fe20000010000 */
[----:B------:R-:W-:Y:S01]  /*d900*/  PRMT R34, R35, 0x7610, R34 ;  /* 0x0000761023227816 */ /* 0x000fe20000000022 */
[----:B------:R-:W-:Y:S01]  /*d910*/  FFMA.FTZ R29, R25, R23, R29 ;  /* 0x00000017191d7223 */ /* 0x000fe2000001001d */
[----:B------:R-:W-:Y:S01]  /*d920*/  HADD2.F32 R78, -RZ, R78.H1_H1 ;  /* 0x3000004eff4e7230 */ /* 0x000fe20000004100 */
[----:B------:R-:W-:Y:S02]  /*d930*/  FMUL.FTZ R20, R17, R67 ;  /* 0x0000004311147220 */ /* 0x000fe40000410000 */
[----:B------:R-:W-:Y:S01]  /*d940*/  HADD2.F32 R25, -RZ, R34.H0_H0 ;  /* 0x20000022ff197230 */ /* 0x000fe20000004100 */
[----:B--2---:R-:W-:Y:S01]  /*d950*/  PRMT R33, R32, 0x7610, R33 ;  /* 0x0000761020217816 */ /* 0x004fe20000000021 */
[----:B------:R-:W-:-:S04]  /*d960*/  FMUL.FTZ R32, R3, R66 ;  /* 0x0000004203207220 */ /* 0x000fc80000410000 */
[----:B------:R-:W-:Y:S01]  /*d970*/  FFMA.FTZ R28, R9, R32, R28 ;  /* 0x00000020091c7223 */ /* 0x000fe2000001001c */
[----:B------:R-:W-:Y:S01]  /*d980*/  HADD2.F32 R33, -RZ, R33.H0_H0 ;  /* 0x20000021ff217230 */ /* 0x000fe20000004100 */
[----:B------:R-:W-:Y:S02]  /*d990*/  FADD.FTZ R32, R31, R32 ;  /* 0x000000201f207221 */ /* 0x000fe40000010000 */
[----:B------:R-:W-:Y:S02]  /*d9a0*/  FFMA.FTZ R31, R16, R20, R28 ;  /* 0x00000014101f7223 */ /* 0x000fe4000001001c */
        /* <DEDUP_REMOVED lines=25> */
.L_x_1502:
[----:B------:R-:W2:Y:S02]  /*db40*/  LDL.S16 R34, [R1+0x2cc] ;  /* 0x0002cc0001227983 */ /* 0x000ea40000100600 */
[----:B--2---:R-:W-:Y:S02]  /*db50*/  PRMT R37, R34, 0x7610, R37 ;  /* 0x0000761022257816 */ /* 0x004fe40000000025 */
[----:B------:R-:W2:Y:S01]  /*db60*/  LDL.LU.S16 R34, [R1+0x2ce] ;  /* 0x0002ce0001227983 */ /* 0x000ea20000300600 */
[----:B------:R-:W-:Y:S01]  /*db70*/  FFMA.FTZ R30, R24, R21, R30 ;  /* 0x00000015181e7223 */ /* 0x000fe2000001001e */
[----:B------:R-:W-:Y:S01]  /*db80*/  PRMT R36, R37, 0x7610, R36 ;  /* 0x0000761025247816 */ /* 0x000fe20000000024 */
[----:B------:R-:W-:Y:S01]  /*db90*/  HADD2.F32 R79, -RZ, R79.H1_H1 ;  /* 0x3000004fff4f7230 */ /* 0x000fe20000004100 */
[----:B------:R-:W-:Y:S01]  /*dba0*/  FADD.FTZ R27, R27, R23 ;  /* 0x000000171b1b7221 */ /* 0x000fe20000010000 */
[----:B------:R-:W-:Y:S01]  /*dbb0*/  HADD2.F32 R46, -RZ, R97.H0_H0 ;  /* 0x20000061ff2e7230 */ /* 0x000fe20000004100 */
[----:B--2---:R-:W-:Y:S01]  /*dbc0*/  PRMT R35, R34, 0x7610, R35 ;  /* 0x0000761022237816 */ /* 0x004fe20000000023 */
[----:B------:R-:W-:-:S04]  /*dbd0*/  FMUL.FTZ R34, R25, R66 ;  /* 0x0000004219227220 */ /* 0x000fc80000410000 */
[----:B------:R-:W-:Y:S01]  /*dbe0*/  FADD.FTZ R24, R32, R34 ;  /* 0x0000002220187221 */ /* 0x000fe20000010000 */
[----:B------:R-:W-:Y:S01]  /*dbf0*/  HADD2.F32 R32, -RZ, R36.H0_H0 ;  /* 0x20000024ff207230 */ /* 0x000fe20000004100 */
[----:B------:R-:W-:Y:S01]  /*dc00*/  FFMA.FTZ R23, R20, R34, R31 ;  /* 0x0000002214177223 */ /* 0x000fe2000001001f */
[----:B------:R-:W-:Y:S01]  /*dc10*/  HADD2.F32 R50, -RZ, R35.H0_H0 ;  /* 0x20000023ff327230 */ /* 0x000fe20000004100 */
[----:B------:R-:W-:Y:S02]  /*dc20*/  FMUL.FTZ R31, R33, R67 ;  /* 0x00000043211f7220 */ /* 0x000fe40000410000 */
[----:B------:R-:W-:Y:S02]  /*dc30*/  FADD.FTZ R36, R79, -UR9 ;  /* 0x800000094f247e21 */ /* 0x000fe40008010000 */
[----:B------:R-:W-:Y:S02]  /*dc40*/  FADD.FTZ R32, R32, -UR9 ;  /* 0x8000000920207e21 */ /* 0x000fe40008010000 */
[----:B------:R-:W-:-:S02]  /*dc50*/  FFMA.FTZ R23, R28, R31, R23 ;  /* 0x0000001f1c177223 */ /* 0x000fc40000010017 */
        /* <DEDUP_REMOVED lines=22> */
.L_x_1503:
[----:B------:R-:W2:Y:S02]  /*ddc0*/  LDL.S16 R31, [R1+0x2c0] ;  /* 0x0002c000011f7983 */ /* 0x000ea40000100600 */
[----:B--2---:R-:W-:Y:S02]  /*ddd0*/  PRMT R35, R31, 0x7610, R35 ;  /* 0x000076101f237816 */ /* 0x004fe40000000023 */
[----:B------:R-:W2:Y:S01]  /*dde0*/  LDL.LU.S16 R31, [R1+0x2c2] ;  /* 0x0002c200011f7983 */ /* 0x000ea20000300600 */
[----:B------:R-:W-:Y:S01]  /*ddf0*/  FFMA.FTZ R29, R22, R18, R29 ;  /* 0x00000012161d7223 */ /* 0x000fe2000001001d */
[----:B------:R-:W-:Y:S01]  /*de00*/  PRMT R34, R35, 0x7610, R34 ;  /* 0x0000761023227816 */ /* 0x000fe20000000022 */
[----:B------:R-:W-:Y:S01]  /*de10*/  HADD2.F32 R97, -RZ, R97.H1_H1 ;  /* 0x30000061ff617230 */ /* 0x000fe20000004100 */
[----:B------:R-:W-:Y:S01]  /*de20*/  FADD.FTZ R26, R26, R21 ;  /* 0x000000151a1a7221 */ /* 0x000fe20000010000 */
[----:B------:R-:W-:-:S03]  /*de30*/  HADD2.F32 R58, -RZ, R98.H0_H0 ;  /* 0x20000062ff3a7230 */ /* 0x000fc60000004100 */
[----:B------:R-:W-:-:S04]  /*de40*/  FADD.FTZ R52, R97, -UR9 ;  /* 0x8000000961347e21 */ /* 0x000fc80008010000 */
[----:B------:R-:W-:Y:S01]  /*de50*/  FMUL.FTZ R52, R52, UR5 ;  /* 0x0000000534347c20 */ /* 0x000fe20008410000 */
        /* <DEDUP_REMOVED lines=8> */
[----:B------:R-:W-:Y:S02]  /*dee0*/  FFMA.FTZ R21, R47, R23, R21 ;  /* 0x000000172f157223 */ /* 0x000fe40000010015 */
[----:B------:R-:W-:-:S02]  /*def0*/  FADD.FTZ R22, R23, R22 ;  /* 0x0000001617167221 */ /* 0x000fc40000010000 */
        /* <DEDUP_REMOVED lines=20> */
.L_x_1504:
[----:B------:R-:W2:Y:S02]  /*e040*/  LDL.S16 R23, [R1+0x2bc] ;  /* 0x0002bc0001177983 */ /* 0x000ea40000100600 */
[----:B--2---:R-:W-:Y:S02]  /*e050*/  PRMT R32, R23, 0x7610, R32 ;  /* 0x0000761017207816 */ /* 0x004fe40000000020 */
[----:B------:R-:W2:Y:S01]  /*e060*/  LDL.LU.S16 R23, [R1+0x2be] ;  /* 0x0002be0001177983 */ /* 0x000ea20000300600 */
[----:B------:R-:W-:Y:S01]  /*e070*/  FADD.FTZ R27, R27, R18 ;  /* 0x000000121b1b7221 */ /* 0x000fe20000010000 */
[----:B------:R-:W-:Y:S01]  /*e080*/  PRMT R31, R32, 0x7610, R31 ;  /* 0x00007610201f7816 */ /* 0x000fe2000000001f */
[----:B------:R-:W-:Y:S01]  /*e090*/  HADD2.F32 R98, -RZ, R98.H1_H1 ;  /* 0x30000062ff627230 */ /* 0x000fe20000004100 */
[----:B------:R-:W-:Y:S01]  /*e0a0*/  FFMA.FTZ R19, R19, R14, R30 ;  /* 0x0000000e13137223 */ /* 0x000fe2000001001e */
[----:B------:R-:W-:-:S03]  /*e0b0*/  HADD2.F32 R38, -RZ, R99.H0_H0 ;  /* 0x20000063ff267230 */ /* 0x000fc60000004100 */
        /* <DEDUP_REMOVED lines=11> */
[----:B------:R-:W-:Y:S02]  /*e170*/  FADD.FTZ R21, R22, R21 ;  /* 0x0000001516157221 */ /* 0x000fe40000010000 */
        /* <DEDUP_REMOVED lines=20> */
.L_x_1505:
[----:B------:R-:W2:Y:S02]  /*e2c0*/  LDL.S16 R22, [R1+0x2b0] ;  /* 0x0002b00001167983 */ /* 0x000ea40000100600 */
[----:B--2---:R-:W-:Y:S02]  /*e2d0*/  PRMT R30, R22, 0x7610, R30 ;  /* 0x00007610161e7816 */ /* 0x004fe4000000001e */
[----:B------:R-:W2:Y:S01]  /*e2e0*/  LDL.LU.S16 R22, [R1+0x2b2] ;  /* 0x0002b20001167983 */ /* 0x000ea20000300600 */
[----:B------:R-:W-:Y:S01]  /*e2f0*/  FFMA.FTZ R29, R15, R12, R29 ;  /* 0x0000000c0f1d7223 */ /* 0x000fe2000001001d */
[----:B------:R-:W-:Y:S01]  /*e300*/  PRMT R23, R30, 0x7610, R23 ;  /* 0x000076101e177816 */ /* 0x000fe20000000017 */
[----:B------:R-:W-:Y:S01]  /*e310*/  FADD.FTZ R14, R26, R14 ;  /* 0x0000000e1a0e7221 */ /* 0x000fe20000010000 */
[----:B------:R-:W-:-:S03]  /*e320*/  HADD2.F32 R30, -RZ, R120.H0_H0 ;  /* 0x20000078ff1e7230 */ /* 0x000fc60000004100 */
        /* <DEDUP_REMOVED lines=8> */
[----:B------:R-:W-:Y:S01]  /*e3b0*/  HADD2.F32 R21, -RZ, R115.H1_H1 ;  /* 0x30000073ff157230 */ /* 0x000fe20000004100 */
        /* <DEDUP_REMOVED lines=24> */
.L_x_1506:
        /* <DEDUP_REMOVED lines=14> */
[----:B------:R-:W-:-:S03]  /*e620*/  PRMT R32, R37, 0x7610, R32 ;  /* 0x0000761025207816 */ /* 0x000fc60000000020 */
[----:B------:R-:W-:Y:S01]  /*e630*/  HADD2.F32 R22, -RZ, R22.H0_H0 ;  /* 0x20000016ff167230 */ /* 0x000fe20000004100 */
[----:B--2---:R-:W-:Y:S01]  /*e640*/  PRMT R24, R21, 0x7610, R24 ;  /* 0x0000761015187816 */ /* 0x004fe20000000018 */
[----:B------:R-:W-:-:S04]  /*e650*/  FMUL.FTZ R21, R30, R66 ;  /* 0x000000421e157220 */ /* 0x000fc80000410000 */
[----:B------:R-:W-:Y:S01]  /*e660*/  FFMA.FTZ R13, R35, R21, R15 ;  /* 0x00000015230d7223 */ /* 0x000fe2000001000f */
[----:B------:R-:W-:Y:S01]  /*e670*/  HADD2.F32 R15, -RZ, R23.H0_H0 ;  /* 0x20000017ff0f7230 */ /* 0x000fe20000004100 */
[----:B------:R-:W-:Y:S02]  /*e680*/  FADD.FTZ R21, R18, R21 ;  /* 0x0000001512157221 */ /* 0x000fe40000010000 */
[----:B------:R-:W-:Y:S02]  /*e690*/  FMUL.FTZ R18, R26, R67 ;  /* 0x000000431a127220 */ /* 0x000fe40000410000 */
[----:B------:R-:W-:Y:S01]  /*e6a0*/  FADD.FTZ R27, R15, -UR9 ;  /* 0x800000090f1b7e21 */ /* 0x000fe20008010000 */
[----:B------:R-:W-:Y:S01]  /*e6b0*/  HADD2.F32 R15, -RZ, R24.H0_H0 ;  /* 0x20000018ff0f7230 */ /* 0x000fe20000004100 */
[----:B------:R-:W-:Y:S01]  /*e6c0*/  FADD.FTZ R23, R22, -UR9 ;  /* 0x8000000916177e21 */ /* 0x000fe20008010000 */
[----:B------:R-:W-:Y:S01]  /*e6d0*/  HADD2.F32 R22, -RZ, R32.H0_H0 ;  /* 0x20000020ff167230 */ /* 0x000fe20000004100 */
        /* <DEDUP_REMOVED lines=23> */
.L_x_1507:
        /* <DEDUP_REMOVED lines=13> */
[----:B------:R-:W-:Y:S01]  /*e920*/  FMUL.FTZ R24, R22, R66 ;  /* 0x0000004216187220 */ /* 0x000fe20000410000 */
[----:B------:R-:W-:Y:S01]  /*e930*/  PRMT R49, R37, 0x7610, R49 ;  /* 0x0000761025317816 */ /* 0x000fe20000000031 */
[----:B------:R-:W-:-:S02]  /*e940*/  FMUL.FTZ R37, R15, R67 ;  /* 0x000000430f257220 */ /* 0x000fc40000410000 */
[----:B------:R-:W-:Y:S02]  /*e950*/  FFMA.FTZ R11, R27, R24, R13 ;  /* 0x000000181b0b7223 */ /* 0x000fe4000001000d */
[----:B------:R-:W-:Y:S01]  /*e960*/  FADD.FTZ R21, R21, R24 ;  /* 0x0000001815157221 */ /* 0x000fe20000010000 */
[----:B------:R-:W-:Y:S01]  /*e970*/  HADD2.F32 R13, -RZ, R49.H0_H0 ;  /* 0x20000031ff0d7230 */ /* 0x000fe20000004100 */
[----:B------:R-:W-:Y:S02]  /*e980*/  FFMA.FTZ R11, R23, R37, R11 ;  /* 0x00000025170b7223 */ /* 0x000fe4000001000b */
[----:B------:R-:W-:Y:S01]  /*e990*/  FADD.FTZ R37, R37, R21 ;  /* 0x0000001525257221 */ /* 0x000fe20000010000 */
[----:B--2---:R-:W-:Y:S01]  /*e9a0*/  PRMT R32, R18, 0x7610, R32 ;  /* 0x0000761012207816 */ /* 0x004fe20000000020 */
[----:B------:R-:W-:Y:S01]  /*e9b0*/  FADD.FTZ R18, R14, R10 ;  /* 0x0000000a0e127221 */ /* 0x000fe20000010000 */
[----:B------:R-:W-:Y:S01]  /*e9c0*/  HADD2.F32 R10, -RZ, R51.H0_H0 ;  /* 0x20000033ff0a7230 */ /* 0x000fe20000004100 */
[----:B------:R-:W-:Y:S01]  /*e9d0*/  FADD.FTZ R14, R13, -UR9 ;  /* 0x800000090d0e7e21 */ /* 0x000fe20008010000 */
[----:B------:R-:W-:-:S03]  /*e9e0*/  HADD2.F32 R13, -RZ, R40.H0_H0 ;  /* 0x20000028ff0d7230 */ /* 0x000fc60000004100 */
[----:B------:R-:W-:Y:S01]  /*e9f0*/  FADD.FTZ R21, R10, -UR9 ;  /* 0x800000090a157e21 */ /* 0x000fe20008010000 */
        /* <DEDUP_REMOVED lines=22> */
.L_x_1508:
        /* <DEDUP_REMOVED lines=14> */
[----:B------:R-:W-:-:S02]  /*ec40*/  FFMA.FTZ R32, R9, R3, R19 ;  /* 0x0000000309207223 */ /* 0x000fc40000010013 */
[----:B------:R-:W-:Y:S02]  /*ec50*/  FFMA.FTZ R11, R21, R40, R11 ;  /* 0x00000028150b7223 */ /* 0x000fe4000001000b */
[----:B------:R-:W-:Y:S02]  /*ec60*/  FMUL.FTZ R9, R10, R67 ;  /* 0x000000430a097220 */ /* 0x000fe40000410000 */
[----:B------:R-:W-:Y:S02]  /*ec70*/  FADD.FTZ R40, R37, R40 ;  /* 0x0000002825287221 */ /* 0x000fe40000010000 */
[----:B------:R-:W-:Y:S02]  /*ec80*/  FFMA.FTZ R19, R14, R9, R11 ;  /* 0x000000090e137223 */ /* 0x000fe4000001000b */
[----:B------:R-:W-:Y:S01]  /*ec90*/  FADD.FTZ R40, R9, R40 ;  /* 0x0000002809287221 */ /* 0x000fe20000010000 */
[----:B------:R-:W-:Y:S01]  /*eca0*/  HADD2.F32 R9, -RZ, R51.H0_H0 ;  /* 0x20000033ff097230 */ /* 0x000fe20000004100 */
[----:B--2---:R-:W-:Y:S01]  /*ecb0*/  PRMT R49, R24, 0x7610, R49 ;  /* 0x0000761018317816 */ /* 0x004fe20000000031 */
[----:B------:R-:W-:Y:S01]  /*ecc0*/  FADD.FTZ R24, R12, R2 ;  /* 0x000000020c187221 */ /* 0x000fe20000010000 */
[----:B------:R-:W-:-:S02]  /*ecd0*/  HADD2.F32 R2, -RZ, R57.H0_H0 ;  /* 0x20000039ff027230 */ /* 0x000fc40000004100 */
[----:B------:R-:W-:-:S03]  /*ece0*/  HADD2.F32 R12, -RZ, R53.H0_H0 ;  /* 0x20000035ff0c7230 */ /* 0x000fc60000004100 */
        /* <DEDUP_REMOVED lines=24> */
.L_x_1509:
[----:B------:R-:W2:Y:S04]  /*ee70*/  LDL.S16 R37, [R1+0x290] ;  /* 0x0002900001257983 */ /* 0x000ea80000100600 */
[----:B------:R-:W3:Y:S01]  /*ee80*/  LDL.LU.S16 R57, [R1+0x292] ;  /* 0x0002920001397983 */ /* 0x000ee20000300600 */
[----:B------:R-:W-:Y:S01]  /*ee90*/  FMUL.FTZ R49, R9, R66 ;  /* 0x0000004209317220 */ /* 0x000fe20000410000 */
[----:B------:R-:W-:Y:S01]  /*eea0*/  HADD2.F32 R120, -RZ, R120.H1_H1 ;  /* 0x30000078ff787230 */ /* 0x000fe20000004100 */
[----:B------:R-:W-:Y:S02]  /*eeb0*/  FMUL.FTZ R53, R2, R67 ;  /* 0x0000004302357220 */ /* 0x000fe40000410000 */
[----:B------:R-:W-:Y:S02]  /*eec0*/  FFMA.FTZ R19, R12, R49, R19 ;  /* 0x000000310c137223 */ /* 0x000fe40000010013 */
[----:B------:R-:W-:-:S02]  /*eed0*/  FADD.FTZ R40, R40, R49 ;  /* 0x0000003128287221 */ /* 0x000fc40000010000 */
[----:B------:R-:W-:Y:S01]  /*eee0*/  FFMA.FTZ R29, R16, R17, R29 ;  /* 0x00000011101d7223 */ /* 0x000fe2000001001d */
[----:B--2---:R-:W-:Y:S01]  /*eef0*/  PRMT R51, R37, 0x7610, R51 ;  /* 0x0000761025337816 */ /* 0x004fe20000000033 */
[----:B------:R-:W-:-:S04]  /*ef00*/  FADD.FTZ R37, R18, R3 ;  /* 0x0000000312257221 */ /* 0x000fc80000010000 */
[----:B------:R-:W-:Y:S01]  /*ef10*/  HADD2.F32 R3, -RZ, R51.H0_H0 ;  /* 0x20000033ff037230 */ /* 0x000fe20000004100 */
[----:B------:R-:W-:Y:S02]  /*ef20*/  FFMA.FTZ R51, R11, R53, R19 ;  /* 0x000000350b337223 */ /* 0x000fe40000010013 */
[----:B------:R-:W-:Y:S02]  /*ef30*/  FADD.FTZ R19, R120, -UR9 ;  /* 0x8000000978137e21 */ /* 0x000fe40008010000 */
[----:B------:R-:W-:Y:S01]  /*ef40*/  FADD.FTZ R18, R3, -UR9 ;  /* 0x8000000903127e21 */ /* 0x000fe20008010000 */
[----:B------:R-:W-:Y:S01]  /*ef50*/  HADD2.F32 R3, -RZ, R121.H1_H1 ;  /* 0x30000079ff037230 */ /* 0x000fe20000004100 */
[----:B------:R-:W-:Y:S01]  /*ef60*/  FADD.FTZ R53, R53, R40 ;  /* 0x0000002835357221 */ /* 0x000fe20000010000 */
[----:B---3--:R-:W-:Y:S01]  /*ef70*/  HADD2.F32 R16, -RZ, R57.H0_H0 ;  /* 0x20000039ff107230 */ /* 0x008fe20000004100 */
        /* <DEDUP_REMOVED lines=21> */
.L_x_1510:
[----:B------:R-:W2:Y:S04]  /*f0d0*/  LDL.S16 R62, [R1+0x28c] ;  /* 0x00028c00013e7983 */ /* 0x000ea80000100600 */
[----:B------:R-:W3:Y:S01]  /*f0e0*/  LDL.LU.S16 R61, [R1+0x28e] ;  /* 0x00028e00013d7983 */ /* 0x000ee20000300600 */
[----:B------:R-:W-:Y:S01]  /*f0f0*/  FMUL.FTZ R57, R3, R66 ;  /* 0x0000004203397220 */ /* 0x000fe20000410000 */
[----:B------:R-:W-:Y:S01]  /*f100*/  HADD2.F32 R115, -RZ, R115.H0_H0 ;  /* 0x20000073ff737230 */ /* 0x000fe20000004100 */
[----:B------:R-:W-:Y:S02]  /*f110*/  FFMA.FTZ R49, R20, R25, R32 ;  /* 0x0000001914317223 */ /* 0x000fe40000010020 */
[----:B------:R-:W-:Y:S01]  /*f120*/  FADD.FTZ R40, R24, R17 ;  /* 0x0000001118287221 */ /* 0x000fe20000010000 */
[----:B------:R-:W-:Y:S01]  /*f130*/  HADD2.F32 R17, -RZ, R114.H1_H1 ;  /* 0x30000072ff117230 */ /* 0x000fe20000004100 */
[----:B------:R-:W-:-:S02]  /*f140*/  FFMA.FTZ R32, R19, R57, R51 ;  /* 0x0000003913207223 */ /* 0x000fc40000010033 */
[----:B------:R-:W-:Y:S02]  /*f150*/  FADD.FTZ R57, R53, R57 ;  /* 0x0000003935397221 */ /* 0x000fe40000010000 */
[----:B------:R-:W-:Y:S02]  /*f160*/  FMUL.FTZ R20, R16, R67 ;  /* 0x0000004310147220 */ /* 0x000fe40000410000 */
[----:B------:R-:W-:Y:S02]  /*f170*/  FADD.FTZ R17, R17, -UR9 ;  /* 0x8000000911117e21 */ /* 0x000fe40008010000 */
[----:B------:R-:W-:Y:S02]  /*f180*/  FFMA.FTZ R32, R18, R20, R32 ;  /* 0x0000001412207223 */ /* 0x000fe40000010020 */
[----:B------:R-:W-:Y:S02]  /*f190*/  FADD.FTZ R57, R20, R57 ;  /* 0x0000003914397221 */ /* 0x000fe40000010000 */
[----:B------:R-:W-:Y:S01]  /*f1a0*/  FMUL.FTZ R17, R17, UR5 ;  /* 0x0000000511117c20 */ /* 0x000fe20008410000 */
[----:B--2---:R-:W-:-:S05]  /*f1b0*/  HADD2.F32 R24, -RZ, R62.H0_H0 ;  /* 0x2000003eff187230 */ /* 0x004fca0000004100 */
[----:B------:R-:W-:Y:S01]  /*f1c0*/  FADD.FTZ R20, R24, -UR9 ;  /* 0x8000000918147e21 */ /* 0x000fe20008010000 */
[----:B---3--:R-:W-:-:S03]  /*f1d0*/  HADD2.F32 R24, -RZ, R61.H0_H0 ;  /* 0x2000003dff187230 */ /* 0x008fc60000004100 */
        /* <DEDUP_REMOVED lines=20> */
.L_x_1511:
[----:B------:R-:W2:Y:S04]  /*f320*/  LDL.S16 R70, [R1+0x254] ;  /* 0x0002540001467983 */ /* 0x000ea80000100600 */
[----:B------:R-:W3:Y:S04]  /*f330*/  LDL.S16 R69, [R1+0x288] ;  /* 0x0002880001457983 */ /* 0x000ee80000100600 */
[----:B------:R-:W4:Y:S04]  /*f340*/  LDL.LU.S16 R68, [R1+0x256] ;  /* 0x0002560001447983 */ /* 0x000f280000300600 */
[----:B------:R-:W5:Y:S01]  /*f350*/  LDL.LU.S16 R63, [R1+0x28a] ;  /* 0x00028a00013f7983 */ /* 0x000f620000300600 */
[----:B------:R-:W-:-:S02]  /*f360*/  FADD.FTZ R51, R37, R25 ;  /* 0x0000001925337221 */ /* 0x000fc40000010000 */
[----:B------:R-:W-:Y:S02]  /*f370*/  FFMA.FTZ R53, R28, R33, R29 ;  /* 0x000000211c357223 */ /* 0x000fe4000001001d */
[----:B------:R-:W-:Y:S02]  /*f380*/  FMUL.FTZ R61, R115, R66 ;  /* 0x00000042733d7220 */ /* 0x000fe40000410000 */
[----:B------:R-:W-:Y:S02]  /*f390*/  FMUL.FTZ R62, R24, R67 ;  /* 0x00000043183e7220 */ /* 0x000fe40000410000 */
[----:B------:R-:W-:Y:S02]  /*f3a0*/  FFMA.FTZ R32, R17, R61, R32 ;  /* 0x0000003d11207223 */ /* 0x000fe40000010020 */
[----:B------:R-:W-:Y:S02]  /*f3b0*/  FADD.FTZ R57, R57, R61 ;  /* 0x0000003d39397221 */ /* 0x000fe40000010000 */
[----:B------:R-:W-:-:S02]  /*f3c0*/  FFMA.FTZ R37, R20, R62, R32 ;  /* 0x0000003e14257223 */ /* 0x000fc40000010020 */
[----:B------:R-:W-:Y:S01]  /*f3d0*/  FADD.FTZ R62, R62, R57 ;  /* 0x000000393e3e7221 */ /* 0x000fe20000010000 */
[----:B--2---:R-:W-:Y:S02]  /*f3e0*/  HADD2.F32 R25, -RZ, R70.H0_H0 ;  /* 0x20000046ff197230 */ /* 0x004fe40000004100 */
[----:B---3--:R-:W-:-:S03]  /*f3f0*/  HADD2.F32 R28, -RZ, R69.H0_H0 ;  /* 0x20000045ff1c7230 */ /* 0x008fc60000004100 */
[----:B------:R-:W-:Y:S02]  /*f400*/  FADD.FTZ R25, R25, -UR9 ;  /* 0x8000000919197e21 */ /* 0x000fe40008010000 */
[----:B------:R-:W-:Y:S01]  /*f410*/  FADD.FTZ R29, R28, -UR9 ;  /* 0x800000091c1d7e21 */ /* 0x000fe20008010000 */
[----:B----4-:R-:W-:Y:S01]  /*f420*/  HADD2.F32 R28, -RZ, R68.H0_H0 ;  /* 0x20000044ff1c7230 */ /* 0x010fe20000004100 */
[----:B------:R-:W-:Y:S01]  /*f430*/  FMUL.FTZ R25, R25, UR5 ;  /* 0x0000000519197c20 */ /* 0x000fe20008410000 */
[----:B-----5:R-:W-:Y:S01]  /*f440*/  HADD2.F32 R32, -RZ, R63.H0_H0 ;  /* 0x2000003fff207230 */ /* 0x020fe20000004100 */
        /* <DEDUP_REMOVED lines=20> */
.L_x_1512:
[----:B------:R-:W2:Y:S04]  /*f590*/  LDL.LU.S16 R73, [R1+0x244] ;  /* 0x0002440001497983 */ /* 0x000ea80000300600 */
[----:B------:R-:W3:Y:S04]  /*f5a0*/  LDL.S16 R72, [R1+0x24a] ;  /* 0x00024a0001487983 */ /* 0x000ee80000100600 */
[----:B------:R-:W4:Y:S04]  /*f5b0*/  LDL.LU.S16 R70, [R1+0x248] ;  /* 0x0002480001467983 */ /* 0x000f280000300600 */
[----:B------:R-:W5:Y:S01]  /*f5c0*/  LDL.S16 R69, [R1+0x24c] ;  /* 0x00024c0001457983 */ /* 0x000f620000100600 */
[----:B------:R-:W-:-:S02]  /*f5d0*/  FMUL.FTZ R63, R28, R66 ;  /* 0x000000421c3f7220 */ /* 0x000fc40000410000 */
[----:B------:R-:W-:Y:S02]  /*f5e0*/  FADD.FTZ R57, R40, R33 ;  /* 0x0000002128397221 */ /* 0x000fe40000010000 */
[----:B------:R-:W-:Y:S02]  /*f5f0*/  FFMA.FTZ R61, R36, R46, R49 ;  /* 0x0000002e243d7223 */ /* 0x000fe40000010031 */
[----:B------:R-:W-:Y:S02]  /*f600*/  FFMA.FTZ R37, R25, R63, R37 ;  /* 0x0000003f19257223 */ /* 0x000fe40000010025 */
[----:B------:R-:W-:Y:S02]  /*f610*/  FMUL.FTZ R68, R32, R67 ;  /* 0x0000004320447220 */ /* 0x000fe40000410000 */
        /* <DEDUP_REMOVED lines=30> */
.L_x_1513:
        /* <DEDUP_REMOVED lines=12> */
[----:B--2---:R-:W-:Y:S02]  /*f8c0*/  HADD2.F32 R46, -RZ, R74.H0_H0 ;  /* 0x2000004aff2e7230 */ /* 0x004fe40000004100 */
[----:B---3--:R-:W-:-:S03]  /*f8d0*/  HADD2.F32 R51, -RZ, R73.H0_H0 ;  /* 0x20000049ff337230 */ /* 0x008fc60000004100 */
[----:B------:R-:W-:Y:S01]  /*f8e0*/  FADD.FTZ R47, R46, -UR9 ;  /* 0x800000092e2f7e21 */ /* 0x000fe20008010000 */
[----:B----4-:R-:W-:Y:S01]  /*f8f0*/  HADD2.F32 R46, -RZ, R72.H0_H0 ;  /* 0x20000048ff2e7230 */ /* 0x010fe20000004100 */
[----:B------:R-:W-:Y:S02]  /*f900*/  FADD.FTZ R69, R51, -UR9 ;  /* 0x8000000933457e21 */ /* 0x000fe40008010000 */
        /* <DEDUP_REMOVED lines=22> */
.L_x_1514:
[----:B------:R-:W2:Y:S04]  /*fa70*/  LDL.S16 R78, [R1+0x218] ;  /* 0x00021800014e7983 */ /* 0x000ea80000100600 */
[----:B------:R-:W3:Y:S04]  /*fa80*/  LDL.LU.S16 R75, [R1+0x24e] ;  /* 0x00024e00014b7983 */ /* 0x000ee80000300600 */
        /* <DEDUP_REMOVED lines=37> */
.L_x_1515:
        /* <DEDUP_REMOVED lines=39> */
.L_x_1516:
[----:B------:R-:W2:Y:S04]  /*ff50*/  LDL.LU.S16 R78, [R1+0x296] ;  /* 0x00029600014e7983 */ /* 0x000ea80000300600 */
[----:B------:R-:W3:Y:S01]  /*ff60*/  LDL.S16 R75, [R1+0x298] ;  /* 0x00029800014b7983 */ /* 0x000ee20000100600 */
[----:B------:R-:W-:Y:S02]  /*ff70*/  FMUL.FTZ R74, R60, R66 ;  /* 0x000000423c4a7220 */ /* 0x000fe40000410000 */
[----:B------:R-:W-:Y:S02]  /*ff80*/  FFMA.FTZ R70, R59, R38, R70 ;  /* 0x000000263b467223 */ /* 0x000fe40000010046 */
[----:B------:R-:W-:Y:S02]  /*ff90*/  FFMA.FTZ R59, R58, R74, R72 ;  /* 0x0000004a3a3b7223 */ /* 0x000fe40000010048 */
[----:B------:R-:W-:Y:S01]  /*ffa0*/  FADD.FTZ R54, R69, R54 ;  /* 0x0000003645367221 */ /* 0x000fe20000010000 */
[----:B------:R-:W-:Y:S01]  /*ffb0*/  HADD2.F32 R69, -RZ, R124.H1_H1 ;  /* 0x3000007cff457230 */ /* 0x000fe20000004100 */
[----:B------:R-:W-:-:S02]  /*ffc0*/  FADD.FTZ R74, R73, R74 ;  /* 0x0000004a494a7221 */ /* 0x000fc40000010000 */
[----:B------:R-:W-:Y:S02]  /*ffd0*/  FMUL.FTZ R72, R68, R67 ;  /* 0x0000004344487220 */ /* 0x000fe40000410000 */
[----:B------:R-:W-:Y:S02]  /*ffe0*/  FADD.FTZ R69, R69, -UR9 ;  /* 0x8000000945457e21 */ /* 0x000fe40008010000 */
[----:B------:R-:W-:Y:S02]  /*fff0*/  FFMA.FTZ R59, R61, R72, R59 ;  /* 0x000000483d3b7223 */ /* 0x000fe4000001003b */
[----:B------:R-:W-:Y:S01]  /*10000*/  FADD.FTZ R74, R72, R74 ;  /* 0x0000004a484a7221 */ /* 0x000fe20000010000 */
[----:B------:R-:W-:Y:S01]  /*10010*/  HADD2.F32 R72, -RZ, R125.H1_H1 ;  /* 0x3000007dff487230 */ /* 0x000fe20000004100 */
[----:B------:R-:W-:Y:S01]  /*10020*/  FMUL.FTZ R69, R69, UR5 ;  /* 0x0000000545457c20 */ /* 0x000fe20008410000 */
[----:B--2---:R-:W-:Y:S02]  /*10030*/  HADD2.F32 R73, -RZ, R78.H0_H0 ;  /* 0x2000004eff497230 */ /* 0x004fe40000004100 */
[----:B---3--:R-:W-:-:S03]  /*10040*/  HADD2.F32 R78, -RZ, R75.H0_H0 ;  /* 0x2000004bff4e7230 */ /* 0x008fc60000004100 */
        /* <DEDUP_REMOVED lines=21> */
.L_x_1517:
[----:B------:R-:W2:Y:S04]  /*101a0*/  LDL.LU.S16 R80, [R1+0x29a] ;  /* 0x00029a0001507983 */ /* 0x000ea80000300600 */
[----:B------:R-:W3:Y:S01]  /*101b0*/  LDL.S16 R79, [R1+0x2a4] ;  /* 0x0002a400014f7983 */ /* 0x000ee20000100600 */
[----:B------:R-:W-:Y:S02]  /*101c0*/  FMUL.FTZ R75, R72, R66 ;  /* 0x00000042484b7220 */ /* 0x000fe40000410000 */
[----:B------:R-:W-:Y:S02]  /*101d0*/  FADD.FTZ R62, R62, R38 ;  /* 0x000000263e3e7221 */ /* 0x000fe40000010000 */
[----:B------:R-:W-:Y:S02]  /*101e0*/  FFMA.FTZ R63, R39, R34, R63 ;  /* 0x00000022273f7223 */ /* 0x000fe4000001003f */
[----:B------:R-:W-:Y:S01]  /*101f0*/  FFMA.FTZ R38, R69, R75, R59 ;  /* 0x0000004b45267223 */ /* 0x000fe2000001003b */
[----:B------:R-:W-:Y:S01]  /*10200*/  HADD2.F32 R59, -RZ, R123.H1_H1 ;  /* 0x3000007bff3b7230 */ /* 0x000fe20000004100 */
[----:B------:R-:W-:-:S02]  /*10210*/  FADD.FTZ R39, R74, R75 ;  /* 0x0000004b4a277221 */ /* 0x000fc40000010000 */
[----:B------:R-:W-:Y:S02]  /*10220*/  FMUL.FTZ R74, R78, R67 ;  /* 0x000000434e4a7220 */ /* 0x000fe40000410000 */
[----:B------:R-:W-:Y:S02]  /*10230*/  FADD.FTZ R59, R59, -UR9 ;  /* 0x800000093b3b7e21 */ /* 0x000fe40008010000 */
[----:B------:R-:W-:Y:S02]  /*10240*/  FFMA.FTZ R38, R73, R74, R38 ;  /* 0x0000004a49267223 */ /* 0x000fe40000010026 */
[----:B------:R-:W-:Y:S01]  /*10250*/  FADD.FTZ R39, R74, R39 ;  /* 0x000000274a277221 */ /* 0x000fe20000010000 */
[----:B--2---:R-:W-:Y:S02]  /*10260*/  HADD2.F32 R75, -RZ, R80.H0_H0 ;  /* 0x20000050ff4b7230 */ /* 0x004fe40000004100 */
[----:B------:R-:W-:Y:S02]  /*10270*/  HADD2.F32 R80, -RZ, R124.H0_H0 ;  /* 0x2000007cff507230 */ /* 0x000fe40000004100 */
[----:B---3--:R-:W-:Y:S01]  /*10280*/  HADD2.F32 R84, -RZ, R79.H0_H0 ;  /* 0x2000004fff547230 */ /* 0x008fe20000004100 */
        /* <DEDUP_REMOVED lines=22> */
.L_x_1518:
[----:B------:R-:W-:Y:S01]  /*103f0*/  FMUL.FTZ R59, R80, R66 ;  /* 0x00000042503b7220 */ /* 0x000fe20000410000 */
[----:B------:R-:W-:Y:S01]  /*10400*/  HADD2.F32 R88, -RZ, R41.H1_H1 ;  /* 0x30000029ff587230 */ /* 0x000fe20000004100 */
[----:B------:R-:W-:Y:S01]  /*10410*/  FADD.FTZ R54, R54, R34 ;  /* 0x0000002236367221 */ /* 0x000fe20000010000 */
[----:B------:R-:W-:Y:S01]  /*10420*/  HADD2.F32 R92, -RZ, R117.H1_H1 ;  /* 0x30000075ff5c7230 */ /* 0x000fe20000004100 */
[----:B------:R-:W-:Y:S02]  /*10430*/  FFMA.FTZ R70, R35, R30, R70 ;  /* 0x0000001e23467223 */ /* 0x000fe40000010046 */
[----:B------:R-:W-:Y:S01]  /*10440*/  FFMA.FTZ R34, R79, R59, R38 ;  /* 0x0000003b4f227223 */ /* 0x000fe20000010026 */
[----:B------:R-:W-:Y:S01]  /*10450*/  HADD2.F32 R38, -RZ, R41.H0_H0 ;  /* 0x20000029ff267230 */ /* 0x000fe20000004100 */
[----:B------:R-:W-:Y:S01]  /*10460*/  FADD.FTZ R35, R39, R59 ;  /* 0x0000003b27237221 */ /* 0x000fe20000010000 */
[----:B------:R-:W-:Y:S01]  /*10470*/  HADD2.F32 R59, -RZ, R117.H0_H0 ;  /* 0x20000075ff3b7230 */ /* 0x000fe20000004100 */
        /* <DEDUP_REMOVED lines=26> */
.L_x_1519:
[----:B------:R-:W-:Y:S01]  /*10620*/  FMUL.FTZ R38, R88, R66 ;  /* 0x0000004258267220 */ /* 0x000fe20000410000 */
[----:B------:R-:W-:Y:S01]  /*10630*/  HADD2.F32 R114, -RZ, R114.H0_H0 ;  /* 0x20000072ff727230 */ /* 0x000fe20000004100 */
[----:B------:R-:W-:Y:S01]  /*10640*/  FADD.FTZ R62, R62, R30 ;  /* 0x0000001e3e3e7221 */ /* 0x000fe20000010000 */
[----:B------:R-:W-:Y:S01]  /*10650*/  HADD2.F32 R110, -RZ, R116.H0_H0 ;  /* 0x20000074ff6e7230 */ /* 0x000fe20000004100 */
[----:B------:R-:W-:Y:S02]  /*10660*/  FFMA.FTZ R63, R31, R26, R63 ;  /* 0x0000001a1f3f7223 */ /* 0x000fe4000001003f */
[----:B------:R-:W-:Y:S01]  /*10670*/  FFMA.FTZ R30, R85, R38, R34 ;  /* 0x00000026551e7223 */ /* 0x000fe20000010022 */
[----:B------:R-:W-:Y:S01]  /*10680*/  HADD2.F32 R34, -RZ, R42.H0_H0 ;  /* 0x2000002aff227230 */ /* 0x000fe20000004100 */
[----:B------:R-:W-:Y:S01]  /*10690*/  FADD.FTZ R31, R35, R38 ;  /* 0x00000026231f7221 */ /* 0x000fe20000010000 */
[----:B------:R-:W-:Y:S01]  /*106a0*/  HADD2.F32 R38, -RZ, R113.H1_H1 ;  /* 0x30000071ff267230 */ /* 0x000fe20000004100 */
        /* <DEDUP_REMOVED lines=26> */
.L_x_1520:
[----:B------:R-:W-:Y:S01]  /*10850*/  FMUL.FTZ R34, R114, R66 ;  /* 0x0000004272227220 */ /* 0x000fe20000410000 */
[----:B------:R-:W-:Y:S01]  /*10860*/  HADD2.F32 R42, -RZ, R42.H1_H1 ;  /* 0x3000002aff2a7230 */ /* 0x000fe20000004100 */
[----:B------:R-:W-:Y:S01]  /*10870*/  FFMA.FTZ R70, R27, R22, R70 ;  /* 0x000000161b467223 */ /* 0x000fe20000010046 */
[--C-:B------:R-:W-:Y:S01]  /*10880*/  HADD2.F32 R108, -RZ, R111.reuse.H1_H1 ;  /* 0x3000006fff6c7230 */ /* 0x100fe20000004100 */
[----:B------:R-:W-:Y:S01]  /*10890*/  FADD.FTZ R27, R31, R34 ;  /* 0x000000221f1b7221 */ /* 0x000fe20000010000 */
[----:B------:R-:W-:Y:S01]  /*108a0*/  HADD2.F32 R31, -RZ, R111.H0_H0 ;  /* 0x2000006fff1f7230 */ /* 0x000fe20000004100 */
[----:B------:R-:W-:Y:S01]  /*108b0*/  FADD.FTZ R54, R54, R26 ;  /* 0x0000001a36367221 */ /* 0x000fe20000010000 */
[----:B------:R-:W-:Y:S01]  /*108c0*/  HADD2.F32 R123, -RZ, R123.H0_H0 ;  /* 0x2000007bff7b7230 */ /* 0x000fe20000004100 */
[----:B------:R-:W-:Y:S02]  /*108d0*/  FFMA.FTZ R26, R93, R34, R30 ;  /* 0x000000225d1a7223 */ /* 0x000fe4000001001e */
        /* <DEDUP_REMOVED lines=26> */
.L_x_1521:
[----:B------:R-:W-:Y:S01]  /*10a80*/  FMUL.FTZ R30, R123, R66 ;  /* 0x000000427b1e7220 */ /* 0x000fe20000410000 */
[----:B------:R-:W-:Y:S01]  /*10a90*/  HADD2.F32 R109, -RZ, R109.H0_H0 ;  /* 0x2000006dff6d7230 */ /* 0x000fe20000004100 */
[----:B------:R-:W-:Y:S01]  /*10aa0*/  FADD.FTZ R62, R62, R22 ;  /* 0x000000163e3e7221 */ /* 0x000fe20000010000 */
[----:B------:R-:W-:Y:S01]  /*10ab0*/  HADD2.F32 R113, -RZ, R113.H0_H0 ;  /* 0x20000071ff717230 */ /* 0x000fe20000004100 */
[----:B------:R-:W-:Y:S01]  /*10ac0*/  FFMA.FTZ R22, R111, R30, R26 ;  /* 0x0000001e6f167223 */ /* 0x000fe2000001001a */
[----:B------:R-:W-:Y:S01]  /*10ad0*/  HADD2.F32 R26, -RZ, R43.H0_H0 ;  /* 0x2000002bff1a7230 */ /* 0x000fe20000004100 */
[----:B------:R-:W-:Y:S01]  /*10ae0*/  FFMA.FTZ R63, R23, R15, R63 ;  /* 0x0000000f173f7223 */ /* 0x000fe2000001003f */
[----:B------:R-:W-:Y:S01]  /*10af0*/  HADD2.F32 R116, -RZ, R116.H1_H1 ;  /* 0x30000074ff747230 */ /* 0x000fe20000004100 */
        /* <DEDUP_REMOVED lines=27> */
.L_x_1522:
[----:B------:R-:W2:Y:S04]  /*10cb0*/  LDL.LU.S16 R30, [R1+0x2a6] ;  /* 0x0002a600011e7983 */ /* 0x000ea80000300600 */
[----:B------:R-:W3:Y:S01]  /*10cc0*/  LDL.S16 R27, [R1+0x2a8] ;  /* 0x0002a800011b7983 */ /* 0x000ee20000100600 */
[----:B------:R-:W-:Y:S01]  /*10cd0*/  FMUL.FTZ R26, R113, R66 ;  /* 0x00000042711a7220 */ /* 0x000fe20000410000 */
[----:B------:R-:W-:Y:S01]  /*10ce0*/  HADD2.F32 R43, -RZ, R43.H1_H1 ;  /* 0x3000002bff2b7230 */ /* 0x000fe20000004100 */
[----:B------:R-:W-:Y:S01]  /*10cf0*/  FFMA.FTZ R70, R21, R13, R70 ;  /* 0x0000000d15467223 */ /* 0x000fe20000010046 */
[----:B------:R-:W-:Y:S01]  /*10d00*/  HADD2.F32 R121, -RZ, R121.H0_H0 ;  /* 0x20000079ff797230 */ /* 0x000fe20000004100 */
[----:B------:R-:W-:Y:S02]  /*10d10*/  FADD.FTZ R21, R23, R26 ;  /* 0x0000001a17157221 */ /* 0x000fe40000010000 */
[----:B------:R-:W-:-:S02]  /*10d20*/  FADD.FTZ R54, R54, R15 ;  /* 0x0000000f36367221 */ /* 0x000fc40000010000 */
[----:B------:R-:W-:Y:S02]  /*10d30*/  FFMA.FTZ R15, R109, R26, R22 ;  /* 0x0000001a6d0f7223 */ /* 0x000fe40000010016 */
[----:B------:R-:W-:Y:S02]  /*10d40*/  FMUL.FTZ R22, R116, R67 ;  /* 0x0000004374167220 */ /* 0x000fe40000410000 */
[----:B------:R-:W-:Y:S02]  /*10d50*/  FADD.FTZ R43, R43, -UR9 ;  /* 0x800000092b2b7e21 */ /* 0x000fe40008010000 */
[----:B------:R-:W-:Y:S02]  /*10d60*/  FFMA.FTZ R15, R112, R22, R15 ;  /* 0x00000016700f7223 */ /* 0x000fe4000001000f */
[----:B------:R-:W-:Y:S02]  /*10d70*/  FADD.FTZ R21, R22, R21 ;  /* 0x0000001516157221 */ /* 0x000fe40000010000 */
[----:B------:R-:W-:Y:S01]  /*10d80*/  FMUL.FTZ R117, R43, UR5 ;  /* 0x000000052b757c20 */ /* 0x000fe20008410000 */
[----:B--2---:R-:W-:-:S02]  /*10d90*/  HADD2.F32 R23, -RZ, R30.H0_H0 ;  /* 0x2000001eff177230 */ /* 0x004fc40000004100 */
        /* <DEDUP_REMOVED lines=22> */
.L_x_1523:
[----:B------:R-:W2:Y:S04]  /*10f00*/  LDL.LU.S16 R23, [R1+0x2aa] ;  /* 0x0002aa0001177983 */ /* 0x000ea80000300600 */
[----:B------:R-:W3:Y:S01]  /*10f10*/  LDL.S16 R26, [R1+0x2b4] ;  /* 0x0002b400011a7983 */ /* 0x000ee20000100600 */
[----:B------:R-:W-:Y:S02]  /*10f20*/  FMUL.FTZ R22, R121, R66 ;  /* 0x0000004279167220 */ /* 0x000fe40000410000 */
[----:B------:R-:W-:Y:S02]  /*10f30*/  FADD.FTZ R62, R62, R13 ;  /* 0x0000000d3e3e7221 */ /* 0x000fe40000010000 */
[----:B------:R-:W-:Y:S01]  /*10f40*/  FFMA.FTZ R63, R14, R10, R63 ;  /* 0x0000000a0e3f7223 */ /* 0x000fe2000001003f */
[----:B------:R-:W-:Y:S01]  /*10f50*/  HADD2.F32 R14, -RZ, R45.H0_H0 ;  /* 0x2000002dff0e7230 */ /* 0x000fe20000004100 */
[----:B------:R-:W-:-:S02]  /*10f60*/  FFMA.FTZ R13, R117, R22, R15 ;  /* 0x00000016750d7223 */ /* 0x000fc4000001000f */
[----:B------:R-:W-:Y:S02]  /*10f70*/  FADD.FTZ R21, R21, R22 ;  /* 0x0000001615157221 */ /* 0x000fe40000010000 */
[----:B------:R-:W-:-:S04]  /*10f80*/  FMUL.FTZ R15, R124, R67 ;  /* 0x000000437c0f7220 */ /* 0x000fc80000410000 */
[----:B------:R-:W-:Y:S02]  /*10f90*/  FFMA.FTZ R13, R120, R15, R13 ;  /* 0x0000000f780d7223 */ /* 0x000fe4000001000d */
[----:B------:R-:W-:Y:S01]  /*10fa0*/  FADD.FTZ R21, R15, R21 ;  /* 0x000000150f157221 */ /* 0x000fe20000010000 */
[----:B------:R-:W-:Y:S02]  /*10fb0*/  HADD2.F32 R15, -RZ, R45.H1_H1 ;  /* 0x3000002dff0f7230 */ /* 0x000fe40000004100 */
[----:B--2---:R-:W-:Y:S01]  /*10fc0*/  HADD2.F32 R22, -RZ, R23.H0_H0 ;  /* 0x20000017ff167230 */ /* 0x004fe20000004100 */
[----:B------:R-:W-:Y:S01]  /*10fd0*/  FADD.FTZ R23, R14, -UR9 ;  /* 0x800000090e177e21 */ /* 0x000fe20008010000 */
[----:B---3--:R-:W-:-:S03]  /*10fe0*/  HADD2.F32 R14, -RZ, R26.H0_H0 ;  /* 0x2000001aff0e7230 */ /* 0x008fc60000004100 */
[----:B------:R-:W-:Y:S02]  /*10ff0*/  FADD.FTZ R22, R22, -UR9 ;  /* 0x8000000916167e21 */ /* 0x000fe40008010000 */
[----:B------:R-:W-:Y:S02]  /*11000*/  FMUL.FTZ R30, R23, UR5 ;  /* 0x00000005171e7c20 */ /* 0x000fe40008410000 */
[----:B------:R-:W-:-:S03]  /*11010*/  FMUL.FTZ R26, R22, UR5 ;  /* 0x00000005161a7c20 */ /* 0x000fc60008410000 */
[----:B------:R0:W-:Y:S04]  /*11020*/  STL [R1+0x218], R30 ;  /* 0x0002181e01007387 */ /* 0x0001e80000100800 */
        /* <DEDUP_REMOVED lines=20> */
.L_x_1524:
[----:B------:R-:W2:Y:S04]  /*11170*/  LDL.LU.S16 R27, [R1+0x2b6] ;  /* 0x0002b600011b7983 */ /* 0x000ea80000300600 */
[----:B------:R-:W3:Y:S01]  /*11180*/  LDL.S16 R23, [R1+0x2b8] ;  /* 0x0002b80001177983 */ /* 0x000ee20000100600 */
[----:B------:R-:W-:Y:S01]  /*11190*/  FMUL.FTZ R22, R15, R66 ;  /* 0x000000420f167220 */ /* 0x000fe20000410000 */
[----:B------:R-:W-:Y:S01]  /*111a0*/  HADD2.F32 R99, -RZ, R99.H1_H1 ;  /* 0x30000063ff637230 */ /* 0x000fe20000004100 */
[----:B------:R-:W-:Y:S02]  /*111b0*/  FADD.FTZ R54, R54, R10 ;  /* 0x0000000a36367221 */ /* 0x000fe40000010000 */
[----:B------:R-:W-:Y:S02]  /*111c0*/  FFMA.FTZ R10, R30, R22, R13 ;  /* 0x000000161e0a7223 */ /* 0x000fe4000001000d */
[----:B------:R-:W-:-:S02]  /*111d0*/  FADD.FTZ R21, R21, R22 ;  /* 0x0000001615157221 */ /* 0x000fc40000010000 */
[----:B------:R-:W-:Y:S02]  /*111e0*/  FADD.FTZ R99, R99, -UR9 ;  /* 0x8000000963637e21 */ /* 0x000fe40008010000 */
[----:B------:R-:W-:Y:S02]  /*111f0*/  FFMA.FTZ R70, R12, R9, R70 ;  /* 0x000000090c467223 */ /* 0x000fe40000010046 */
[----:B0-----:R-:W-:Y:S02]  /*11200*/  FMUL.FTZ R30, R99, UR5 ;  /* 0x00000005631e7c20 */ /* 0x001fe40008410000 */
[----:B------:R-:W-:-:S03]  /*11210*/  FMUL.FTZ R12, R14, R67 ;  /* 0x000000430e0c7220 */ /* 0x000fc60000410000 */
[----:B------:R0:W-:Y:S01]  /*11220*/  STL [R1+0x244], R30 ;  /* 0x0002441e01007387 */ /* 0x0001e20000100800 */
[----:B------:R-:W-:Y:S02]  /*11230*/  FFMA.FTZ R10, R26, R12, R10 ;  /* 0x0000000c1a0a7223 */ /* 0x000fe4000001000a */
[----:B------:R-:W-:Y:S01]  /*11240*/  FADD.FTZ R21, R12, R21 ;  /* 0x000000150c157221 */ /* 0x000fe20000010000 */
[----:B--2---:R-:W-:Y:S02]  /*11250*/  HADD2.F32 R13, -RZ, R27.H0_H0 ;  /* 0x2000001bff0d7230 */ /* 0x004fe40000004100 */
[----:B---3--:R-:W-:-:S03]  /*11260*/  HADD2.F32 R12, -RZ, R23.H0_H0 ;  /* 0x20000017ff0c7230 */ /* 0x008fc60000004100 */
[----:B------:R-:W-:Y:S01]  /*11270*/  FADD.FTZ R22, R13, -UR9 ;  /* 0x800000090d167e21 */ /* 0x000fe20008010000 */
[----:B------:R-:W-:-:S03]  /*11280*/  HADD2.F32 R13, -RZ, R103.H0_H0 ;  /* 0x20000067ff0d7230 */ /* 0x000fc60000004100 */
        /* <DEDUP_REMOVED lines=21> */
.L_x_1525:
[----:B------:R-:W2:Y:S04]  /*113e0*/  LDL.LU.S16 R23, [R1+0x2ba] ;  /* 0x0002ba0001177983 */ /* 0x000ea80000300600 */
[----:B------:R-:W3:Y:S01]  /*113f0*/  LDL.S16 R26, [R1+0x2c4] ;  /* 0x0002c400011a7983 */ /* 0x000ee20000100600 */
[----:B------:R-:W-:Y:S02]  /*11400*/  FMUL.FTZ R22, R13, R66 ;  /* 0x000000420d167220 */ /* 0x000fe40000410000 */
[----:B------:R-:W-:Y:S02]  /*11410*/  FADD.FTZ R62, R62, R9 ;  /* 0x000000093e3e7221 */ /* 0x000fe40000010000 */
[----:B------:R-:W-:Y:S01]  /*11420*/  FFMA.FTZ R9, R30, R22, R10 ;  /* 0x000000161e097223 */ /* 0x000fe2000001000a */
[----:B------:R-:W-:Y:S01]  /*11430*/  HADD2.F32 R10, -RZ, R101.H0_H0 ;  /* 0x20000065ff0a7230 */ /* 0x000fe20000004100 */
[----:B------:R-:W-:-:S02]  /*11440*/  FADD.FTZ R21, R21, R22 ;  /* 0x0000001615157221 */ /* 0x000fc40000010000 */
[----:B------:R-:W-:Y:S02]  /*11450*/  FFMA.FTZ R63, R11, R2, R63 ;  /* 0x000000020b3f7223 */ /* 0x000fe4000001003f */
        /* <DEDUP_REMOVED lines=8> */
[----:B0-----:R-:W-:Y:S02]  /*114e0*/  FMUL.FTZ R30, R23, UR5 ;  /* 0x00000005171e7c20 */ /* 0x001fe40008410000 */
        /* <DEDUP_REMOVED lines=22> */
.L_x_1526:
[----:B------:R-:W2:Y:S04]  /*11650*/  LDL.LU.S16 R27, [R1+0x2c6] ;  /* 0x0002c600011b7983 */ /* 0x000ea80000300600 */
[----:B------:R-:W3:Y:S01]  /*11660*/  LDL.S16 R23, [R1+0x2c8] ;  /* 0x0002c80001177983 */ /* 0x000ee20000100600 */
[----:B------:R-:W-:Y:S02]  /*11670*/  FMUL.FTZ R22, R11, R66 ;  /* 0x000000420b167220 */ /* 0x000fe40000410000 */
[----:B------:R-:W-:Y:S02]  /*11680*/  FADD.FTZ R54, R54, R2 ;  /* 0x0000000236367221 */ /* 0x000fe40000010000 */
[----:B------:R-:W-:Y:S02]  /*11690*/  FFMA.FTZ R70, R19, R3, R70 ;  /* 0x0000000313467223 */ /* 0x000fe40000010046 */
[----:B------:R-:W-:Y:S01]  /*116a0*/  FFMA.FTZ R2, R30, R22, R9 ;  /* 0x000000161e027223 */ /* 0x000fe20000010009 */
[----:B------:R-:W-:Y:S01]  /*116b0*/  HADD2.F32 R9, -RZ, R8.H0_H0 ;  /* 0x20000008ff097230 */ /* 0x000fe20000004100 */
[----:B------:R-:W-:-:S02]  /*116c0*/  FADD.FTZ R19, R21, R22 ;  /* 0x0000001615137221 */ /* 0x000fc40000010000 */
[----:B------:R-:W-:-:S04]  /*116d0*/  FMUL.FTZ R21, R10, R67 ;  /* 0x000000430a157220 */ /* 0x000fc80000410000 */
[----:B------:R-:W-:Y:S02]  /*116e0*/  FFMA.FTZ R2, R26, R21, R2 ;  /* 0x000000151a027223 */ /* 0x000fe40000010002 */
[----:B------:R-:W-:Y:S02]  /*116f0*/  FADD.FTZ R19, R21, R19 ;  /* 0x0000001315137221 */ /* 0x000fe40000010000 */
[----:B------:R-:W-:Y:S01]  /*11700*/  FADD.FTZ R21, R9, -UR9 ;  /* 0x8000000909157e21 */ /* 0x000fe20008010000 */
[----:B------:R-:W-:Y:S02]  /*11710*/  HADD2.F32 R9, -RZ, R8.H1_H1 ;  /* 0x30000008ff097230 */ /* 0x000fe40000004100 */
[----:B--2---:R-:W-:Y:S01]  /*11720*/  HADD2.F32 R22, -RZ, R27.H0_H0 ;  /* 0x2000001bff167230 */ /* 0x004fe20000004100 */
[----:B------:R-:W-:Y:S01]  /*11730*/  FMUL.FTZ R27, R21, UR5 ;  /* 0x00000005151b7c20 */ /* 0x000fe20008410000 */
[----:B---3--:R-:W-:-:S03]  /*11740*/  HADD2.F32 R8, -RZ, R23.H0_H0 ;  /* 0x20000017ff087230 */ /* 0x008fc60000004100 */
[----:B------:R-:W-:Y:S01]  /*11750*/  FADD.FTZ R22, R22, -UR9 ;  /* 0x8000000916167e21 */ /* 0x000fe20008010000 */
[----:B------:R1:W-:Y:S03]  /*11760*/  STL [R1+0x234], R27 ;  /* 0x0002341b01007387 */ /* 0x0003e60000100800 */
        /* <DEDUP_REMOVED lines=21> */
.L_x_1527:
[----:B------:R-:W2:Y:S04]  /*118c0*/  LDL.LU.S16 R22, [R1+0x2ca] ;  /* 0x0002ca0001167983 */ /* 0x000ea80000300600 */
[----:B------:R-:W3:Y:S01]  /*118d0*/  LDL.S16 R23, [R1+0x2d4] ;  /* 0x0002d40001177983 */ /* 0x000ee20000100600 */
[----:B------:R-:W-:Y:S02]  /*118e0*/  FMUL.FTZ R21, R9, R66 ;  /* 0x0000004209157220 */ /* 0x000fe40000410000 */
[----:B------:R-:W-:Y:S01]  /*118f0*/  FADD.FTZ R62, R62, R3 ;  /* 0x000000033e3e7221 */ /* 0x000fe20000010000 */
[----:B------:R-:W-:Y:S01]  /*11900*/  HADD2.F32 R3, -RZ, R100.H0_H0 ;  /* 0x20000064ff037230 */ /* 0x000fe20000004100 */
[----:B------:R-:W-:Y:S02]  /*11910*/  FFMA.FTZ R2, R27, R21, R2 ;  /* 0x000000151b027223 */ /* 0x000fe40000010002 */
[----:B------:R-:W-:-:S02]  /*11920*/  FADD.FTZ R19, R19, R21 ;  /* 0x0000001513137221 */ /* 0x000fc40000010000 */
[----:B------:R-:W-:Y:S02]  /*11930*/  FMUL.FTZ R21, R8, R67 ;  /* 0x0000004308157220 */ /* 0x000fe40000410000 */
[----:B------:R-:W-:Y:S02]  /*11940*/  FFMA.FTZ R63, R18, R16, R63 ;  /* 0x00000010123f7223 */ /* 0x000fe4000001003f */
[----:B------:R-:W-:Y:S02]  /*11950*/  FFMA.FTZ R18, R26, R21, R2 ;  /* 0x000000151a127223 */ /* 0x000fe40000010002 */
[----:B------:R-:W-:Y:S02]  /*11960*/  FADD.FTZ R19, R21, R19 ;  /* 0x0000001315137221 */ /* 0x000fe40000010000 */
[----:B------:R-:W-:Y:S01]  /*11970*/  FADD.FTZ R21, R3, -UR9 ;  /* 0x8000000903157e21 */ /* 0x000fe20008010000 */
[----:B------:R-:W-:-:S03]  /*11980*/  HADD2.F32 R3, -RZ, R100.H1_H1 ;  /* 0x30000064ff037230 */ /* 0x000fc60000004100 */
[----:B------:R-:W-:-:S05]  /*11990*/  FMUL.FTZ R30, R21, UR5 ;  /* 0x00000005151e7c20 */ /* 0x000fca0008410000 */
[----:B------:R0:W-:Y:S01]  /*119a0*/  STL [R1+0x214], R30 ;  /* 0x0002141e01007387 */ /* 0x0001e20000100800 */
[----:B--2---:R-:W-:Y:S02]  /*119b0*/  HADD2.F32 R22, -RZ, R22.H0_H0 ;  /* 0x20000016ff167230 */ /* 0x004fe40000004100 */
[----:B---3--:R-:W-:-:S03]  /*119c0*/  HADD2.F32 R2, -RZ, R23.H0_H0 ;  /* 0x20000017ff027230 */ /* 0x008fc60000004100 */
[----:B------:R-:W-:-:S04]  /*119d0*/  FADD.FTZ R22, R22, -UR9 ;  /* 0x8000000916167e21 */ /* 0x000fc80008010000 */
[----:B-1----:R-:W-:-:S05]  /*119e0*/  FMUL.FTZ R26, R22, UR5 ;  /* 0x00000005161a7c20 */ /* 0x002fca0008410000 */
        /* <DEDUP_REMOVED lines=20> */
.L_x_1528:
[----:B------:R-:W2:Y:S04]  /*11b30*/  LDL.LU.S16 R27, [R1+0x2d6] ;  /* 0x0002d600011b7983 */ /* 0x000ea80000300600 */
[----:B------:R-:W3:Y:S01]  /*11b40*/  LDL.S16 R23, [R1+0x2d8] ;  /* 0x0002d80001177983 */ /* 0x000ee20000100600 */
[----:B------:R-:W-:Y:S02]  /*11b50*/  FMUL.FTZ R21, R3, R66 ;  /* 0x0000004203157220 */ /* 0x000fe40000410000 */
[----:B------:R-:W-:Y:S01]  /*11b60*/  FADD.FTZ R54, R54, R16 ;  /* 0x0000001036367221 */ /* 0x000fe20000010000 */
[----:B------:R-:W-:Y:S01]  /*11b70*/  HADD2.F32 R16, -RZ, R102.H0_H0 ;  /* 0x20000066ff107230 */ /* 0x000fe20000004100 */
[----:B------:R-:W-:Y:S02]  /*11b80*/  FFMA.FTZ R70, R17, R115, R70 ;  /* 0x0000007311467223 */ /* 0x000fe40000010046 */
[----:B------:R-:W-:-:S02]  /*11b90*/  FFMA.FTZ R18, R30, R21, R18 ;  /* 0x000000151e127223 */ /* 0x000fc40000010012 */
[----:B------:R-:W-:Y:S02]  /*11ba0*/  FMUL.FTZ R22, R2, R67 ;  /* 0x0000004302167220 */ /* 0x000fe40000410000 */
[----:B------:R-:W-:Y:S02]  /*11bb0*/  FADD.FTZ R19, R19, R21 ;  /* 0x0000001513137221 */ /* 0x000fe40000010000 */
[----:B------:R-:W-:Y:S02]  /*11bc0*/  FFMA.FTZ R21, R26, R22, R18 ;  /* 0x000000161a157223 */ /* 0x000fe40000010012 */
[----:B------:R-:W-:Y:S02]  /*11bd0*/  FADD.FTZ R22, R22, R19 ;  /* 0x0000001316167221 */ /* 0x000fe40000010000 */
[----:B------:R-:W-:Y:S01]  /*11be0*/  FADD.FTZ R18, R16, -UR9 ;  /* 0x8000000910127e21 */ /* 0x000fe20008010000 */
[----:B------:R-:W-:-:S03]  /*11bf0*/  HADD2.F32 R16, -RZ, R102.H1_H1 ;  /* 0x30000066ff107230 */ /* 0x000fc60000004100 */
[----:B------:R-:W-:Y:S01]  /*11c00*/  FMUL.FTZ R18, R18, UR5 ;  /* 0x0000000512127c20 */ /* 0x000fe20008410000 */
[----:B--2---:R-:W-:-:S05]  /*11c10*/  HADD2.F32 R17, -RZ, R27.H0_H0 ;  /* 0x2000001bff117230 */ /* 0x004fca0000004100 */
[----:B------:R-:W-:Y:S01]  /*11c20*/  FADD.FTZ R19, R17, -UR9 ;  /* 0x8000000911137e21 */ /* 0x000fe20008010000 */
[----:B---3--:R-:W-:-:S03]  /*11c30*/  HADD2.F32 R17, -RZ, R23.H0_H0 ;  /* 0x20000017ff117230 */ /* 0x008fc60000004100 */
        /* <DEDUP_REMOVED lines=20> */
.L_x_1529:
[----:B0-----:R-:W2:Y:S04]  /*11d80*/  LDL.LU.S16 R26, [R1+0x2da] ;  /* 0x0002da00011a7983 */ /* 0x001ea80000300600 */
[----:B------:R-:W3:Y:S01]  /*11d90*/  LDL.S16 R30, [R1+0x2dc] ;  /* 0x0002dc00011e7983 */ /* 0x000ee20000100600 */
[----:B------:R-:W-:Y:S01]  /*11da0*/  FMUL.FTZ R23, R16, R66 ;  /* 0x0000004210177220 */ /* 0x000fe20000410000 */
[----:B------:R-:W-:Y:S01]  /*11db0*/  HADD2.F32 R103, -RZ, R103.H1_H1 ;  /* 0x30000067ff677230 */ /* 0x000fe20000004100 */
[----:B------:R-:W-:Y:S02]  /*11dc0*/  FFMA.FTZ R63, R20, R24, R63 ;  /* 0x00000018143f7223 */ /* 0x000fe4000001003f */
[----:B------:R-:W-:Y:S02]  /*11dd0*/  FFMA.FTZ R21, R18, R23, R21 ;  /* 0x0000001712157223 */ /* 0x000fe40000010015 */
[----:B------:R-:W-:-:S02]  /*11de0*/  FMUL.FTZ R27, R17, R67 ;  /* 0x00000043111b7220 */ /* 0x000fc40000410000 */
[----:B------:R-:W-:Y:S02]  /*11df0*/  FADD.FTZ R22, R22, R23 ;  /* 0x0000001716167221 */ /* 0x000fe40000010000 */
[----:B------:R-:W-:Y:S01]  /*11e00*/  FADD.FTZ R62, R62, R115 ;  /* 0x000000733e3e7221 */ /* 0x000fe20000010000 */
[----:B--2---:R-:W-:Y:S01]  /*11e10*/  HADD2.F32 R20, -RZ, R26.H0_H0 ;  /* 0x2000001aff147230 */ /* 0x004fe20000004100 */
[----:B------:R-:W-:Y:S02]  /*11e20*/  FFMA.FTZ R26, R19, R27, R21 ;  /* 0x0000001b131a7223 */ /* 0x000fe40000010015 */
[----:B------:R-:W-:Y:S01]  /*11e30*/  FADD.FTZ R27, R27, R22 ;  /* 0x000000161b1b7221 */ /* 0x000fe20000010000 */
[----:B---3--:R-:W-:Y:S01]  /*11e40*/  HADD2.F32 R21, -RZ, R30.H0_H0 ;  /* 0x2000001eff157230 */ /* 0x008fe20000004100 */
        /* <DEDUP_REMOVED lines=24> */
.L_x_1530:
[----:B------:R-:W2:Y:S04]  /*11fd0*/  LDL.LU.S16 R35, [R1+0x2de] ;  /* 0x0002de0001237983 */ /* 0x000ea80000300600 */
[----:B------:R-:W3:Y:S01]  /*11fe0*/  LDL.S16 R34, [R1+0x2e0] ;  /* 0x0002e00001227983 */ /* 0x000ee20000100600 */
[----:B------:R-:W-:Y:S01]  /*11ff0*/  FMUL.FTZ R30, R20, R66 ;  /* 0x00000042141e7220 */ /* 0x000fe20000410000 */
[----:B------:R-:W-:Y:S01]  /*12000*/  HADD2.F32 R105, -RZ, R105.H1_H1 ;  /* 0x30000069ff697230 */ /* 0x000fe20000004100 */
[----:B------:R-:W-:Y:S02]  /*12010*/  FADD.FTZ R54, R54, R24 ;  /* 0x0000001836367221 */ /* 0x000fe40000010000 */
[----:B------:R-:W-:Y:S02]  /*12020*/  FFMA.FTZ R26, R22, R30, R26 ;  /* 0x0000001e161a7223 */ /* 0x000fe4000001001a */
[----:B------:R-:W-:-:S02]  /*12030*/  FMUL.FTZ R31, R21, R67 ;  /* 0x00000043151f7220 */ /* 0x000fc40000410000 */
[----:B------:R-:W-:Y:S02]  /*12040*/  FADD.FTZ R27, R27, R30 ;  /* 0x0000001e1b1b7221 */ /* 0x000fe40000010000 */
[----:B------:R-:W-:Y:S02]  /*12050*/  FFMA.FTZ R30, R23, R31, R26 ;  /* 0x0000001f171e7223 */ /* 0x000fe4000001001a */
[----:B------:R-:W-:Y:S02]  /*12060*/  FADD.FTZ R31, R31, R27 ;  /* 0x0000001b1f1f7221 */ /* 0x000fe40000010000 */
[----:B------:R-:W-:Y:S02]  /*12070*/  FADD.FTZ R26, R105, -UR9 ;  /* 0x80000009691a7e21 */ /* 0x000fe40008010000 */
[----:B------:R-:W-:Y:S02]  /*12080*/  FFMA.FTZ R70, R25, R28, R70 ;  /* 0x0000001c19467223 */ /* 0x000fe40000010046 */
[----:B------:R-:W-:Y:S01]  /*12090*/  FMUL.FTZ R26, R26, UR5 ;  /* 0x000000051a1a7c20 */ /* 0x000fe20008410000 */
[----:B--2---:R-:W-:-:S02]  /*120a0*/  HADD2.F32 R24, -RZ, R35.H0_H0 ;  /* 0x20000023ff187230 */ /* 0x004fc40000004100 */
[----:B---3--:R-:W-:-:S03]  /*120b0*/  HADD2.F32 R25, -RZ, R34.H0_H0 ;  /* 0x20000022ff197230 */ /* 0x008fc60000004100 */
[----:B------:R-:W-:Y:S01]  /*120c0*/  FADD.FTZ R27, R24, -UR9 ;  /* 0x80000009181b7e21 */ /* 0x000fe20008010000 */
[----:B------:R-:W-:-:S03]  /*120d0*/  HADD2.F32 R24, -RZ, R106.H0_H0 ;  /* 0x2000006aff187230 */ /* 0x000fc60000004100 */
        /* <DEDUP_REMOVED lines=20> */
.L_x_1531:
        /* <DEDUP_REMOVED lines=37> */
.L_x_1532:
        /* <DEDUP_REMOVED lines=37> */
.L_x_1533:
        /* <DEDUP_REMOVED lines=37> */
.L_x_1534:
[----:B------:R-:W2:Y:S04]  /*12910*/  LDL.LU.S16 R45, [R1+0x2ee] ;  /* 0x0002ee00012d7983 */ /* 0x000ea80000300600 */
[----:B------:R-:W3:Y:S01]  /*12920*/  LDL.S16 R59, [R1+0x2f0] ;  /* 0x0002f000013b7983 */ /* 0x000ee20000100600 */
[----:B------:R-:W-:Y:S01]  /*12930*/  FMUL.FTZ R43, R36, R66 ;  /* 0x00000042242b7220 */ /* 0x000fe20000410000 */
[----:B------:R-:W-:Y:S01]  /*12940*/  HADD2.F32 R119, -RZ, R119.H1_H1 ;  /* 0x30000077ff777230 */ /* 0x000fe20000004100 */
[----:B------:R-:W-:Y:S02]  /*12950*/  FFMA.FTZ R70, R51, R46, R70 ;  /* 0x0000002e33467223 */ /* 0x000fe40000010046 */
[----:B------:R-:W-:Y:S02]  /*12960*/  FADD.FTZ R54, R54, R40 ;  /* 0x0000002836367221 */ /* 0x000fe40000010000 */
[----:B------:R-:W-:-:S02]  /*12970*/  FFMA.FTZ R41, R38, R43, R41 ;  /* 0x0000002b26297223 */ /* 0x000fc40000010029 */
[----:B------:R-:W-:Y:S02]  /*12980*/  FMUL.FTZ R51, R37, R67 ;  /* 0x0000004325337220 */ /* 0x000fe40000410000 */
        /* <DEDUP_REMOVED lines=29> */
.L_x_1535:
[----:B------:R-:W2:Y:S04]  /*12b60*/  LDL.LU.S16 R82, [R1+0x2f2] ;  /* 0x0002f20001527983 */ /* 0x000ea80000300600 */
[----:B------:R-:W3:Y:S01]  /*12b70*/  LDL.S16 R75, [R1+0x2f4] ;  /* 0x0002f400014b7983 */ /* 0x000ee20000100600 */
[----:B------:R-:W-:Y:S02]  /*12b80*/  FMUL.FTZ R59, R40, R66 ;  /* 0x00000042283b7220 */ /* 0x000fe40000410000 */
[----:B------:R-:W-:Y:S01]  /*12b90*/  FADD.FTZ R62, R62, R46 ;  /* 0x0000002e3e3e7221 */ /* 0x000fe20000010000 */
[--C-:B------:R-:W-:Y:S01]  /*12ba0*/  HADD2.F32 R46, -RZ, R44.reuse.H0_H0 ;  /* 0x2000002cff2e7230 */ /* 0x100fe20000004100 */
[----:B------:R-:W-:Y:S01]  /*12bb0*/  FFMA.FTZ R63, R47, R49, R63 ;  /* 0x000000312f3f7223 */ /* 0x000fe2000001003f */
        /* <DEDUP_REMOVED lines=31> */
.L_x_1536:
[----:B------:R-:W2:Y:S04]  /*12db0*/  LDL.LU.S16 R83, [R1+0x2f6] ;  /* 0x0002f60001537983 */ /* 0x000ea80000300600 */
[----:B------:R-:W3:Y:S01]  /*12dc0*/  LDL.S16 R82, [R1+0x2f8] ;  /* 0x0002f80001527983 */ /* 0x000ee20000100600 */
[----:B------:R-:W-:Y:S02]  /*12dd0*/  FMUL.FTZ R75, R44, R66 ;  /* 0x000000422c4b7220 */ /* 0x000fe40000410000 */
[----:B------:R-:W-:Y:S01]  /*12de0*/  FADD.FTZ R59, R54, R49 ;  /* 0x00000031363b7221 */ /* 0x000fe20000010000 */
[--C-:B------:R-:W-:Y:S01]  /*12df0*/  HADD2.F32 R49, -RZ, R48.reuse.H1_H1 ;  /* 0x30000030ff317230 */ /* 0x100fe20000004100 */
[----:B------:R-:W-:Y:S01]  /*12e00*/  FFMA.FTZ R70, R50, R52, R70 ;  /* 0x0000003432467223 */ /* 0x000fe20000010046 */
[----:B------:R-:W-:Y:S01]  /*12e10*/  HADD2.F32 R48, -RZ, R48.H0_H0 ;  /* 0x20000030ff307230 */ /* 0x000fe20000004100 */
[----:B------:R-:W-:-:S02]  /*12e20*/  FFMA.FTZ R51, R46, R75, R51 ;  /* 0x0000004b2e337223 */ /* 0x000fc40000010033 */
[----:B------:R-:W-:Y:S02]  /*12e30*/  FADD.FTZ R74, R74, R75 ;  /* 0x0000004b4a4a7221 */ /* 0x000fe40000010000 */
[----:B------:R-:W-:-:S04]  /*12e40*/  FMUL.FTZ R50, R45, R67 ;  /* 0x000000432d327220 */ /* 0x000fc80000410000 */
[----:B------:R-:W-:Y:S02]  /*12e50*/  FFMA.FTZ R54, R47, R50, R51 ;  /* 0x000000322f367223 */ /* 0x000fe40000010033 */
[----:B------:R-:W-:Y:S02]  /*12e60*/  FADD.FTZ R74, R50, R74 ;  /* 0x0000004a324a7221 */ /* 0x000fe40000010000 */
[----:B------:R-:W-:-:S04]  /*12e70*/  FADD.FTZ R50, R49, -UR9 ;  /* 0x8000000931327e21 */ /* 0x000fc80008010000 */
        /* <DEDUP_REMOVED lines=24> */
.L_x_1537:
[----:B------:R-:W2:Y:S04]  /*13000*/  LDL.LU.S16 R86, [R1+0x2fa] ;  /* 0x0002fa0001567983 */ /* 0x000ea80000300600 */
[----:B------:R-:W3:Y:S01]  /*13010*/  LDL.S16 R83, [R1+0x300] ;  /* 0x0003000001537983 */ /* 0x000ee20000100600 */
[----:B------:R-:W-:Y:S02]  /*13020*/  FMUL.FTZ R75, R48, R66 ;  /* 0x00000042304b7220 */ /* 0x000fe40000410000 */
[----:B------:R-:W-:Y:S01]  /*13030*/  FADD.FTZ R62, R62, R52 ;  /* 0x000000343e3e7221 */ /* 0x000fe20000010000 */
[----:B------:R-:W-:Y:S01]  /*13040*/  HADD2.F32 R52, -RZ, R55.H1_H1 ;  /* 0x30000037ff347230 */ /* 0x000fe20000004100 */
[----:B------:R-:W-:Y:S02]  /*13050*/  FFMA.FTZ R63, R53, R57, R63 ;  /* 0x00000039353f7223 */ /* 0x000fe4000001003f */
[----:B------:R-:W-:-:S02]  /*13060*/  FFMA.FTZ R54, R50, R75, R54 ;  /* 0x0000004b32367223 */ /* 0x000fc40000010036 */
[----:B------:R-:W-:Y:S02]  /*13070*/  FMUL.FTZ R82, R49, R67 ;  /* 0x0000004331527220 */ /* 0x000fe40000410000 */
[----:B------:R-:W-:Y:S02]  /*13080*/  FADD.FTZ R74, R74, R75 ;  /* 0x0000004b4a4a7221 */ /* 0x000fe40000010000 */
[----:B------:R-:W-:Y:S02]  /*13090*/  FFMA.FTZ R75, R51, R82, R54 ;  /* 0x00000052334b7223 */ /* 0x000fe40000010036 */
[----:B------:R-:W-:Y:S02]  /*130a0*/  FADD.FTZ R82, R82, R74 ;  /* 0x0000004a52527221 */ /* 0x000fe40000010000 */
[----:B------:R-:W-:Y:S01]  /*130b0*/  FADD.FTZ R54, R52, -UR9 ;  /* 0x8000000934367e21 */ /* 0x000fe20008010000 */
[----:B------:R-:W-:-:S03]  /*130c0*/  HADD2.F32 R52, -RZ, R55.H0_H0 ;  /* 0x20000037ff347230 */ /* 0x000fc60000004100 */
        /* <DEDUP_REMOVED lines=24> */
.L_x_1538:
        /* <DEDUP_REMOVED lines=8> */
[----:B------:R-:W-:Y:S02]  /*132d0*/  FMUL.FTZ R86, R53, R67 ;  /* 0x0000004335567220 */ /* 0x000fe40000410000 */
[----:B------:R-:W-:Y:S02]  /*132e0*/  FADD.FTZ R82, R82, R83 ;  /* 0x0000005352527221 */ /* 0x000fe40000010000 */
[----:B------:R-:W-:Y:S02]  /*132f0*/  FFMA.FTZ R83, R55, R86, R75 ;  /* 0x0000005637537223 */ /* 0x000fe4000001004b */
[----:B------:R-:W-:Y:S02]  /*13300*/  FADD.FTZ R59, R57, -UR9 ;  /* 0x80000009393b7e21 */ /* 0x000fe40008010000 */
[----:B------:R-:W-:Y:S01]  /*13310*/  FADD.FTZ R86, R86, R82 ;  /* 0x0000005256567221 */ /* 0x000fe20000010000 */
[----:B--2---:R-:W-:Y:S02]  /*13320*/  HADD2.F32 R58, -RZ, R90.H0_H0 ;  /* 0x2000005aff3a7230 */ /* 0x004fe40000004100 */
[----:B---3--:R-:W-:-:S03]  /*13330*/  HADD2.F32 R57, -RZ, R87.H0_H0 ;  /* 0x20000057ff397230 */ /* 0x008fc60000004100 */
        /* <DEDUP_REMOVED lines=22> */
.L_x_1539:
        /* <DEDUP_REMOVED lines=10> */
[----:B------:R-:W-:Y:S01]  /*13540*/  FADD.FTZ R63, R60, -UR9 ;  /* 0x800000093c3f7e21 */ /* 0x000fe20008010000 */
[----:B------:R-:W-:Y:S01]  /*13550*/  HADD2.F32 R60, -RZ, R77.H0_H0 ;  /* 0x2000004dff3c7230 */ /* 0x000fe20000004100 */
        /* <DEDUP_REMOVED lines=25> */
.L_x_1540:
[----:B------:R-:W2:Y:S04]  /*136f0*/  LDL.S16 R94, [R1+0x21c] ;  /* 0x00021c00015e7983 */ /* 0x000ea80000100600 */
[----:B------:R-:W3:Y:S01]  /*13700*/  LDL.LU.S16 R91, [R1+0x21e] ;  /* 0x00021e00015b7983 */ /* 0x000ee20000300600 */
[----:B------:R-:W-:Y:S02]  /*13710*/  FMUL.FTZ R90, R60, R66 ;  /* 0x000000423c5a7220 */ /* 0x000fe40000410000 */
[----:B------:R-:W-:Y:S01]  /*13720*/  FADD.FTZ R77, R74, R68 ;  /* 0x000000444a4d7221 */ /* 0x000fe20000010000 */
[----:B------:R-:W-:Y:S01]  /*13730*/  HADD2.F32 R68, -RZ, R71.H1_H1 ;  /* 0x30000047ff447230 */ /* 0x000fe20000004100 */
[----:B------:R-:W-:Y:S02]  /*13740*/  FFMA.FTZ R83, R69, R72, R70 ;  /* 0x0000004845537223 */ /* 0x000fe40000010046 */
[----:B------:R-:W-:-:S02]  /*13750*/  FFMA.FTZ R74, R62, R90, R86 ;  /* 0x0000005a3e4a7223 */ /* 0x000fc40000010056 */
[----:B------:R-:W-:Y:S02]  /*13760*/  FADD.FTZ R86, R87, R90 ;  /* 0x0000005a57567221 */ /* 0x000fe40000010000 */
[----:B------:R-:W-:Y:S02]  /*13770*/  FMUL.FTZ R69, R61, R67 ;  /* 0x000000433d457220 */ /* 0x000fe40000410000 */
[----:B------:R-:W-:Y:S01]  /*13780*/  FADD.FTZ R87, R68, -UR9 ;  /* 0x8000000944577e21 */ /* 0x000fe20008010000 */
[----:B------:R-:W-:Y:S01]  /*13790*/  HADD2.F32 R68, -RZ, R71.H0_H0 ;  /* 0x20000047ff447230 */ /* 0x000fe20000004100 */
[----:B------:R-:W-:Y:S02]  /*137a0*/  FFMA.FTZ R74, R63, R69, R74 ;  /* 0x000000453f4a7223 */ /* 0x000fe4000001004a */
        /* <DEDUP_REMOVED lines=25> */
.L_x_1541:
[----:B------:R-:W2:Y:S04]  /*13940*/  LDL.S16 R91, [R1+0x312] ;  /* 0x00031200015b7983 */ /* 0x000ea80000100600 */
        /* <DEDUP_REMOVED lines=36> */
.L_x_1542:
[----:B------:R-:W2:Y:S04]  /*13b90*/  LDL.LU.S16 R95, [R1+0x30a] ;  /* 0x00030a00015f7983 */ /* 0x000ea80000300600 */
[----:B------:R-:W3:Y:S04]  /*13ba0*/  LDL.LU.S16 R94, [R1+0x316] ;  /* 0x00031600015e7983 */ /* 0x000ee80000300600 */
[----:B------:R-:W4:Y:S04]  /*13bb0*/  LDL.S16 R91, [R1+0x30c] ;  /* 0x00030c00015b7983 */ /* 0x000f280000100600 */
[----:B------:R-:W5:Y:S01]  /*13bc0*/  LDL.S16 R90, [R1+0x318] ;  /* 0x00031800015a7983 */ /* 0x000f620000100600 */
[----:B------:R-:W-:-:S02]  /*13bd0*/  FMUL.FTZ R76, R72, R66 ;  /* 0x00000042484c7220 */ /* 0x000fc40000410000 */
[----:B------:R-:W-:Y:S02]  /*13be0*/  FFMA.FTZ R100, R79, R80, R83 ;  /* 0x000000504f647223 */ /* 0x000fe40000010053 */
[----:B------:R-:W-:Y:S02]  /*13bf0*/  FFMA.FTZ R83, R74, R76, R86 ;  /* 0x0000004c4a537223 */ /* 0x000fe40000010056 */
[----:B------:R-:W-:Y:S02]  /*13c00*/  FADD.FTZ R86, R87, R76 ;  /* 0x0000004c57567221 */ /* 0x000fe40000010000 */
        /* <DEDUP_REMOVED lines=31> */
.L_x_1543:
[----:B------:R-:W2:Y:S04]  /*13e00*/  LDL.LU.S16 R95, [R1+0x30e] ;  /* 0x00030e00015f7983 */ /* 0x000ea80000300600 */
        /* <DEDUP_REMOVED lines=38> */
.L_x_1544:
        /* <DEDUP_REMOVED lines=39> */
.L_x_1545:
[----:B------:R-:W2:Y:S04]  /*142e0*/  LDL.LU.S16 R103, [R1+0x326] ;  /* 0x0003260001677983 */ /* 0x000ea80000300600 */
[----:B------:R-:W3:Y:S04]  /*142f0*/  LDL.S16 R102, [R1+0x328] ;  /* 0x0003280001667983 */ /* 0x000ee80000100600 */
[----:B------:R-:W4:Y:S04]  /*14300*/  LDL.LU.S16 R99, [R1+0x32a] ;  /* 0x00032a0001637983 */ /* 0x000f280000300600 */
[----:B------:R-:W5:Y:S01]  /*14310*/  LDL.S16 R98, [R1+0x32c] ;  /* 0x00032c0001627983 */ /* 0x000f620000100600 */
[----:B------:R-:W-:-:S02]  /*14320*/  FMUL.FTZ R94, R84, R66 ;  /* 0x00000042545e7220 */ /* 0x000fc40000410000 */
[----:B------:R-:W-:Y:S02]  /*14330*/  FADD.FTZ R97, R97, R88 ;  /* 0x0000005861617221 */ /* 0x000fe40000010000 */
[----:B------:R-:W-:Y:S02]  /*14340*/  FFMA.FTZ R96, R89, R92, R96 ;  /* 0x0000005c59607223 */ /* 0x000fe40000010060 */
[----:B------:R-:W-:Y:S02]  /*14350*/  FADD.FTZ R95, R91, R94 ;  /* 0x0000005e5b5f7221 */ /* 0x000fe40000010000 */
[----:B------:R-:W-:Y:S02]  /*14360*/  FFMA.FTZ R90, R86, R94, R90 ;  /* 0x0000005e565a7223 */ /* 0x000fe4000001005a */
        /* <DEDUP_REMOVED lines=30> */
.L_x_1546:
        /* <DEDUP_REMOVED lines=39> */
.L_x_1547:
        /* <DEDUP_REMOVED lines=39> */
.L_x_1548:
        /* <DEDUP_REMOVED lines=39> */
.L_x_1549:
[----:B------:R-:W-:Y:S01]  /*14ca0*/  FADD.FTZ R123, R114, R123 ;  /* 0x0000007b727b7221 */ /* 0x000fe20000010000 */
[----:B------:R-:W2:Y:S04]  /*14cb0*/  LDL.S16 R125, [R1+0x348] ;  /* 0x00034800017d7983 */ /* 0x000ea80000100600 */
[----:B------:R-:W3:Y:S04]  /*14cc0*/  LDL.LU.S16 R114, [R1+0x346] ;  /* 0x0003460001727983 */ /* 0x000ee80000300600 */
[----:B------:R-:W4:Y:S04]  /*14cd0*/  LDL.LU.S16 R119, [R1+0x34a] ;  /* 0x00034a0001777983 */ /* 0x000f280000300600 */
[----:B------:R-:W5:Y:S01]  /*14ce0*/  LDL.S16 R118, [R1+0x34c] ;  /* 0x00034c0001767983 */ /* 0x000f620000100600 */
[----:B------:R-:W-:-:S04]  /*14cf0*/  FMUL.FTZ R107, R100, R66 ;  /* 0x00000042646b7220 */ /* 0x000fc80000410000 */
[----:B------:R-:W-:Y:S02]  /*14d00*/  FFMA.FTZ R105, R102, R107, R105 ;  /* 0x0000006b66697223 */ /* 0x000fe40000010069 */
[----:B------:R-:W-:Y:S02]  /*14d10*/  FADD.FTZ R115, R106, R107 ;  /* 0x0000006b6a737221 */ /* 0x000fe40000010000 */
[----:B------:R-:W-:Y:S02]  /*14d20*/  FFMA.FTZ R122, R122, R108, R104 ;  /* 0x0000006c7a7a7223 */ /* 0x000fe40000010068 */
[----:B------:R-:W-:-:S04]  /*14d30*/  FMUL.FTZ R104, R101, R67 ;  /* 0x0000004365687220 */ /* 0x000fc80000410000 */
[----:B------:R-:W-:Y:S01]  /*14d40*/  FADD.FTZ R115, R104, R115 ;  /* 0x0000007368737221 */ /* 0x000fe20000010000 */
[----:B--2---:R-:W-:Y:S02]  /*14d50*/  HADD2.F32 R107, -RZ, R125.H0_H0 ;  /* 0x2000007dff6b7230 */ /* 0x004fe40000004100 */
[----:B---3--:R-:W-:-:S03]  /*14d60*/  HADD2.F32 R106, -RZ, R114.H0_H0 ;  /* 0x20000072ff6a7230 */ /* 0x008fc60000004100 */
[----:B------:R-:W-:Y:S02]  /*14d70*/  FADD.FTZ R107, R107, -UR9 ;  /* 0x800000096b6b7e21 */ /* 0x000fe40008010000 */
[----:B------:R-:W-:Y:S02]  /*14d80*/  FADD.FTZ R106, R106, -UR9 ;  /* 0x800000096a6a7e21 */ /* 0x000fe40008010000 */
[----:B------:R-:W-:Y:S01]  /*14d90*/  FFMA.FTZ R114, R103, R104, R105 ;  /* 0x0000006867727223 */ /* 0x000fe20000010069 */
        /* <DEDUP_REMOVED lines=23> */
.L_x_1550:
[----:B------:R-:W-:Y:S01]  /*14f10*/  FADD.FTZ R108, R110, R108 ;  /* 0x0000006c6e6c7221 */ /* 0x000fe20000010000 */
[----:B------:R-:W2:Y:S01]  /*14f20*/  LDL.S16 R119, [R1+0x354] ;  /* 0x0003540001777983 */ /* 0x000ea20000100600 */
[----:B------:R-:W-:Y:S02]  /*14f30*/  FFMA.FTZ R125, R109, R113, R111 ;  /* 0x000000716d7d7223 */ /* 0x000fe4000001006f */
[----:B------:R-:W-:Y:S01]  /*14f40*/  FMUL.FTZ R118, R104, R66 ;  /* 0x0000004268767220 */ /* 0x000fe20000410000 */
[----:B------:R-:W3:Y:S04]  /*14f50*/  LDL.LU.S16 R110, [R1+0x34e] ;  /* 0x00034e00016e7983 */ /* 0x000ee80000300600 */
[----:B------:R-:W4:Y:S04]  /*14f60*/  LDL.S16 R111, [R1+0x350] ;  /* 0x00035000016f7983 */ /* 0x000f280000100600 */
[----:B------:R-:W5:Y:S01]  /*14f70*/  LDL.LU.S16 R109, [R1+0x352] ;  /* 0x00035200016d7983 */ /* 0x000f620000300600 */
[----:B------:R-:W-:-:S02]  /*14f80*/  FFMA.FTZ R114, R106, R118, R114 ;  /* 0x000000766a727223 */ /* 0x000fc40000010072 */
[----:B------:R-:W-:Y:S01]  /*14f90*/  FADD.FTZ R115, R115, R118 ;  /* 0x0000007673737221 */ /* 0x000fe20000010000 */
[----:B------:R0:W-:Y:S02]  /*14fa0*/  STL [R1+0x21c], R108 ;  /* 0x00021c6c01007387 */ /* 0x0001e40000100800 */
[----:B0-----:R-:W-:-:S04]  /*14fb0*/  FMUL.FTZ R108, R105, R67 ;  /* 0x00000043696c7220 */ /* 0x001fc80000410000 */
[----:B------:R-:W-:Y:S02]  /*14fc0*/  FFMA.FTZ R114, R107, R108, R114 ;  /* 0x0000006c6b727223 */ /* 0x000fe40000010072 */
[----:B------:R-:W-:Y:S01]  /*14fd0*/  FADD.FTZ R115, R108, R115 ;  /* 0x000000736c737221 */ /* 0x000fe20000010000 */
[----:B---3--:R-:W-:Y:S02]  /*14fe0*/  HADD2.F32 R110, -RZ, R110.H0_H0 ;  /* 0x2000006eff6e7230 */ /* 0x008fe40000004100 */
[----:B----4-:R-:W-:-:S03]  /*14ff0*/  HADD2.F32 R111, -RZ, R111.H0_H0 ;  /* 0x2000006fff6f7230 */ /* 0x010fc60000004100 */
[----:B------:R-:W-:Y:S02]  /*15000*/  FADD.FTZ R110, R110, -UR9 ;  /* 0x800000096e6e7e21 */ /* 0x000fe40008010000 */
[----:B------:R-:W-:Y:S01]  /*15010*/  FADD.FTZ R111, R111, -UR9 ;  /* 0x800000096f6f7e21 */ /* 0x000fe20008010000 */
[----:B-----5:R-:W-:Y:S01]  /*15020*/  HADD2.F32 R108, -RZ, R109.H0_H0 ;  /* 0x2000006dff6c7230 */ /* 0x020fe20000004100 */
[----:B------:R-:W-:Y:S01]  /*15030*/  FMUL.FTZ R110, R110, UR5 ;  /* 0x000000056e6e7c20 */ /* 0x000fe20008410000 */
[----:B--2---:R-:W-:Y:S01]  /*15040*/  HADD2.F32 R109, -RZ, R119.H0_H0 ;  /* 0x20000077ff6d7230 */ /* 0x004fe20000004100 */
        /* <DEDUP_REMOVED lines=20> */
.L_x_1551:
[----:B------:R-:W-:Y:S01]  /*15190*/  FADD.FTZ R123, R123, R113 ;  /* 0x000000717b7b7221 */ /* 0x000fe20000010000 */
[----:B------:R-:W2:Y:S01]  /*151a0*/  LDL.S16 R119, [R1+0x35c] ;  /* 0x00035c0001777983 */ /* 0x000ea20000100600 */
[----:B------:R-:W-:Y:S02]  /*151b0*/  FFMA.FTZ R113, R112, R116, R122 ;  /* 0x0000007470717223 */ /* 0x000fe4000001007a */
[----:B------:R-:W-:Y:S01]  /*151c0*/  FMUL.FTZ R118, R108, R66 ;  /* 0x000000426c767220 */ /* 0x000fe20000410000 */
[----:B------:R-:W3:Y:S04]  /*151d0*/  LDL.S16 R112, [R1+0x358] ;  /* 0x0003580001707983 */ /* 0x000ee80000100600 */
[----:B------:R-:W4:Y:S01]  /*151e0*/  LDL.LU.S16 R122, [R1+0x356] ;  /* 0x00035600017a7983 */ /* 0x000f220000300600 */
[----:B------:R-:W-:-:S03]  /*151f0*/  FFMA.FTZ R114, R110, R118, R114 ;  /* 0x000000766e727223 */ /* 0x000fc60000010072 */
[----:B------:R0:W-:Y:S02]  /*15200*/  STL [R1+0x224], R123 ;  /* 0x0002247b01007387 */ /* 0x0001e40000100800 */
[----:B0-----:R-:W-:Y:S02]  /*15210*/  FADD.FTZ R123, R115, R118 ;  /* 0x00000076737b7221 */ /* 0x001fe40000010000 */
[----:B------:R-:W5:Y:S04]  /*15220*/  LDL.LU.S16 R118, [R1+0x35a] ;  /* 0x00035a0001767983 */ /* 0x000f680000300600 */
[----:B------:R0:W-:Y:S02]  /*15230*/  STL [R1+0x220], R113 ;  /* 0x0002207101007387 */ /* 0x0001e40000100800 */
[----:B0-----:R-:W-:-:S04]  /*15240*/  FMUL.FTZ R113, R109, R67 ;  /* 0x000000436d717220 */ /* 0x001fc80000410000 */
[----:B------:R-:W-:Y:S01]  /*15250*/  FADD.FTZ R123, R113, R123 ;  /* 0x0000007b717b7221 */ /* 0x000fe20000010000 */
[----:B---3--:R-:W-:Y:S02]  /*15260*/  HADD2.F32 R112, -RZ, R112.H0_H0 ;  /* 0x20000070ff707230 */ /* 0x008fe40000004100 */
[----:B----4-:R-:W-:Y:S01]  /*15270*/  HADD2.F32 R115, -RZ, R122.H0_H0 ;  /* 0x2000007aff737230 */ /* 0x010fe20000004100 */
[----:B------:R-:W-:Y:S02]  /*15280*/  FFMA.FTZ R122, R111, R113, R114 ;  /* 0x000000716f7a7223 */ /* 0x000fe40000010072 */
[----:B------:R-:W-:Y:S02]  /*15290*/  FADD.FTZ R114, R112, -UR9 ;  /* 0x8000000970727e21 */ /* 0x000fe40008010000 */
[----:B------:R-:W-:Y:S01]  /*152a0*/  FADD.FTZ R115, R115, -UR9 ;  /* 0x8000000973737e21 */ /* 0x000fe20008010000 */
[----:B--2---:R-:W-:Y:S01]  /*152b0*/  HADD2.F32 R113, -RZ, R119.H0_H0 ;  /* 0x20000077ff717230 */ /* 0x004fe20000004100 */
[----:B------:R-:W-:-:S02]  /*152c0*/  FMUL.FTZ R114, R114, UR5 ;  /* 0x0000000572727c20 */ /* 0x000fc40008410000 */
[----:B------:R-:W-:Y:S01]  /*152d0*/  FMUL.FTZ R115, R115, UR5 ;  /* 0x0000000573737c20 */ /* 0x000fe20008410000 */
[----:B-----5:R-:W-:Y:S01]  /*152e0*/  HADD2.F32 R112, -RZ, R118.H0_H0 ;  /* 0x20000076ff707230 */ /* 0x020fe20000004100 */
        /* <DEDUP_REMOVED lines=19> */
.L_x_1552:
[----:B------:R-:W2:Y:S01]  /*15420*/  LDL.LU R119, [R1+0x21c] ;  /* 0x00021c0001777983 */ /* 0x000ea20000300800 */
[----:B------:R-:W-:Y:S02]  /*15430*/  FMUL.FTZ R118, R112, R66 ;  /* 0x0000004270767220 */ /* 0x000fe40000410000 */
[----:B--2---:R-:W-:Y:S02]  /*15440*/  FADD.FTZ R119, R119, R116 ;  /* 0x0000007477777221 */ /* 0x004fe40000010000 */
[----:B------:R-:W-:Y:S02]  /*15450*/  FFMA.FTZ R116, R117, R121, R125 ;  /* 0x0000007975747223 */ /* 0x000fe4000001007d */
[----:B------:R-:W2:Y:S04]  /*15460*/  LDL.S16 R125, [R1+0x360] ;  /* 0x00036000017d7983 */ /* 0x000ea80000100600 */
[----:B------:R-:W3:Y:S04]  /*15470*/  LDL.LU.S16 R117, [R1+0x35e] ;  /* 0x00035e0001757983 */ /* 0x000ee80000300600 */
[----:B------:R0:W-:Y:S04]  /*15480*/  STL [R1+0x23c], R119 ;  /* 0x00023c7701007387 */ /* 0x0001e80000100800 */
[----:B------:R1:W-:Y:S01]  /*15490*/  STL [R1+0x240], R116 ;  /* 0x0002407401007387 */ /* 0x0003e20000100800 */
[----:B0-----:R-:W-:-:S02]  /*154a0*/  FFMA.FTZ R119, R114, R118, R122 ;  /* 0x0000007672777223 */ /* 0x001fc4000001007a */
[----:B-1----:R-:W-:Y:S02]  /*154b0*/  FADD.FTZ R116, R123, R118 ;  /* 0x000000767b747221 */ /* 0x002fe40000010000 */
[----:B------:R-:W-:Y:S01]  /*154c0*/  FMUL.FTZ R118, R113, R67 ;  /* 0x0000004371767220 */ /* 0x000fe20000410000 */
[----:B------:R-:W4:Y:S01]  /*154d0*/  LDL.S16 R123, [R1+0x364] ;  /* 0x00036400017b7983 */ /* 0x000f220000100600 */
[----:B--2---:R-:W-:Y:S02]  /*154e0*/  HADD2.F32 R122, -RZ, R125.H0_H0 ;  /* 0x2000007dff7a7230 */ /* 0x004fe40000004100 */
[----:B------:R-:W-:Y:S02]  /*154f0*/  FFMA.FTZ R125, R115, R118, R119 ;  /* 0x00000076737d7223 */ /* 0x000fe40000010077 */
[----:B------:R-:W-:Y:S02]  /*15500*/  FADD.FTZ R119, R118, R116 ;  /* 0x0000007476777221 */ /* 0x000fe40000010000 */
[----:B------:R-:W2:Y:S01]  /*15510*/  LDL.LU.S16 R116, [R1+0x362] ;  /* 0x0003620001747983 */ /* 0x000ea20000300600 */
[----:B---3--:R-:W-:-:S03]  /*15520*/  HADD2.F32 R117, -RZ, R117.H0_H0 ;  /* 0x20000075ff757230 */ /* 0x008fc60000004100 */
[----:B------:R0:W-:Y:S02]  /*15530*/  STL [R1+0x21c], R119 ;  /* 0x00021c7701007387 */ /* 0x0001e40000100800 */
[----:B------:R-:W-:-:S04]  /*15540*/  FADD.FTZ R118, R117, -UR9 ;  /* 0x8000000975767e21 */ /* 0x000fc80008010000 */
[----:B------:R-:W-:Y:S02]  /*15550*/  FMUL.FTZ R118, R118, UR5 ;  /* 0x0000000576767c20 */ /* 0x000fe40008410000 */
[----:B0-----:R-:W-:-:S04]  /*15560*/  FADD.FTZ R119, R122, -UR9 ;  /* 0x800000097a777e21 */ /* 0x001fc80008010000 */
[----:B------:R-:W-:Y:S01]  /*15570*/  FMUL.FTZ R119, R119, UR5 ;  /* 0x0000000577777c20 */ /* 0x000fe20008410000 */
[----:B----4-:R-:W-:Y:S02]  /*15580*/  HADD2.F32 R117, -RZ, R123.H0_H0 ;  /* 0x2000007bff757230 */ /* 0x010fe40000004100 */
[----:B--2---:R-:W-:Y:S01]  /*15590*/  HADD2.F32 R116, -RZ, R116.H0_H0 ;  /* 0x20000074ff747230 */ /* 0x004fe20000004100 */
        /* <DEDUP_REMOVED lines=19> */
.L_x_1553:
[----:B------:R0:W-:Y:S04]  /*156d0*/  STL [R1+0x380], R2 ;  /* 0x0003800201007387 */ /* 0x0001e80000100800 */
[----:B------:R1:W-:Y:S04]  /*156e0*/  STL [R1+0x37c], R0 ;  /* 0x00037c0001007387 */ /* 0x0003e80000100800 */
[----:B------:R-:W2:Y:S04]  /*156f0*/  LDL.S16 R123, [R1+0x368] ;  /* 0x00036800017b7983 */ /* 0x000ea80000100600 */
[----:B0-----:R-:W3:Y:S04]  /*15700*/  LDL.LU R2, [R1+0x224] ;  /* 0x0002240001027983 */ /* 0x001ee80000300800 */
[----:B-1----:R-:W4:Y:S01]  /*15710*/  LDL.LU R0, [R1+0x220] ;  /* 0x0002200001007983 */ /* 0x002f220000300800 */
[----:B---3--:R-:W-:-:S02]  /*15720*/  FADD.FTZ R121, R2, R121 ;  /* 0x0000007902797221 */ /* 0x008fc40000010000 */
[----:B------:R-:W-:Y:S01]  /*15730*/  FMUL.FTZ R122, R116, R66 ;  /* 0x00000042747a7220 */ /* 0x000fe20000410000 */
[----:B------:R0:W5:Y:S04]  /*15740*/  LDL.LU R2, [R1+0x380] ;  /* 0x0003800001027983 */ /* 0x0001680000300800 */
[----:B------:R1:W-:Y:S04]  /*15750*/  STL [R1+0x230], R121 ;  /* 0x0002307901007387 */ /* 0x0003e80000100800 */
[----:B-1----:R-:W3:Y:S01]  /*15760*/  LDL.LU R121, [R1+0x21c] ;  /* 0x00021c0001797983 */ /* 0x002ee20000300800 */
[----:B----4-:R-:W-:-:S02]  /*15770*/  FFMA.FTZ R120, R120, R124, R0 ;  /* 0x0000007c78787223 */ /* 0x010fc40000010000 */
[----:B------:R-:W-:Y:S01]  /*15780*/  FFMA.FTZ R125, R118, R122, R125 ;  /* 0x0000007a767d7223 */ /* 0x000fe2000001007d */
[----:B------:R0:W5:Y:S04]  /*15790*/  LDL.LU R0, [R1+0x37c] ;  /* 0x00037c0001007983 */ /* 0x0001680000300800 */
[----:B------:R1:W-:Y:S02]  /*157a0*/  STL [R1+0x22c], R120 ;  /* 0x00022c7801007387 */ /* 0x0003e40000100800 */
[----:B-1----:R-:W-:-:S04]  /*157b0*/  FMUL.FTZ R120, R117, R67 ;  /* 0x0000004375787220 */ /* 0x002fc80000410000 */
[----:B------:R-:W-:-:S05]  /*157c0*/  FFMA.FTZ R125, R119, R120, R125 ;  /* 0x00000078777d7223 */ /* 0x000fca000001007d */
[----:B------:R1:W-:Y:S04]  /*157d0*/  STL [R1+0x228], R125 ;  /* 0x0002287d01007387 */ /* 0x0003e80000100800 */
[----:B-1----:R-:W4:Y:S01]  /*157e0*/  LDL.LU.S16 R125, [R1+0x36c] ;  /* 0x00036c00017d7983 */ /* 0x002f220000300600 */
[----:B---3--:R-:W-:-:S03]  /*157f0*/  FADD.FTZ R121, R121, R122 ;  /* 0x0000007a79797221 */ /* 0x008fc60000010000 */
[----:B------:R-:W3:Y:S01]  /*15800*/  LDL.LU.S16 R122, [R1+0x366] ;  /* 0x00036600017a7983 */ /* 0x000ee20000300600 */
[----:B------:R-:W-:-:S03]  /*15810*/  FADD.FTZ R120, R120, R121 ;  /* 0x0000007978787221 */ /* 0x000fc60000010000 */
[----:B------:R-:W4:Y:S01]  /*15820*/  LDL.LU.S16 R121, [R1+0x36a] ;  /* 0x00036a0001797983 */ /* 0x000f220000300600 */
[----:B--2---:R-:W-:-:S03]  /*15830*/  HADD2.F32 R123, -RZ, R123.H0_H0 ;  /* 0x2000007bff7b7230 */ /* 0x004fc60000004100 */
[----:B------:R4:W-:Y:S02]  /*15840*/  STL [R1+0x224], R120 ;  /* 0x0002247801007387 */ /* 0x0009e40000100800 */
[----:B------:R-:W-:-:S04]  /*15850*/  FADD.FTZ R123, R123, -UR9 ;  /* 0x800000097b7b7e21 */ /* 0x000fc80008010000 */
[----:B------:R-:W-:Y:S01]  /*15860*/  FMUL.FTZ R123, R123, UR5 ;  /* 0x000000057b7b7c20 */ /* 0x000fe20008410000 */
[----:B---3--:R-:W-:-:S05]  /*15870*/  HADD2.F32 R122, -RZ, R122.H0_H0 ;  /* 0x2000007aff7a7230 */ /* 0x008fca0000004100 */
[----:B------:R-:W-:Y:S01]  /*15880*/  FADD.FTZ R122, R122, -UR9 ;  /* 0x800000097a7a7e21 */ /* 0x000fe20008010000 */
[----:B----4-:R-:W-:Y:S02]  /*15890*/  HADD2.F32 R120, -RZ, R121.H0_H0 ;  /* 0x20000079ff787230 */ /* 0x010fe40000004100 */
[----:B------:R-:W-:Y:S01]  /*158a0*/  HADD2.F32 R121, -RZ, R125.H0_H0 ;  /* 0x2000007dff797230 */ /* 0x000fe20000004100 */
[----:B------:R-:W-:Y:S01]  /*158b0*/  FMUL.FTZ R122, R122, UR5 ;  /* 0x000000057a7a7c20 */ /* 0x000fe20008410000 */
[----:B------:R-:W-:Y:S05]  /*158c0*/  @!P2 BRA `(.L_x_1554) ;  /* 0x000001600000a947 */ /* 0x000fea0003800000 */
[----:B0-----:R-:W-:Y:S01]  /*158d0*/  FFMA.FTZ R125, R122, R66, R64 ;  /* 0x000000427a7d7223 */ /* 0x001fe20000010040 */
        /* <DEDUP_REMOVED lines=21> */
.L_x_1554:
[----:B0-----:R0:W-:Y:S04]  /*15a30*/  STL [R1+0x394], R65 ;  /* 0x0003944101007387 */ /* 0x0011e80000100800 */
[----:B------:R1:W-:Y:S04]  /*15a40*/  STL [R1+0x398], R117 ;  /* 0x0003987501007387 */ /* 0x0003e80000100800 */
[----:B------:R-:W-:Y:S04]  /*15a50*/  STL [R1+0x3a8], R113 ;  /* 0x0003a87101007387 */ /* 0x000fe80000100800 */
[----:B0-----:R-:W2:Y:S04]  /*15a60*/  LDL.LU R65, [R1+0x23c] ;  /* 0x00023c0001417983 */ /* 0x001ea80000300800 */
[----:B------:R0:W-:Y:S04]  /*15a70*/  STL [R1+0x380], R4 ;  /* 0x0003800401007387 */ /* 0x0001e80000100800 */
[----:B-1----:R-:W3:Y:S04]  /*15a80*/  LDL.LU R117, [R1+0x248] ;  /* 0x0002480001757983 */ /* 0x002ee80000300800 */
[----:B------:R1:W-:Y:S04]  /*15a90*/  STL [R1+0x3a0], R116 ;  /* 0x0003a07401007387 */ /* 0x0003e80000100800 */
[----:B0-----:R-:W3:Y:S04]  /*15aa0*/  LDL.LU R4, [R1+0x22c] ;  /* 0x00022c0001047983 */ /* 0x001ee80000300800 */
[----:B------:R0:W-:Y:S04]  /*15ab0*/  STL [R1+0x39c], R119 ;  /* 0x00039c7701007387 */ /* 0x0001e80000100800 */
[----:B-1----:R-:W4:Y:S04]  /*15ac0*/  LDL.LU R116, [R1+0x240] ;  /* 0x0002400001747983 */ /* 0x002f280000300800 */
[----:B-----5:R1:W-:Y:S04]  /*15ad0*/  STL [R1+0x37c], R0 ;  /* 0x00037c0001007387 */ /* 0x0203e80000100800 */
[----:B0-----:R-:W4:Y:S04]  /*15ae0*/  LDL.LU R119, [R1+0x218] ;  /* 0x0002180001777983 */ /* 0x001f280000300800 */
[----:B------:R0:W-:Y:S04]  /*15af0*/  STL [R1+0x390], R64 ;  /* 0x0003904001007387 */ /* 0x0001e80000100800 */
[----:B-1----:R-:W4:Y:S04]  /*15b00*/  LDL.LU R0, [R1+0x230] ;  /* 0x0002300001007983 */ /* 0x002f280000300800 */
[----:B------:R1:W-:Y:S04]  /*15b10*/  STL [R1+0x388], R6 ;  /* 0x0003880601007387 */ /* 0x0003e80000100800 */
[----:B0-----:R-:W4:Y:S04]  /*15b20*/  LDL.LU R64, [R1+0x238] ;  /* 0x0002380001407983 */ /* 0x001f280000300800 */
[----:B------:R-:W4:Y:S04]  /*15b30*/  LDL.LU R113, [R1+0x228] ;  /* 0x0002280001717983 */ /* 0x000f280000300800 */
[----:B-1----:R-:W4:Y:S04]  /*15b40*/  LDL.LU R6, [R1+0x234] ;  /* 0x0002340001067983 */ /* 0x002f280000300800 */
[----:B------:R0:W-:Y:S04]  /*15b50*/  STL [R1+0x3a4], R118 ;  /* 0x0003a47601007387 */ /* 0x0001e80000100800 */
[----:B------:R1:W-:Y:S01]  /*15b60*/  STL [R1+0x38c], R7 ;  /* 0x00038c0701007387 */ /* 0x0003e20000100800 */
[----:B------:R-:W-:-:S03]  /*15b70*/  FMUL.FTZ R125, R120, R66 ;  /* 0x00000042787d7220 */ /* 0x000fc60000410000 */
[----:B0-----:R-:W4:Y:S04]  /*15b80*/  LDL.LU R118, [R1+0x224] ;  /* 0x0002240001767983 */ /* 0x001f280000300800 */
[----:B-1----:R-:W4:Y:S01]  /*15b90*/  LDL.LU R7, [R1+0x250] ;  /* 0x0002500001077983 */ /* 0x002f220000300800 */
[----:B--2---:R-:W-:-:S04]  /*15ba0*/  FADD.FTZ R65, R65, R124 ;  /* 0x0000007c41417221 */ /* 0x004fc80000010000 */
[----:B------:R-:W-:Y:S02]  /*15bb0*/  FADD.FTZ R65, R65, R14 ;  /* 0x0000000e41417221 */ /* 0x000fe40000010000 */
[----:B---3--:R-:W-:Y:S02]  /*15bc0*/  FFMA.FTZ R117, R117, R14, R4 ;  /* 0x0000000e75757223 */ /* 0x008fe40000010004 */
        /* <DEDUP_REMOVED lines=218> */
.L_x_1556:
[----:B------:R-:W-:Y:S05]  /*16970*/  BSYNC B0 ;  /* 0x0000000000007941 */ /* 0x000fea0003800000 */
.L_x_1555:
        /* <DEDUP_REMOVED lines=39> */
.L_x_1558:
[----:B------:R-:W-:Y:S05]  /*16bf0*/  BSYNC B0 ;  /* 0x0000000000007941 */ /* 0x000fea0003800000 */
.L_x_1557:
[----:B------:R-:W-:Y:S01]  /*16c00*/  BSSY B0, `(.L_x_1559) ;  /* 0x0000014000007945 */ /* 0x000fe20003800000 */
[----:B------:R-:W-:Y:S01]  /*16c10*/  HFMA2.MMA R19, -RZ, RZ, 0, 2.384185791015625e-07 ;  /* 0x00000004ff137435 */ /* 0x000fe200000001ff */
[----:B------:R-:W-:Y:S05]  /*16c20*/  @P4 BRA `(.L_x_1560) ;  /* 0x0000011000004947 */ /* 0x000fea0003800000 */
[----:B------:R-:W-:Y:S02]  /*16c30*/  MOV R16, UR17 ;  /* 0x0000001100107c02 */ /* 0x000fe40008000f00 */
        /* <DEDUP_REMOVED lines=16> */
.L_x_1560:
[----:B------:R-:W-:Y:S05]  /*16d40*/  BSYNC B0 ;  /* 0x0000000000007941 */ /* 0x000fea0003800000 */
.L_x_1559:
        /* <DEDUP_REMOVED lines=33> */
.L_x_1563:
[----:B------:R-:W2:Y:S01]  /*16f60*/  LDG.E.STRONG.GPU R2, [R12.64] ;  /* 0x0000000e0c027981 */ /* 0x000ea2000c1ef900 */
[----:B------:R-:W-:Y:S01]  /*16f70*/  YIELD ;  /* 0x0000000000007946 */ /* 0x000fe20003800000 */
[----:B--2---:R-:W-:-:S05]  /*16f80*/  CCTL.IVALL ;  /* 0x00000000ff00798f */ /* 0x004fca0002000000 */
[----:B------:R0:W-:Y:S01]  /*16f90*/  STL [R1], R2 ;  /* 0x0000000201007387 */ /* 0x0001e20000100800 */
[----:B------:R-:W-:-:S13]  /*16fa0*/  ISETP.NE.AND P0, PT, R2, R3, PT ;  /* 0x000000030200720c */ /* 0x000fda0003f05270 */
[----:B0-----:R-:W-:Y:S05]  /*16fb0*/  @P0 BRA `(.L_x_1563) ;  /* 0xffffffa000000947 */ /* 0x001fea000383ffff */
.L_x_1562:
        /* <DEDUP_REMOVED lines=8> */
[----:B------:R-:W-:Y:S02]  /*17040*/  LOP3.LUT R2, R28, 0x3, RZ, 0xc0, !PT ;  /* 0x000000031c027812 */ /* 0x000fe400078ec0ff */
[----:B------:R-:W-:Y:S02]  /*17050*/  MOV R3, RZ ;  /* 0x000000ff00037202 */ /* 0x000fe40000000f00 */
[----:B------:R-:W-:-:S04]  /*17060*/  IADD3 R2, -R2, c[0x0][0xc], RZ ;  /* 0x0000030002027a10 */ /* 0x000fc80007ffe1ff */
[----:B------:R-:W-:-:S13]  /*17070*/  ISETP.GT.AND P0, PT, R2, RZ, PT ;  /* 0x000000ff0200720c */ /* 0x000fda0003f04270 */
[----:B------:R-:W-:Y:S05]  /*17080*/  @!P0 BRA `(.L_x_1565) ;  /* 0x00000b8000008947 */ /* 0x000fea0003800000 */
[----:B------:R-:W-:Y:S02]  /*17090*/  ISETP.GT.AND P3, PT, R2, 0xc, PT ;  /* 0x0000000c0200780c */ /* 0x000fe40003f64270 */
[----:B------:R-:W-:-:S11]  /*170a0*/  PLOP3.LUT P0, PT, PT, PT, PT, 0x80, 0x0 ;  /* 0x000000000000781c */ /* 0x000fd60003f0f070 */
[----:B------:R-:W-:Y:S05]  /*170b0*/  @!P3 BRA `(.L_x_1566) ;  /* 0x000007500000b947 */ /* 0x000fea0003800000 */
[----:B------:R-:W-:Y:S02]  /*170c0*/  PLOP3.LUT P0, PT, PT, PT, PT, 0x8, 0x0 ;  /* 0x000000000000781c */ /* 0x000fe40003f0e170 */
.L_x_1567:
        /* <DEDUP_REMOVED lines=116> */
.L_x_1566:
        /* <DEDUP_REMOVED lines=62> */
.L_x_1568:
[----:B------:R-:W-:-:S13]  /*17bf0*/  ISETP.NE.OR P0, PT, R2, RZ, P0 ;  /* 0x000000ff0200720c */ /* 0x000fda0000705670 */
[----:B------:R-:W-:Y:S05]  /*17c00*/  @!P0 BRA `(.L_x_1564) ;  /* 0x0000020000008947 */ /* 0x000fea0003800000 */
.L_x_1565:
        /* <DEDUP_REMOVED lines=32> */
.L_x_1564:
        /* <DEDUP_REMOVED lines=13> */
.L_x_1570:
[----:B------:R-:W-:Y:S05]  /*17ee0*/  BSYNC B0 ;  /* 0x0000000000007941 */ /* 0x000fea0003800000 */
.L_x_1569:
        /* <DEDUP_REMOVED lines=16> */
.L_x_1561:
[----:B------:R-:W-:Y:S01]  /*17ff0*/  @!P2 STS.64 [0x88], R124 ;  /* 0x0000887cff00a388 */ /* 0x000fe20000000a00 */
[----:B0-----:R-:W-:-:S03]  /*18000*/  HFMA2.MMA R13, -RZ, RZ, 0, 0 ;  /* 0x00000000ff0d7435 */ /* 0x001fc600000001ff */
[----:B------:R-:W-:Y:S01]  /*18010*/  BAR.SYNC.DEFER_BLOCKING 0x0 ;  /* 0x0000000000007b1d */ /* 0x000fe20000010000 */
[----:B------:R-:W-:-:S05]  /*18020*/  ISETP.NE.AND P2, PT, RZ, UR19, PT ;  /* 0x00000013ff007c0c */ /* 0x000fca000bf45270 */
[----:B------:R-:W0:Y:S02]  /*18030*/  LDS.64 R2, [0x88] ;  /* 0x00008800ff027984 */ /* 0x000e240000000a00 */
[----:B0-----:R-:W-:Y:S02]  /*18040*/  FMUL.FTZ R10, R2, c[0x0][0x20c] ;  /* 0x00008300020a7a20 */ /* 0x001fe40000410000 */
[----:B------:R-:W-:Y:S02]  /*18050*/  FMUL.FTZ R11, R3, c[0x0][0x20c] ;  /* 0x00008300030b7a20 */ /* 0x000fe40000410000 */
.L_x_1573:
        /* <DEDUP_REMOVED lines=10> */
[----:B------:R-:W-:Y:S01]  /*18100*/  ISETP.GE.OR.EX P0, PT, R24, c[0x0][0x1e4], P1, P0 ;  /* 0x0000790018007a0c */ /* 0x000fe20000f06700 */
[--C-:B--2---:R-:W-:Y:S02]  /*18110*/  HADD2.F32 R3, -RZ, R2.reuse.H0_H0 ;  /* 0x20000002ff037230 */ /* 0x104fe40000004100 */
[----:B------:R-:W-:Y:S02]  /*18120*/  HADD2.F32 R2, -RZ, R2.H1_H1 ;  /* 0x30000002ff027230 */ /* 0x000fe40000004100 */
[----:B---3--:R-:W-:Y:S01]  /*18130*/  HADD2.F32 R16, -RZ, R15.H0_H0 ;  /* 0x2000000fff107230 */ /* 0x008fe20000004100 */
[----:B------:R-:W-:Y:S02]  /*18140*/  FADD.FTZ R3, R3, -UR9 ;  /* 0x8000000903037e21 */ /* 0x000fe40008010000 */
[----:B------:R-:W-:Y:S02]  /*18150*/  FADD.FTZ R2, R2, -UR9 ;  /* 0x8000000902027e21 */ /* 0x000fe40008010000 */
[----:B------:R-:W-:-:S02]  /*18160*/  FMUL.FTZ R23, R3, UR5 ;  /* 0x0000000503177c20 */ /* 0x000fc40008410000 */
[----:B------:R-:W-:Y:S02]  /*18170*/  FMUL.FTZ R22, R2, UR5 ;  /* 0x0000000502167c20 */ /* 0x000fe40008410000 */
[----:B------:R-:W-:Y:S02]  /*18180*/  @P2 FFMA.FTZ R3, R23, R66, R64 ;  /* 0x0000004217032223 */ /* 0x000fe40000010040 */
[----:B------:R-:W-:Y:S02]  /*18190*/  @P2 FFMA.FTZ R2, R22, R67, R65 ;  /* 0x0000004316022223 */ /* 0x000fe40000010041 */
[----:B------:R-:W-:Y:S02]  /*181a0*/  @P2 FMUL.FTZ R9, R3, -1.4426950216293334961 ;  /* 0xbfb8aa3b03092820 */ /* 0x000fe40000410000 */
[----:B------:R-:W-:Y:S02]  /*181b0*/  @P2 FMUL.FTZ R14, R2, -1.4426950216293334961 ;  /* 0xbfb8aa3b020e2820 */ /* 0x000fe40000410000 */
[----:B------:R-:W-:Y:S01]  /*181c0*/  FADD.FTZ R17, R16, -UR9 ;  /* 0x8000000910117e21 */ /* 0x000fe20008010000 */
[----:B------:R-:W-:Y:S01]  /*181d0*/  HADD2.F32 R16, -RZ, R15.H1_H1 ;  /* 0x3000000fff107230 */ /* 0x000fe20000004100 */
[----:B------:R-:W0:Y:S02]  /*181e0*/  @P2 MUFU.EX2 R9, R9 ;  /* 0x0000000900092308 */ /* 0x000e240000000800 */
[----:B------:R-:W-:-:S02]  /*181f0*/  FMUL.FTZ R27, R17, UR5 ;  /* 0x00000005111b7c20 */ /* 0x000fc40008410000 */
[----:B------:R-:W-:Y:S02]  /*18200*/  FADD.FTZ R16, R16, -UR9 ;  /* 0x8000000910107e21 */ /* 0x000fe40008010000 */
[----:B------:R-:W-:Y:S02]  /*18210*/  @P2 FFMA.FTZ R19, R27, R66, R64 ;  /* 0x000000421b132223 */ /* 0x000fe40000010040 */
[----:B------:R-:W1:Y:S01]  /*18220*/  @P2 MUFU.EX2 R14, R14 ;  /* 0x0000000e000e2308 */ /* 0x000e620000000800 */
[----:B------:R-:W-:Y:S02]  /*18230*/  FMUL.FTZ R26, R16, UR5 ;  /* 0x00000005101a7c20 */ /* 0x000fe40008410000 */
[----:B------:R-:W-:Y:S02]  /*18240*/  @P2 FMUL.FTZ R20, R19, -1.4426950216293334961 ;  /* 0xbfb8aa3b13142820 */ /* 0x000fe40000410000 */
[----:B------:R-:W-:Y:S02]  /*18250*/  @P2 FFMA.FTZ R16, R26, R67, R65 ;  /* 0x000000431a102223 */ /* 0x000fe40000010041 */
[----:B0-----:R-:W-:Y:S01]  /*18260*/  @P2 FADD.FTZ R12, R9, 1 ;  /* 0x3f800000090c2421 */ /* 0x001fe20000010000 */
[--C-:B----4-:R-:W-:Y:S01]  /*18270*/  HADD2.F32 R9, -RZ, R8.reuse.H0_H0 ;  /* 0x20000008ff097230 */ /* 0x110fe20000004100 */
[----:B------:R-:W-:Y:S01]  /*18280*/  @P2 FMUL.FTZ R21, R16, -1.4426950216293334961 ;  /* 0xbfb8aa3b10152820 */ /* 0x000fe20000410000 */
[----:B------:R-:W-:Y:S01]  /*18290*/  HADD2.F32 R8, -RZ, R8.H1_H1 ;  /* 0x30000008ff087230 */ /* 0x000fe20000004100 */
[----:B------:R-:W0:Y:S01]  /*182a0*/  @P2 MUFU.EX2 R20, R20 ;  /* 0x0000001400142308 */ /* 0x000e220000000800 */
[----:B-1----:R-:W-:-:S07]  /*182b0*/  @P2 FADD.FTZ R15, R14, 1 ;  /* 0x3f8000000e0f2421 */ /* 0x002fce0000010000 */
[----:B------:R-:W1:Y:S08]  /*182c0*/  @P2 MUFU.RCP R12, R12 ;  /* 0x0000000c000c2308 */ /* 0x000e700000001000 */
[----:B------:R-:W2:Y:S01]  /*182d0*/  @P2 MUFU.RCP R15, R15 ;  /* 0x0000000f000f2308 */ /* 0x000ea20000001000 */
[----:B0-----:R-:W-:Y:S02]  /*182e0*/  @P2 FADD.FTZ R20, R20, 1 ;  /* 0x3f80000014142421 */ /* 0x001fe40000010000 */
[----:B-1----:R-:W-:-:S05]  /*182f0*/  @P2 FADD.FTZ R14, -R12, 1 ;  /* 0x3f8000000c0e2421 */ /* 0x002fca0000010100 */
[----:B------:R-:W0:Y:S01]  /*18300*/  @P2 MUFU.EX2 R21, R21 ;  /* 0x0000001500152308 */ /* 0x000e220000000800 */
[----:B------:R-:W-:Y:S02]  /*18310*/  @P2 FMUL.FTZ R12, R9, R12 ;  /* 0x0000000c090c2220 */ /* 0x000fe40000410000 */
[----:B------:R-:W-:Y:S02]  /*18320*/  @P2 FFMA.FTZ R3, R3, R14, 1 ;  /* 0x3f80000003032423 */ /* 0x000fe4000001000e */
[----:B------:R-:W-:Y:S02]  /*18330*/  FFMA.FTZ R14, R10, R22, R11 ;  /* 0x000000160a0e7223 */ /* 0x000fe4000001000b */
[----:B--2---:R-:W-:Y:S01]  /*18340*/  @P2 FADD.FTZ R17, -R15, 1 ;  /* 0x3f8000000f112421 */ /* 0x004fe20000010100 */
[----:B------:R-:W1:Y:S01]  /*18350*/  @P2 MUFU.RCP R20, R20 ;  /* 0x0000001400142308 */ /* 0x000e620000001000 */
[----:B------:R-:W-:Y:S02]  /*18360*/  @P2 FMUL.FTZ R15, R8, R15 ;  /* 0x0000000f080f2220 */ /* 0x000fe40000410000 */
[----:B------:R-:W-:-:S02]  /*18370*/  @P2 FFMA.FTZ R2, R2, R17, 1 ;  /* 0x3f80000002022423 */ /* 0x000fc40000010011 */
[----:B------:R-:W-:Y:S01]  /*18380*/  @P2 FMUL.FTZ R9, R12, R3 ;  /* 0x000000030c092220 */ /* 0x000fe20000410000 */
[----:B------:R-:W-:Y:S01]  /*18390*/  @!P0 MOV R3, R7 ;  /* 0x0000000700038202 */ /* 0x000fe20000000f00 */
[----:B------:R-:W-:Y:S02]  /*183a0*/  @!P0 IMAD R12, R24, c[0x0][0x1d8], RZ ;  /* 0x00007600180c8a24 */ /* 0x000fe400078e02ff */
[----:B------:R-:W-:Y:S01]  /*183b0*/  @P2 FMUL.FTZ R8, R15, R2 ;  /* 0x000000020f082220 */ /* 0x000fe20000410000 */
[----:B------:R-:W-:Y:S01]  /*183c0*/  @!P0 MOV R2, R4 ;  /* 0x0000000400028202 */ /* 0x000fe20000000f00 */
[C---:B------:R-:W-:Y:S02]  /*183d0*/  @!P0 IMAD R15, R25.reuse, c[0x0][0x1dc], R12 ;  /* 0x00007700190f8a24 */ /* 0x040fe400078e020c */
[----:B------:R-:W-:Y:S02]  /*183e0*/  FFMA.FTZ R12, R10, R23, R11 ;  /* 0x000000170a0c7223 */ /* 0x000fe4000001000b */
[C---:B------:R-:W-:Y:S01]  /*183f0*/  @!P0 IMAD.WIDE.U32 R2, R25.reuse, c[0x0][0x1d8], R2 ;  /* 0x0000760019028a25 */ /* 0x040fe200078e0002 */
[----:B------:R-:W-:-:S03]  /*18400*/  IADD3 R25, R25, 0x8, RZ ;  /* 0x0000000819197810 */ /* 0x000fc60007ffe0ff */
[----:B0-----:R-:W-:Y:S02]  /*18410*/  @P2 FADD.FTZ R21, R21, 1 ;  /* 0x3f80000015152421 */ /* 0x001fe40000010000 */
[----:B------:R-:W-:Y:S01]  /*18420*/  FFMA.FTZ R12, R9, R66, -R12 ;  /* 0x00000042090c7223 */ /* 0x000fe2000001080c */
[----:B------:R-:W-:Y:S01]  /*18430*/  @!P0 IADD3 R9, R3, R15, RZ ;  /* 0x0000000f03098210 */ /* 0x000fe20007ffe0ff */
[----:B------:R-:W-:Y:S01]  /*18440*/  FFMA.FTZ R14, R8, R67, -R14 ;  /* 0x00000043080e7223 */ /* 0x000fe2000001080e */
[----:B------:R-:W-:Y:S01]  /*18450*/  @!P0 LEA R8, P3, R2, c[0x0][0x160], 0x1 ;  /* 0x0000580002088a11 */ /* 0x000fe200078608ff */
[----:B------:R-:W-:Y:S01]  /*18460*/  FMUL.FTZ R12, R12, UR5 ;  /* 0x000000050c0c7c20 */ /* 0x000fe20008410000 */
[----:B------:R-:W0:Y:S01]  /*18470*/  @P2 MUFU.RCP R21, R21 ;  /* 0x0000001500152308 */ /* 0x000e220000001000 */
[----:B------:R-:W-:Y:S01]  /*18480*/  @!P0 FMUL.FTZ R3, R14, UR5 ;  /* 0x000000050e038c20 */ /* 0x000fe20008410000 */
[----:B------:R-:W-:Y:S01]  /*18490*/  @!P0 LEA.HI.X R9, R2, c[0x0][0x164], R9, 0x1, P3 ;  /* 0x0000590002098a11 */ /* 0x000fe200018f0c09 */
[----:B-1----:R-:W-:Y:S01]  /*184a0*/  @P2 FADD.FTZ R2, -R20, 1 ;  /* 0x3f80000014022421 */ /* 0x002fe20000010100 */
[----:B------:R-:W-:-:S02]  /*184b0*/  SHF.R.S32.HI R14, RZ, 0x1f, R25 ;  /* 0x0000001fff0e7819 */ /* 0x000fc40000011419 */
[----:B------:R-:W-:Y:S01]  /*184c0*/  @!P0 F2FP.PACK_AB R17, R3, R12 ;  /* 0x0000000c0311823e */ /* 0x000fe200000000ff */
[--C-:B------:R-:W-:Y:S01]  /*184d0*/  HADD2.F32 R3, -RZ, R18.reuse.H0_H0 ;  /* 0x20000012ff037230 */ /* 0x100fe20000004100 */
[----:B------:R-:W-:Y:S01]  /*184e0*/  @P2 FFMA.FTZ R19, R19, R2, 1 ;  /* 0x3f80000013132423 */ /* 0x000fe20000010002 */
[----:B------:R-:W-:Y:S01]  /*184f0*/  HADD2.F32 R18, -RZ, R18.H1_H1 ;  /* 0x30000012ff127230 */ /* 0x000fe20000004100 */
[----:B------:R-:W-:Y:S01]  /*18500*/  FFMA.FTZ R2, R10, R27, R11 ;  /* 0x0000001b0a027223 */ /* 0x000fe2000001000b */
        /* <DEDUP_REMOVED lines=10> */
[----:B-1----:R-:W-:Y:S02]  /*185b0*/  FFMA.FTZ R9, R10, R26, R11 ;  /* 0x0000001a0a097223 */ /* 0x002fe4000001000b */
[----:B------:R-:W-:-:S02]  /*185c0*/  FFMA.FTZ R8, R3, R66, -R2 ;  /* 0x0000004203087223 */ /* 0x000fc40000010802 */
        /* <DEDUP_REMOVED lines=12> */
[----:B------:R-:W-:-:S05]  /*18690*/  F2FP.PACK_AB R3, R12, R15 ;  /* 0x0000000f0c03723e */ /* 0x000fca00000000ff */
[----:B------:R0:W-:Y:S02]  /*186a0*/  STG.E [R8.64], R3 ;  /* 0x0000000308007986 */ /* 0x0001e4000c10190e */
.L_x_1572:
[----:B------:R-:W-:Y:S05]  /*186b0*/  BSYNC B0 ;  /* 0x0000000000007941 */ /* 0x000fea0003800000 */
.L_x_1571:
        /* <DEDUP_REMOVED lines=10> */
.L_x_1488:
        /* <DEDUP_REMOVED lines=19> */
.L_x_1576:
[----:B------:R-:W-:Y:S05]  /*18890*/  BSYNC B0 ;  /* 0x0000000000007941 */ /* 0x000fea0003800000 */
.L_x_1575:
        /* <DEDUP_REMOVED lines=11> */
.L_x_1578:
[----:B------:R-:W2:Y:S01]  /*18950*/  LDG.E.STRONG.GPU R5, [R2.64] ;  /* 0x0000000e02057981 */ /* 0x000ea2000c1ef900 */
[----:B------:R-:W-:Y:S01]  /*18960*/  YIELD ;  /* 0x0000000000007946 */ /* 0x000fe20003800000 */
[----:B--2---:R-:W-:Y:S01]  /*18970*/  ISETP.NE.AND P0, PT, R5, R0, PT ;  /* 0x000000000500720c */ /* 0x004fe20003f05270 */
[----:B------:R-:W-:-:S12]  /*18980*/  CCTL.IVALL ;  /* 0x00000000ff00798f */ /* 0x000fd80002000000 */
[----:B------:R-:W-:Y:S05]  /*18990*/  @P0 BRA `(.L_x_1578) ;  /* 0xffffffb000000947 */ /* 0x000fea000383ffff */
.L_x_1577:
[----:B------:R-:W-:Y:S02]  /*189a0*/  WARPSYNC 0xffffffff ;  /* 0xffffffff00007948 */ /* 0x000fe40003800000 */
[----:B------:R-:W2:Y:S01]  /*189b0*/  LDL R4, [R1+0x2fc] ;  /* 0x0002fc0001047983 */ /* 0x000ea20000100800 */
[----:B------:R-:W-:-:S03]  /*189c0*/  MOV R19, c[0x0][0x1dc] ;  /* 0x0000770000137a02 */ /* 0x000fc60000000f00 */
[----:B------:R-:W-:Y:S01]  /*189d0*/  BAR.SYNC.DEFER_BLOCKING 0x0 ;  /* 0x0000000000007b1d */ /* 0x000fe20000010000 */
        /* <DEDUP_REMOVED lines=23> */
.L_x_1579:
        /* <DEDUP_REMOVED lines=25> */
.L_x_1580:
        /* <DEDUP_REMOVED lines=10> */
.L_x_5630:


//--------------------- .text._Z35group_norm_nhwc_bwd_one_pass_kernelI11Fp16IOBf16WLi64ELi112ELi448EEv26Group_norm_nhwc_bwd_params --------------------------
	.section	.text._Z35group_norm_nhwc_bwd_one_pass_kernelI11Fp16IOBf16WLi64ELi112ELi448EEv26Group_norm_nhwc_bwd_params,"ax",@progbits
	.sectioninfo	@"SHI_REGISTERS=72"
	.align	128
        .global         _Z35group_norm_nhwc_bwd_one_pass_kernelI11Fp16IOBf16WLi64ELi112ELi448EEv26Group_norm_nhwc_bwd_params
        .type           _Z35group_norm_nhwc_bwd_one_pass_kernelI11Fp16IOBf16WLi64ELi112ELi448EEv26Group_norm_nhwc_bwd_params,@function
        .size           _Z35group_norm_nhwc_bwd_one_pass_kernelI11Fp16IOBf16WLi64ELi112ELi448EEv26Group_norm_nhwc_bwd_params,(.L_x_5631 - _Z35group_norm_nhwc_bwd_one_pass_kernelI11Fp16IOBf16WLi64ELi112ELi448EEv26Group_norm_nhwc_bwd_params)
        .other          _Z35group_norm_nhwc_bwd_one_pass_kernelI11Fp16IOBf16WLi64ELi112ELi448EEv26Group_norm_nhwc_bwd_params,@"STO_CUDA_ENTRY STV_DEFAULT"
_Z35group_norm_nhwc_bwd_one_pass_kernelI11Fp16IOBf16WLi64ELi112ELi448EEv26Group_norm_nhwc_bwd_params:
.text._Z35group_norm_nhwc_bwd_one_pass_kernelI11Fp16IOBf16WLi64ELi112ELi448EEv26Group_norm_nhwc_bwd_params:
        /* <DEDUP_REMOVED lines=66> */
.L_x_1632:
        /* <DEDUP_REMOVED lines=212> */
.L_x_1583:
[----:B----4-:R-:W-:Y:S05]  /*1160*/  BSYNC B0 ;  /* 0x0000000000007941 */ /* 0x010fea0003800000 */
.L_x_1582:
        /* <DEDUP_REMOVED lines=36> */
.L_x_1584:
        /* <DEDUP_REMOVED lines=26> */
.L_x_1585:
[----:B------:R-:W-:Y:S02]  /*1550*/  FFMA.FTZ R21, R18, R25, R21 ;  /* 0x0000001912157223 */ /* 0x000fe40000010015 */
[----:B------:R-:W-:Y:S02]  /*1560*/  FADD.FTZ R19, RZ, R16 ;  /* 0x00000010ff137221 */ /* 0x000fe40000010000 */
[----:B------:R-:W-:Y:S02]  /*1570*/  FMUL.FTZ R26, R14, R33 ;  /* 0x000000210e1a7220 */ /* 0x000fe40000410000 */
[----:B------:R-:W-:Y:S02]  /*1580*/  FFMA.FTZ R22, R23, R14, R22 ;  /* 0x0000000e17167223 */ /* 0x000fe40000010016 */
[----:B------:R-:W-:Y:S02]  /*1590*/  FFMA.FTZ R16, R18, R17, RZ ;  /* 0x0000001112107223 */ /* 0x000fe400000100ff */
[----:B------:R-:W-:Y:S01]  /*15a0*/  FADD.FTZ R14, R19, R14 ;  /* 0x0000000e130e7221 */ /* 0x000fe20000010000 */
[--C-:B------:R-:W-:Y:S01]  /*15b0*/  HADD2.F32 R19, -RZ, R44.reuse.H0_H0 ;  /* 0x2000002cff137230 */ /* 0x100fe20000004100 */
[----:B------:R-:W-:Y:S01]  /*15c0*/  FFMA.FTZ R23, R23, R26, R21 ;  /* 0x0000001a17177223 */ /* 0x000fe20000010015 */
[----:B------:R-:W-:Y:S01]  /*15d0*/  HADD2.F32 R21, -RZ, R44.H1_H1 ;  /* 0x3000002cff157230 */ /* 0x000fe20000004100 */
[----:B------:R-:W-:-:S02]  /*15e0*/  FADD.FTZ R18, RZ, R17 ;  /* 0x00000011ff127221 */ /* 0x000fc40000010000 */
[----:B------:R-:W-:Y:S02]  /*15f0*/  FMUL.FTZ R17, R15, R0 ;  /* 0x000000000f117220 */ /* 0x000fe40000410000 */
[C---:B------:R-:W-:Y:S02]  /*1600*/  FFMA.FTZ R16, R20.reuse, R15, R16 ;  /* 0x0000000f14107223 */ /* 0x040fe40000010010 */
[----:B------:R-:W-:Y:S02]  /*1610*/  FFMA.FTZ R20, R20, R17, R23 ;  /* 0x0000001114147223 */ /* 0x000fe40000010017 */
[----:B------:R-:W-:Y:S01]  /*1620*/  FADD.FTZ R25, R25, R24 ;  /* 0x0000001819197221 */ /* 0x000fe20000010000 */
[--C-:B------:R-:W-:Y:S01]  /*1630*/  HADD2.F32 R24, -RZ, R43.reuse.H0_H0 ;  /* 0x2000002bff187230 */ /* 0x100fe20000004100 */
[----:B------:R-:W-:Y:S01]  /*1640*/  FADD.FTZ R23, R19, -UR16 ;  /* 0x8000001013177e21 */ /* 0x000fe20008010000 */
[----:B------:R-:W-:Y:S01]  /*1650*/  HADD2.F32 R19, -RZ, R43.H1_H1 ;  /* 0x3000002bff137230 */ /* 0x000fe20000004100 */
[----:B------:R-:W-:-:S02]  /*1660*/  FADD.FTZ R21, R21, -UR16 ;  /* 0x8000001015157e21 */ /* 0x000fc40008010000 */
[----:B------:R-:W-:Y:S02]  /*1670*/  FADD.FTZ R15, R18, R15 ;  /* 0x0000000f120f7221 */ /* 0x000fe40000010000 */
[----:B------:R-:W-:Y:S02]  /*1680*/  FADD.FTZ R18, R25, R26 ;  /* 0x0000001a19127221 */ /* 0x000fe40000010000 */
        /* <DEDUP_REMOVED lines=21> */
.L_x_1586:
[----:B------:R-:W-:Y:S01]  /*17e0*/  FADD.FTZ R26, R17, R18 ;  /* 0x00000012111a7221 */ /* 0x000fe20000010000 */
[--C-:B------:R-:W-:Y:S01]  /*17f0*/  HADD2.F32 R17, -RZ, R45.reuse.H1_H1 ;  /* 0x3000002dff117230 */ /* 0x100fe20000004100 */
[----:B------:R-:W-:Y:S02]  /*1800*/  FADD.FTZ R18, R14, R24 ;  /* 0x000000180e127221 */ /* 0x000fe40000010000 */
[----:B------:R-:W-:Y:S02]  /*1810*/  FMUL.FTZ R25, R24, R33 ;  /* 0x0000002118197220 */ /* 0x000fe40000410000 */
[----:B------:R-:W-:Y:S01]  /*1820*/  FADD.FTZ R14, R15, R19 ;  /* 0x000000130f0e7221 */ /* 0x000fe20000010000 */
[----:B------:R-:W-:Y:S01]  /*1830*/  HADD2.F32 R15, -RZ, R45.H0_H0 ;  /* 0x2000002dff0f7230 */ /* 0x000fe20000004100 */
[----:B------:R-:W-:Y:S02]  /*1840*/  FFMA.FTZ R16, R21, R19, R16 ;  /* 0x0000001315107223 */ /* 0x000fe40000010010 */
[----:B------:R-:W-:-:S02]  /*1850*/  FFMA.FTZ R22, R23, R24, R22 ;  /* 0x0000001817167223 */ /* 0x000fc40000010016 */
[----:B------:R-:W-:Y:S01]  /*1860*/  FFMA.FTZ R20, R23, R25, R20 ;  /* 0x0000001917147223 */ /* 0x000fe20000010014 */
[----:B------:R-:W-:Y:S01]  /*1870*/  HADD2.F32 R23, -RZ, R42.H0_H0 ;  /* 0x2000002aff177230 */ /* 0x000fe20000004100 */
[----:B------:R-:W-:Y:S02]  /*1880*/  FMUL.FTZ R19, R19, R0 ;  /* 0x0000000013137220 */ /* 0x000fe40000410000 */
[----:B------:R-:W-:Y:S02]  /*1890*/  FADD.FTZ R24, R26, R25 ;  /* 0x000000191a187221 */ /* 0x000fe40000010000 */
[----:B------:R-:W-:Y:S02]  /*18a0*/  FADD.FTZ R15, R15, -UR16 ;  /* 0x800000100f0f7e21 */ /* 0x000fe40008010000 */
[----:B------:R-:W-:Y:S02]  /*18b0*/  FADD.FTZ R17, R17, -UR16 ;  /* 0x8000001011117e21 */ /* 0x000fe40008010000 */
[----:B------:R-:W-:-:S02]  /*18c0*/  FFMA.FTZ R21, R21, R19, R20 ;  /* 0x0000001315157223 */ /* 0x000fc40000010014 */
[----:B------:R-:W-:Y:S01]  /*18d0*/  FADD.FTZ R20, R19, R24 ;  /* 0x0000001813147221 */ /* 0x000fe20000010000 */
[----:B------:R-:W-:Y:S01]  /*18e0*/  HADD2.F32 R19, -RZ, R42.H1_H1 ;  /* 0x3000002aff137230 */ /* 0x000fe20000004100 */
[----:B------:R-:W-:Y:S01]  /*18f0*/  FMUL.FTZ R26, R15, UR12 ;  /* 0x0000000c0f1a7c20 */ /* 0x000fe20008410000 */
[----:B------:R-:W-:Y:S01]  /*1900*/  HADD2.F32 R24, -RZ, R40.H0_H0 ;  /* 0x20000028ff187230 */ /* 0x000fe20000004100 */
        /* <DEDUP_REMOVED lines=20> */
.L_x_1587:
[----:B------:R-:W-:Y:S01]  /*1a50*/  FADD.FTZ R15, R18, R23 ;  /* 0x00000017120f7221 */ /* 0x000fe20000010000 */
[----:B------:R-:W-:Y:S01]  /*1a60*/  HADD2.F32 R18, -RZ, R40.H1_H1 ;  /* 0x30000028ff127230 */ /* 0x000fe20000004100 */
[----:B------:R-:W-:Y:S02]  /*1a70*/  FMUL.FTZ R25, R23, R33 ;  /* 0x0000002117197220 */ /* 0x000fe40000410000 */
[----:B------:R-:W-:Y:S02]  /*1a80*/  FADD.FTZ R24, R24, -UR16 ;  /* 0x8000001018187e21 */ /* 0x000fe40008010000 */
[----:B------:R-:W-:Y:S02]  /*1a90*/  FADD.FTZ R18, R18, -UR16 ;  /* 0x8000001012127e21 */ /* 0x000fe40008010000 */
[----:B------:R-:W-:-:S02]  /*1aa0*/  FFMA.FTZ R23, R26, R23, R22 ;  /* 0x000000171a177223 */ /* 0x000fc40000010016 */
[----:B------:R-:W-:Y:S01]  /*1ab0*/  FFMA.FTZ R26, R26, R25, R21 ;  /* 0x000000191a1a7223 */ /* 0x000fe20000010015 */
[--C-:B------:R-:W-:Y:S01]  /*1ac0*/  HADD2.F32 R21, -RZ, R39.reuse.H1_H1 ;  /* 0x30000027ff157230 */ /* 0x100fe20000004100 */
[----:B------:R-:W-:Y:S01]  /*1ad0*/  FADD.FTZ R22, R20, R25 ;  /* 0x0000001914167221 */ /* 0x000fe20000010000 */
[----:B------:R-:W-:Y:S01]  /*1ae0*/  HADD2.F32 R20, -RZ, R39.H0_H0 ;  /* 0x20000027ff147230 */ /* 0x000fe20000004100 */
        /* <DEDUP_REMOVED lines=22> */
.L_x_1588:
[----:B------:R-:W-:Y:S02]  /*1c50*/  FADD.FTZ R30, R25, R22 ;  /* 0x00000016191e7221 */ /* 0x000fe40000010000 */
[C---:B------:R-:W-:Y:S02]  /*1c60*/  FFMA.FTZ R28, R17.reuse, R25, R26 ;  /* 0x00000019111c7223 */ /* 0x040fe4000001001a */
[----:B------:R-:W-:Y:S01]  /*1c70*/  FFMA.FTZ R22, R17, R19, R16 ;  /* 0x0000001311167223 */ /* 0x000fe20000010010 */
[--C-:B------:R-:W-:Y:S01]  /*1c80*/  HADD2.F32 R16, -RZ, R41.reuse.H0_H0 ;  /* 0x20000029ff107230 */ /* 0x100fe20000004100 */
[----:B------:R-:W-:Y:S02]  /*1c90*/  FMUL.FTZ R27, R20, R33 ;  /* 0x00000021141b7220 */ /* 0x000fe40000410000 */
[----:B------:R-:W-:Y:S01]  /*1ca0*/  FADD.FTZ R26, R14, R19 ;  /* 0x000000130e1a7221 */ /* 0x000fe20000010000 */
[----:B------:R-:W-:Y:S01]  /*1cb0*/  HADD2.F32 R19, -RZ, R41.H1_H1 ;  /* 0x30000029ff137230 */ /* 0x000fe20000004100 */
[----:B------:R-:W-:-:S02]  /*1cc0*/  FFMA.FTZ R17, R24, R27, R28 ;  /* 0x0000001b18117223 */ /* 0x000fc4000001001c */
[----:B------:R-:W-:Y:S02]  /*1cd0*/  FMUL.FTZ R25, R21, R0 ;  /* 0x0000000015197220 */ /* 0x000fe40000410000 */
[----:B------:R-:W-:Y:S02]  /*1ce0*/  FADD.FTZ R14, R30, R27 ;  /* 0x0000001b1e0e7221 */ /* 0x000fe40000010000 */
[----:B------:R-:W-:Y:S02]  /*1cf0*/  FADD.FTZ R16, R16, -UR16 ;  /* 0x8000001010107e21 */ /* 0x000fe40008010000 */
[----:B------:R-:W-:Y:S02]  /*1d00*/  FADD.FTZ R27, R19, -UR16 ;  /* 0x80000010131b7e21 */ /* 0x000fe40008010000 */
[----:B------:R-:W-:Y:S02]  /*1d10*/  FFMA.FTZ R23, R24, R20, R23 ;  /* 0x0000001418177223 */ /* 0x000fe40000010017 */
[----:B------:R-:W-:Y:S01]  /*1d20*/  FFMA.FTZ R24, R18, R25, R17 ;  /* 0x0000001912187223 */ /* 0x000fe20000010011 */
[--C-:B------:R-:W-:Y:S01]  /*1d30*/  HADD2.F32 R17, -RZ, R38.reuse.H1_H1 ;  /* 0x30000026ff117230 */ /* 0x100fe20000004100 */
[----:B------:R-:W-:Y:S01]  /*1d40*/  FADD.FTZ R25, R25, R14 ;  /* 0x0000000e19197221 */ /* 0x000fe20000010000 */
[----:B------:R-:W-:Y:S01]  /*1d50*/  HADD2.F32 R14, -RZ, R38.H0_H0 ;  /* 0x20000026ff0e7230 */ /* 0x000fe20000004100 */
        /* <DEDUP_REMOVED lines=21> */
.L_x_1589:
[----:B------:R-:W-:Y:S02]  /*1eb0*/  FMUL.FTZ R28, R14, R33 ;  /* 0x000000210e1c7220 */ /* 0x000fe40000410000 */
[----:B------:R-:W-:Y:S02]  /*1ec0*/  FFMA.FTZ R18, R18, R21, R22 ;  /* 0x0000001512127223 */ /* 0x000fe40000010016 */
[----:B------:R-:W-:Y:S01]  /*1ed0*/  FFMA.FTZ R27, R19, R28, R24 ;  /* 0x0000001c131b7223 */ /* 0x000fe20000010018 */
[--C-:B------:R-:W-:Y:S01]  /*1ee0*/  HADD2.F32 R24, -RZ, R36.reuse.H0_H0 ;  /* 0x20000024ff187230 */ /* 0x100fe20000004100 */
[----:B------:R-:W-:Y:S01]  /*1ef0*/  FADD.FTZ R25, R25, R28 ;  /* 0x0000001c19197221 */ /* 0x000fe20000010000 */
[----:B------:R-:W-:Y:S01]  /*1f00*/  HADD2.F32 R28, -RZ, R36.H1_H1 ;  /* 0x30000024ff1c7230 */ /* 0x000fe20000004100 */
[----:B------:R-:W-:Y:S02]  /*1f10*/  FMUL.FTZ R22, R17, R0 ;  /* 0x0000000011167220 */ /* 0x000fe40000410000 */
[----:B------:R-:W-:-:S02]  /*1f20*/  FADD.FTZ R15, R15, R20 ;  /* 0x000000140f0f7221 */ /* 0x000fc40000010000 */
[----:B------:R-:W-:Y:S02]  /*1f30*/  FADD.FTZ R20, R26, R21 ;  /* 0x000000151a147221 */ /* 0x000fe40000010000 */
[----:B------:R-:W-:Y:S02]  /*1f40*/  FFMA.FTZ R27, R16, R22, R27 ;  /* 0x00000016101b7223 */ /* 0x000fe4000001001b */
[----:B------:R-:W-:Y:S01]  /*1f50*/  FADD.FTZ R26, R22, R25 ;  /* 0x00000019161a7221 */ /* 0x000fe20000010000 */
[--C-:B------:R-:W-:Y:S01]  /*1f60*/  HADD2.F32 R25, -RZ, R35.reuse.H0_H0 ;  /* 0x20000023ff197230 */ /* 0x100fe20000004100 */
[----:B------:R-:W-:Y:S01]  /*1f70*/  FADD.FTZ R22, R24, -UR16 ;  /* 0x8000001018167e21 */ /* 0x000fe20008010000 */
[----:B------:R-:W-:Y:S01]  /*1f80*/  HADD2.F32 R24, -RZ, R35.H1_H1 ;  /* 0x30000023ff187230 */ /* 0x000fe20000004100 */
[----:B------:R-:W-:Y:S02]  /*1f90*/  FADD.FTZ R21, R28, -UR16 ;  /* 0x800000101c157e21 */ /* 0x000fe40008010000 */
        /* <DEDUP_REMOVED lines=21> */
.L_x_1590:
[----:B------:R-:W-:-:S04]  /*20f0*/  FMUL.FTZ R29, R25, R33 ;  /* 0x00000021191d7220 */ /* 0x000fc80000410000 */
[----:B------:R-:W-:Y:S02]  /*2100*/  FFMA.FTZ R28, R22, R29, R27 ;  /* 0x0000001d161c7223 */ /* 0x000fe4000001001b */
[----:B------:R-:W-:Y:S02]  /*2110*/  FADD.FTZ R26, R26, R29 ;  /* 0x0000001d1a1a7221 */ /* 0x000fe40000010000 */
[----:B------:R-:W-:Y:S02]  /*2120*/  FMUL.FTZ R29, R24, R0 ;  /* 0x00000000181d7220 */ /* 0x000fe40000410000 */
[----:B------:R-:W-:Y:S01]  /*2130*/  FFMA.FTZ R27, R19, R14, R23 ;  /* 0x0000000e131b7223 */ /* 0x000fe20000010017 */
[--C-:B------:R-:W-:Y:S01]  /*2140*/  HADD2.F32 R19, -RZ, R37.reuse.H0_H0 ;  /* 0x20000025ff137230 */ /* 0x100fe20000004100 */
[----:B------:R-:W-:Y:S02]  /*2150*/  FFMA.FTZ R23, R21, R29, R28 ;  /* 0x0000001d15177223 */ /* 0x000fe4000001001c */
[----:B------:R-:W-:Y:S01]  /*2160*/  FADD.FTZ R29, R29, R26 ;  /* 0x0000001a1d1d7221 */ /* 0x000fe20000010000 */
[----:B------:R-:W-:Y:S01]  /*2170*/  HADD2.F32 R26, -RZ, R37.H1_H1 ;  /* 0x30000025ff1a7230 */ /* 0x000fe20000004100 */
[----:B------:R-:W-:-:S04]  /*2180*/  FADD.FTZ R19, R19, -UR16 ;  /* 0x8000001013137e21 */ /* 0x000fc80008010000 */
[----:B------:R-:W-:Y:S02]  /*2190*/  FADD.FTZ R26, R26, -UR16 ;  /* 0x800000101a1a7e21 */ /* 0x000fe40008010000 */
[----:B------:R-:W-:Y:S01]  /*21a0*/  FMUL.FTZ R30, R19, UR12 ;  /* 0x0000000c131e7c20 */ /* 0x000fe20008410000 */
[--C-:B------:R-:W-:Y:S01]  /*21b0*/  HADD2.F32 R19, -RZ, R34.reuse.H1_H1 ;  /* 0x30000022ff137230 */ /* 0x100fe20000004100 */
[----:B------:R-:W-:Y:S01]  /*21c0*/  FMUL.FTZ R28, R26, UR12 ;  /* 0x0000000c1a1c7c20 */ /* 0x000fe20008410000 */
        /* <DEDUP_REMOVED lines=20> */
.L_x_1591:
        /* <DEDUP_REMOVED lines=85> */
.L_x_1593:
[----:B0-----:R-:W-:Y:S05]  /*2860*/  BSYNC B0 ;  /* 0x0000000000007941 */ /* 0x001fea0003800000 */
.L_x_1592:
        /* <DEDUP_REMOVED lines=41> */
.L_x_1595:
[----:B------:R-:W-:Y:S05]  /*2b00*/  BSYNC B0 ;  /* 0x0000000000007941 */ /* 0x000fea0003800000 */
.L_x_1594:
        /* <DEDUP_REMOVED lines=20> */
.L_x_1597:
[----:B------:R-:W-:Y:S05]  /*2c50*/  BSYNC B0 ;  /* 0x0000000000007941 */ /* 0x000fea0003800000 */
.L_x_1596:
        /* <DEDUP_REMOVED lines=31> */
.L_x_1600:
[----:B------:R-:W2:Y:S01]  /*2e50*/  LDG.E.STRONG.GPU R19, [R16.64] ;  /* 0x0000000e10137981 */ /* 0x000ea2000c1ef900 */
[----:B------:R-:W-:Y:S01]  /*2e60*/  YIELD ;  /* 0x0000000000007946 */ /* 0x000fe20003800000 */
[----:B--2---:R-:W-:Y:S01]  /*2e70*/  ISETP.NE.AND P6, PT, R19, R22, PT ;  /* 0x000000161300720c */ /* 0x004fe20003fc5270 */
[----:B------:R-:W-:-:S12]  /*2e80*/  CCTL.IVALL ;  /* 0x00000000ff00798f */ /* 0x000fd80002000000 */
[----:B------:R-:W-:Y:S05]  /*2e90*/  @P6 BRA `(.L_x_1600) ;  /* 0xffffffb000006947 */ /* 0x000fea000383ffff */
.L_x_1599:
        /* <DEDUP_REMOVED lines=26> */
.L_x_1604:
        /* <DEDUP_REMOVED lines=116> */
.L_x_1603:
        /* <DEDUP_REMOVED lines=64> */
.L_x_1605:
[----:B------:R-:W-:-:S04]  /*3b80*/  LOP3.LUT P6, RZ, R61, 0x1, RZ, 0xc0, !PT ;  /* 0x000000013dff7812 */ /* 0x000fc800078cc0ff */
[----:B------:R-:W-:-:S13]  /*3b90*/  ISETP.NE.OR P6, PT, RZ, UR4, P6 ;  /* 0x00000004ff007c0c */ /* 0x000fda000b7c5670 */
[----:B------:R-:W-:Y:S05]  /*3ba0*/  @!P6 BRA `(.L_x_1601) ;  /* 0x000002000000e947 */ /* 0x000fea0003800000 */
.L_x_1602:
        /* <DEDUP_REMOVED lines=32> */
.L_x_1601:
        /* <DEDUP_REMOVED lines=11> */
.L_x_1607:
[----:B------:R-:W-:Y:S05]  /*3e60*/  BSYNC B0 ;  /* 0x0000000000007941 */ /* 0x000fea0003800000 */
.L_x_1606:
        /* <DEDUP_REMOVED lines=17> */
.L_x_1598:
[----:B------:R-:W-:Y:S04]  /*3f80*/  @!P0 STS.64 [0x88], R14 ;  /* 0x0000880eff008388 */ /* 0x000fe80000000a00 */
[----:B------:R-:W-:Y:S01]  /*3f90*/  BAR.SYNC.DEFER_BLOCKING 0x0 ;  /* 0x0000000000007b1d */ /* 0x000fe20000010000 */
[----:B------:R-:W-:Y:S01]  /*3fa0*/  ISETP.NE.AND P6, PT, RZ, UR13, PT ;  /* 0x0000000dff007c0c */ /* 0x000fe2000bfc5270 */
[--C-:B0-----:R-:W-:Y:S01]  /*3fb0*/  HADD2.F32 R21, -RZ, R48.reuse.H0_H0 ;  /* 0x20000030ff157230 */ /* 0x101fe20000004100 */
[----:B------:R-:W-:Y:S01]  /*3fc0*/  SHF.R.U32.HI R18, RZ, 0x3, R59 ;  /* 0x00000003ff127819 */ /* 0x000fe2000001163b */
[----:B------:R-:W-:-:S02]  /*3fd0*/  HADD2.F32 R48, -RZ, R48.H1_H1 ;  /* 0x30000030ff307230 */ /* 0x000fc40000004100 */
[----:B------:R-:W-:Y:S01]  /*3fe0*/  HADD2.F32 R22, -RZ, R47.H0_H0 ;  /* 0x2000002fff167230 */ /* 0x000fe20000004100 */
[----:B------:R-:W-:Y:S01]  /*3ff0*/  FADD.FTZ R24, R21, -UR16 ;  /* 0x8000001015187e21 */ /* 0x000fe20008010000 */
[----:B------:R-:W-:Y:S01]  /*4000*/  HADD2.F32 R21, -RZ, R49.H0_H0 ;  /* 0x20000031ff157230 */ /* 0x000fe20000004100 */
[----:B------:R-:W-:Y:S01]  /*4010*/  IMAD.WIDE.U32 R18, R18, 0x24924925, RZ ;  /* 0x2492492512127825 */ /* 0x000fe200078e00ff */
[----:B------:R-:W-:Y:S02]  /*4020*/  HADD2.F32 R47, -RZ, R47.H1_H1 ;  /* 0x3000002fff2f7230 */ /* 0x000fe40000004100 */
[----:B------:R-:W-:Y:S01]  /*4030*/  HADD2.F32 R49, -RZ, R49.H1_H1 ;  /* 0x30000031ff317230 */ /* 0x000fe20000004100 */
[----:B------:R-:W-:Y:S02]  /*4040*/  FADD.FTZ R23, R48, -UR16 ;  /* 0x8000001030177e21 */ /* 0x000fe40008010000 */
[----:B------:R-:W-:Y:S02]  /*4050*/  IMAD R18, R13, c[0x0][0x1fc], R19 ;  /* 0x00007f000d127a24 */ /* 0x000fe400078e0213 */
[----:B------:R-:W-:-:S02]  /*4060*/  FMUL.FTZ R24, R24, UR12 ;  /* 0x0000000c18187c20 */ /* 0x000fc40008410000 */
[----:B------:R-:W-:Y:S01]  /*4070*/  FMUL.FTZ R23, R23, UR12 ;  /* 0x0000000c17177c20 */ /* 0x000fe20008410000 */
[----:B------:R-:W0:Y:S02]  /*4080*/  LDS.64 R16, [0x88] ;  /* 0x00008800ff107984 */ /* 0x000e240000000a00 */
[----:B0-----:R-:W-:Y:S02]  /*4090*/  FMUL.FTZ R19, R16, c[0x0][0x20c] ;  /* 0x0000830010137a20 */ /* 0x001fe40000410000 */
[----:B------:R-:W-:Y:S01]  /*40a0*/  FMUL.FTZ R20, R17, c[0x0][0x20c] ;  /* 0x0000830011147a20 */ /* 0x000fe20000410000 */
        /* <DEDUP_REMOVED lines=19> */
.L_x_1608:
        /* <DEDUP_REMOVED lines=18> */
.L_x_1610:
[----:B------:R-:W-:Y:S05]  /*4300*/  BSYNC B0 ;  /* 0x0000000000007941 */ /* 0x000fea0003800000 */
.L_x_1609:
        /* <DEDUP_REMOVED lines=27> */
.L_x_1611:
        /* <DEDUP_REMOVED lines=19> */
.L_x_1613:
[----:B------:R-:W-:Y:S05]  /*45f0*/  BSYNC B0 ;  /* 0x0000000000007941 */ /* 0x000fea0003800000 */
.L_x_1612:
[----:B------:R-:W-:Y:S01]  /*4600*/  ISETP.NE.AND P6, PT, RZ, UR13, PT ;  /* 0x0000000dff007c0c */ /* 0x000fe2000bfc5270 */
[----:B------:R-:W-:Y:S01]  /*4610*/  FADD.FTZ R24, R21, -UR16 ;  /* 0x8000001015187e21 */ /* 0x000fe20008010000 */
        /* <DEDUP_REMOVED lines=26> */
.L_x_1614:
        /* <DEDUP_REMOVED lines=18> */
.L_x_1616:
[----:B------:R-:W-:Y:S05]  /*48e0*/  BSYNC B0 ;  /* 0x0000000000007941 */ /* 0x000fea0003800000 */
.L_x_1615:
        /* <DEDUP_REMOVED lines=27> */
.L_x_1617:
        /* <DEDUP_REMOVED lines=18> */
.L_x_1619:
[----:B------:R-:W-:Y:S05]  /*4bc0*/  BSYNC B0 ;  /* 0x0000000000007941 */ /* 0x000fea0003800000 */
.L_x_1618:
        /* <DEDUP_REMOVED lines=27> */
.L_x_1620:
        /* <DEDUP_REMOVED lines=18> */
.L_x_1622:
[----:B------:R-:W-:Y:S05]  /*4ea0*/  BSYNC B0 ;  /* 0x0000000000007941 */ /* 0x000fea0003800000 */
.L_x_1621:
        /* <DEDUP_REMOVED lines=27> */
.L_x_1623:
        /* <DEDUP_REMOVED lines=18> */
.L_x_1625:
[----:B------:R-:W-:Y:S05]  /*5180*/  BSYNC B0 ;  /* 0x0000000000007941 */ /* 0x000fea0003800000 */
.L_x_1624:
        /* <DEDUP_REMOVED lines=27> */
.L_x_1626:
        /* <DEDUP_REMOVED lines=21> */
.L_x_1628:
[----:B------:R-:W-:Y:S05]  /*5490*/  BSYNC B0 ;  /* 0x0000000000007941 */ /* 0x000fea0003800000 */
.L_x_1627:
[--C-:B------:R-:W-:Y:S01]  /*54a0*/  HADD2.F32 R14, -RZ, R37.reuse.H0_H0 ;  /* 0x20000025ff0e7230 */ /* 0x100fe20000004100 */
[----:B------:R-:W-:Y:S01]  /*54b0*/  ISETP.GE.U32.AND P0, PT, R51, c[0x0][0x1e0], PT ;  /* 0x0000780033007a0c */ /* 0x000fe20003f06070 */
[----:B------:R-:W-:Y:S02]  /*54c0*/  HADD2.F32 R37, -RZ, R37.H1_H1 ;  /* 0x30000025ff257230 */ /* 0x000fe40000004100 */
[--C-:B0-----:R-:W-:Y:S01]  /*54d0*/  HADD2.F32 R15, -RZ, R34.reuse.H1_H1 ;  /* 0x30000022ff0f7230 */ /* 0x101fe20000004100 */
[----:B------:R-:W-:Y:S01]  /*54e0*/  ISETP.GE.AND.EX P0, PT, R2, c[0x0][0x1e4], PT, P0 ;  /* 0x0000790002007a0c */ /* 0x000fe20003f06300 */
[----:B------:R-:W-:Y:S01]  /*54f0*/  FADD.FTZ R16, R14, -UR16 ;  /* 0x800000100e107e21 */ /* 0x000fe20008010000 */
[----:B------:R-:W-:Y:S01]  /*5500*/  HADD2.F32 R14, -RZ, R34.H0_H0 ;  /* 0x20000022ff0e7230 */ /* 0x000fe20000004100 */
        /* <DEDUP_REMOVED lines=23> */
.L_x_1629:
        /* <DEDUP_REMOVED lines=17> */
.L_x_1631:
[----:B------:R-:W-:Y:S05]  /*5790*/  BSYNC B0 ;  /* 0x0000000000007941 */ /* 0x000fea0003800000 */
.L_x_1630:
[----:B------:R-:W-:Y:S01]  /*57a0*/  ULDC UR4, c[0x0][0x10] ;  /* 0x0000040000047ab9 */ /* 0x000fe20000000800 */
[----:B------:R-:W-:Y:S01]  /*57b0*/  IADD3 R50, R50, 0x1, RZ ;  /* 0x0000000132327810 */ /* 0x000fe20007ffe0ff */
[----:B------:R-:W-:-:S04]  /*57c0*/  UIADD3 UR7, UR7, UR4, URZ ;  /* 0x0000000407077290 */ /* 0x000fc8000fffe03f */
[----:B------:R-:W-:-:S06]  /*57d0*/  UISETP.GE.AND UP0, UPT, UR7, UR6, UPT ;  /* 0x000000060700728c */ /* 0x000fcc000bf06270 */
[----:B------:R-:W-:-:S13]  /*57e0*/  PLOP3.LUT P0, PT, PT, PT, UP0, 0x80, 0x0 ;  /* 0x000000000000781c */ /* 0x000fda0003f0f008 */
[----:B------:R-:W-:Y:S01]  /*57f0*/  @P0 CALL.REL.NOINC `(.L_x_1581) ;  /* 0x0000001000000944 */ /* 0x000fe20003c00000 */
[----:B------:R-:W-:Y:S05]  /*5800*/  BRA `(.L_x_1632) ;  /* 0xffffac1000007947 */ /* 0x000fea000383ffff */
.L_x_1581:
        /* <DEDUP_REMOVED lines=18> */
.L_x_1634:
[----:B------:R-:W-:Y:S05]  /*5930*/  BSYNC B0 ;  /* 0x0000000000007941 */ /* 0x000fea0003800000 */
.L_x_1633:
        /* <DEDUP_REMOVED lines=11> */
.L_x_1636:
[----:B------:R-:W2:Y:S01]  /*59f0*/  LDG.E.STRONG.GPU R5, [R2.64] ;  /* 0x0000000e02057981 */ /* 0x000ea2000c1ef900 */
[----:B------:R-:W-:Y:S01]  /*5a00*/  YIELD ;  /* 0x0000000000007946 */ /* 0x000fe20003800000 */
[----:B--2---:R-:W-:Y:S01]  /*5a10*/  ISETP.NE.AND P0, PT, R5, R0, PT ;  /* 0x000000000500720c */ /* 0x004fe20003f05270 */
[----:B------:R-:W-:-:S12]  /*5a20*/  CCTL.IVALL ;  /* 0x00000000ff00798f */ /* 0x000fd80002000000 */
[----:B------:R-:W-:Y:S05]  /*5a30*/  @P0 BRA `(.L_x_1636) ;  /* 0xffffffb000000947 */ /* 0x000fea000383ffff */
.L_x_1635:
        /* <DEDUP_REMOVED lines=25> */
.L_x_1637:
        /* <DEDUP_REMOVED lines=26> */
.L_x_1638:
        /* <DEDUP_REMOVED lines=9> */
.L_x_5631:


//--------------------- .text._Z35group_norm_nhwc_bwd_one_pass_kernelI11Fp16IOBf16WLi128ELi112ELi448EEv26Group_norm_nhwc_bwd_params --------------------------
	.section	.text._Z35group_norm_nhwc_bwd_one_pass_kernelI11Fp16IOBf16WLi128ELi112ELi448EEv26Group_norm_nhwc_bwd_params,"ax",@progbits
	.sectioninfo	@"SHI_REGISTERS=128"
	.align	128
        .global         _Z35group_norm_nhwc_bwd_one_pass_kernelI11Fp16IOBf16WLi128ELi112ELi448EEv26Group_norm_nhwc_bwd_params
        .type           _Z35group_norm_nhwc_bwd_one_pass_kernelI11Fp16IOBf16WLi128ELi112ELi448EEv26Group_norm_nhwc_bwd_params,@function
        .size           _Z35group_norm_nhwc_bwd_one_pass_kernelI11Fp16IOBf16WLi128ELi112ELi448EEv26Group_norm_nhwc_bwd_params,(.L_x_5632 - _Z35group_norm_nhwc_bwd_one_pass_kernelI11Fp16IOBf16WLi128ELi112ELi448EEv26Group_norm_nhwc_bwd_params)
        .other          _Z35group_norm_nhwc_bwd_one_pass_kernelI11Fp16IOBf16WLi128ELi112ELi448EEv26Group_norm_nhwc_bwd_params,@"STO_CUDA_ENTRY STV_DEFAULT"
_Z35group_norm_nhwc_bwd_one_pass_kernelI11Fp16IOBf16WLi128ELi112ELi448EEv26Group_norm_nhwc_bwd_params:
.text._Z35group_norm_nhwc_bwd_one_pass_kernelI11Fp16IOBf16WLi128ELi112ELi448EEv26Group_norm_nhwc_bwd_params:
        /* <DEDUP_REMOVED lines=109> */
.L_x_1722:
        /* <DEDUP_REMOVED lines=359> */
.L_x_1641:
[----:B0-2---:R-:W-:Y:S05]  /*1d40*/  BSYNC B0 ;  /* 0x0000000000007941 */ /* 0x005fea0003800000 */
.L_x_1640:
[----:B------:R-:W-:Y:S01]  /*1d50*/  ISETP.NE.AND P0, PT, RZ, UR9, PT ;  /* 0x00000009ff007c0c */ /* 0x000fe2000bf05270 */
[--C-:B-----5:R-:W-:Y:S01]  /*1d60*/  HADD2.F32 R29, -RZ, R57.reuse.H0_H0 ;  /* 0x20000039ff1d7230 */ /* 0x120fe20000004100 */
[----:B------:R-:W-:Y:S01]  /*1d70*/  LOP3.LUT R15, R15, 0xfffffeff, RZ, 0xc0, !PT ;  /* 0xfffffeff0f0f7812 */ /* 0x000fe200078ec0ff */
[----:B------:R-:W-:-:S02]  /*1d80*/  HADD2.F32 R31, -RZ, R57.H1_H1 ;  /* 0x30000039ff1f7230 */ /* 0x000fc40000004100 */
[--C-:B------:R-:W-:Y:S01]  /*1d90*/  HADD2.F32 R33, -RZ, R59.reuse.H0_H0 ;  /* 0x2000003bff217230 */ /* 0x100fe20000004100 */
[C---:B------:R-:W-:Y:S01]  /*1da0*/  FADD.FTZ R29, -R64.reuse, R29 ;  /* 0x0000001d401d7221 */ /* 0x040fe20000010100 */
[----:B------:R-:W-:Y:S01]  /*1db0*/  HADD2.F32 R35, -RZ, R59.H1_H1 ;  /* 0x3000003bff237230 */ /* 0x000fe20000004100 */
[C---:B------:R-:W-:Y:S01]  /*1dc0*/  FADD.FTZ R31, -R64.reuse, R31 ;  /* 0x0000001f401f7221 */ /* 0x040fe20000010100 */
[--C-:B------:R-:W-:Y:S01]  /*1dd0*/  HADD2.F32 R27, -RZ, R58.reuse.H0_H0 ;  /* 0x2000003aff1b7230 */ /* 0x100fe20000004100 */
[-C--:B------:R-:W-:Y:S01]  /*1de0*/  FMUL.FTZ R36, R29, R56.reuse ;  /* 0x000000381d247220 */ /* 0x080fe20000410000 */
[----:B------:R-:W-:Y:S01]  /*1df0*/  HADD2.F32 R26, -RZ, R58.H1_H1 ;  /* 0x3000003aff1a7230 */ /* 0x000fe20000004100 */
[C---:B------:R-:W-:Y:S01]  /*1e00*/  FADD.FTZ R41, -R64.reuse, R33 ;  /* 0x0000002140297221 */ /* 0x040fe20000010100 */
[--C-:B------:R-:W-:Y:S01]  /*1e10*/  HADD2.F32 R25, -RZ, R60.reuse.H0_H0 ;  /* 0x2000003cff197230 */ /* 0x100fe20000004100 */
[----:B------:R-:W-:Y:S01]  /*1e20*/  FADD.FTZ R43, -R64, R35 ;  /* 0x00000023402b7221 */ /* 0x000fe20000010100 */
        /* <DEDUP_REMOVED lines=22> */
.L_x_1642:
        /* <DEDUP_REMOVED lines=26> */
.L_x_1643:
[----:B------:R-:W-:Y:S01]  /*2130*/  FFMA.FTZ R34, R29, R33, R32 ;  /* 0x000000211d227223 */ /* 0x000fe20000010020 */
[--C-:B------:R-:W-:Y:S01]  /*2140*/  HADD2.F32 R37, -RZ, R61.reuse.H1_H1 ;  /* 0x3000003dff257230 */ /* 0x100fe20000004100 */
[----:B------:R-:W-:Y:S02]  /*2150*/  FADD.FTZ R32, RZ, R27 ;  /* 0x0000001bff207221 */ /* 0x000fe40000010000 */
[----:B------:R-:W-:Y:S01]  /*2160*/  FADD.FTZ R36, R33, R28 ;  /* 0x0000001c21247221 */ /* 0x000fe20000010000 */
[----:B------:R-:W-:Y:S01]  /*2170*/  HADD2.F32 R33, -RZ, R61.H0_H0 ;  /* 0x2000003dff217230 */ /* 0x000fe20000004100 */
[----:B------:R-:W-:Y:S02]  /*2180*/  FMUL.FTZ R35, R25, R88 ;  /* 0x0000005819237220 */ /* 0x000fe40000410000 */
[----:B------:R-:W-:-:S02]  /*2190*/  FFMA.FTZ R27, R30, R25, R44 ;  /* 0x000000191e1b7223 */ /* 0x000fc4000001002c */
[----:B------:R-:W-:Y:S02]  /*21a0*/  FADD.FTZ R28, R32, R25 ;  /* 0x00000019201c7221 */ /* 0x000fe40000010000 */
[----:B------:R-:W-:Y:S02]  /*21b0*/  FFMA.FTZ R25, R29, R26, RZ ;  /* 0x0000001a1d197223 */ /* 0x000fe400000100ff */
[----:B------:R-:W-:Y:S02]  /*21c0*/  FADD.FTZ R29, RZ, R26 ;  /* 0x0000001aff1d7221 */ /* 0x000fe40000010000 */
[----:B------:R-:W-:Y:S02]  /*21d0*/  FMUL.FTZ R26, R24, R91 ;  /* 0x0000005b181a7220 */ /* 0x000fe40000410000 */
[----:B------:R-:W-:Y:S02]  /*21e0*/  FFMA.FTZ R25, R31, R24, R25 ;  /* 0x000000181f197223 */ /* 0x000fe40000010019 */
[----:B------:R-:W-:-:S02]  /*21f0*/  FFMA.FTZ R30, R30, R35, R34 ;  /* 0x000000231e1e7223 */ /* 0x000fc40000010022 */
[----:B------:R-:W-:Y:S02]  /*2200*/  FADD.FTZ R24, R29, R24 ;  /* 0x000000181d187221 */ /* 0x000fe40000010000 */
[C---:B------:R-:W-:Y:S02]  /*2210*/  FADD.FTZ R33, -R64.reuse, R33 ;  /* 0x0000002140217221 */ /* 0x040fe40000010100 */
[----:B------:R-:W-:Y:S02]  /*2220*/  FADD.FTZ R29, -R64, R37 ;  /* 0x00000025401d7221 */ /* 0x000fe40000010100 */
        /* <DEDUP_REMOVED lines=25> */
.L_x_1644:
[----:B------:R-:W-:Y:S01]  /*23c0*/  FADD.FTZ R33, R26, R35 ;  /* 0x000000231a217221 */ /* 0x000fe20000010000 */
[--C-:B------:R-:W-:Y:S01]  /*23d0*/  HADD2.F32 R35, -RZ, R63.reuse.H0_H0 ;  /* 0x2000003fff237230 */ /* 0x100fe20000004100 */
[----:B------:R-:W-:Y:S01]  /*23e0*/  FMUL.FTZ R32, R31, R88 ;  /* 0x000000581f207220 */ /* 0x000fe20000410000 */
        /* <DEDUP_REMOVED lines=34> */
.L_x_1645:
[----:B------:R-:W-:Y:S01]  /*2610*/  FMUL.FTZ R32, R29, R88 ;  /* 0x000000581d207220 */ /* 0x000fe20000410000 */
[----:B------:R-:W-:Y:S01]  /*2620*/  HADD2.F32 R35, -RZ, R70.H1_H1 ;  /* 0x30000046ff237230 */ /* 0x000fe20000004100 */
[----:B------:R-:W-:Y:S01]  /*2630*/  FADD.FTZ R33, R26, R33 ;  /* 0x000000211a217221 */ /* 0x000fe20000010000 */
[--C-:B------:R-:W-:Y:S01]  /*2640*/  HADD2.F32 R37, -RZ, R71.reuse.H0_H0 ;  /* 0x20000047ff257230 */ /* 0x100fe20000004100 */
[----:B------:R-:W-:Y:S01]  /*2650*/  FADD.FTZ R28, R28, R29 ;  /* 0x0000001d1c1c7221 */ /* 0x000fe20000010000 */
[----:B------:R-:W-:Y:S01]  /*2660*/  HADD2.F32 R26, -RZ, R71.H1_H1 ;  /* 0x30000047ff1a7230 */ /* 0x000fe20000004100 */
[C---:B------:R-:W-:Y:S02]  /*2670*/  FFMA.FTZ R27, R40.reuse, R29, R27 ;  /* 0x0000001d281b7223 */ /* 0x040fe4000001001b */
[----:B------:R-:W-:Y:S01]  /*2680*/  FFMA.FTZ R29, R40, R32, R43 ;  /* 0x00000020281d7223 */ /* 0x000fe2000001002b */
[----:B------:R-:W-:Y:S01]  /*2690*/  HADD2.F32 R43, -RZ, R74.H0_H0 ;  /* 0x2000004aff2b7230 */ /* 0x000fe20000004100 */
[----:B------:R-:W-:-:S02]  /*26a0*/  FADD.FTZ R24, R24, R31 ;  /* 0x0000001f18187221 */ /* 0x000fc40000010000 */
[----:B------:R-:W-:Y:S02]  /*26b0*/  FFMA.FTZ R25, R30, R31, R25 ;  /* 0x0000001f1e197223 */ /* 0x000fe40000010019 */
[----:B------:R-:W-:Y:S01]  /*26c0*/  FADD.FTZ R32, R33, R32 ;  /* 0x0000002021207221 */ /* 0x000fe20000010000 */
[----:B------:R-:W-:Y:S01]  /*26d0*/  HADD2.F32 R33, -RZ, R70.H0_H0 ;  /* 0x20000046ff217230 */ /* 0x000fe20000004100 */
[----:B------:R-:W-:-:S04]  /*26e0*/  FMUL.FTZ R31, R31, R91 ;  /* 0x0000005b1f1f7220 */ /* 0x000fc80000410000 */
[----:B------:R-:W-:Y:S02]  /*26f0*/  FFMA.FTZ R30, R30, R31, R29 ;  /* 0x0000001f1e1e7223 */ /* 0x000fe4000001001d */
[C---:B------:R-:W-:Y:S02]  /*2700*/  FADD.FTZ R33, -R64.reuse, R33 ;  /* 0x0000002140217221 */ /* 0x040fe40000010100 */
[----:B------:R-:W-:Y:S02]  /*2710*/  FADD.FTZ R29, -R64, R35 ;  /* 0x00000023401d7221 */ /* 0x000fe40000010100 */
        /* <DEDUP_REMOVED lines=22> */
.L_x_1646:
[----:B------:R-:W-:Y:S01]  /*2880*/  FFMA.FTZ R32, R42, R37, R27 ;  /* 0x000000252a207223 */ /* 0x000fe2000001001b */
[----:B------:R-:W-:Y:S01]  /*2890*/  HADD2.F32 R27, -RZ, R74.H1_H1 ;  /* 0x3000004aff1b7230 */ /* 0x000fe20000004100 */
[----:B------:R-:W-:Y:S02]  /*28a0*/  FMUL.FTZ R33, R37, R88 ;  /* 0x0000005825217220 */ /* 0x000fe40000410000 */
[----:B------:R-:W-:Y:S02]  /*28b0*/  FADD.FTZ R43, -R64, R43 ;  /* 0x0000002b402b7221 */ /* 0x000fe40000010100 */
[----:B------:R-:W-:Y:S01]  /*28c0*/  FFMA.FTZ R34, R42, R33, R30 ;  /* 0x000000212a227223 */ /* 0x000fe2000001001e */
[--C-:B------:R-:W-:Y:S01]  /*28d0*/  HADD2.F32 R30, -RZ, R75.reuse.H1_H1 ;  /* 0x3000004bff1e7230 */ /* 0x100fe20000004100 */
[----:B------:R-:W-:Y:S01]  /*28e0*/  FADD.FTZ R36, R31, R33 ;  /* 0x000000211f247221 */ /* 0x000fe20000010000 */
[----:B------:R-:W-:Y:S01]  /*28f0*/  HADD2.F32 R31, -RZ, R75.H0_H0 ;  /* 0x2000004bff1f7230 */ /* 0x000fe20000004100 */
[----:B------:R-:W-:-:S02]  /*2900*/  FADD.FTZ R33, -R64, R27 ;  /* 0x0000001b40217221 */ /* 0x000fc40000010100 */
[----:B------:R-:W-:Y:S02]  /*2910*/  FADD.FTZ R28, R28, R37 ;  /* 0x000000251c1c7221 */ /* 0x000fe40000010000 */
        /* <DEDUP_REMOVED lines=22> */
.L_x_1647:
[----:B------:R-:W-:Y:S01]  /*2a80*/  FFMA.FTZ R37, R29, R35, R34 ;  /* 0x000000231d257223 */ /* 0x000fe20000010022 */
[--C-:B------:R-:W-:Y:S01]  /*2a90*/  HADD2.F32 R39, -RZ, R76.reuse.H0_H0 ;  /* 0x2000004cff277230 */ /* 0x100fe20000004100 */
[----:B------:R-:W-:Y:S01]  /*2aa0*/  FMUL.FTZ R34, R31, R88 ;  /* 0x000000581f227220 */ /* 0x000fe20000410000 */
[----:B------:R-:W-:Y:S01]  /*2ab0*/  HADD2.F32 R41, -RZ, R76.H1_H1 ;  /* 0x3000004cff297230 */ /* 0x000fe20000004100 */
[----:B------:R-:W-:Y:S02]  /*2ac0*/  FADD.FTZ R35, R35, R36 ;  /* 0x0000002423237221 */ /* 0x000fe40000010000 */
[----:B------:R-:W-:Y:S02]  /*2ad0*/  FFMA.FTZ R25, R29, R26, R25 ;  /* 0x0000001a1d197223 */ /* 0x000fe40000010019 */
[----:B------:R-:W-:Y:S01]  /*2ae0*/  FADD.FTZ R29, R24, R26 ;  /* 0x0000001a181d7221 */ /* 0x000fe20000010000 */
[----:B------:R-:W-:Y:S01]  /*2af0*/  HADD2.F32 R26, -RZ, R77.H1_H1 ;  /* 0x3000004dff1a7230 */ /* 0x000fe20000004100 */
[----:B------:R-:W-:-:S02]  /*2b00*/  FFMA.FTZ R24, R27, R34, R37 ;  /* 0x000000221b187223 */ /* 0x000fc40000010025 */
[----:B------:R-:W-:Y:S02]  /*2b10*/  FADD.FTZ R35, R35, R34 ;  /* 0x0000002223237221 */ /* 0x000fe40000010000 */
[----:B------:R-:W-:Y:S02]  /*2b20*/  FMUL.FTZ R34, R30, R91 ;  /* 0x0000005b1e227220 */ /* 0x000fe40000410000 */
[----:B------:R-:W-:Y:S02]  /*2b30*/  FFMA.FTZ R32, R27, R31, R32 ;  /* 0x0000001f1b207223 */ /* 0x000fe40000010020 */
[C---:B------:R-:W-:Y:S02]  /*2b40*/  FADD.FTZ R39, -R64.reuse, R39 ;  /* 0x0000002740277221 */ /* 0x040fe40000010100 */
[----:B------:R-:W-:Y:S02]  /*2b50*/  FADD.FTZ R27, -R64, R41 ;  /* 0x00000029401b7221 */ /* 0x000fe40000010100 */
[----:B------:R-:W-:-:S02]  /*2b60*/  FFMA.FTZ R37, R33, R34, R24 ;  /* 0x0000002221257223 */ /* 0x000fc40000010018 */
[----:B------:R-:W-:Y:S01]  /*2b70*/  FADD.FTZ R34, R34, R35 ;  /* 0x0000002322227221 */ /* 0x000fe20000010000 */
        /* <DEDUP_REMOVED lines=22> */
.L_x_1648:
[--C-:B------:R-:W-:Y:S01]  /*2ce0*/  HADD2.F32 R41, -RZ, R78.reuse.H0_H0 ;  /* 0x2000004eff297230 */ /* 0x100fe20000004100 */
[----:B------:R-:W-:Y:S01]  /*2cf0*/  FMUL.FTZ R39, R35, R88 ;  /* 0x0000005823277220 */ /* 0x000fe20000410000 */
[----:B------:R-:W-:Y:S01]  /*2d00*/  HADD2.F32 R43, -RZ, R78.H1_H1 ;  /* 0x3000004eff2b7230 */ /* 0x000fe20000004100 */
[----:B------:R-:W-:Y:S01]  /*2d10*/  FADD.FTZ R42, R28, R31 ;  /* 0x0000001f1c2a7221 */ /* 0x000fe20000010000 */
[--C-:B------:R-:W-:Y:S01]  /*2d20*/  HADD2.F32 R31, -RZ, R79.reuse.H0_H0 ;  /* 0x2000004fff1f7230 */ /* 0x100fe20000004100 */
[C---:B------:R-:W-:Y:S01]  /*2d30*/  FADD.FTZ R41, -R64.reuse, R41 ;  /* 0x0000002940297221 */ /* 0x040fe20000010100 */
[----:B------:R-:W-:Y:S01]  /*2d40*/  HADD2.F32 R36, -RZ, R79.H1_H1 ;  /* 0x3000004fff247230 */ /* 0x000fe20000004100 */
[----:B------:R-:W-:Y:S02]  /*2d50*/  FADD.FTZ R43, -R64, R43 ;  /* 0x0000002b402b7221 */ /* 0x000fe40000010100 */
[----:B------:R-:W-:-:S02]  /*2d60*/  FFMA.FTZ R38, R24, R39, R37 ;  /* 0x0000002718267223 */ /* 0x000fc40000010025 */
        /* <DEDUP_REMOVED lines=23> */
.L_x_1649:
[----:B------:R-:W-:Y:S01]  /*2ee0*/  FFMA.FTZ R38, R27, R40, R38 ;  /* 0x000000281b267223 */ /* 0x000fe20000010026 */
[--C-:B------:R-:W-:Y:S01]  /*2ef0*/  HADD2.F32 R41, -RZ, R80.reuse.H1_H1 ;  /* 0x30000050ff297230 */ /* 0x100fe20000004100 */
[----:B------:R-:W-:Y:S01]  /*2f00*/  FADD.FTZ R40, R40, R37 ;  /* 0x0000002528287221 */ /* 0x000fe20000010000 */
[----:B------:R-:W-:Y:S01]  /*2f10*/  HADD2.F32 R43, -RZ, R81.H0_H0 ;  /* 0x20000051ff2b7230 */ /* 0x000fe20000004100 */
[----:B------:R-:W-:Y:S01]  /*2f20*/  FFMA.FTZ R37, R33, R30, R25 ;  /* 0x0000001e21257223 */ /* 0x000fe20000010019 */
[----:B------:R-:W-:Y:S01]  /*2f30*/  HADD2.F32 R33, -RZ, R80.H0_H0 ;  /* 0x20000050ff217230 */ /* 0x000fe20000004100 */
[----:B------:R-:W-:Y:S02]  /*2f40*/  FMUL.FTZ R39, R31, R88 ;  /* 0x000000581f277220 */ /* 0x000fe40000410000 */
[----:B------:R-:W-:-:S02]  /*2f50*/  FADD.FTZ R29, R29, R30 ;  /* 0x0000001e1d1d7221 */ /* 0x000fc40000010000 */
[----:B------:R-:W-:Y:S02]  /*2f60*/  FFMA.FTZ R25, R28, R39, R38 ;  /* 0x000000271c197223 */ /* 0x000fe40000010026 */
[----:B------:R-:W-:Y:S01]  /*2f70*/  FADD.FTZ R39, R40, R39 ;  /* 0x0000002728277221 */ /* 0x000fe20000010000 */
[----:B------:R-:W-:Y:S01]  /*2f80*/  HADD2.F32 R40, -RZ, R81.H1_H1 ;  /* 0x30000051ff287230 */ /* 0x000fe20000004100 */
[----:B------:R-:W-:Y:S02]  /*2f90*/  FMUL.FTZ R30, R36, R91 ;  /* 0x0000005b241e7220 */ /* 0x000fe40000410000 */
[C---:B------:R-:W-:Y:S02]  /*2fa0*/  FADD.FTZ R33, -R64.reuse, R33 ;  /* 0x0000002140217221 */ /* 0x040fe40000010100 */
[----:B------:R-:W-:Y:S02]  /*2fb0*/  FADD.FTZ R41, -R64, R41 ;  /* 0x0000002940297221 */ /* 0x000fe40000010100 */
[----:B------:R-:W-:-:S02]  /*2fc0*/  FFMA.FTZ R32, R24, R35, R32 ;  /* 0x0000002318207223 */ /* 0x000fc40000010020 */
[----:B------:R-:W-:Y:S02]  /*2fd0*/  FFMA.FTZ R25, R34, R30, R25 ;  /* 0x0000001e22197223 */ /* 0x000fe40000010019 */
        /* <DEDUP_REMOVED lines=22> */
.L_x_1650:
[----:B------:R-:W-:Y:S01]  /*3140*/  FADD.FTZ R42, R42, R35 ;  /* 0x000000232a2a7221 */ /* 0x000fe20000010000 */
[--C-:B------:R-:W-:Y:S01]  /*3150*/  HADD2.F32 R39, -RZ, R82.reuse.H0_H0 ;  /* 0x20000052ff277230 */ /* 0x100fe20000004100 */
[----:B------:R-:W-:Y:S01]  /*3160*/  FMUL.FTZ R33, R43, R88 ;  /* 0x000000582b217220 */ /* 0x000fe20000410000 */
[----:B------:R-:W-:Y:S01]  /*3170*/  HADD2.F32 R35, -RZ, R82.H1_H1 ;  /* 0x30000052ff237230 */ /* 0x000fe20000004100 */
[----:B------:R-:W-:Y:S02]  /*3180*/  FMUL.FTZ R46, R40, R91 ;  /* 0x0000005b282e7220 */ /* 0x000fe40000410000 */
[C---:B------:R-:W-:Y:S02]  /*3190*/  FADD.FTZ R39, -R64.reuse, R39 ;  /* 0x0000002740277221 */ /* 0x040fe40000010100 */
[----:B------:R-:W-:-:S02]  /*31a0*/  FADD.FTZ R35, -R64, R35 ;  /* 0x0000002340237221 */ /* 0x000fc40000010100 */
[----:B------:R-:W-:Y:S01]  /*31b0*/  FFMA.FTZ R30, R38, R33, R25 ;  /* 0x00000021261e7223 */ /* 0x000fe20000010019 */
[--C-:B------:R-:W-:Y:S01]  /*31c0*/  HADD2.F32 R25, -RZ, R83.reuse.H0_H0 ;  /* 0x20000053ff197230 */ /* 0x100fe20000004100 */
[----:B------:R-:W-:Y:S01]  /*31d0*/  FADD.FTZ R33, R24, R33 ;  /* 0x0000002118217221 */ /* 0x000fe20000010000 */
[----:B------:R-:W-:Y:S01]  /*31e0*/  HADD2.F32 R24, -RZ, R83.H1_H1 ;  /* 0x30000053ff187230 */ /* 0x000fe20000004100 */
        /* <DEDUP_REMOVED lines=21> */
.L_x_1651:
[----:B------:R-:W-:Y:S02]  /*3340*/  FFMA.FTZ R30, R41, R46, R30 ;  /* 0x0000002e291e7223 */ /* 0x000fe4000001001e */
[----:B------:R-:W-:Y:S02]  /*3350*/  FMUL.FTZ R45, R25, R88 ;  /* 0x00000058192d7220 */ /* 0x000fe40000410000 */
[----:B------:R-:W-:Y:S01]  /*3360*/  FFMA.FTZ R37, R27, R26, R37 ;  /* 0x0000001a1b257223 */ /* 0x000fe20000010025 */
[--C-:B------:R-:W-:Y:S01]  /*3370*/  HADD2.F32 R27, -RZ, R84.reuse.H0_H0 ;  /* 0x20000054ff1b7230 */ /* 0x100fe20000004100 */
[----:B------:R-:W-:Y:S01]  /*3380*/  FADD.FTZ R39, R29, R26 ;  /* 0x0000001a1d277221 */ /* 0x000fe20000010000 */
[----:B------:R-:W-:Y:S01]  /*3390*/  HADD2.F32 R29, -RZ, R84.H1_H1 ;  /* 0x30000054ff1d7230 */ /* 0x000fe20000004100 */
[----:B------:R-:W-:-:S02]  /*33a0*/  FADD.FTZ R46, R46, R33 ;  /* 0x000000212e2e7221 */ /* 0x000fc40000010000 */
[----:B------:R-:W-:Y:S02]  /*33b0*/  FFMA.FTZ R30, R44, R45, R30 ;  /* 0x0000002d2c1e7223 */ /* 0x000fe4000001001e */
[----:B------:R-:W-:Y:S02]  /*33c0*/  FADD.FTZ R45, R46, R45 ;  /* 0x0000002d2e2d7221 */ /* 0x000fe40000010000 */
[----:B------:R-:W-:Y:S02]  /*33d0*/  FMUL.FTZ R26, R24, R91 ;  /* 0x0000005b181a7220 */ /* 0x000fe40000410000 */
[C---:B------:R-:W-:Y:S02]  /*33e0*/  FADD.FTZ R27, -R64.reuse, R27 ;  /* 0x0000001b401b7221 */ /* 0x040fe40000010100 */
[----:B------:R-:W-:Y:S01]  /*33f0*/  FADD.FTZ R33, -R64, R29 ;  /* 0x0000001d40217221 */ /* 0x000fe20000010100 */
[--C-:B------:R-:W-:Y:S01]  /*3400*/  HADD2.F32 R29, -RZ, R85.reuse.H0_H0 ;  /* 0x20000055ff1d7230 */ /* 0x100fe20000004100 */
[----:B------:R-:W-:Y:S01]  /*3410*/  FFMA.FTZ R46, R28, R31, R32 ;  /* 0x0000001f1c2e7223 */ /* 0x000fe20000010020 */
[----:B------:R-:W-:Y:S01]  /*3420*/  HADD2.F32 R28, -RZ, R85.H1_H1 ;  /* 0x30000055ff1c7230 */ /* 0x000fe20000004100 */
        /* <DEDUP_REMOVED lines=23> */
.L_x_1652:
[----:B------:R-:W-:Y:S01]  /*35a0*/  FADD.FTZ R42, R42, R31 ;  /* 0x0000001f2a2a7221 */ /* 0x000fe20000010000 */
[--C-:B------:R-:W-:Y:S01]  /*35b0*/  HADD2.F32 R33, -RZ, R86.reuse.H0_H0 ;  /* 0x20000056ff217230 */ /* 0x100fe20000004100 */
[----:B------:R-:W-:Y:S01]  /*35c0*/  FMUL.FTZ R47, R29, R88 ;  /* 0x000000581d2f7220 */ /* 0x000fe20000410000 */
[----:B------:R-:W-:Y:S01]  /*35d0*/  HADD2.F32 R31, -RZ, R86.H1_H1 ;  /* 0x30000056ff1f7230 */ /* 0x000fe20000004100 */
[----:B------:R-:W-:Y:S02]  /*35e0*/  FMUL.FTZ R48, R28, R91 ;  /* 0x0000005b1c307220 */ /* 0x000fe40000410000 */
[C---:B------:R-:W-:Y:S01]  /*35f0*/  FADD.FTZ R49, -R64.reuse, R33 ;  /* 0x0000002140317221 */ /* 0x040fe20000010100 */
[----:B------:R-:W-:Y:S01]  /*3600*/  HADD2.F32 R33, -RZ, R87.H0_H0 ;  /* 0x20000057ff217230 */ /* 0x000fe20000004100 */
[----:B------:R-:W-:-:S02]  /*3610*/  FADD.FTZ R51, -R64, R31 ;  /* 0x0000001f40337221 */ /* 0x000fc40000010100 */
[----:B------:R-:W-:Y:S02]  /*3620*/  FFMA.FTZ R45, R27, R47, R30 ;  /* 0x0000002f1b2d7223 */ /* 0x000fe4000001001e */
        /* <DEDUP_REMOVED lines=23> */
.L_x_1653:
[----:B------:R-:W-:Y:S02]  /*37a0*/  FMUL.FTZ R50, R33, R88 ;  /* 0x0000005821327220 */ /* 0x000fe40000410000 */
[----:B------:R-:W-:Y:S02]  /*37b0*/  FADD.FTZ R51, R48, R47 ;  /* 0x0000002f30337221 */ /* 0x000fe40000010000 */
[----:B------:R-:W-:Y:S02]  /*37c0*/  FFMA.FTZ R49, R26, R48, R45 ;  /* 0x000000301a317223 */ /* 0x000fe4000001002d */
[----:B------:R-:W-:Y:S02]  /*37d0*/  FFMA.FTZ R45, R34, R36, R37 ;  /* 0x00000024222d7223 */ /* 0x000fe40000010025 */
[----:B------:R-:W-:Y:S01]  /*37e0*/  FADD.FTZ R47, R39, R36 ;  /* 0x00000024272f7221 */ /* 0x000fe20000010000 */
[--C-:B------:R-:W-:Y:S01]  /*37f0*/  HADD2.F32 R39, -RZ, R16.reuse.H0_H0 ;  /* 0x20000010ff277230 */ /* 0x100fe20000004100 */
[----:B------:R-:W-:Y:S01]  /*3800*/  FADD.FTZ R37, R51, R50 ;  /* 0x0000003233257221 */ /* 0x000fe20000010000 */
[----:B------:R-:W-:Y:S01]  /*3810*/  HADD2.F32 R51, -RZ, R16.H1_H1 ;  /* 0x30000010ff337230 */ /* 0x000fe20000004100 */
[----:B------:R-:W-:-:S02]  /*3820*/  FFMA.FTZ R49, R31, R50, R49 ;  /* 0x000000321f317223 */ /* 0x000fc40000010031 */
[----:B------:R-:W-:Y:S02]  /*3830*/  FMUL.FTZ R48, R32, R91 ;  /* 0x0000005b20307220 */ /* 0x000fe40000410000 */
[C---:B------:R-:W-:Y:S01]  /*3840*/  FADD.FTZ R53, -R64.reuse, R39 ;  /* 0x0000002740357221 */ /* 0x040fe20000010100 */
[--C-:B------:R-:W-:Y:S01]  /*3850*/  HADD2.F32 R39, -RZ, R17.reuse.H0_H0 ;  /* 0x20000011ff277230 */ /* 0x100fe20000004100 */
[----:B------:R-:W-:Y:S02]  /*3860*/  FADD.FTZ R51, -R64, R51 ;  /* 0x0000003340337221 */ /* 0x000fe40000010100 */
[----:B------:R-:W-:Y:S02]  /*3870*/  FFMA.FTZ R49, R30, R48, R49 ;  /* 0x000000301e317223 */ /* 0x000fe40000010031 */
[----:B------:R-:W-:Y:S01]  /*3880*/  FADD.FTZ R48, R48, R37 ;  /* 0x0000002530307221 */ /* 0x000fe20000010000 */
[----:B------:R-:W-:Y:S01]  /*3890*/  HADD2.F32 R37, -RZ, R17.H1_H1 ;  /* 0x30000011ff257230 */ /* 0x000fe20000004100 */
[----:B------:R-:W-:-:S02]  /*38a0*/  FFMA.FTZ R46, R38, R43, R46 ;  /* 0x0000002b262e7223 */ /* 0x000fc4000001002e */
        /* <DEDUP_REMOVED lines=21> */
.L_x_1654:
[----:B------:R-:W-:Y:S02]  /*3a00*/  FMUL.FTZ R51, R39, R88 ;  /* 0x0000005827337220 */ /* 0x000fe40000410000 */
[----:B------:R-:W-:Y:S01]  /*3a10*/  FADD.FTZ R38, R42, R43 ;  /* 0x0000002b2a267221 */ /* 0x000fe20000010000 */
[--C-:B------:R-:W-:Y:S01]  /*3a20*/  HADD2.F32 R43, -RZ, R18.reuse.H0_H0 ;  /* 0x20000012ff2b7230 */ /* 0x100fe20000004100 */
[----:B------:R-:W-:Y:S02]  /*3a30*/  FFMA.FTZ R50, R41, R40, R45 ;  /* 0x0000002829327223 */ /* 0x000fe4000001002d */
[----:B------:R-:W-:Y:S02]  /*3a40*/  FFMA.FTZ R49, R36, R51, R49 ;  /* 0x0000003324317223 */ /* 0x000fe40000010031 */
[----:B------:R-:W-:Y:S01]  /*3a50*/  FADD.FTZ R42, R48, R51 ;  /* 0x00000033302a7221 */ /* 0x000fe20000010000 */
[----:B------:R-:W-:Y:S01]  /*3a60*/  HADD2.F32 R51, -RZ, R18.H1_H1 ;  /* 0x30000012ff337230 */ /* 0x000fe20000004100 */
[----:B------:R-:W-:-:S02]  /*3a70*/  FMUL.FTZ R41, R37, R91 ;  /* 0x0000005b25297220 */ /* 0x000fc40000410000 */
[----:B------:R-:W-:Y:S02]  /*3a80*/  FADD.FTZ R45, R47, R40 ;  /* 0x000000282f2d7221 */ /* 0x000fe40000010000 */
[----:B------:R-:W-:Y:S02]  /*3a90*/  FFMA.FTZ R48, R34, R41, R49 ;  /* 0x0000002922307223 */ /* 0x000fe40000010031 */
[----:B------:R-:W-:Y:S01]  /*3aa0*/  FADD.FTZ R49, R41, R42 ;  /* 0x0000002a29317221 */ /* 0x000fe20000010000 */
[--C-:B------:R-:W-:Y:S01]  /*3ab0*/  HADD2.F32 R42, -RZ, R19.reuse.H1_H1 ;  /* 0x30000013ff2a7230 */ /* 0x100fe20000004100 */
[C---:B------:R-:W-:Y:S01]  /*3ac0*/  FADD.FTZ R41, -R64.reuse, R43 ;  /* 0x0000002b40297221 */ /* 0x040fe20000010100 */
[----:B------:R-:W-:Y:S01]  /*3ad0*/  HADD2.F32 R43, -RZ, R19.H0_H0 ;  /* 0x20000013ff2b7230 */ /* 0x000fe20000004100 */
        /* <DEDUP_REMOVED lines=22> */
.L_x_1655:
[----:B------:R-:W-:Y:S01]  /*3c40*/  FMUL.FTZ R52, R43, R88 ;  /* 0x000000582b347220 */ /* 0x000fe20000410000 */
[--C-:B------:R-:W-:Y:S01]  /*3c50*/  HADD2.F32 R51, -RZ, R20.reuse.H0_H0 ;  /* 0x20000014ff337230 */ /* 0x100fe20000004100 */
[----:B------:R-:W-:Y:S01]  /*3c60*/  FFMA.FTZ R46, R44, R25, R46 ;  /* 0x000000192c2e7223 */ /* 0x000fe2000001002e */
[----:B------:R-:W-:Y:S01]  /*3c70*/  HADD2.F32 R53, -RZ, R20.H1_H1 ;  /* 0x30000014ff357230 */ /* 0x000fe20000004100 */
[----:B------:R-:W-:Y:S01]  /*3c80*/  FFMA.FTZ R47, R35, R24, R50 ;  /* 0x00000018232f7223 */ /* 0x000fe20000010032 */
[----:B------:R-:W-:Y:S01]  /*3c90*/  HADD2.F32 R50, -RZ, R21.H1_H1 ;  /* 0x30000015ff327230 */ /* 0x000fe20000004100 */
[----:B------:R-:W-:-:S02]  /*3ca0*/  FFMA.FTZ R35, R41, R52, R48 ;  /* 0x0000003429237223 */ /* 0x000fc40000010030 */
[----:B------:R-:W-:Y:S02]  /*3cb0*/  FMUL.FTZ R44, R42, R91 ;  /* 0x0000005b2a2c7220 */ /* 0x000fe40000410000 */
[----:B------:R-:W-:Y:S02]  /*3cc0*/  FADD.FTZ R49, R49, R52 ;  /* 0x0000003431317221 */ /* 0x000fe40000010000 */
[C---:B------:R-:W-:Y:S02]  /*3cd0*/  FADD.FTZ R51, -R64.reuse, R51 ;  /* 0x0000003340337221 */ /* 0x040fe40000010100 */
[----:B------:R-:W-:Y:S02]  /*3ce0*/  FADD.FTZ R53, -R64, R53 ;  /* 0x0000003540357221 */ /* 0x000fe40000010100 */
[----:B------:R-:W-:Y:S02]  /*3cf0*/  FFMA.FTZ R35, R40, R44, R35 ;  /* 0x0000002c28237223 */ /* 0x000fe40000010023 */
[----:B------:R-:W-:-:S02]  /*3d00*/  FADD.FTZ R44, R44, R49 ;  /* 0x000000312c2c7221 */ /* 0x000fc40000010000 */
[-C--:B------:R-:W-:Y:S01]  /*3d10*/  FMUL.FTZ R48, R51, R56.reuse ;  /* 0x0000003833307220 */ /* 0x080fe20000410000 */
[----:B------:R-:W-:Y:S01]  /*3d20*/  HADD2.F32 R51, -RZ, R21.H0_H0 ;  /* 0x20000015ff337230 */ /* 0x000fe20000004100 */
        /* <DEDUP_REMOVED lines=20> */
.L_x_1656:
[----:B------:R-:W-:Y:S02]  /*3e70*/  FMUL.FTZ R53, R51, R88 ;  /* 0x0000005833357220 */ /* 0x000fe40000410000 */
[----:B------:R-:W-:Y:S02]  /*3e80*/  FMUL.FTZ R54, R50, R91 ;  /* 0x0000005b32367220 */ /* 0x000fe40000410000 */
[----:B------:R-:W-:Y:S01]  /*3e90*/  FFMA.FTZ R52, R48, R53, R35 ;  /* 0x0000003530347223 */ /* 0x000fe20000010023 */
[--C-:B------:R-:W-:Y:S01]  /*3ea0*/  HADD2.F32 R35, -RZ, R22.reuse.H0_H0 ;  /* 0x20000016ff237230 */ /* 0x100fe20000004100 */
[----:B------:R-:W-:Y:S01]  /*3eb0*/  FADD.FTZ R53, R44, R53 ;  /* 0x000000352c357221 */ /* 0x000fe20000010000 */
[----:B------:R-:W-:Y:S01]  /*3ec0*/  HADD2.F32 R44, -RZ, R23.H1_H1 ;  /* 0x30000017ff2c7230 */ /* 0x000fe20000004100 */
[----:B------:R-:W-:Y:S02]  /*3ed0*/  FFMA.FTZ R55, R49, R54, R52 ;  /* 0x0000003631377223 */ /* 0x000fe40000010034 */
[----:B------:R-:W-:Y:S01]  /*3ee0*/  FADD.FTZ R54, R54, R53 ;  /* 0x0000003536367221 */ /* 0x000fe20000010000 */
[----:B------:R-:W-:Y:S01]  /*3ef0*/  HADD2.F32 R53, -RZ, R22.H1_H1 ;  /* 0x30000016ff357230 */ /* 0x000fe20000004100 */
[----:B------:R-:W-:-:S04]  /*3f00*/  FADD.FTZ R35, -R64, R35 ;  /* 0x0000002340237221 */ /* 0x000fc80000010100 */
        /* <DEDUP_REMOVED lines=23> */
.L_x_1657:
        /* <DEDUP_REMOVED lines=99> */
.L_x_1659:
[----:B0-----:R-:W-:Y:S05]  /*46b0*/  BSYNC B0 ;  /* 0x0000000000007941 */ /* 0x001fea0003800000 */
.L_x_1658:
        /* <DEDUP_REMOVED lines=41> */
.L_x_1661:
[----:B------:R-:W-:Y:S05]  /*4950*/  BSYNC B0 ;  /* 0x0000000000007941 */ /* 0x000fea0003800000 */
.L_x_1660:
        /* <DEDUP_REMOVED lines=16> */
.L_x_1663:
[----:B------:R-:W-:Y:S05]  /*4a60*/  BSYNC B0 ;  /* 0x0000000000007941 */ /* 0x000fea0003800000 */
.L_x_1662:
        /* <DEDUP_REMOVED lines=31> */
.L_x_1666:
[----:B------:R-:W2:Y:S01]  /*4c60*/  LDG.E.STRONG.GPU R28, [R24.64] ;  /* 0x00000006181c7981 */ /* 0x000ea2000c1ef900 */
[----:B------:R-:W-:Y:S01]  /*4c70*/  YIELD ;  /* 0x0000000000007946 */ /* 0x000fe20003800000 */
[----:B--2---:R-:W-:Y:S01]  /*4c80*/  ISETP.NE.AND P6, PT, R28, R31, PT ;  /* 0x0000001f1c00720c */ /* 0x004fe20003fc5270 */
[----:B------:R-:W-:-:S12]  /*4c90*/  CCTL.IVALL ;  /* 0x00000000ff00798f */ /* 0x000fd80002000000 */
[----:B------:R-:W-:Y:S05]  /*4ca0*/  @P6 BRA `(.L_x_1666) ;  /* 0xffffffb000006947 */ /* 0x000fea000383ffff */
.L_x_1665:
        /* <DEDUP_REMOVED lines=23> */
.L_x_1670:
        /* <DEDUP_REMOVED lines=115> */
.L_x_1669:
        /* <DEDUP_REMOVED lines=63> */
.L_x_1671:
[----:B------:R-:W-:-:S04]  /*5940*/  LOP3.LUT P6, RZ, R15, 0x1, RZ, 0xc0, !PT ;  /* 0x000000010fff7812 */ /* 0x000fc800078cc0ff */
[----:B------:R-:W-:-:S13]  /*5950*/  ISETP.NE.OR P6, PT, R25, RZ, P6 ;  /* 0x000000ff1900720c */ /* 0x000fda00037c5670 */
[----:B------:R-:W-:Y:S05]  /*5960*/  @!P6 BRA `(.L_x_1667) ;  /* 0x000001f00000e947 */ /* 0x000fea0003800000 */
.L_x_1668:
        /* <DEDUP_REMOVED lines=31> */
.L_x_1667:
        /* <DEDUP_REMOVED lines=10> */
.L_x_1673:
[----:B------:R-:W-:Y:S05]  /*5c00*/  BSYNC B0 ;  /* 0x0000000000007941 */ /* 0x000fea0003800000 */
.L_x_1672:
        /* <DEDUP_REMOVED lines=17> */
.L_x_1664:
[----:B------:R-:W-:Y:S04]  /*5d20*/  @!P0 STS.64 [0x88], R72 ;  /* 0x00008848ff008388 */ /* 0x000fe80000000a00 */
[----:B------:R-:W-:Y:S01]  /*5d30*/  BAR.SYNC.DEFER_BLOCKING 0x0 ;  /* 0x0000000000007b1d */ /* 0x000fe20000010000 */
[----:B------:R-:W-:Y:S01]  /*5d40*/  ISETP.NE.AND P6, PT, RZ, UR9, PT ;  /* 0x00000009ff007c0c */ /* 0x000fe2000bfc5270 */
[--C-:B------:R-:W-:Y:S01]  /*5d50*/  HADD2.F32 R31, -RZ, R57.reuse.H0_H0 ;  /* 0x20000039ff1f7230 */ /* 0x100fe20000004100 */
        /* <DEDUP_REMOVED lines=8> */
[----:B0-----:R-:W0:Y:S02]  /*5de0*/  LDS.64 R24, [0x88] ;  /* 0x00008800ff187984 */ /* 0x001e240000000a00 */
        /* <DEDUP_REMOVED lines=25> */
.L_x_1674:
        /* <DEDUP_REMOVED lines=19> */
.L_x_1676:
[----:B------:R-:W-:Y:S05]  /*60b0*/  BSYNC B0 ;  /* 0x0000000000007941 */ /* 0x000fea0003800000 */
.L_x_1675:
[----:B------:R-:W-:Y:S01]  /*60c0*/  ISETP.NE.AND P0, PT, RZ, UR9, PT ;  /* 0x00000009ff007c0c */ /* 0x000fe2000bf05270 */
[C---:B0-----:R-:W-:Y:S01]  /*60d0*/  FADD.FTZ R25, -R64.reuse, R31 ;  /* 0x0000001f40197221 */ /* 0x041fe20000010100 */
[--C-:B------:R-:W-:Y:S01]  /*60e0*/  HADD2.F32 R33, -RZ, R60.reuse.H0_H0 ;  /* 0x2000003cff217230 */ /* 0x100fe20000004100 */
[----:B------:R-:W-:Y:S01]  /*60f0*/  FADD.FTZ R59, -R64, R59 ;  /* 0x0000003b403b7221 */ /* 0x000fe20000010100 */
[--C-:B------:R-:W-:Y:S01]  /*6100*/  HADD2.F32 R31, -RZ, R61.reuse.H0_H0 ;  /* 0x2000003dff1f7230 */ /* 0x100fe20000004100 */
[-C--:B------:R-:W-:Y:S01]  /*6110*/  FMUL.FTZ R38, R25, R56.reuse ;  /* 0x0000003819267220 */ /* 0x080fe20000410000 */
[----:B------:R-:W-:Y:S01]  /*6120*/  HADD2.F32 R60, -RZ, R60.H1_H1 ;  /* 0x3000003cff3c7230 */ /* 0x000fe20000004100 */
        /* <DEDUP_REMOVED lines=21> */
.L_x_1677:
        /* <DEDUP_REMOVED lines=19> */
.L_x_1679:
[----:B------:R-:W-:Y:S05]  /*63b0*/  BSYNC B0 ;  /* 0x0000000000007941 */ /* 0x000fea0003800000 */
.L_x_1678:
        /* <DEDUP_REMOVED lines=28> */
.L_x_1680:
        /* <DEDUP_REMOVED lines=19> */
.L_x_1682:
[----:B------:R-:W-:Y:S05]  /*66b0*/  BSYNC B0 ;  /* 0x0000000000007941 */ /* 0x000fea0003800000 */
.L_x_1681:
        /* <DEDUP_REMOVED lines=28> */
.L_x_1683:
        /* <DEDUP_REMOVED lines=19> */
.L_x_1685:
[----:B------:R-:W-:Y:S05]  /*69b0*/  BSYNC B0 ;  /* 0x0000000000007941 */ /* 0x000fea0003800000 */
.L_x_1684:
        /* <DEDUP_REMOVED lines=28> */
.L_x_1686:
        /* <DEDUP_REMOVED lines=19> */
.L_x_1688:
[----:B------:R-:W-:Y:S05]  /*6cb0*/  BSYNC B0 ;  /* 0x0000000000007941 */ /* 0x000fea0003800000 */
.L_x_1687:
        /* <DEDUP_REMOVED lines=28> */
.L_x_1689:
        /* <DEDUP_REMOVED lines=19> */
.L_x_1691:
[----:B------:R-:W-:Y:S05]  /*6fb0*/  BSYNC B0 ;  /* 0x0000000000007941 */ /* 0x000fea0003800000 */
.L_x_1690:
        /* <DEDUP_REMOVED lines=28> */
.L_x_1692:
        /* <DEDUP_REMOVED lines=19> */
.L_x_1694:
[----:B------:R-:W-:Y:S05]  /*72b0*/  BSYNC B0 ;  /* 0x0000000000007941 */ /* 0x000fea0003800000 */
.L_x_1693:
        /* <DEDUP_REMOVED lines=28> */
.L_x_1695:
        /* <DEDUP_REMOVED lines=18> */
.L_x_1697:
[----:B------:R-:W-:Y:S05]  /*75a0*/  BSYNC B0 ;  /* 0x0000000000007941 */ /* 0x000fea0003800000 */
.L_x_1696:
        /* <DEDUP_REMOVED lines=27> */
.L_x_1698:
        /* <DEDUP_REMOVED lines=18> */
.L_x_1700:
[----:B------:R-:W-:Y:S05]  /*7880*/  BSYNC B0 ;  /* 0x0000000000007941 */ /* 0x000fea0003800000 */
.L_x_1699:
        /* <DEDUP_REMOVED lines=27> */
.L_x_1701:
        /* <DEDUP_REMOVED lines=18> */
.L_x_1703:
[----:B------:R-:W-:Y:S05]  /*7b60*/  BSYNC B0 ;  /* 0x0000000000007941 */ /* 0x000fea0003800000 */
.L_x_1702:
        /* <DEDUP_REMOVED lines=27> */
.L_x_1704:
        /* <DEDUP_REMOVED lines=18> */
.L_x_1706:
[----:B------:R-:W-:Y:S05]  /*7e40*/  BSYNC B0 ;  /* 0x0000000000007941 */ /* 0x000fea0003800000 */
.L_x_1705:
        /* <DEDUP_REMOVED lines=27> */
.L_x_1707:
        /* <DEDUP_REMOVED lines=18> */
.L_x_1709:
[----:B------:R-:W-:Y:S05]  /*8120*/  BSYNC B0 ;  /* 0x0000000000007941 */ /* 0x000fea0003800000 */
.L_x_1708:
        /* <DEDUP_REMOVED lines=27> */
.L_x_1710:
        /* <DEDUP_REMOVED lines=23> */
.L_x_1712:
[----:B------:R-:W-:Y:S05]  /*8450*/  BSYNC B0 ;  /* 0x0000000000007941 */ /* 0x000fea0003800000 */
.L_x_1711:
        /* <DEDUP_REMOVED lines=27> */
.L_x_1713:
        /* <DEDUP_REMOVED lines=23> */
.L_x_1715:
[----:B------:R-:W-:Y:S05]  /*8780*/  BSYNC B0 ;  /* 0x0000000000007941 */ /* 0x000fea0003800000 */
.L_x_1714:
        /* <DEDUP_REMOVED lines=27> */
.L_x_1716:
        /* <DEDUP_REMOVED lines=25> */
.L_x_1718:
[----:B------:R-:W-:Y:S05]  /*8ad0*/  BSYNC B0 ;  /* 0x0000000000007941 */ /* 0x000fea0003800000 */
.L_x_1717:
        /* <DEDUP_REMOVED lines=25> */
.L_x_1719:
        /* <DEDUP_REMOVED lines=20> */
.L_x_1721:
[----:B------:R-:W-:Y:S05]  /*8db0*/  BSYNC B0 ;  /* 0x0000000000007941 */ /* 0x000fea0003800000 */
.L_x_1720:
[----:B------:R-:W-:Y:S02]  /*8dc0*/  IADD3 R6, R6, c[0x0][0x10], RZ ;  /* 0x0000040006067a10 */ /* 0x000fe40007ffe0ff */
[----:B------:R-:W-:Y:S02]  /*8dd0*/  IADD3 R5, R5, 0x1, RZ ;  /* 0x0000000105057810 */ /* 0x000fe40007ffe0ff */
[----:B------:R-:W-:-:S13]  /*8de0*/  ISETP.GE.AND P0, PT, R6, UR4, PT ;  /* 0x0000000406007c0c */ /* 0x000fda000bf06270 */
[----:B------:R-:W-:Y:S01]  /*8df0*/  @P0 CALL.REL.NOINC `(.L_x_1639) ;  /* 0x0000001000000944 */ /* 0x000fe20003c00000 */
[----:B------:R-:W-:Y:S05]  /*8e00*/  BRA `(.L_x_1722) ;  /* 0xffff78c000007947 */ /* 0x000fea000383ffff */
.L_x_1639:
        /* <DEDUP_REMOVED lines=18> */
.L_x_1724:
[----:B------:R-:W-:Y:S05]  /*8f30*/  BSYNC B0 ;  /* 0x0000000000007941 */ /* 0x000fea0003800000 */
.L_x_1723:
        /* <DEDUP_REMOVED lines=11> */
.L_x_1726:
[----:B------:R-:W2:Y:S01]  /*8ff0*/  LDG.E.STRONG.GPU R7, [R4.64] ;  /* 0x0000000604077981 */ /* 0x000ea2000c1ef900 */
[----:B------:R-:W-:Y:S01]  /*9000*/  YIELD ;  /* 0x0000000000007946 */ /* 0x000fe20003800000 */
[----:B--2---:R-:W-:Y:S01]  /*9010*/  ISETP.NE.AND P0, PT, R7, R0, PT ;  /* 0x000000000700720c */ /* 0x004fe20003f05270 */
[----:B------:R-:W-:-:S12]  /*9020*/  CCTL.IVALL ;  /* 0x00000000ff00798f */ /* 0x000fd80002000000 */
[----:B------:R-:W-:Y:S05]  /*9030*/  @P0 BRA `(.L_x_1726) ;  /* 0xffffffb000000947 */ /* 0x000fea000383ffff */
.L_x_1725:
        /* <DEDUP_REMOVED lines=25> */
.L_x_1727:
        /* <DEDUP_REMOVED lines=26> */
.L_x_1728:
        /* <DEDUP_REMOVED lines=9> */
.L_x_5632:


//--------------------- .text._Z35group_norm_nhwc_bwd_one_pass_kernelI11Fp16IOBf16WLi256ELi112ELi448EEv26Group_norm_nhwc_bwd_params --------------------------
	.section	.text._Z35group_norm_nhwc_bwd_one_pass_kernelI11Fp16IOBf16WLi256ELi112ELi448EEv26Group_norm_nhwc_bwd_params,"ax",@progbits
	.sectioninfo	@"SHI_REGISTERS=128"
	.align	128
        .global         _Z35group_norm_nhwc_bwd_one_pass_kernelI11Fp16IOBf16WLi256ELi112ELi448EEv26Group_norm_nhwc_bwd_params
        .type           _Z35group_norm_nhwc_bwd_one_pass_kernelI11Fp16IOBf16WLi256ELi112ELi448EEv26Group_norm_nhwc_bwd_params,@function
        .size           _Z35group_norm_nhwc_bwd_one_pass_kernelI11Fp16IOBf16WLi256ELi112ELi448EEv26Group_norm_nhwc_bwd_params,(.L_x_5633 - _Z35group_norm_nhwc_bwd_one_pass_kernelI11Fp16IOBf16WLi256ELi112ELi448EEv26Group_norm_nhwc_bwd_params)
        .other          _Z35group_norm_nhwc_bwd_one_pass_kernelI11Fp16IOBf16WLi256ELi112ELi448EEv26Group_norm_nhwc_bwd_params,@"STO_CUDA_ENTRY STV_DEFAULT"
_Z35group_norm_nhwc_bwd_one_pass_kernelI11Fp16IOBf16WLi256ELi112ELi448EEv26Group_norm_nhwc_bwd_params:
.text._Z35group_norm_nhwc_bwd_one_pass_kernelI11Fp16IOBf16WLi256ELi112ELi448EEv26Group_norm_nhwc_bwd_params:
        /* <DEDUP_REMOVED lines=190> */
.L_x_1876:
        /* <DEDUP_REMOVED lines=429> */
[C---:B------:R-:W-:Y:S02]  /*26b0*/  @P1 IADD3.X R33, R34.reuse, c[0x0][0x184], RZ, P0, !PT ;  /* 0x0000610022211a10 */ /* 0x040fe400007fe4ff */
        /* <DEDUP_REMOVED lines=119> */
[----:B------:R-:W-:Y:S01]  /*2e30*/  LOP3.LUT R3, R3, 0xffbfffff, RZ, 0xc0, !PT ;  /* 0xffbfffff03037812 */ /* 0x000fe200078ec0ff */
[----:B------:R-:W-:Y:S01]  /*2e40*/  CS2R R92, SRZ ;  /* 0x00000000005c7805 */ /* 0x000fe2000001ff00 */
[----:B------:R-:W-:-:S02]  /*2e50*/  LOP3.LUT P4, RZ, R72, 0x4, RZ, 0xc0, !PT ;  /* 0x0000000448ff7812 */ /* 0x000fc4000788c0ff */
[----:B------:R-:W-:Y:S02]  /*2e60*/  @P6 IADD3.X R55, R59, c[0x0][0x184], RZ, P0, !PT ;  /* 0x000061003b376a10 */ /* 0x000fe400007fe4ff */
[----:B------:R-:W-:Y:S01]  /*2e70*/  @P6 IADD3 R58, P0, R58, c[0x0][0x178], RZ ;  /* 0x00005e003a3a6a10 */ /* 0x000fe20007f1e0ff */
[----:B------:R0:W5:Y:S01]  /*2e80*/  @P3 LDG.E R92, [R22.64] ;  /* 0x00000012165c3981 */ /* 0x000162000c1e1900 */
[----:B------:R-:W-:Y:S02]  /*2e90*/  @P6 LOP3.LUT R3, R3, 0x400000, RZ, 0xfc, !PT ;  /* 0x0040000003036812 */ /* 0x000fe400078efcff */
[----:B------:R-:W-:Y:S02]  /*2ea0*/  @P6 IADD3.X R59, R59, c[0x0][0x17c], RZ, P0, !PT ;  /* 0x00005f003b3b6a10 */ /* 0x000fe400007fe4ff */
[----:B------:R-:W-:Y:S02]  /*2eb0*/  LOP3.LUT P5, RZ, R72, 0x1, RZ, 0xc0, !PT ;  /* 0x0000000148ff7812 */ /* 0x000fe400078ac0ff */
[----:B------:R-:W-:Y:S01]  /*2ec0*/  SHF.R.S32.HI R77, RZ, 0x1f, R114 ;  /* 0x0000001fff4d7819 */ /* 0x000fe20000011472 */
[----:B------:R-:W-:Y:S01]  /*2ed0*/  HFMA2.MMA R89, -RZ, RZ, 0, 0 ;  /* 0x00000000ff597435 */ /* 0x000fe200000001ff */
[C---:B------:R-:W-:Y:S01]  /*2ee0*/  LOP3.LUT P6, RZ, R3.reuse, 0x8000, RZ, 0xc0, !PT ;  /* 0x0000800003ff7812 */ /* 0x040fe200078cc0ff */
[----:B0-----:R-:W-:Y:S01]  /*2ef0*/  CS2R R22, SRZ ;  /* 0x0000000000167805 */ /* 0x001fe2000001ff00 */
[----:B------:R0:W5:Y:S05]  /*2f00*/  @P1 LDG.E R91, [R26.64] ;  /* 0x000000121a5b1981 */ /* 0x00016a000c1e1900 */
[----:B------:R3:W5:Y:S01]  /*2f10*/  @P4 LDG.E R22, [R96.64] ;  /* 0x0000001260164981 */ /* 0x000762000c1e1900 */
[----:B------:R-:W-:-:S02]  /*2f20*/  LOP3.LUT P3, RZ, R3, 0x80000000, RZ, 0xc0, !PT ;  /* 0x8000000003ff7812 */ /* 0x000fc4000786c0ff */
[----:B------:R-:W-:Y:S01]  /*2f30*/  SHF.R.S32.HI R72, RZ, 0x1f, R113 ;  /* 0x0000001fff487819 */ /* 0x000fe20000011471 */
[----:B------:R4:W5:Y:S04]  /*2f40*/  @P2 LDG.E R89, [R64.64] ;  /* 0x0000001240592981 */ /* 0x000968000c1e1900 */
[----:B------:R0:W5:Y:S01]  /*2f50*/  @P6 LDG.E R23, [R60.64] ;  /* 0x000000123c176981 */ /* 0x000162000c1e1900 */
[----:B---3--:R-:W-:-:S05]  /*2f60*/  CS2R R96, SRZ ;  /* 0x0000000000607805 */ /* 0x008fca000001ff00 */
[----:B------:R3:W5:Y:S04]  /*2f70*/  @P3 LDG.E R93, [R66.64] ;  /* 0x00000012425d3981 */ /* 0x000768000c1e1900 */
[----:B------:R1:W5:Y:S01]  /*2f80*/  @P4 LDG.E R96, [R68.64] ;  /* 0x0000001244604981 */ /* 0x000362000c1e1900 */
[----:B0-----:R-:W-:Y:S02]  /*2f90*/  @P5 MOV R60, R44 ;  /* 0x0000002c003c5202 */ /* 0x001fe40000000f00 */
[----:B------:R-:W-:Y:S01]  /*2fa0*/  @P5 MOV R61, R43 ;  /* 0x0000002b003d5202 */ /* 0x000fe20000000f00 */
[----:B------:R0:W5:Y:S01]  /*2fb0*/  @P6 LDG.E R97, [R24.64] ;  /* 0x0000001218616981 */ /* 0x000162000c1e1900 */
[----:B-1----:R-:W-:-:S03]  /*2fc0*/  @P5 IMAD R68, R77, c[0x0][0x1d8], RZ ;  /* 0x000076004d445a24 */ /* 0x002fc600078e02ff */
[----:B------:R-:W-:-:S04]  /*2fd0*/  @P5 IMAD.WIDE.U32 R60, R114, c[0x0][0x1d8], R60 ;  /* 0x00007600723c5a25 */ /* 0x000fc800078e003c */
[----:B------:R-:W-:-:S05]  /*2fe0*/  @P5 IMAD R68, R114, c[0x0][0x1dc], R68 ;  /* 0x0000770072445a24 */ /* 0x000fca00078e0244 */
[----:B------:R-:W-:-:S04]  /*2ff0*/  @P5 IADD3 R61, R61, R68, RZ ;  /* 0x000000443d3d5210 */ /* 0x000fc80007ffe0ff */
[C---:B------:R-:W-:Y:S02]  /*3000*/  @P5 SHF.L.U64.HI R61, R60.reuse, 0x1, R61 ;  /* 0x000000013c3d5819 */ /* 0x040fe4000001023d */
[----:B------:R-:W-:Y:S02]  /*3010*/  @P5 SHF.L.U32 R60, R60, 0x1, RZ ;  /* 0x000000013c3c5819 */ /* 0x000fe400000006ff */
[C---:B------:R-:W-:Y:S02]  /*3020*/  LOP3.LUT P4, RZ, R3.reuse, 0x40000000, RZ, 0xc0, !PT ;  /* 0x4000000003ff7812 */ /* 0x040fe4000788c0ff */
[----:B------:R-:W-:Y:S02]  /*3030*/  @P5 IADD3 R68, P0, R60, c[0x0][0x180], RZ ;  /* 0x000060003c445a10 */ /* 0x000fe40007f1e0ff */
[----:B------:R-:W-:Y:S01]  /*3040*/  LOP3.LUT R3, R3, 0xff7fffff, RZ, 0xc0, !PT ;  /* 0xff7fffff03037812 */ /* 0x000fe200078ec0ff */
[----:B0-----:R-:W-:Y:S01]  /*3050*/  CS2R R24, SRZ ;  /* 0x0000000000187805 */ /* 0x001fe2000001ff00 */
[----:B------:R-:W-:-:S02]  /*3060*/  @P5 IADD3.X R69, R61, c[0x0][0x184], RZ, P0, !PT ;  /* 0x000061003d455a10 */ /* 0x000fc400007fe4ff */
[----:B------:R-:W-:Y:S02]  /*3070*/  @P5 IADD3 R60, P0, R60, c[0x0][0x178], RZ ;  /* 0x00005e003c3c5a10 */ /* 0x000fe40007f1e0ff */
[----:B------:R-:W-:Y:S01]  /*3080*/  @P5 LOP3.LUT R3, R3, 0x800000, RZ, 0xfc, !PT ;  /* 0x0080000003035812 */ /* 0x000fe200078efcff */
[----:B------:R0:W5:Y:S01]  /*3090*/  @P3 LDG.E R24, [R98.64] ;  /* 0x0000001262183981 */ /* 0x000162000c1e1900 */
[----:B------:R-:W-:Y:S02]  /*30a0*/  @P5 IADD3.X R61, R61, c[0x0][0x17c], RZ, P0, !PT ;  /* 0x00005f003d3d5a10 */ /* 0x000fe400007fe4ff */
[C---:B------:R-:W-:Y:S01]  /*30b0*/  LOP3.LUT P5, RZ, R3.reuse, 0x800, RZ, 0xc0, !PT ;  /* 0x0000080003ff7812 */ /* 0x040fe200078ac0ff */
[----:B------:R1:W5:Y:S01]  /*30c0*/  @P1 LDG.E R25, [R62.64] ;  /* 0x000000123e191981 */ /* 0x000362000c1e1900 */
[C---:B------:R-:W-:Y:S02]  /*30d0*/  LOP3.LUT P3, RZ, R3.reuse, 0x20000000, RZ, 0xc0, !PT ;  /* 0x2000000003ff7812 */ /* 0x040fe4000786c0ff */
[----:B------:R-:W-:-:S02]  /*30e0*/  LOP3.LUT P6, RZ, R3, 0x400, RZ, 0xc0, !PT ;  /* 0x0000040003ff7812 */ /* 0x000fc400078cc0ff */
[----:B------:R-:W-:Y:S01]  /*30f0*/  LOP3.LUT R3, R3, 0xfeffffff, RZ, 0xc0, !PT ;  /* 0xfeffffff03037812 */ /* 0x000fe200078ec0ff */
[----:B------:R-:W-:Y:S01]  /*3100*/  CS2R R26, SRZ ;  /* 0x00000000001a7805 */ /* 0x000fe2000001ff00 */
[----:B---3--:R-:W-:Y:S01]  /*3110*/  @P4 IMAD R66, R72, c[0x0][0x1d8], RZ ;  /* 0x0000760048424a24 */ /* 0x008fe200078e02ff */
[----:B------:R-:W-:Y:S01]  /*3120*/  HFMA2.MMA R77, -RZ, RZ, 0, 0 ;  /* 0x00000000ff4d7435 */ /* 0x000fe200000001ff */
[----:B-1----:R-:W-:Y:S02]  /*3130*/  @P4 MOV R62, R44 ;  /* 0x0000002c003e4202 */ /* 0x002fe40000000f00 */
[----:B------:R-:W-:Y:S02]  /*3140*/  @P4 MOV R63, R43 ;  /* 0x0000002b003f4202 */ /* 0x000fe40000000f00 */
[----:B------:R-:W-:Y:S01]  /*3150*/  @P4 LOP3.LUT R3, R3, 0x1000000, RZ, 0xfc, !PT ;  /* 0x0100000003034812 */ /* 0x000fe200078efcff */
[C---:B------:R-:W-:Y:S01]  /*3160*/  @P4 IMAD R66, R113.reuse, c[0x0][0x1dc], R66 ;  /* 0x0000770071424a24 */ /* 0x040fe200078e0242 */
[----:B------:R1:W5:Y:S01]  /*3170*/  @P2 LDG.E R26, [R94.64] ;  /* 0x000000125e1a2981 */ /* 0x000362000c1e1900 */
[----:B------:R-:W-:Y:S01]  /*3180*/  @P4 IMAD.WIDE.U32 R62, R113, c[0x0][0x1d8], R62 ;  /* 0x00007600713e4a25 */ /* 0x000fe200078e003e */
[----:B------:R-:W-:-:S02]  /*3190*/  LOP3.LUT P1, RZ, R3, 0x10000000, RZ, 0xc0, !PT ;  /* 0x1000000003ff7812 */ /* 0x000fc4000782c0ff */
[----:B------:R-:W-:Y:S01]  /*31a0*/  SHF.R.S32.HI R72, RZ, 0x1f, R112 ;  /* 0x0000001fff487819 */ /* 0x000fe20000011470 */
[----:B------:R3:W5:Y:S01]  /*31b0*/  @P5 LDG.E R27, [R56.64] ;  /* 0x00000012381b5981 */ /* 0x000762000c1e1900 */
[----:B------:R-:W-:Y:S02]  /*31c0*/  LOP3.LUT P2, RZ, R3, 0x8000000, RZ, 0xc0, !PT ;  /* 0x0800000003ff7812 */ /* 0x000fe4000784c0ff */
[----:B------:R-:W-:Y:S01]  /*31d0*/  @P4 IADD3 R63, R63, R66, RZ ;  /* 0x000000423f3f4210 */ /* 0x000fe20007ffe0ff */
[----:B----4-:R-:W-:Y:S01]  /*31e0*/  @P3 IMAD R64, R72, c[0x0][0x1d8], RZ ;  /* 0x0000760048403a24 */ /* 0x010fe200078e02ff */
[----:B------:R4:W5:Y:S01]  /*31f0*/  @P5 LDG.E R77, [R28.64] ;  /* 0x000000121c4d5981 */ /* 0x000962000c1e1900 */
[----:B------:R-:W-:Y:S02]  /*3200*/  MOV R75, RZ ;  /* 0x000000ff004b7202 */ /* 0x000fe40000000f00 */
[----:B---3--:R-:W-:Y:S02]  /*3210*/  @P3 MOV R56, R44 ;  /* 0x0000002c00383202 */ /* 0x008fe40000000f00 */
[----:B------:R-:W-:Y:S01]  /*3220*/  @P3 MOV R57, R43 ;  /* 0x0000002b00393202 */ /* 0x000fe20000000f00 */
[----:B------:R-:W-:Y:S01]  /*3230*/  @P3 IMAD R64, R112, c[0x0][0x1dc], R64 ;  /* 0x0000770070403a24 */ /* 0x000fe200078e0240 */
[C---:B------:R-:W-:Y:S01]  /*3240*/  @P4 SHF.L.U64.HI R63, R62.reuse, 0x1, R63 ;  /* 0x000000013e3f4819 */ /* 0x040fe2000001023f */
[----:B----4-:R-:W-:Y:S01]  /*3250*/  CS2R R28, SRZ ;  /* 0x00000000001c7805 */ /* 0x010fe2000001ff00 */
[----:B------:R-:W-:Y:S01]  /*3260*/  @P4 SHF.L.U32 R62, R62, 0x1, RZ ;  /* 0x000000013e3e4819 */ /* 0x000fe200000006ff */
[----:B------:R-:W-:Y:S01]  /*3270*/  @P3 IMAD.WIDE.U32 R56, R112, c[0x0][0x1d8], R56 ;  /* 0x0000760070383a25 */ /* 0x000fe200078e0038 */
[----:B------:R-:W-:Y:S01]  /*3280*/  SHF.R.S32.HI R72, RZ, 0x1f, R111 ;  /* 0x0000001fff487819 */ /* 0x000fe2000001146f */
[----:B------:R3:W5:Y:S01]  /*3290*/  @P6 LDG.E R75, [R38.64] ;  /* 0x00000012264b6981 */ /* 0x000762000c1e1900 */
[----:B------:R-:W-:-:S02]  /*32a0*/  @P4 IADD3 R66, P0, R62, c[0x0][0x180], RZ ;  /* 0x000060003e424a10 */ /* 0x000fc40007f1e0ff */
[----:B------:R-:W-:Y:S01]  /*32b0*/  @P3 IADD3 R57, R57, R64, RZ ;  /* 0x0000004039393210 */ /* 0x000fe20007ffe0ff */
[----:B------:R4:W5:Y:S01]  /*32c0*/  @P1 LDG.E R29, [R32.64] ;  /* 0x00000012201d1981 */ /* 0x000962000c1e1900 */
[----:B------:R-:W-:Y:S02]  /*32d0*/  @P4 IADD3.X R67, R63, c[0x0][0x184], RZ, P0, !PT ;  /* 0x000061003f434a10 */ /* 0x000fe400007fe4ff */
[----:B------:R-:W-:Y:S01]  /*32e0*/  @P4 IADD3 R62, P0, R62, c[0x0][0x178], RZ ;  /* 0x00005e003e3e4a10 */ /* 0x000fe20007f1e0ff */
[----:B------:R0:W5:Y:S01]  /*32f0*/  @P6 LDG.E R28, [R70.64] ;  /* 0x00000012461c6981 */ /* 0x000162000c1e1900 */
[----:B---3--:R-:W-:Y:S01]  /*3300*/  @P2 IMAD R38, R72, c[0x0][0x1d8], RZ ;  /* 0x0000760048262a24 */ /* 0x008fe200078e02ff */
[----:B----4-:R-:W-:Y:S02]  /*3310*/  @P2 MOV R32, R44 ;  /* 0x0000002c00202202 */ /* 0x010fe40000000f00 */
[----:B------:R-:W-:Y:S01]  /*3320*/  @P2 MOV R33, R43 ;  /* 0x0000002b00212202 */ /* 0x000fe20000000f00 */
[----:B------:R-:W-:Y:S01]  /*3330*/  @P2 IMAD R38, R111, c[0x0][0x1dc], R38 ;  /* 0x000077006f262a24 */ /* 0x000fe200078e0226 */
[----:B------:R-:W-:-:S02]  /*3340*/  @P3 SHF.L.U64.HI R57, R56, 0x1, R57 ;  /* 0x0000000138393819 */ /* 0x000fc40000010239 */
[----:B------:R-:W-:Y:S01]  /*3350*/  @P3 SHF.L.U32 R56, R56, 0x1, RZ ;  /* 0x0000000138383819 */ /* 0x000fe200000006ff */
[----:B------:R-:W-:Y:S01]  /*3360*/  @P2 IMAD.WIDE.U32 R32, R111, c[0x0][0x1d8], R32 ;  /* 0x000076006f202a25 */ /* 0x000fe200078e0020 */
[----:B------:R-:W-:Y:S02]  /*3370*/  @P4 IADD3.X R63, R63, c[0x0][0x17c], RZ, P0, !PT ;  /* 0x00005f003f3f4a10 */ /* 0x000fe400007fe4ff */
[C---:B------:R-:W-:Y:S02]  /*3380*/  @P3 IADD3 R64, P0, R56.reuse, c[0x0][0x180], RZ ;  /* 0x0000600038403a10 */ /* 0x040fe40007f1e0ff */
[----:B------:R-:W-:Y:S02]  /*3390*/  @P2 IADD3 R33, R33, R38, RZ ;  /* 0x0000002621212210 */ /* 0x000fe40007ffe0ff */
[----:B------:R-:W-:Y:S02]  /*33a0*/  @P3 IADD3.X R65, R57, c[0x0][0x184], RZ, P0, !PT ;  /* 0x0000610039413a10 */ /* 0x000fe400007fe4ff */
[----:B------:R-:W-:-:S02]  /*33b0*/  @P3 IADD3 R56, P0, R56, c[0x0][0x178], RZ ;  /* 0x00005e0038383a10 */ /* 0x000fc40007f1e0ff */
[C---:B------:R-:W-:Y:S02]  /*33c0*/  @P2 SHF.L.U64.HI R33, R32.reuse, 0x1, R33 ;  /* 0x0000000120212819 */ /* 0x040fe40000010221 */
[----:B------:R-:W-:Y:S01]  /*33d0*/  @P2 SHF.L.U32 R32, R32, 0x1, RZ ;  /* 0x0000000120202819 */ /* 0x000fe200000006ff */
[----:B------:R-:W-:Y:S01]  /*33e0*/  HFMA2.MMA R72, -RZ, RZ, 0, 0 ;  /* 0x00000000ff487435 */ /* 0x000fe200000001ff */
[----:B------:R-:W-:Y:S02]  /*33f0*/  @P3 IADD3.X R57, R57, c[0x0][0x17c], RZ, P0, !PT ;  /* 0x00005f0039393a10 */ /* 0x000fe400007fe4ff */
[----:B------:R-:W-:Y:S02]  /*3400*/  @P2 IADD3 R38, P0, R32, c[0x0][0x180], RZ ;  /* 0x0000600020262a10 */ /* 0x000fe40007f1e0ff */
[----:B------:R-:W-:Y:S02]  /*3410*/  LOP3.LUT R3, R3, 0xfdffffff, RZ, 0xc0, !PT ;  /* 0xfdffffff03037812 */ /* 0x000fe400078ec0ff */
[----:B------:R-:W-:-:S02]  /*3420*/  @P2 IADD3.X R39, R33, c[0x0][0x184], RZ, P0, !PT ;  /* 0x0000610021272a10 */ /* 0x000fc400007fe4ff */
[----:B------:R-:W-:Y:S01]  /*3430*/  @P3 LOP3.LUT R3, R3, 0x2000000, RZ, 0xfc, !PT ;  /* 0x0200000003033812 */ /* 0x000fe200078efcff */
[----:B------:R3:W5:Y:S01]  /*3440*/  @P1 LDG.E R72, [R30.64] ;  /* 0x000000121e481981 */ /* 0x000762000c1e1900 */
[----:B------:R-:W-:Y:S02]  /*3450*/  @P2 IADD3 R32, P0, R32, c[0x0][0x178], RZ ;  /* 0x00005e0020202a10 */ /* 0x000fe40007f1e0ff */
[----:B------:R-:W-:Y:S02]  /*3460*/  LOP3.LUT P3, RZ, R3, 0x80, RZ, 0xc0, !PT ;  /* 0x0000008003ff7812 */ /* 0x000fe4000786c0ff */
[----:B------:R-:W-:Y:S02]  /*3470*/  @P2 IADD3.X R33, R33, c[0x0][0x17c], RZ, P0, !PT ;  /* 0x00005f0021212a10 */ /* 0x000fe400007fe4ff */
[C---:B------:R-:W-:Y:S02]  /*3480*/  LOP3.LUT P0, RZ, R3.reuse, 0x100, RZ, 0xc0, !PT ;  /* 0x0000010003ff7812 */ /* 0x040fe4000780c0ff */
[----:B------:R-:W-:Y:S01]  /*3490*/  LOP3.LUT P1, RZ, R3, 0x4000000, RZ, 0xc0, !PT ;  /* 0x0400000003ff7812 */ /* 0x000fe2000782c0ff */
[----:B---3--:R-:W-:Y:S01]  /*34a0*/  CS2R R30, SRZ ;  /* 0x00000000001e7805 */ /* 0x008fe2000001ff00 */
[----:B0-----:R-:W-:Y:S01]  /*34b0*/  CS2R R70, SRZ ;  /* 0x0000000000467805 */ /* 0x001fe2000001ff00 */
[----:B-1----:R-:W-:-:S02]  /*34c0*/  SHF.R.S32.HI R94, RZ, 0x1f, R110 ;  /* 0x0000001fff5e7819 */ /* 0x002fc4000001146e */
[C---:B------:R-:W-:Y:S02]  /*34d0*/  LOP3.LUT P4, RZ, R3.reuse, 0x40, RZ, 0xc0, !PT ;  /* 0x0000004003ff7812 */ /* 0x040fe4000788c0ff */
[----:B------:R0:W5:Y:S04]  /*34e0*/  @P3 LDG.E R31, [R34.64] ;  /* 0x00000012221f3981 */ /* 0x000168000c1e1900 */
[----:B------:R1:W5:Y:S01]  /*34f0*/  @P0 LDG.E R71, [R36.64] ;  /* 0x0000001224470981 */ /* 0x000362000c1e1900 */
[----:B------:R-:W-:-:S03]  /*3500*/  LOP3.LUT P5, RZ, R3, 0x20, RZ, 0xc0, !PT ;  /* 0x0000002003ff7812 */ /* 0x000fc600078ac0ff */
[----:B------:R3:W5:Y:S01]  /*3510*/  @P0 LDG.E R30, [R40.64] ;  /* 0x00000012281e0981 */ /* 0x000762000c1e1900 */
[----:B0-----:R-:W-:Y:S02]  /*3520*/  @P1 MOV R34, R44 ;  /* 0x0000002c00221202 */ /* 0x001fe40000000f00 */
[----:B------:R-:W-:Y:S01]  /*3530*/  @P1 MOV R35, R43 ;  /* 0x0000002b00231202 */ /* 0x000fe20000000f00 */
[----:B-1----:R-:W-:-:S04]  /*3540*/  @P1 IMAD R36, R94, c[0x0][0x1d8], RZ ;  /* 0x000076005e241a24 */ /* 0x002fc800078e02ff */
[----:B------:R-:W-:Y:S01]  /*3550*/  @P1 IMAD.WIDE.U32 R34, R110, c[0x0][0x1d8], R34 ;  /* 0x000076006e221a25 */ /* 0x000fe200078e0022 */
[----:B---3--:R-:W-:-:S03]  /*3560*/  CS2R R40, SRZ ;  /* 0x0000000000287805 */ /* 0x008fc6000001ff00 */
[----:B------:R-:W-:Y:S01]  /*3570*/  @P1 IMAD R36, R110, c[0x0][0x1dc], R36 ;  /* 0x000077006e241a24 */ /* 0x000fe200078e0224 */
[----:B------:R-:W-:Y:S02]  /*3580*/  LOP3.LUT P6, RZ, R3, 0x10, RZ, 0xc0, !PT ;  /* 0x0000001003ff7812 */ /* 0x000fe400078cc0ff */
[----:B------:R0:W5:Y:S02]  /*3590*/  @P4 LDG.E R41, [R46.64] ;  /* 0x000000122e294981 */ /* 0x000164000c1e1900 */
[----:B------:R-:W-:Y:S02]  /*35a0*/  @P1 IADD3 R36, R35, R36, RZ ;  /* 0x0000002423241210 */ /* 0x000fe40007ffe0ff */
[----:B------:R1:W5:Y:S02]  /*35b0*/  @P3 LDG.E R40, [R86.64] ;  /* 0x0000001256283981 */ /* 0x000364000c1e1900 */
[C---:B------:R-:W-:Y:S02]  /*35c0*/  @P1 SHF.L.U64.HI R37, R34.reuse, 0x1, R36 ;  /* 0x0000000122251819 */ /* 0x040fe40000010224 */
        /* <DEDUP_REMOVED lines=9> */
[----:B------:R-:W-:Y:S02]  /*3660*/  LOP3.LUT P0, RZ, R3, 0x8, RZ, 0xc0, !PT ;  /* 0x0000000803ff7812 */ /* 0x000fe4000780c0ff */
        /* <DEDUP_REMOVED lines=9> */
[C---:B------:R-:W-:Y:S02]  /*3700*/  LOP3.LUT P3, RZ, R3.reuse, 0x2000000, RZ, 0xc0, !PT ;  /* 0x0200000003ff7812 */ /* 0x040fe4000786c0ff */
[----:B------:R-:W-:Y:S01]  /*3710*/  LOP3.LUT P4, RZ, R3, 0x1000000, RZ, 0xc0, !PT ;  /* 0x0100000003ff7812 */ /* 0x000fe2000788c0ff */
[----:B------:R1:W5:Y:S01]  /*3720*/  @P0 LDG.E R52, [R78.64] ;  /* 0x000000124e340981 */ /* 0x000362000c1e1900 */
[----:B0-----:R-:W-:-:S06]  /*3730*/  CS2R R54, SRZ ;  /* 0x0000000000367805 */ /* 0x001fcc000001ff00 */
[----:B------:R0:W5:Y:S01]  /*3740*/  @P6 LDG.E R54, [R58.64] ;  /* 0x000000123a366981 */ /* 0x000162000c1e1900 */
[----:B------:R-:W-:Y:S01]  /*3750*/  ISETP.GT.U32.AND P0, PT, R0, 0x1bf, PT ;  /* 0x000001bf0000780c */ /* 0x000fe20003f04070 */
[----:B------:R-:W-:Y:S02]  /*3760*/  BSSY B0, `(.L_x_1730) ;  /* 0x0000023000007945 */ /* 0x000fe40003800000 */
[----:B------:R3:W5:Y:S01]  /*3770*/  @P5 LDG.E R55, [R68.64] ;  /* 0x0000001244375981 */ /* 0x000762000c1e1900 */
[----:B0-----:R-:W-:-:S06]  /*3780*/  CS2R R58, SRZ ;  /* 0x00000000003a7805 */ /* 0x001fcc000001ff00 */
[----:B------:R0:W5:Y:S04]  /*3790*/  @P5 LDG.E R58, [R60.64] ;  /* 0x000000123c3a5981 */ /* 0x000168000c1e1900 */
[----:B------:R4:W5:Y:S01]  /*37a0*/  @P4 LDG.E R59, [R66.64] ;  /* 0x00000012423b4981 */ /* 0x000962000c1e1900 */
[----:B0-----:R-:W-:Y:S01]  /*37b0*/  CS2R R60, SRZ ;  /* 0x00000000003c7805 */ /* 0x001fe2000001ff00 */
[----:B----4-:R-:W-:-:S05]  /*37c0*/  CS2R R66, SRZ ;  /* 0x0000000000427805 */ /* 0x010fca000001ff00 */
[----:B------:R0:W5:Y:S04]  /*37d0*/  @P4 LDG.E R60, [R62.64] ;  /* 0x000000123e3c4981 */ /* 0x000168000c1e1900 */
[----:B------:R4:W5:Y:S04]  /*37e0*/  @P3 LDG.E R61, [R64.64] ;  /* 0x00000012403d3981 */ /* 0x000968000c1e1900 */
[----:B------:R1:W5:Y:S01]  /*37f0*/  @P1 LDG.E R66, [R36.64] ;  /* 0x0000001224421981 */ /* 0x000362000c1e1900 */
[----:B0-----:R-:W-:Y:S01]  /*3800*/  CS2R R62, SRZ ;  /* 0x00000000003e7805 */ /* 0x001fe2000001ff00 */
[----:B----4-:R-:W-:-:S05]  /*3810*/  CS2R R64, SRZ ;  /* 0x0000000000407805 */ /* 0x010fca000001ff00 */
[----:B------:R1:W5:Y:S04]  /*3820*/  @P3 LDG.E R62, [R56.64] ;  /* 0x00000012383e3981 */ /* 0x000368000c1e1900 */
[----:B------:R1:W5:Y:S04]  /*3830*/  @P2 LDG.E R63, [R38.64] ;  /* 0x00000012263f2981 */ /* 0x000368000c1e1900 */
[----:B------:R1:W5:Y:S01]  /*3840*/  @P2 LDG.E R64, [R32.64] ;  /* 0x0000001220402981 */ /* 0x000362000c1e1900 */
[----:B---3--:R-:W-:-:S03]  /*3850*/  CS2R R68, SRZ ;  /* 0x0000000000447805 */ /* 0x008fc6000001ff00 */
[----:B------:R2:W5:Y:S02]  /*3860*/  @P1 LDG.E R65, [R34.64] ;  /* 0x0000001222411981 */ /* 0x000564000c1e1900 */
[--C-:B--2---:R-:W-:Y:S02]  /*3870*/  HADD2.F32 R34, -RZ, R74.reuse.H0_H0 ;  /* 0x2000004aff227230 */ /* 0x104fe40000004100 */
[----:B------:R-:W-:Y:S01]  /*3880*/  HADD2.F32 R35, -RZ, R74.H1_H1 ;  /* 0x3000004aff237230 */ /* 0x000fe20000004100 */
[----:B------:R-:W-:Y:S05]  /*3890*/  @P0 BRA `(.L_x_1731) ;  /* 0x000000f000000947 */ /* 0x000fea0003800000 */
[----:B-1----:R-:W-:Y:S02]  /*38a0*/  ISETP.NE.AND P0, PT, RZ, UR21, PT ;  /* 0x00000015ff007c0c */ /* 0x002fe4000bf05270 */
[----:B------:R-:W-:-:S04]  /*38b0*/  IADD3 R36, R100, UR22, RZ ;  /* 0x0000001664247c10 */ /* 0x000fc8000fffe0ff */
        /* <DEDUP_REMOVED lines=13> */
.L_x_1731:
[----:B-1----:R-:W-:Y:S05]  /*3990*/  BSYNC B0 ;  /* 0x0000000000007941 */ /* 0x002fea0003800000 */
.L_x_1730:
[----:B------:R-:W-:Y:S01]  /*39a0*/  ISETP.NE.AND P0, PT, RZ, UR21, PT ;  /* 0x00000015ff007c0c */ /* 0x000fe2000bf05270 */
[----:B------:R-:W-:Y:S01]  /*39b0*/  FADD.FTZ R34, R34, -UR24 ;  /* 0x8000001822227e21 */ /* 0x000fe20008010000 */
[----:B------:R-:W-:Y:S01]  /*39c0*/  LOP3.LUT R3, R3, 0xfffffffb, RZ, 0xc0, !PT ;  /* 0xfffffffb03037812 */ /* 0x000fe200078ec0ff */
[----:B------:R-:W-:Y:S01]  /*39d0*/  FADD.FTZ R35, R35, -UR24 ;  /* 0x8000001823237e21 */ /* 0x000fe20008010000 */
[--C-:B-----5:R-:W-:Y:S01]  /*39e0*/  HADD2.F32 R39, -RZ, R73.reuse.H0_H0 ;  /* 0x20000049ff277230 */ /* 0x120fe20000004100 */
[----:B------:R-:W-:Y:S01]  /*39f0*/  FMUL.FTZ R57, R34, UR23 ;  /* 0x0000001722397c20 */ /* 0x000fe20008410000 */
[----:B------:R-:W-:Y:S01]  /*3a00*/  HADD2.F32 R33, -RZ, R73.H1_H1 ;  /* 0x30000049ff217230 */ /* 0x000fe20000004100 */
        /* <DEDUP_REMOVED lines=21> */
.L_x_1732:
        /* <DEDUP_REMOVED lines=34> */
.L_x_1733:
        /* <DEDUP_REMOVED lines=40> */
.L_x_1734:
        /* <DEDUP_REMOVED lines=37> */
.L_x_1735:
        /* <DEDUP_REMOVED lines=37> */
.L_x_1736:
        /* <DEDUP_REMOVED lines=37> */
.L_x_1737:
        /* <DEDUP_REMOVED lines=37> */
.L_x_1738:
        /* <DEDUP_REMOVED lines=37> */
.L_x_1739:
        /* <DEDUP_REMOVED lines=37> */
.L_x_1740:
        /* <DEDUP_REMOVED lines=37> */
.L_x_1741:
        /* <DEDUP_REMOVED lines=37> */
.L_x_1742:
        /* <DEDUP_REMOVED lines=37> */
.L_x_1743:
        /* <DEDUP_REMOVED lines=37> */
.L_x_1744:
        /* <DEDUP_REMOVED lines=37> */
.L_x_1745:
        /* <DEDUP_REMOVED lines=37> */
.L_x_1746:
        /* <DEDUP_REMOVED lines=37> */
.L_x_1747:
        /* <DEDUP_REMOVED lines=37> */
.L_x_1748:
        /* <DEDUP_REMOVED lines=37> */
.L_x_1749:
        /* <DEDUP_REMOVED lines=37> */
.L_x_1750:
        /* <DEDUP_REMOVED lines=37> */
.L_x_1751:
        /* <DEDUP_REMOVED lines=37> */
.L_x_1752:
        /* <DEDUP_REMOVED lines=37> */
.L_x_1753:
        /* <DEDUP_REMOVED lines=37> */
.L_x_1754:
        /* <DEDUP_REMOVED lines=37> */
.L_x_1755:
        /* <DEDUP_REMOVED lines=37> */
.L_x_1756:
        /* <DEDUP_REMOVED lines=37> */
.L_x_1757:
        /* <DEDUP_REMOVED lines=37> */
.L_x_1758:
        /* <DEDUP_REMOVED lines=37> */
.L_x_1759:
        /* <DEDUP_REMOVED lines=37> */
.L_x_1760:
        /* <DEDUP_REMOVED lines=37> */
.L_x_1761:
        /* <DEDUP_REMOVED lines=35> */
.L_x_1762:
        /* <DEDUP_REMOVED lines=33> */
.L_x_1763:
        /* <DEDUP_REMOVED lines=83> */
.L_x_1765:
[----:B0-----:R-:W-:Y:S05]  /*87e0*/  BSYNC B0 ;  /* 0x0000000000007941 */ /* 0x001fea0003800000 */
.L_x_1764:
        /* <DEDUP_REMOVED lines=41> */
.L_x_1767:
[----:B------:R-:W-:Y:S05]  /*8a80*/  BSYNC B0 ;  /* 0x0000000000007941 */ /* 0x000fea0003800000 */
.L_x_1766:
        /* <DEDUP_REMOVED lines=22> */
.L_x_1769:
[----:B------:R-:W-:Y:S05]  /*8bf0*/  BSYNC B0 ;  /* 0x0000000000007941 */ /* 0x000fea0003800000 */
.L_x_1768:
        /* <DEDUP_REMOVED lines=40> */
.L_x_1772:
[----:B------:R-:W-:Y:S02]  /*8e80*/  MOV R32, UR16 ;  /* 0x0000001000207c02 */ /* 0x000fe40008000f00 */
[----:B------:R-:W-:-:S05]  /*8e90*/  MOV R33, UR17 ;  /* 0x0000001100217c02 */ /* 0x000fca0008000f00 */
[----:B------:R-:W2:Y:S01]  /*8ea0*/  LDG.E.STRONG.GPU R32, [R32.64] ;  /* 0x0000001220207981 */ /* 0x000ea2000c1ef900 */
[----:B------:R-:W-:Y:S01]  /*8eb0*/  YIELD ;  /* 0x0000000000007946 */ /* 0x000fe20003800000 */
[----:B--2---:R-:W-:Y:S01]  /*8ec0*/  ISETP.NE.AND P6, PT, R32, R34, PT ;  /* 0x000000222000720c */ /* 0x004fe20003fc5270 */
[----:B------:R-:W-:-:S12]  /*8ed0*/  CCTL.IVALL ;  /* 0x00000000ff00798f */ /* 0x000fd80002000000 */
[----:B------:R-:W-:Y:S05]  /*8ee0*/  @P6 BRA `(.L_x_1772) ;  /* 0xffffff9000006947 */ /* 0x000fea000383ffff */
.L_x_1771:
        /* <DEDUP_REMOVED lines=27> */
.L_x_1776:
        /* <DEDUP_REMOVED lines=151> */
.L_x_1775:
        /* <DEDUP_REMOVED lines=87> */
.L_x_1777:
[----:B01----:R-:W-:-:S04]  /*9f80*/  LOP3.LUT P6, RZ, R3, 0x1, RZ, 0xc0, !PT ;  /* 0x0000000103ff7812 */ /* 0x003fc800078cc0ff */
[----:B------:R-:W-:-:S13]  /*9f90*/  ISETP.NE.OR P6, PT, RZ, UR14, P6 ;  /* 0x0000000eff007c0c */ /* 0x000fda000b7c5670 */
[----:B------:R-:W-:Y:S05]  /*9fa0*/  @!P6 BRA `(.L_x_1773) ;  /* 0x000002d00000e947 */ /* 0x000fea0003800000 */
.L_x_1774:
        /* <DEDUP_REMOVED lines=45> */
.L_x_1773:
        /* <DEDUP_REMOVED lines=15> */
.L_x_1779:
[----:B------:R-:W-:Y:S05]  /*a370*/  BSYNC B0 ;  /* 0x0000000000007941 */ /* 0x000fea0003800000 */
.L_x_1778:
        /* <DEDUP_REMOVED lines=25> */
.L_x_1770:
        /* <DEDUP_REMOVED lines=35> */
.L_x_1780:
        /* <DEDUP_REMOVED lines=22> */
.L_x_1782:
[----:B------:R-:W-:Y:S05]  /*a8a0*/  BSYNC B0 ;  /* 0x0000000000007941 */ /* 0x000fea0003800000 */
.L_x_1781:
        /* <DEDUP_REMOVED lines=28> */
.L_x_1783:
        /* <DEDUP_REMOVED lines=24> */
.L_x_1785:
[----:B------:R-:W-:Y:S05]  /*abf0*/  BSYNC B0 ;  /* 0x0000000000007941 */ /* 0x000fea0003800000 */
.L_x_1784:
        /* <DEDUP_REMOVED lines=28> */
.L_x_1786:
        /* <DEDUP_REMOVED lines=24> */
.L_x_1788:
[----:B------:R-:W-:Y:S05]  /*af40*/  BSYNC B0 ;  /* 0x0000000000007941 */ /* 0x000fea0003800000 */
.L_x_1787:
        /* <DEDUP_REMOVED lines=28> */
.L_x_1789:
        /* <DEDUP_REMOVED lines=24> */
.L_x_1791:
[----:B------:R-:W-:Y:S05]  /*b290*/  BSYNC B0 ;  /* 0x0000000000007941 */ /* 0x000fea0003800000 */
.L_x_1790:
        /* <DEDUP_REMOVED lines=28> */
.L_x_1792:
        /* <DEDUP_REMOVED lines=24> */
.L_x_1794:
[----:B------:R-:W-:Y:S05]  /*b5e0*/  BSYNC B0 ;  /* 0x0000000000007941 */ /* 0x000fea0003800000 */
.L_x_1793:
        /* <DEDUP_REMOVED lines=28> */
.L_x_1795:
        /* <DEDUP_REMOVED lines=24> */
.L_x_1797:
[----:B------:R-:W-:Y:S05]  /*b930*/  BSYNC B0 ;  /* 0x0000000000007941 */ /* 0x000fea0003800000 */
.L_x_1796:
        /* <DEDUP_REMOVED lines=29> */
.L_x_1798:
        /* <DEDUP_REMOVED lines=24> */
.L_x_1800:
[----:B------:R-:W-:Y:S05]  /*bc90*/  BSYNC B0 ;  /* 0x0000000000007941 */ /* 0x000fea0003800000 */
.L_x_1799:
        /* <DEDUP_REMOVED lines=33> */
.L_x_1801:
        /* <DEDUP_REMOVED lines=24> */
.L_x_1803:
[----:B------:R-:W-:Y:S05]  /*c030*/  BSYNC B0 ;  /* 0x0000000000007941 */ /* 0x000fea0003800000 */
.L_x_1802:
        /* <DEDUP_REMOVED lines=28> */
.L_x_1804:
        /* <DEDUP_REMOVED lines=24> */
.L_x_1806:
[----:B------:R-:W-:Y:S05]  /*c380*/  BSYNC B0 ;  /* 0x0000000000007941 */ /* 0x000fea0003800000 */
.L_x_1805:
        /* <DEDUP_REMOVED lines=28> */
.L_x_1807:
        /* <DEDUP_REMOVED lines=22> */
.L_x_1809:
[----:B------:R-:W-:Y:S05]  /*c6b0*/  BSYNC B0 ;  /* 0x0000000000007941 */ /* 0x000fea0003800000 */
.L_x_1808:
        /* <DEDUP_REMOVED lines=28> */
.L_x_1810:
        /* <DEDUP_REMOVED lines=22> */
.L_x_1812:
[----:B------:R-:W-:Y:S05]  /*c9e0*/  BSYNC B0 ;  /* 0x0000000000007941 */ /* 0x000fea0003800000 */
.L_x_1811:
[----:B------:R-:W-:Y:S01]  /*c9f0*/  ISETP.NE.AND P0, PT, RZ, UR21, PT ;  /* 0x00000015ff007c0c */ /* 0x000fe2000bf05270 */
[----:B------:R-:W-:Y:S01]  /*ca00*/  FADD.FTZ R18, R23, -UR24 ;  /* 0x8000001817127e21 */ /* 0x000fe20008010000 */
[----:B0-----:R-:W-:Y:S01]  /*ca10*/  HADD2.F32 R24, -RZ, R75.H0_H0 ;  /* 0x2000004bff187230 */ /* 0x001fe20000004100 */
        /* <DEDUP_REMOVED lines=25> */
.L_x_1813:
[----:B------:R-:W-:Y:S01]  /*cbb0*/  LOP3.LUT P0, RZ, R3, 0x400, RZ, 0xc0, !PT ;  /* 0x0000040003ff7812 */ /* 0x000fe2000780c0ff */
[----:B------:R-:W-:-:S12]  /*cbc0*/  BSSY B0, `(.L_x_1814) ;  /* 0x0000015000007945 */ /* 0x000fd80003800000 */
[----:B------:R-:W-:Y:S05]  /*cbd0*/  @!P0 BRA `(.L_x_1815) ;  /* 0x0000013000008947 */ /* 0x000fea0003800000 */
[----:B--2---:R-:W-:Y:S02]  /*cbe0*/  MOV R19, UR5 ;  /* 0x0000000500137c02 */ /* 0x004fe40008000f00 */
[----:B------:R-:W-:-:S03]  /*cbf0*/  SHF.R.S32.HI R20, RZ, 0x1f, R123 ;  /* 0x0000001fff147819 */ /* 0x000fc6000001147b */
[----:B-1----:R-:W-:Y:S01]  /*cc00*/  FFMA.FTZ R18, R18, R19, UR6 ;  /* 0x0000000612127e23 */ /* 0x002fe20008010013 */
        /* <DEDUP_REMOVED lines=14> */
[----:B------:R-:W-:-:S05]  /*ccf0*/  F2FP.PACK_AB R19, R18, R19 ;  /* 0x000000131213723e */ /* 0x000fca00000000ff */
[----:B------:R0:W-:Y:S02]  /*cd00*/  STG.E [R20.64], R19 ;  /* 0x0000001314007986 */ /* 0x0001e4000c101912 */
.L_x_1815:
[----:B------:R-:W-:Y:S05]  /*cd10*/  BSYNC B0 ;  /* 0x0000000000007941 */ /* 0x000fea0003800000 */
.L_x_1814:
        /* <DEDUP_REMOVED lines=28> */
.L_x_1816:
        /* <DEDUP_REMOVED lines=22> */
.L_x_1818:
[----:B------:R-:W-:Y:S05]  /*d040*/  BSYNC B0 ;  /* 0x0000000000007941 */ /* 0x000fea0003800000 */
.L_x_1817:
        /* <DEDUP_REMOVED lines=28> */
.L_x_1819:
        /* <DEDUP_REMOVED lines=22> */
.L_x_1821:
[----:B------:R-:W-:Y:S05]  /*d370*/  BSYNC B0 ;  /* 0x0000000000007941 */ /* 0x000fea0003800000 */
.L_x_1820:
        /* <DEDUP_REMOVED lines=28> */
.L_x_1822:
        /* <DEDUP_REMOVED lines=22> */
.L_x_1824:
[----:B------:R-:W-:Y:S05]  /*d6a0*/  BSYNC B0 ;  /* 0x0000000000007941 */ /* 0x000fea0003800000 */
.L_x_1823:
        /* <DEDUP_REMOVED lines=28> */
.L_x_1825:
        /* <DEDUP_REMOVED lines=22> */
.L_x_1827:
[----:B------:R-:W-:Y:S05]  /*d9d0*/  BSYNC B0 ;  /* 0x0000000000007941 */ /* 0x000fea0003800000 */
.L_x_1826:
        /* <DEDUP_REMOVED lines=28> */
.L_x_1828:
        /* <DEDUP_REMOVED lines=22> */
.L_x_1830:
[----:B------:R-:W-:Y:S05]  /*dd00*/  BSYNC B0 ;  /* 0x0000000000007941 */ /* 0x000fea0003800000 */
.L_x_1829:
        /* <DEDUP_REMOVED lines=28> */
.L_x_1831:
        /* <DEDUP_REMOVED lines=22> */
.L_x_1833:
[----:B------:R-:W-:Y:S05]  /*e030*/  BSYNC B0 ;  /* 0x0000000000007941 */ /* 0x000fea0003800000 */
.L_x_1832:
        /* <DEDUP_REMOVED lines=28> */
.L_x_1834:
        /* <DEDUP_REMOVED lines=22> */
.L_x_1836:
[----:B------:R-:W-:Y:S05]  /*e360*/  BSYNC B0 ;  /* 0x0000000000007941 */ /* 0x000fea0003800000 */
.L_x_1835:
        /* <DEDUP_REMOVED lines=28> */
.L_x_1837:
        /* <DEDUP_REMOVED lines=22> */
.L_x_1839:
[----:B------:R-:W-:Y:S05]  /*e690*/  BSYNC B0 ;  /* 0x0000000000007941 */ /* 0x000fea0003800000 */
.L_x_1838:
        /* <DEDUP_REMOVED lines=28> */
.L_x_1840:
        /* <DEDUP_REMOVED lines=21> */
.L_x_1842:
[----:B------:R-:W-:Y:S05]  /*e9b0*/  BSYNC B0 ;  /* 0x0000000000007941 */ /* 0x000fea0003800000 */
.L_x_1841:
        /* <DEDUP_REMOVED lines=27> */
.L_x_1843:
        /* <DEDUP_REMOVED lines=21> */
.L_x_1845:
[----:B------:R-:W-:Y:S05]  /*ecc0*/  BSYNC B0 ;  /* 0x0000000000007941 */ /* 0x000fea0003800000 */
.L_x_1844:
        /* <DEDUP_REMOVED lines=27> */
.L_x_1846:
        /* <DEDUP_REMOVED lines=21> */
.L_x_1848:
[----:B------:R-:W-:Y:S05]  /*efd0*/  BSYNC B0 ;  /* 0x0000000000007941 */ /* 0x000fea0003800000 */
.L_x_1847:
        /* <DEDUP_REMOVED lines=27> */
.L_x_1849:
        /* <DEDUP_REMOVED lines=21> */
.L_x_1851:
[----:B------:R-:W-:Y:S05]  /*f2e0*/  BSYNC B0 ;  /* 0x0000000000007941 */ /* 0x000fea0003800000 */
.L_x_1850:
        /* <DEDUP_REMOVED lines=27> */
.L_x_1852:
[----:B------:R-:W-:Y:S01]  /*f4a0*/  BSSY B0, `(.L_x_1853) ;  /* 0x0000015000007945 */ /* 0x000fe20003800000 */
[----:B------:R-:W-:Y:S05]  /*f4b0*/  @!P1 BRA `(.L_x_1854) ;  /* 0x0000013000009947 */ /* 0x000fea0003800000 */
[----:B------:R-:W-:Y:S02]  /*f4c0*/  SHF.R.S32.HI R18, RZ, 0x1f, R110 ;  /* 0x0000001fff127819 */ /* 0x000fe4000001146e */
[----:B0-----:R-:W-:Y:S02]  /*f4d0*/  MOV R19, R43 ;  /* 0x0000002b00137202 */ /* 0x001fe40000000f00 */
[----:B--2---:R-:W-:Y:S01]  /*f4e0*/  MOV R26, UR5 ;  /* 0x00000005001a7c02 */ /* 0x004fe20008000f00 */
[----:B------:R-:W-:Y:S01]  /*f4f0*/  IMAD R21, R18, c[0x0][0x1d8], RZ ;  /* 0x0000760012157a24 */ /* 0x000fe200078e02ff */
[----:B------:R-:W-:-:S03]  /*f500*/  MOV R18, R44 ;  /* 0x0000002c00127202 */ /* 0x000fc60000000f00 */
[C---:B------:R-:W-:Y:S02]  /*f510*/  IMAD R21, R110.reuse, c[0x0][0x1dc], R21 ;  /* 0x000077006e157a24 */ /* 0x040fe400078e0215 */
[----:B------:R-:W-:-:S05]  /*f520*/  IMAD.WIDE.U32 R18, R110, c[0x0][0x1d8], R18 ;  /* 0x000076006e127a25 */ /* 0x000fca00078e0012 */
[----:B------:R-:W-:Y:S01]  /*f530*/  IADD3 R21, R19, R21, RZ ;  /* 0x0000001513157210 */ /* 0x000fe20007ffe0ff */
[----:B-1----:R-:W-:Y:S01]  /*f540*/  FFMA.FTZ R19, R65, R26, UR6 ;  /* 0x0000000641137e23 */ /* 0x002fe2000801001a */
        /* <DEDUP_REMOVED lines=8> */
[----:B------:R-:W-:-:S05]  /*f5d0*/  F2FP.PACK_AB R19, R18, R19 ;  /* 0x000000131213723e */ /* 0x000fca00000000ff */
[----:B------:R0:W-:Y:S02]  /*f5e0*/  STG.E [R20.64], R19 ;  /* 0x0000001314007986 */ /* 0x0001e4000c101912 */
.L_x_1854:
[----:B------:R-:W-:Y:S05]  /*f5f0*/  BSYNC B0 ;  /* 0x0000000000007941 */ /* 0x000fea0003800000 */
.L_x_1853:
        /* <DEDUP_REMOVED lines=27> */
.L_x_1855:
        /* <DEDUP_REMOVED lines=26> */
.L_x_1857:
[----:B------:R-:W-:Y:S05]  /*f950*/  BSYNC B0 ;  /* 0x0000000000007941 */ /* 0x000fea0003800000 */
.L_x_1856:
        /* <DEDUP_REMOVED lines=27> */
.L_x_1858:
        /* <DEDUP_REMOVED lines=8> */
[----:B------:R-:W-:Y:S02]  /*fb90*/  MOV R5, R43 ;  /* 0x0000002b00057202 */ /* 0x000fe40000000f00 */
        /* <DEDUP_REMOVED lines=17> */
.L_x_1860:
[----:B------:R-:W-:Y:S05]  /*fcb0*/  BSYNC B0 ;  /* 0x0000000000007941 */ /* 0x000fea0003800000 */
.L_x_1859:
        /* <DEDUP_REMOVED lines=27> */
.L_x_1861:
        /* <DEDUP_REMOVED lines=26> */
.L_x_1863:
[----:B------:R-:W-:Y:S05]  /*10010*/  BSYNC B0 ;  /* 0x0000000000007941 */ /* 0x000fea0003800000 */
.L_x_1862:
        /* <DEDUP_REMOVED lines=27> */
.L_x_1864:
        /* <DEDUP_REMOVED lines=26> */
.L_x_1866:
[----:B------:R-:W-:Y:S05]  /*10370*/  BSYNC B0 ;  /* 0x0000000000007941 */ /* 0x000fea0003800000 */
.L_x_1865:
        /* <DEDUP_REMOVED lines=27> */
.L_x_1867:
        /* <DEDUP_REMOVED lines=26> */
.L_x_1869:
[----:B------:R-:W-:Y:S05]  /*106d0*/  BSYNC B0 ;  /* 0x0000000000007941 */ /* 0x000fea0003800000 */
.L_x_1868:
        /* <DEDUP_REMOVED lines=27> */
.L_x_1870:
        /* <DEDUP_REMOVED lines=28> */
.L_x_1872:
[----:B------:R-:W-:Y:S05]  /*10a50*/  BSYNC B0 ;  /* 0x0000000000007941 */ /* 0x000fea0003800000 */
.L_x_1871:
        /* <DEDUP_REMOVED lines=23> */
.L_x_1873:
        /* <DEDUP_REMOVED lines=23> */
.L_x_1875:
[----:B------:R-:W-:Y:S05]  /*10d40*/  BSYNC B0 ;  /* 0x0000000000007941 */ /* 0x000fea0003800000 */
.L_x_1874:
[----:B--2---:R-:W-:Y:S02]  /*10d50*/  ULDC UR5, c[0x0][0x10] ;  /* 0x0000040000057ab9 */ /* 0x004fe40000000800 */
[----:B------:R-:W-:Y:S02]  /*10d60*/  UIADD3 UR9, UR9, UR5, URZ ;  /* 0x0000000509097290 */ /* 0x000fe4000fffe03f */
[----:B------:R-:W-:Y:S02]  /*10d70*/  UIADD3 UR4, UR4, 0x1, URZ ;  /* 0x0000000104047890 */ /* 0x000fe4000fffe03f */
[----:B------:R-:W-:-:S06]  /*10d80*/  UISETP.GE.AND UP0, UPT, UR9, UR8, UPT ;  /* 0x000000080900728c */ /* 0x000fcc000bf06270 */
[----:B------:R-:W-:-:S13]  /*10d90*/  PLOP3.LUT P0, PT, PT, PT, UP0, 0x40, 0x0 ;  /* 0x000000000000781c */ /* 0x000fda0003f0e808 */
[----:B------:R-:W-:Y:S01]  /*10da0*/  @!P0 CALL.REL.NOINC `(.L_x_1729) ;  /* 0x0000001000008944 */ /* 0x000fe20003c00000 */
[----:B------:R-:W-:Y:S05]  /*10db0*/  BRA `(.L_x_1876) ;  /* 0xfffefe2000007947 */ /* 0x000fea000383ffff */
.L_x_1729:
        /* <DEDUP_REMOVED lines=18> */
.L_x_1878:
[----:B------:R-:W-:Y:S05]  /*10ee0*/  BSYNC B0 ;  /* 0x0000000000007941 */ /* 0x000fea0003800000 */
.L_x_1877:
        /* <DEDUP_REMOVED lines=11> */
.L_x_1880:
[----:B------:R-:W2:Y:S01]  /*10fa0*/  LDG.E.STRONG.GPU R5, [R2.64] ;  /* 0x0000001202057981 */ /* 0x000ea2000c1ef900 */
[----:B------:R-:W-:Y:S01]  /*10fb0*/  YIELD ;  /* 0x0000000000007946 */ /* 0x000fe20003800000 */
[----:B--2---:R-:W-:Y:S01]  /*10fc0*/  ISETP.NE.AND P0, PT, R5, R4, PT ;  /* 0x000000040500720c */ /* 0x004fe20003f05270 */
[----:B------:R-:W-:-:S12]  /*10fd0*/  CCTL.IVALL ;  /* 0x00000000ff00798f */ /* 0x000fd80002000000 */
[----:B------:R-:W-:Y:S05]  /*10fe0*/  @P0 BRA `(.L_x_1880) ;  /* 0xffffffb000000947 */ /* 0x000fea000383ffff */
.L_x_1879:
        /* <DEDUP_REMOVED lines=25> */
.L_x_1881:
        /* <DEDUP_REMOVED lines=10> */
[----:B------:R-:W3:Y:S04]  /*11220*/  LDG.E R10, [R10.64] ;  /* 0x000000120a0a7981 */ /* 0x000ee8000c1e1900 */
[----:B------:R-:W3:Y:S01]  /*11230*/  LDG.E R13, [R12.64] ;  /* 0x000000120c0d7981 */ /* 0x000ee2000c1e1900 */
        /* <DEDUP_REMOVED lines=9> */
[----:B---3--:R-:W-:Y:S01]  /*112d0*/  F2FP.BF16.PACK_AB R17, R13, R10 ;  /* 0x0000000a0d11723e */ /* 0x008fe200000010ff */
[----:B------:R0:W-:Y:S04]  /*112e0*/  STG.E [R2.64], R15 ;  /* 0x0000000f02007986 */ /* 0x0001e8000c101912 */
[----:B------:R0:W-:Y:S01]  /*112f0*/  STG.E [R4.64], R17 ;  /* 0x0000001104007986 */ /* 0x0001e2000c101912 */
[----:B------:R-:W-:Y:S05]  /*11300*/  @P0 BRA `(.L_x_1881) ;  /* 0xfffffe7000000947 */ /* 0x000fea000383ffff */
[----:B------:R-:W-:Y:S05]  /*11310*/  EXIT ;  /* 0x000000000000794d */ /* 0x000fea0003800000 */
.L_x_1882:
        /* <DEDUP_REMOVED lines=14> */
.L_x_5633:


//--------------------- .text._Z35group_norm_nhwc_bwd_one_pass_kernelI11Fp16IOBf16WLi512ELi112ELi448EEv26Group_norm_nhwc_bwd_params --------------------------
	.section	.text._Z35group_norm_nhwc_bwd_one_pass_kernelI11Fp16IOBf16WLi512ELi112ELi448EEv26Group_norm_nhwc_bwd_params,"ax",@progbits
	.sectioninfo	@"SHI_REGISTERS=128"
	.align	128
        .global         _Z35group_norm_nhwc_bwd_one_pass_kernelI11Fp16IOBf16WLi512ELi112ELi448EEv26Group_norm_nhwc_bwd_params
        .type           _Z35group_norm_nhwc_bwd_one_pass_kernelI11Fp16IOBf16WLi512ELi112ELi448EEv26Group_norm_nhwc_bwd_params,@function
        .size           _Z35group_norm_nhwc_bwd_one_pass_kernelI11Fp16IOBf16WLi512ELi112ELi448EEv26Group_norm_nhwc_bwd_params,(.L_x_5634 - _Z35group_norm_nhwc_bwd_one_pass_kernelI11Fp16IOBf16WLi512ELi112ELi448EEv26Group_norm_nhwc_bwd_params)
        .other          _Z35group_norm_nhwc_bwd_one_pass_kernelI11Fp16IOBf16WLi512ELi112ELi448EEv26Group_norm_nhwc_bwd_params,@"STO_CUDA_ENTRY STV_DEFAULT"
_Z35group_norm_nhwc_bwd_one_pass_kernelI11Fp16IOBf16WLi512ELi112ELi448EEv26Group_norm_nhwc_bwd_params:
.text._Z35group_norm_nhwc_bwd_one_pass_kernelI11Fp16IOBf16WLi512ELi112ELi448EEv26Group_norm_nhwc_bwd_params:
        /* <DEDUP_REMOVED lines=41> */
.L_x_1969:
        /* <DEDUP_REMOVED lines=1356> */
[----:B------:R0:W-:Y:S02]  /*5750*/  STL [R1+0x4f8], R101 ;  /* 0x0004f86501007387 */ /* 0x0001e40000100800 */
[----:B------:R-:W-:Y:S02]  /*5760*/  ISETP.GE.OR.EX P2, PT, R18, c[0x0][0x1e4], P1, P0 ;  /* 0x0000790012007a0c */ /* 0x000fe40000f46700 */
[----:B------:R-:W-:Y:S01]  /*5770*/  LOP3.LUT P0, RZ, R3, 0x4000, RZ, 0xc0, !PT ;  /* 0x0000400003ff7812 */ /* 0x000fe2000780c0ff */
[----:B0-----:R-:W2:-:S12]  /*5780*/  LDL.LU R101, [R1+0x2f4] ;  /* 0x0002f40001657983 */ /* 0x001e980000300800 */
        /* <DEDUP_REMOVED lines=310> */
[----:B------:R-:W-:-:S03]  /*6af0*/  HFMA2.MMA R34, -RZ, RZ, 0, 0 ;  /* 0x00000000ff227435 */ /* 0x000fc600000001ff */
[----:B------:R-:W-:Y:S01]  /*6b00*/  @!P0 PRMT R116, R35, 0x7610, R116 ;  /* 0x0000761023748816 */ /* 0x000fe20000000074 */
[----:B0-----:R-:W3:Y:S01]  /*6b10*/  LDL.LU R117, [R1+0x2e0] ;  /* 0x0002e00001757983 */ /* 0x001ee20000300800 */
[----:B------:R-:W-:Y:S02]  /*6b20*/  @!P1 PRMT R109, R113, 0x7610, R109 ;  /* 0x00007610716d9816 */ /* 0x000fe4000000006d */
[----:B------:R-:W-:Y:S01]  /*6b30*/  @!P0 PRMT R107, R123, 0x7610, R107 ;  /* 0x000076107b6b8816 */ /* 0x000fe2000000006b */
[----:B------:R0:W-:Y:S01]  /*6b40*/  STL.S16 [R1+0x26e], R116 ;  /* 0x00026e7401007387 */ /* 0x0001e20000100600 */
[----:B------:R-:W-:Y:S02]  /*6b50*/  @!P0 SHF.R.U32.HI R35, RZ, 0x10, R111 ;  /* 0x00000010ff238819 */ /* 0x000fe4000001166f */
[----:B----4-:R-:W-:Y:S01]  /*6b60*/  PRMT R119, RZ, 0x7610, R119 ;  /* 0x00007610ff777816 */ /* 0x010fe20000000077 */
[----:B------:R4:W-:Y:S04]  /*6b70*/  @!P1 STL.S16 [R1+0x25e], R109 ;  /* 0x00025e6d01009387 */ /* 0x0009e80000100600 */
[----:B------:R1:W5:Y:S04]  /*6b80*/  @!P2 LDG.E R34, [R38.64] ;  /* 0x0000000e2622a981 */ /* 0x000368000c1e1900 */
[----:B0-----:R-:W5:Y:S01]  /*6b90*/  LDL.LU R116, [R1+0x2d4] ;  /* 0x0002d40001747983 */ /* 0x001f620000300800 */
[----:B------:R-:W-:-:S03]  /*6ba0*/  @!P0 PRMT R119, R35, 0x7610, R119 ;  /* 0x0000761023778816 */ /* 0x000fc60000000077 */
[----:B----4-:R-:W4:Y:S04]  /*6bb0*/  LDL.LU R109, [R1+0x2e8] ;  /* 0x0002e800016d7983 */ /* 0x010f280000300800 */
[----:B------:R0:W-:Y:S04]  /*6bc0*/  @!P0 STL.S16 [R1+0x258], R107 ;  /* 0x0002586b01008387 */ /* 0x0001e80000100600 */
[----:B------:R1:W-:Y:S04]  /*6bd0*/  STL.S16 [R1+0x26c], R119 ;  /* 0x00026c7701007387 */ /* 0x0003e80000100600 */
[----:B0-----:R-:W5:Y:S04]  /*6be0*/  LDL.LU R107, [R1+0x2dc] ;  /* 0x0002dc00016b7983 */ /* 0x001f680000300800 */
[----:B-1----:R-:W5:Y:S01]  /*6bf0*/  LDL.LU R119, [R1+0x55c] ;  /* 0x00055c0001777983 */ /* 0x002f620000300800 */
[----:B--2---:R-:W-:-:S04]  /*6c00*/  PRMT R125, RZ, 0x7610, R125 ;  /* 0x00007610ff7d7816 */ /* 0x004fc8000000007d */
[----:B------:R-:W-:Y:S01]  /*6c10*/  PRMT R39, R125, 0x7610, R39 ;  /* 0x000076107d277816 */ /* 0x000fe20000000027 */
        /* <DEDUP_REMOVED lines=13> */
[----:B0-----:R-:W-:-:S03]  /*6cf0*/  PRMT R112, RZ, 0x7610, R112 ;  /* 0x00007610ff707816 */ /* 0x001fc60000000070 */
[----:B------:R-:W-:Y:S01]  /*6d00*/  STL [R1+0x470], R110 ;  /* 0x0004706e01007387 */ /* 0x000fe20000100800 */
[----:B-1----:R-:W-:-:S03]  /*6d10*/  @!P2 SHF.R.U32.HI R33, RZ, 0x10, R117 ;  /* 0x00000010ff21a819 */ /* 0x002fc60000011675 */
[----:B------:R-:W-:Y:S01]  /*6d20*/  STL [R1+0x47c], R110 ;  /* 0x00047c6e01007387 */ /* 0x000fe20000100800 */
[----:B------:R-:W-:-:S03]  /*6d30*/  @!P2 PRMT R112, R33, 0x7610, R112 ;  /* 0x000076102170a816 */ /* 0x000fc60000000070 */
[----:B------:R0:W-:Y:S04]  /*6d40*/  STL [R1+0x48c], R110 ;  /* 0x00048c6e01007387 */ /* 0x0001e80000100800 */
[----:B------:R5:W-:Y:S01]  /*6d50*/  @!P2 STL.S16 [R1+0x244], R37 ;  /* 0x000244250100a387 */ /* 0x000be20000100600 */
[----:B----4-:R-:W-:Y:S02]  /*6d60*/  @!P2 SHF.R.U32.HI R33, RZ, 0x10, R109 ;  /* 0x00000010ff21a819 */ /* 0x010fe4000001166d */
[----:B0-----:R-:W-:Y:S01]  /*6d70*/  PRMT R110, RZ, 0x7610, R110 ;  /* 0x00007610ff6e7816 */ /* 0x001fe2000000006e */
[----:B------:R-:W-:Y:S01]  /*6d80*/  STL [R1+0x440], R106 ;  /* 0x0004406a01007387 */ /* 0x000fe20000100800 */
[----:B-----5:R-:W-:-:S03]  /*6d90*/  @!P1 SHF.R.U32.HI R37, RZ, 0x10, R116 ;  /* 0x00000010ff259819 */ /* 0x020fc60000011674 */
[----:B------:R-:W-:Y:S01]  /*6da0*/  STL [R1+0x44c], R106 ;  /* 0x00044c6a01007387 */ /* 0x000fe20000100800 */
[----:B------:R-:W-:Y:S01]  /*6db0*/  HFMA2.MMA R32, -RZ, RZ, 0, 0 ;  /* 0x00000000ff207435 */ /* 0x000fe200000001ff */
[----:B------:R-:W-:Y:S02]  /*6dc0*/  @!P1 PRMT R110, R37, 0x7610, R110 ;  /* 0x00007610256e9816 */ /* 0x000fe4000000006e */
[----:B------:R-:W-:Y:S01]  /*6dd0*/  STL [R1+0x45c], R106 ;  /* 0x00045c6a01007387 */ /* 0x000fe20000100800 */
[----:B------:R-:W-:-:S03]  /*6de0*/  @!P1 SHF.R.U32.HI R37, RZ, 0x10, R107 ;  /* 0x00000010ff259819 */ /* 0x000fc6000001166b */
[----:B------:R0:W-:Y:S04]  /*6df0*/  STL [R1+0x510], R106 ;  /* 0x0005106a01007387 */ /* 0x0001e80000100800 */
[----:B------:R-:W-:Y:S04]  /*6e00*/  STL [R1+0x458], R108 ;  /* 0x0004586c01007387 */ /* 0x000fe80000100800 */
[----:B------:R-:W-:Y:S01]  /*6e10*/  STL [R1+0x464], R108 ;  /* 0x0004646c01007387 */ /* 0x000fe20000100800 */
[----:B0-----:R-:W-:-:S03]  /*6e20*/  PRMT R106, RZ, 0x7610, R106 ;  /* 0x00007610ff6a7816 */ /* 0x001fc6000000006a */
[----:B------:R0:W-:Y:S04]  /*6e30*/  STL [R1+0x474], R108 ;  /* 0x0004746c01007387 */ /* 0x0001e80000100800 */
[----:B------:R1:W-:Y:S01]  /*6e40*/  STL.S16 [R1+0x250], R112 ;  /* 0x0002507001007387 */ /* 0x0003e20000100600 */
[----:B------:R-:W-:Y:S02]  /*6e50*/  @!P2 PRMT R106, R33, 0x7610, R106 ;  /* 0x00007610216aa816 */ /* 0x000fe4000000006a */
[----:B------:R-:W-:Y:S01]  /*6e60*/  @!P2 PRMT R36, R109, 0x7610, R36 ;  /* 0x000076106d24a816 */ /* 0x000fe20000000024 */
[----:B------:R-:W-:Y:S01]  /*6e70*/  STL [R1+0x4b0], R118 ;  /* 0x0004b07601007387 */ /* 0x000fe20000100800 */
[----:B0-----:R-:W-:Y:S02]  /*6e80*/  PRMT R108, RZ, 0x7610, R108 ;  /* 0x00007610ff6c7816 */ /* 0x001fe4000000006c */
[----:B------:R-:W-:Y:S01]  /*6e90*/  PRMT R119, RZ, 0x7610, R119 ;  /* 0x00007610ff777816 */ /* 0x000fe20000000077 */
[----:B------:R-:W-:Y:S01]  /*6ea0*/  STL [R1+0x4bc], R118 ;  /* 0x0004bc7601007387 */ /* 0x000fe20000100800 */
[----:B------:R-:W-:-:S03]  /*6eb0*/  @!P1 PRMT R108, R37, 0x7610, R108 ;  /* 0x00007610256c9816 */ /* 0x000fc6000000006c */
[----:B-1----:R-:W4:Y:S04]  /*6ec0*/  LDL.LU R112, [R1+0x2d0] ;  /* 0x0002d00001707983 */ /* 0x002f280000300800 */
[----:B------:R0:W-:Y:S04]  /*6ed0*/  STL.S16 [R1+0x272], R110 ;  /* 0x0002726e01007387 */ /* 0x0001e80000100600 */
[----:B------:R1:W-:Y:S04]  /*6ee0*/  STL.S16 [R1+0x270], R106 ;  /* 0x0002706a01007387 */ /* 0x0003e80000100600 */
[----:B------:R-:W-:Y:S04]  /*6ef0*/  STL [R1+0x4d8], R118 ;  /* 0x0004d87601007387 */ /* 0x000fe80000100800 */
[----:B0-----:R-:W5:Y:S04]  /*6f00*/  LDL.LU R110, [R1+0x2c0] ;  /* 0x0002c000016e7983 */ /* 0x001f680000300800 */
        /* <DEDUP_REMOVED lines=58> */
[----:B-1----:R-:W2:Y:S04]  /*72b0*/  LDL.LU R106, [R1+0x2d8] ;  /* 0x0002d800016a7983 */ /* 0x002ea80000300800 */
[----:B------:R-:W-:Y:S04]  /*72c0*/  @!P2 STL.S16 [R1+0x252], R36 ;  /* 0x000252240100a387 */ /* 0x000fe80000100600 */
[----:B0-----:R-:W2:Y:S04]  /*72d0*/  LDL.LU R125, [R1+0x2c8] ;  /* 0x0002c800017d7983 */ /* 0x001ea80000300800 */
[----:B------:R0:W-:Y:S04]  /*72e0*/  STL.S16 [R1+0x274], R108 ;  /* 0x0002746c01007387 */ /* 0x0001e80000100600 */
[----:B------:R1:W3:Y:S04]  /*72f0*/  @!P3 LDG.E R32, [R40.64] ;  /* 0x0000000e2820b981 */ /* 0x0002e8000c1e1900 */
[----:B0-----:R-:W3:Y:S04]  /*7300*/  LDL.LU R108, [R1+0x2bc] ;  /* 0x0002bc00016c7983 */ /* 0x001ee80000300800 */
[----:B------:R0:W-:Y:S01]  /*7310*/  STL.S16 [R1+0x238], R119 ;  /* 0x0002387701007387 */ /* 0x0001e20000100600 */
[----:B-1----:R-:W-:-:S03]  /*7320*/  PRMT R41, R119, 0x7610, R41 ;  /* 0x0000761077297816 */ /* 0x002fc60000000029 */
[----:B0-----:R-:W3:Y:S01]  /*7330*/  LDL.LU R119, [R1+0x548] ;  /* 0x0005480001777983 */ /* 0x001ee20000300800 */
[----:B------:R-:W-:Y:S02]  /*7340*/  LOP3.LUT P0, RZ, R122, 0x100000, RZ, 0xc0, !PT ;  /* 0x001000007aff7812 */ /* 0x000fe4000780c0ff */
[----:B------:R-:W-:-:S04]  /*7350*/  LOP3.LUT R2, R2, 0xfffffffe, RZ, 0xc0, !PT ;  /* 0xfffffffe02027812 */ /* 0x000fc800078ec0ff */
[----:B------:R-:W-:Y:S02]  /*7360*/  @P3 LOP3.LUT R2, R2, 0x1, RZ, 0xfc, !PT ;  /* 0x0000000102023812 */ /* 0x000fe400078efcff */
[----:B------:R-:W-:Y:S02]  /*7370*/  LOP3.LUT P3, RZ, R122, 0x80000, RZ, 0xc0, !PT ;  /* 0x000800007aff7812 */ /* 0x000fe4000786c0ff */
[----:B------:R-:W-:Y:S02]  /*7380*/  @!P1 PRMT R39, R116, 0x7610, R39 ;  /* 0x0000761074279816 */ /* 0x000fe40000000027 */
[----:B------:R-:W-:Y:S02]  /*7390*/  PRMT R100, RZ, 0x7610, R100 ;  /* 0x00007610ff647816 */ /* 0x000fe40000000064 */
[----:B----4-:R-:W-:-:S05]  /*73a0*/  @!P0 PRMT R41, R112, 0x7610, R41 ;  /* 0x0000761070298816 */ /* 0x010fca0000000029 */
[----:B------:R5:W-:Y:S01]  /*73b0*/  @!P0 STL.S16 [R1+0x238], R41 ;  /* 0x0002382901008387 */ /* 0x000be20000100600 */
[----:B------:R-:W-:-:S03]  /*73c0*/  PRMT R115, RZ, 0x7610, R115 ;  /* 0x00007610ff737816 */ /* 0x000fc60000000073 */
[----:B------:R0:W-:Y:S01]  /*73d0*/  @!P1 STL.S16 [R1+0x23e], R39 ;  /* 0x00023e2701009387 */ /* 0x0001e20000100600 */
[----:B-----5:R-:W-:Y:S02]  /*73e0*/  @!P3 SHF.R.U32.HI R41, RZ, 0x10, R110 ;  /* 0x00000010ff29b819 */ /* 0x020fe4000001166e */
[----:B0-----:R-:W-:Y:S02]  /*73f0*/  @!P0 SHF.R.U32.HI R39, RZ, 0x10, R112 ;  /* 0x00000010ff278819 */ /* 0x001fe40000011670 */
[----:B------:R-:W-:Y:S02]  /*7400*/  @!P3 PRMT R100, R41, 0x7610, R100 ;  /* 0x000076102964b816 */ /* 0x000fe40000000064 */
[----:B------:R-:W-:Y:S02]  /*7410*/  PRMT R118, RZ, 0x7610, R118 ;  /* 0x00007610ff767816 */ /* 0x000fe40000000076 */
[----:B------:R-:W-:Y:S01]  /*7420*/  @!P0 PRMT R115, R39, 0x7610, R115 ;  /* 0x0000761027738816 */ /* 0x000fe20000000073 */
[----:B------:R-:W-:Y:S01]  /*7430*/  STL.S16 [R1+0x234], RZ ;  /* 0x000234ff01007387 */ /* 0x000fe20000100600 */
[----:B------:R-:W-:-:S03]  /*7440*/  PRMT R40, R118, 0x7610, R40 ;  /* 0x0000761076287816 */ /* 0x000fc60000000028 */
[----:B------:R0:W-:Y:S04]  /*7450*/  STL.S16 [R1+0x23c], R118 ;  /* 0x00023c7601007387 */ /* 0x0001e80000100600 */
[----:B------:R1:W-:Y:S04]  /*7460*/  STL.S16 [R1+0x23a], R115 ;  /* 0x00023a7301007387 */ /* 0x0003e80000100600 */
[----:B0-----:R-:W4:Y:S04]  /*7470*/  LDL.LU.S16 R118, [R1+0x234] ;  /* 0x0002340001767983 */ /* 0x001f280000300600 */
[----:B-1----:R-:W5:Y:S01]  /*7480*/  LDL.LU R115, [R1+0x2c4] ;  /* 0x0002c40001737983 */ /* 0x002f620000300800 */
[----:B--2---:R-:W-:-:S02]  /*7490*/  @!P3 SHF.R.U32.HI R41, RZ, 0x10, R125 ;  /* 0x00000010ff29b819 */ /* 0x004fc4000001167d */
[----:B---3--:R-:W-:-:S04]  /*74a0*/  PRMT R119, RZ, 0x7610, R119 ;  /* 0x00007610ff777816 */ /* 0x008fc80000000077 */
        /* <DEDUP_REMOVED lines=10> */
[----:B------:R-:W-:-:S04]  /*7550*/  @!P1 SHF.R.U32.HI R41, RZ, 0x10, R108 ;  /* 0x00000010ff299819 */ /* 0x000fc8000001166c */
[----:B------:R-:W-:Y:S01]  /*7560*/  @!P1 PRMT R103, R41, 0x7610, R103 ;  /* 0x0000761029679816 */ /* 0x000fe20000000067 */
[----:B------:R0:W-:Y:S04]  /*7570*/  STL.S16 [R1+0x276], R105 ;  /* 0x0002766901007387 */ /* 0x0001e80000100600 */
[----:B------:R1:W-:Y:S04]  /*7580*/  STL.S16 [R1+0x232], R100 ;  /* 0x0002326401007387 */ /* 0x0003e80000100600 */
[----:B0-----:R-:W3:Y:S04]  /*7590*/  LDL.LU R105, [R1+0x2b0] ;  /* 0x0002b00001697983 */ /* 0x001ee80000300800 */
[----:B-1----:R-:W3:Y:S01]  /*75a0*/  LDL.LU R100, [R1+0x2b8] ;  /* 0x0002b80001647983 */ /* 0x002ee20000300800 */
[----:B----4-:R-:W-:-:S02]  /*75b0*/  @!P3 PRMT R118, R125, 0x7610, R118 ;  /* 0x000076107d76b816 */ /* 0x010fc40000000076 */
[----:B-----5:R-:W-:-:S03]  /*75c0*/  @!P1 SHF.R.U32.HI R41, RZ, 0x10, R115 ;  /* 0x00000010ff299819 */ /* 0x020fc60000011673 */
[----:B------:R0:W-:Y:S04]  /*75d0*/  @!P3 STL.S16 [R1+0x234], R118 ;  /* 0x000234760100b387 */ /* 0x0001e80000100600 */
[----:B0-----:R-:W4:Y:S01]  /*75e0*/  LDL.LU R118, [R1+0x540] ;  /* 0x0005400001767983 */ /* 0x001f220000300800 */
        /* <DEDUP_REMOVED lines=11> */
[----:B-1----:R-:W5:Y:S01]  /*76a0*/  LDL.LU R114, [R1+0x538] ;  /* 0x0005380001727983 */ /* 0x002f620000300800 */
[----:B----4-:R-:W-:-:S04]  /*76b0*/  PRMT R118, RZ, 0x7610, R118 ;  /* 0x00007610ff767816 */ /* 0x010fc80000000076 */
[----:B------:R-:W-:Y:S02]  /*76c0*/  @!P0 PRMT R118, R41, 0x7610, R118 ;  /* 0x0000761029768816 */ /* 0x000fe40000000076 */
[----:B------:R-:W-:Y:S01]  /*76d0*/  @!P0 SHF.R.U32.HI R41, RZ, 0x10, R100 ;  /* 0x00000010ff298819 */ /* 0x000fe20000011664 */
[----:B------:R0:W-:Y:S04]  /*76e0*/  STL.S16 [R1+0x278], R103 ;  /* 0x0002786701007387 */ /* 0x0001e80000100600 */
[----:B0-----:R-:W4:Y:S01]  /*76f0*/  LDL.LU R103, [R1+0x2b4] ;  /* 0x0002b40001677983 */ /* 0x001f220000300800 */
[----:B--2---:R-:W-:-:S04]  /*7700*/  PRMT R119, RZ, 0x7610, R119 ;  /* 0x00007610ff777816 */ /* 0x004fc80000000077 */
[----:B------:R-:W-:-:S05]  /*7710*/  @!P0 PRMT R119, R41, 0x7610, R119 ;  /* 0x0000761029778816 */ /* 0x000fca0000000077 */
[----:B------:R0:W-:Y:S04]  /*7720*/  STL.S16 [R1+0x27e], R119 ;  /* 0x00027e7701007387 */ /* 0x0001e80000100600 */
[----:B0-----:R-:W2:Y:S01]  /*7730*/  LDL.LU R119, [R1+0x534] ;  /* 0x0005340001777983 */ /* 0x001ea20000300800 */
[----:B------:R-:W-:Y:S02]  /*7740*/  LOP3.LUT P2, RZ, R122, 0x10000, RZ, 0xc0, !PT ;  /* 0x000100007aff7812 */ /* 0x000fe4000784c0ff */
[----:B-----5:R-:W-:-:S11]  /*7750*/  PRMT R114, RZ, 0x7610, R114 ;  /* 0x00007610ff727816 */ /* 0x020fd60000000072 */
[----:B---3--:R-:W-:-:S04]  /*7760*/  @!P2 SHF.R.U32.HI R41, RZ, 0x10, R101 ;  /* 0x00000010ff29a819 */ /* 0x008fc80000011665 */
[----:B------:R-:W-:Y:S01]  /*7770*/  @!P2 PRMT R114, R41, 0x7610, R114 ;  /* 0x000076102972a816 */ /* 0x000fe20000000072 */
[----:B------:R0:W-:Y:S04]  /*7780*/  STL [R1+0x14], R124 ;  /* 0x0000147c01007387 */ /* 0x0001e80000100800 */
[----:B------:R1:W-:Y:S04]  /*7790*/  STL.S16 [R1+0x27c], R118 ;  /* 0x00027c7601007387 */ /* 0x0003e80000100600 */
[----:B0-----:R-:W3:Y:S04]  /*77a0*/  LDL.LU R124, [R1+0x2a0] ;  /* 0x0002a000017c7983 */ /* 0x001ee80000300800 */
[----:B------:R0:W-:Y:S01]  /*77b0*/  STL [R1+0x114], R113 ;  /* 0x0001147101007387 */ /* 0x0001e20000100800 */
[----:B----4-:R-:W-:-:S03]  /*77c0*/  @!P2 SHF.R.U32.HI R41, RZ, 0x10, R103 ;  /* 0x00000010ff29a819 */ /* 0x010fc60000011667 */
[----:B-1----:R-:W4:Y:S04]  /*77d0*/  LDL.LU R118, [R1+0x2a8] ;  /* 0x0002a80001767983 */ /* 0x002f280000300800 */
[----:B0-----:R-:W5:Y:S01]  /*77e0*/  LDL.LU R113, [R1+0x530] ;  /* 0x0005300001717983 */ /* 0x001f620000300800 */
[----:B--2---:R-:W-:-:S04]  /*77f0*/  PRMT R119, RZ, 0x7610, R119 ;  /* 0x00007610ff777816 */ /* 0x004fc80000000077 */
[----:B------:R-:W-:-:S05]  /*7800*/  @!P2 PRMT R119, R41, 0x7610, R119 ;  /* 0x000076102977a816 */ /* 0x000fca0000000077 */
[----:B------:R0:W-:Y:S04]  /*7810*/  STL.S16 [R1+0x282], R119 ;  /* 0x0002827701007387 */ /* 0x0001e80000100600 */
[----:B0-----:R-:W2:Y:S01]  /*7820*/  LDL.LU R119, [R1+0x52c] ;  /* 0x00052c0001777983 */ /* 0x001ea20000300800 */
[----:B------:R-:W-:-:S06]  /*7830*/  MOV R37, RZ ;  /* 0x000000ff00257202 */ /* 0x000fcc0000000f00 */
[----:B------:R0:W4:Y:S02]  /*7840*/  @!P5 LDG.E R37, [R44.64] ;  /* 0x0000000e2c25d981 */ /* 0x000124000c1e1900 */
[----:B0-----:R-:W-:-:S04]  /*7850*/  PRMT R45, RZ, 0x7610, R45 ;  /* 0x00007610ff2d7816 */ /* 0x001fc8000000002d */
[----:B------:R-:W-:Y:S02]  /*7860*/  @!P3 PRMT R45, R110, 0x7610, R45 ;  /* 0x000076106e2db816 */ /* 0x000fe4000000002d */
[----:B------:R-:W-:Y:S02]  /*7870*/  LOP3.LUT P3, RZ, R122, 0x8000, RZ, 0xc0, !PT ;  /* 0x000080007aff7812 */ /* 0x000fe4000786c0ff */
[----:B-----5:R-:W-:-:S11]  /*7880*/  PRMT R113, RZ, 0x7610, R113 ;  /* 0x00007610ff717816 */ /* 0x020fd60000000071 */
[----:B---3--:R-:W-:Y:S01]  /*7890*/  @!P3 SHF.R.U32.HI R41, RZ, 0x10, R124 ;  /* 0x00000010ff29b819 */ /* 0x008fe2000001167c */
[----:B------:R0:W-:Y:S04]  /*78a0*/  STL [R1+0x18], R123 ;  /* 0x0000187b01007387 */ /* 0x0001e80000100800 */
[----:B------:R1:W-:Y:S04]  /*78b0*/  STL.S16 [R1+0x280], R114 ;  /* 0x0002807201007387 */ /* 0x0003e80000100600 */
[----:B0-----:R-:W3:Y:S04]  /*78c0*/  LDL.LU R123, [R1+0x29c] ;  /* 0x00029c00017b7983 */ /* 0x001ee80000300800 */
[----:B------:R0:W-:Y:S04]  /*78d0*/  STL [R1+0x118], R111 ;  /* 0x0001186f01007387 */ /* 0x0001e80000100800 */
[----:B-1----:R-:W5:Y:S04]  /*78e0*/  LDL.LU R114, [R1+0x2a4] ;  /* 0x0002a40001727983 */ /* 0x002f680000300800 */
[----:B0-----:R-:W3:Y:S01]  /*78f0*/  LDL.LU R111, [R1+0x528] ;  /* 0x00052800016f7983 */ /* 0x001ee20000300800 */
[----:B--2---:R-:W-:-:S04]  /*7900*/  PRMT R119, RZ, 0x7610, R119 ;  /* 0x00007610ff777816 */ /* 0x004fc80000000077 */
[----:B------:R-:W-:Y:S02]  /*7910*/  @!P3 PRMT R119, R41, 0x7610, R119 ;  /* 0x000076102977b816 */ /* 0x000fe40000000077 */
[----:B----4-:R-:W-:-:S04]  /*7920*/  @!P3 SHF.R.U32.HI R41, RZ, 0x10, R118 ;  /* 0x00000010ff29b819 */ /* 0x010fc80000011676 */
[----:B------:R-:W-:-:S05]  /*7930*/  @!P3 PRMT R113, R41, 0x7610, R113 ;  /* 0x000076102971b816 */ /* 0x000fca0000000071 */
[----:B------:R0:W-:Y:S04]  /*7940*/  STL.S16 [R1+0x286], R113 ;  /* 0x0002867101007387 */ /* 0x0001e80000100600 */
[----:B0-----:R-:W2:Y:S01]  /*7950*/  LDL.LU R113, [R1+0x524] ;  /* 0x0005240001717983 */ /* 0x001ea20000300800 */
[----:B------:R-:W-:Y:S02]  /*7960*/  MOV R39, RZ ;  /* 0x000000ff00277202 */ /* 0x000fe40000000f00 */
[----:B------:R-:W-:-:S04]  /*7970*/  PRMT R45, R45, 0x5410, RZ ;  /* 0x000054102d2d7816 */ /* 0x000fc800000000ff */
[----:B------:R0:W4:Y:S01]  /*7980*/  @!P6 LDG.E R39, [R48.64] ;  /* 0x0000000e3027e981 */ /* 0x000122000c1e1900 */
[----:B------:R-:W-:Y:S02]  /*7990*/  @!P1 PRMT R45, R45, 0x5410, R108 ;  /* 0x000054102d2d9816 */ /* 0x000fe4000000006c */
        /* <DEDUP_REMOVED lines=31> */
[----:B0-----:R-:W4:Y:S01]  /*7b90*/  LDL.LU R107, [R1+0x518] ;  /* 0x00051800016b7983 */ /* 0x001f220000300800 */
[----:B--2---:R-:W-:-:S04]  /*7ba0*/  PRMT R111, RZ, 0x7610, R111 ;  /* 0x00007610ff6f7816 */ /* 0x004fc8000000006f */
[----:B------:R-:W-:Y:S02]  /*7bb0*/  @!P0 PRMT R111, R41, 0x7610, R111 ;  /* 0x00007610296f8816 */ /* 0x000fe4000000006f */
[----:B------:R-:W-:-:S04]  /*7bc0*/  @!P0 SHF.R.U32.HI R41, RZ, 0x10, R119 ;  /* 0x00000010ff298819 */ /* 0x000fc80000011677 */
        /* <DEDUP_REMOVED lines=11> */
[----:B----4-:R-:W-:Y:S01]  /*7c80*/  PRMT R107, RZ, 0x7610, R107 ;  /* 0x00007610ff6b7816 */ /* 0x010fe2000000006b */
[----:B------:R0:W-:Y:S04]  /*7c90*/  STL [R1+0x24], R112 ;  /* 0x0000247001007387 */ /* 0x0001e80000100800 */
[----:B------:R1:W-:Y:S04]  /*7ca0*/  STL.S16 [R1+0x2d0], R111 ;  /* 0x0002d06f01007387 */ /* 0x0003e80000100600 */
[----:B0-----:R-:W3:Y:S04]  /*7cb0*/  LDL.LU R112, [R1+0x288] ;  /* 0x0002880001707983 */ /* 0x001ee80000300800 */
[----:B------:R0:W-:Y:S04]  /*7cc0*/  STL [R1+0x124], R106 ;  /* 0x0001246a01007387 */ /* 0x0001e80000100800 */
[----:B-1----:R-:W4:Y:S04]  /*7cd0*/  LDL.LU R111, [R1+0x24c] ;  /* 0x00024c00016f7983 */ /* 0x002f280000300800 */
[----:B0-----:R-:W4:Y:S04]  /*7ce0*/  LDL.LU R106, [R1+0x510] ;  /* 0x00051000016a7983 */ /* 0x001f280000300800 */
[----:B------:R0:W-:Y:S04]  /*7cf0*/  STL [R1+0x28], R110 ;  /* 0x0000286e01007387 */ /* 0x0001e80000100800 */
[----:B------:R1:W-:Y:S04]  /*7d00*/  STL [R1+0x128], R125 ;  /* 0x0001287d01007387 */ /* 0x0003e80000100800 */
[----:B0-----:R-:W5:Y:S04]  /*7d10*/  LDL.LU R110, [R1+0x248] ;  /* 0x00024800016e7983 */ /* 0x001f680000300800 */
[----:B-1----:R-:W5:Y:S01]  /*7d20*/  LDL.LU R125, [R1+0x508] ;  /* 0x00050800017d7983 */ /* 0x002f620000300800 */
[----:B--2---:R-:W-:-:S04]  /*7d30*/  PRMT R109, RZ, 0x7610, R109 ;  /* 0x00007610ff6d7816 */ /* 0x004fc8000000006d */
[----:B------:R-:W-:Y:S02]  /*7d40*/  @!P2 PRMT R109, R41, 0x7610, R109 ;  /* 0x00007610296da816 */ /* 0x000fe4000000006d */
[----:B------:R-:W-:-:S04]  /*7d50*/  @!P2 SHF.R.U32.HI R41, RZ, 0x10, R113 ;  /* 0x00000010ff29a819 */ /* 0x000fc80000011671 */
        /* <DEDUP_REMOVED lines=15> */
[----:B---3--:R-:W-:Y:S01]  /*7e50*/  @!P1 SHF.R.U32.HI R41, RZ, 0x10, R112 ;  /* 0x00000010ff299819 */ /* 0x008fe20000011670 */
[----:B------:R0:W-:Y:S04]  /*7e60*/  STL.S16 [R1+0x2c0], R109 ;  /* 0x0002c06d01007387 */ /* 0x0001e80000100600 */
[----:B------:R1:W-:Y:S04]  /*7e70*/  STL [R1+0x2c], R108 ;  /* 0x00002c6c01007387 */ /* 0x0003e80000100800 */
[----:B0-----:R-:W3:Y:S01]  /*7e80*/  LDL.LU R109, [R1+0x224] ;  /* 0x00022400016d7983 */ /* 0x001ee20000300800 */
[----:B----4-:R-:W-:-:S03]  /*7e90*/  PRMT R106, RZ, 0x7610, R106 ;  /* 0x00007610ff6a7816 */ /* 0x010fc6000000006a */
[----:B-1----:R-:W4:Y:S01]  /*7ea0*/  LDL.LU R108, [R1+0x220] ;  /* 0x00022000016c7983 */ /* 0x002f220000300800 */
[----:B-----5:R-:W-:Y:S02]  /*7eb0*/  PRMT R125, RZ, 0x7610, R125 ;  /* 0x00007610ff7d7816 */ /* 0x020fe4000000007d */
[----:B--2---:R-:W-:-:S04]  /*7ec0*/  PRMT R107, RZ, 0x7610, R107 ;  /* 0x00007610ff6b7816 */ /* 0x004fc8000000006b */
[----:B------:R-:W-:Y:S02]  /*7ed0*/  @!P1 PRMT R107, R41, 0x7610, R107 ;  /* 0x00007610296b9816 */ /* 0x000fe4000000006b */
[----:B------:R-:W-:-:S04]  /*7ee0*/  @!P1 SHF.R.U32.HI R41, RZ, 0x10, R111 ;  /* 0x00000010ff299819 */ /* 0x000fc8000001166f */
[----:B------:R-:W-:Y:S02]  /*7ef0*/  @!P1 PRMT R106, R41, 0x7610, R106 ;  /* 0x00007610296a9816 */ /* 0x000fe4000000006a */
[----:B------:R-:W-:-:S04]  /*7f00*/  @!P0 SHF.R.U32.HI R41, RZ, 0x10, R110 ;  /* 0x00000010ff298819 */ /* 0x000fc8000001166e */
[----:B------:R-:W-:-:S05]  /*7f10*/  @!P0 PRMT R125, R41, 0x7610, R125 ;  /* 0x00007610297d8816 */ /* 0x000fca000000007d */
[----:B------:R0:W-:Y:S04]  /*7f20*/  STL.S16 [R1+0x2b0], R125 ;  /* 0x0002b07d01007387 */ /* 0x0001e80000100600 */
[----:B------:R1:W-:Y:S04]  /*7f30*/  STL.S16 [R1+0x2bc], R107 ;  /* 0x0002bc6b01007387 */ /* 0x0003e80000100600 */
[----:B0-----:R-:W2:Y:S04]  /*7f40*/  LDL.LU R125, [R1+0x500] ;  /* 0x00050000017d7983 */ /* 0x001ea80000300800 */
[----:B-1----:R-:W5:Y:S01]  /*7f50*/  LDL.LU R107, [R1+0x21c] ;  /* 0x00021c00016b7983 */ /* 0x002f620000300800 */
[----:B------:R-:W-:-:S04]  /*7f60*/  PRMT R58, R58, 0x5410, RZ ;  /* 0x000054103a3a7816 */ /* 0x000fc800000000ff */
[----:B------:R-:W-:Y:S02]  /*7f70*/  @!P3 PRMT R58, R58, 0x5410, R124 ;  /* 0x000054103a3ab816 */ /* 0x000fe4000000007c */
[----:B------:R-:W-:Y:S02]  /*7f80*/  LOP3.LUT P3, RZ, R122, 0x200, RZ, 0xc0, !PT ;  /* 0x000002007aff7812 */ /* 0x000fe4000786c0ff */
[----:B------:R-:W-:Y:S02]  /*7f90*/  PRMT R104, RZ, 0x7610, R104 ;  /* 0x00007610ff687816 */ /* 0x000fe40000000068 */
[----:B---3--:R-:W-:-:S04]  /*7fa0*/  @!P0 SHF.R.U32.HI R41, RZ, 0x10, R109 ;  /* 0x00000010ff298819 */ /* 0x008fc8000001166d */
[----:B------:R-:W-:-:S05]  /*7fb0*/  @!P0 PRMT R104, R41, 0x7610, R104 ;  /* 0x0000761029688816 */ /* 0x000fca0000000068 */
[----:B----4-:R-:W-:Y:S02]  /*7fc0*/  @!P3 SHF.R.U32.HI R41, RZ, 0x10, R108 ;  /* 0x00000010ff29b819 */ /* 0x010fe4000001166c */
[----:B------:R-:W-:Y:S01]  /*7fd0*/  PRMT R102, RZ, 0x7610, R102 ;  /* 0x00007610ff667816 */ /* 0x000fe20000000066 */
[----:B------:R-:W-:Y:S04]  /*7fe0*/  STL.S16 [R1+0x228], RZ ;  /* 0x000228ff01007387 */ /* 0x000fe80000100600 */
[----:B------:R0:W-:Y:S04]  /*7ff0*/  STL.S16 [R1+0x2be], R106 ;  /* 0x0002be6a01007387 */ /* 0x0001e80000100600 */
[----:B0-----:R-:W3:Y:S01]  /*8000*/  LDL.LU R106, [R1+0x218] ;  /* 0x00021800016a7983 */ /* 0x001ee20000300800 */
[----:B--2---:R-:W-:-:S04]  /*8010*/  PRMT R125, RZ, 0x7610, R125 ;  /* 0x00007610ff7d7816 */ /* 0x004fc8000000007d */
[----:B------:R-:W-:Y:S02]  /*8020*/  @!P3 PRMT R125, R41, 0x7610, R125 ;  /* 0x00007610297db816 */ /* 0x000fe4000000007d */
[----:B-----5:R-:W-:-:S04]  /*8030*/  @!P3 SHF.R.U32.HI R41, RZ, 0x10, R107 ;  /* 0x00000010ff29b819 */ /* 0x020fc8000001166b */
[----:B------:R-:W-:Y:S02]  /*8040*/  @!P3 PRMT R102, R41, 0x7610, R102 ;  /* 0x000076102966b816 */ /* 0x000fe40000000066 */
[----:B------:R-:W2:Y:S04]  /*8050*/  LDL.LU.S16 R41, [R1+0x228] ;  /* 0x0002280001297983 */ /* 0x000ea80000300600 */
[----:B------:R0:W-:Y:S04]  /*8060*/  STL.S16 [R1+0x2ac], R125 ;  /* 0x0002ac7d01007387 */ /* 0x0001e80000100600 */
[----:B0-----:R-:W4:Y:S01]  /*8070*/  LDL.LU R125, [R1+0x4f4] ;  /* 0x0004f400017d7983 */ /* 0x001f220000300800 */
        /* <DEDUP_REMOVED lines=48> */
[----:B0-----:R-:W2:Y:S04]  /*8380*/  LDL.S16 R124, [R1+0x22a] ;  /* 0x00022a00017c7983 */ /* 0x001ea80000100600 */
[----:B------:R0:W-:Y:S04]  /*8390*/  STL [R1+0x12c], R115 ;  /* 0x00012c7301007387 */ /* 0x0001e80000100800 */
[----:B0-----:R0:W3:Y:S04]  /*83a0*/  LDL.LU R115, [R1+0x504] ;  /* 0x0005040001737983 */ /* 0x0010e80000300800 */
[----:B------:R1:W-:Y:S04]  /*83b0*/  STL [R1+0x3c], R123 ;  /* 0x00003c7b01007387 */ /* 0x0003e80000100800 */
[----:B-1----:R-:W4:Y:S01]  /*83c0*/  LDL.LU R123, [R1+0x4d4] ;  /* 0x0004d400017b7983 */ /* 0x002f220000300800 */
[----:B--2---:R-:W-:-:S05]  /*83d0*/  @!P1 PRMT R124, R104, 0x7610, R124 ;  /* 0x00007610687c9816 */ /* 0x004fca000000007c */
[----:B------:R1:W-:Y:S04]  /*83e0*/  @!P1 STL.S16 [R1+0x22a], R124 ;  /* 0x00022a7c01009387 */ /* 0x0003e80000100600 */
[----:B-1----:R-:W2:Y:S01]  /*83f0*/  LDL.LU R124, [R1+0x4cc] ;  /* 0x0004cc00017c7983 */ /* 0x002ea20000300800 */
[----:B---3--:R-:W-:-:S04]  /*8400*/  PRMT R115, RZ, 0x5410, RZ ;  /* 0x00005410ff737816 */ /* 0x008fc800000000ff */
[----:B------:R-:W-:-:S04]  /*8410*/  @!P0 PRMT R115, R110, 0x7610, R115 ;  /* 0x000076106e738816 */ /* 0x000fc80000000073 */
[----:B------:R-:W-:Y:S02]  /*8420*/  @!P0 PRMT R115, R115, 0x5410, R109 ;  /* 0x0000541073738816 */ /* 0x000fe4000000006d */
[----:B------:R-:W-:Y:S02]  /*8430*/  LOP3.LUT P0, RZ, R122, 0x40, RZ, 0xc0, !PT ;  /* 0x000000407aff7812 */ /* 0x000fe4000780c0ff */
[----:B------:R-:W-:-:S04]  /*8440*/  PRMT R41, RZ, 0x7610, R41 ;  /* 0x00007610ff297816 */ /* 0x000fc80000000029 */
[----:B------:R-:W-:Y:S02]  /*8450*/  @!P1 PRMT R41, R125, 0x7610, R41 ;  /* 0x000076107d299816 */ /* 0x000fe40000000029 */
[----:B----4-:R-:W-:-:S03]  /*8460*/  PRMT R123, RZ, 0x7610, R123 ;  /* 0x00007610ff7b7816 */ /* 0x010fc6000000007b */
[----:B------:R-:W-:Y:S04]  /*8470*/  STL.S16 [R1+0x22c], R41 ;  /* 0x00022c2901007387 */ /* 0x000fe80000100600 */
[----:B------:R1:W-:Y:S04]  /*8480*/  STL [R1+0x138], R118 ;  /* 0x0001387601007387 */ /* 0x0003e80000100800 */
[----:B-1----:R-:W3:Y:S01]  /*8490*/  LDL.LU R118, [R1+0x4d8] ;  /* 0x0004d80001767983 */ /* 0x002ee20000300800 */
[----:B--2---:R-:W-:-:S04]  /*84a0*/  @!P0 SHF.R.U32.HI R41, RZ, 0x10, R124 ;  /* 0x00000010ff298819 */ /* 0x004fc8000001167c */
[----:B------:R-:W-:-:S05]  /*84b0*/  @!P0 PRMT R123, R41, 0x7610, R123 ;  /* 0x00007610297b8816 */ /* 0x000fca000000007b */
[----:B------:R1:W-:Y:S04]  /*84c0*/  STL.S16 [R1+0x290], R123 ;  /* 0x0002907b01007387 */ /* 0x0003e80000100600 */
[----:B-1----:R-:W2:Y:S01]  /*84d0*/  LDL.LU R123, [R1+0x4c0] ;  /* 0x0004c000017b7983 */ /* 0x002ea20000300800 */
[----:B---3--:R-:W-:Y:S02]  /*84e0*/  PRMT R118, RZ, 0x7610, R118 ;  /* 0x00007610ff767816 */ /* 0x008fe40000000076 */
[----:B--2---:R-:W-:-:S04]  /*84f0*/  @!P0 SHF.R.U32.HI R41, RZ, 0x10, R123 ;  /* 0x00000010ff298819 */ /* 0x004fc8000001167b */
[----:B------:R-:W-:Y:S02]  /*8500*/  @!P0 PRMT R118, R41, 0x7610, R118 ;  /* 0x0000761029768816 */ /* 0x000fe40000000076 */
[----:B------:R-:W-:Y:S02]  /*8510*/  MOV R41, R119 ;  /* 0x0000007700297202 */ /* 0x000fe40000000f00 */
[----:B------:R-:W2:Y:S04]  /*8520*/  LDL.LU R119, [R1+0x4b8] ;  /* 0x0004b80001777983 */ /* 0x000ea80000300800 */
[----:B------:R1:W-:Y:S04]  /*8530*/  STL.S16 [R1+0x292], R118 ;  /* 0x0002927601007387 */ /* 0x0003e80000100600 */
[----:B-1----:R-:W3:Y:S01]  /*8540*/  LDL.LU R118, [R1+0x4bc] ;  /* 0x0004bc0001767983 */ /* 0x002ee20000300800 */
[----:B------:R-:W-:-:S03]  /*8550*/  LOP3.LUT P2, RZ, R122, 0x20, RZ, 0xc0, !PT ;  /* 0x000000207aff7812 */ /* 0x000fc6000784c0ff */
[----:B------:R-:W-:Y:S04]  /*8560*/  STL [R1+0x140], R41 ;  /* 0x0001402901007387 */ /* 0x000fe80000100800 */
[----:B------:R1:W-:Y:S04]  /*8570*/  STL [R1+0x40], R117 ;  /* 0x0000407501007387 */ /* 0x0003e80000100800 */
[----:B-1----:R-:W4:Y:S02]  /*8580*/  LDL.LU R117, [R1+0x4c4] ;  /* 0x0004c40001757983 */ /* 0x002f240000300800 */
[----:B--2---:R-:W-:-:S02]  /*8590*/  @!P2 SHF.R.U32.HI R41, RZ, 0x10, R119 ;  /* 0x00000010ff29a819 */ /* 0x004fc40000011677 */
[----:B---3--:R-:W-:-:S04]  /*85a0*/  PRMT R118, RZ, 0x7610, R118 ;  /* 0x00007610ff767816 */ /* 0x008fc80000000076 */
[----:B------:R-:W-:-:S05]  /*85b0*/  @!P2 PRMT R118, R41, 0x7610, R118 ;  /* 0x000076102976a816 */ /* 0x000fca0000000076 */
[----:B------:R1:W-:Y:S04]  /*85c0*/  STL.S16 [R1+0x28c], R118 ;  /* 0x00028c7601007387 */ /* 0x0003e80000100600 */
[----:B-1----:R-:W2:Y:S01]  /*85d0*/  LDL.LU R118, [R1+0x4b0] ;  /* 0x0004b00001767983 */ /* 0x002ea20000300800 */
[----:B----4-:R-:W-:-:S03]  /*85e0*/  PRMT R117, RZ, 0x7610, R117 ;  /* 0x00007610ff757816 */ /* 0x010fc60000000075 */
[----:B------:R1:W-:Y:S04]  /*85f0*/  STL [R1+0x44], R116 ;  /* 0x0000447401007387 */ /* 0x0003e80000100800 */
[----:B-1----:R-:W3:Y:S01]  /*8600*/  LDL.LU R116, [R1+0x4b4] ;  /* 0x0004b40001747983 */ /* 0x002ee20000300800 */
[----:B--2---:R-:W-:-:S04]  /*8610*/  @!P2 SHF.R.U32.HI R41, RZ, 0x10, R118 ;  /* 0x00000010ff29a819 */ /* 0x004fc80000011676 */
[----:B------:R-:W-:-:S05]  /*8620*/  @!P2 PRMT R117, R41, 0x7610, R117 ;  /* 0x000076102975a816 */ /* 0x000fca0000000075 */
[----:B------:R1:W-:Y:S04]  /*8630*/  STL.S16 [R1+0x28e], R117 ;  /* 0x00028e7501007387 */ /* 0x0003e80000100600 */
[----:B-1----:R-:W2:Y:S01]  /*8640*/  LDL.LU R117, [R1+0x4ac] ;  /* 0x0004ac0001757983 */ /* 0x002ea20000300800 */
        /* <DEDUP_REMOVED lines=8> */
[----:B-1----:R-:W2:Y:S01]  /*86d0*/  LDL.LU R116, [R1+0x4a0] ;  /* 0x0004a00001747983 */ /* 0x002ea20000300800 */
[----:B---3--:R-:W-:-:S03]  /*86e0*/  PRMT R113, RZ, 0x7610, R113 ;  /* 0x00007610ff717816 */ /* 0x008fc60000000071 */
[----:B------:R1:W-:Y:S04]  /*86f0*/  STL [R1+0x48], R112 ;  /* 0x0000487001007387 */ /* 0x0003e80000100800 */
[----:B-1----:R-:W3:Y:S01]  /*8700*/  LDL.LU R112, [R1+0x4a4] ;  /* 0x0004a40001707983 */ /* 0x002ee20000300800 */
[----:B--2---:R-:W-:-:S04]  /*8710*/  @!P1 SHF.R.U32.HI R41, RZ, 0x10, R116 ;  /* 0x00000010ff299819 */ /* 0x004fc80000011674 */
[----:B------:R-:W-:-:S05]  /*8720*/  @!P1 PRMT R113, R41, 0x7610, R113 ;  /* 0x0000761029719816 */ /* 0x000fca0000000071 */
[----:B------:R1:W-:Y:S04]  /*8730*/  STL.S16 [R1+0x28a], R113 ;  /* 0x00028a7101007387 */ /* 0x0003e80000100600 */
[----:B-1----:R-:W2:Y:S01]  /*8740*/  LDL.LU R113, [R1+0x49c] ;  /* 0x00049c0001717983 */ /* 0x002ea20000300800 */
[----:B---3--:R-:W-:-:S04]  /*8750*/  PRMT R112, RZ, 0x7610, R112 ;  /* 0x00007610ff707816 */ /* 0x008fc80000000070 */
[----:B------:R-:W-:-:S05]  /*8760*/  @!P1 PRMT R112, R117, 0x7610, R112 ;  /* 0x0000761075709816 */ /* 0x000fca0000000070 */
[----:B------:R1:W-:Y:S04]  /*8770*/  STL.S16 [R1+0x254], R112 ;  /* 0x0002547001007387 */ /* 0x0003e80000100600 */
[----:B-1----:R-:W3:Y:S01]  /*8780*/  LDL.LU R112, [R1+0x494] ;  /* 0x0004940001707983 */ /* 0x002ee20000300800 */
[----:B--2---:R-:W-:-:S04]  /*8790*/  PRMT R113, RZ, 0x7610, R113 ;  /* 0x00007610ff717816 */ /* 0x004fc80000000071 */
[----:B------:R-:W-:-:S05]  /*87a0*/  @!P1 PRMT R113, R116, 0x7610, R113 ;  /* 0x0000761074719816 */ /* 0x000fca0000000071 */
[----:B------:R1:W-:Y:S04]  /*87b0*/  STL.S16 [R1+0x256], R113 ;  /* 0x0002567101007387 */ /* 0x0003e80000100600 */
[----:B-1----:R-:W2:Y:S01]  /*87c0*/  LDL.LU R113, [R1+0x490] ;  /* 0x0004900001717983 */ /* 0x002ea20000300800 */
        /* <DEDUP_REMOVED lines=26> */
[----:B------:R-:W-:-:S04]  /*8970*/  PRMT R120, RZ, 0x5410, RZ ;  /* 0x00005410ff787816 */ /* 0x000fc800000000ff */
        /* <DEDUP_REMOVED lines=17> */
[----:B-1----:R-:W2:Y:S04]  /*8a90*/  LDL.LU R109, [R1+0x46c] ;  /* 0x00046c00016d7983 */ /* 0x002ea80000300800 */
[----:B------:R1:W-:Y:S01]  /*8aa0*/  STL [R1+0x13c], R114 ;  /* 0x00013c7201007387 */ /* 0x0003e20000100800 */
[----:B---3--:R-:W-:-:S03]  /*8ab0*/  PRMT R108, RZ, 0x7610, R108 ;  /* 0x00007610ff6c7816 */ /* 0x008fc6000000006c */
[----:B-1----:R-:W3:Y:S01]  /*8ac0*/  LDL.LU R114, [R1+0x4c8] ;  /* 0x0004c80001727983 */ /* 0x002ee20000300800 */
[----:B------:R-:W-:-:S05]  /*8ad0*/  @!P0 PRMT R108, R111, 0x7610, R108 ;  /* 0x000076106f6c8816 */ /* 0x000fca000000006c */
[----:B------:R1:W-:Y:S04]  /*8ae0*/  STL.S16 [R1+0x220], R108 ;  /* 0x0002206c01007387 */ /* 0x0003e80000100600 */
[----:B-1----:R-:W4:Y:S01]  /*8af0*/  LDL.LU R108, [R1+0x464] ;  /* 0x00046400016c7983 */ /* 0x002f220000300800 */
[----:B--2---:R-:W-:-:S04]  /*8b00*/  PRMT R109, RZ, 0x7610, R109 ;  /* 0x00007610ff6d7816 */ /* 0x004fc8000000006d */
[----:B------:R-:W-:-:S05]  /*8b10*/  @!P0 PRMT R109, R110, 0x7610, R109 ;  /* 0x000076106e6d8816 */ /* 0x000fca000000006d */
[----:B------:R1:W-:Y:S04]  /*8b20*/  STL.S16 [R1+0x222], R109 ;  /* 0x0002226d01007387 */ /* 0x0003e80000100600 */
[----:B-1----:R-:W2:Y:S01]  /*8b30*/  LDL.LU R109, [R1+0x460] ;  /* 0x00046000016d7983 */ /* 0x002ea20000300800 */
[----:B------:R-:W-:Y:S02]  /*8b40*/  PRMT R99, R99, 0x5410, RZ ;  /* 0x0000541063637816 */ /* 0x000fe400000000ff */
[----:B---3--:R-:W-:Y:S02]  /*8b50*/  PRMT R114, R114, 0x5410, RZ ;  /* 0x0000541072727816 */ /* 0x008fe400000000ff */
[----:B------:R-:W-:Y:S02]  /*8b60*/  @!P2 PRMT R99, R99, 0x5410, R119 ;  /* 0x000054106363a816 */ /* 0x000fe40000000077 */
[----:B------:R-:W-:-:S02]  /*8b70*/  @!P2 PRMT R114, R114, 0x5410, R118 ;  /* 0x000054107272a816 */ /* 0x000fc40000000076 */
[----:B------:R-:W-:Y:S02]  /*8b80*/  LOP3.LUT P2, RZ, R122, 0x2, RZ, 0xc0, !PT ;  /* 0x000000027aff7812 */ /* 0x000fe4000784c0ff */
[----:B------:R-:W-:Y:S02]  /*8b90*/  MOV R41, R107 ;  /* 0x0000006b00297202 */ /* 0x000fe40000000f00 */
[----:B----4-:R-:W-:Y:S01]  /*8ba0*/  PRMT R108, RZ, 0x7610, R108 ;  /* 0x00007610ff6c7816 */ /* 0x010fe2000000006c */
        /* <DEDUP_REMOVED lines=30> */
[----:B---3--:R-:W-:Y:S02]  /*8d90*/  PRMT R105, RZ, 0x7610, R105 ;  /* 0x00007610ff697816 */ /* 0x008fe40000000069 */
[----:B--2---:R-:W-:-:S04]  /*8da0*/  @!P1 SHF.R.U32.HI R41, RZ, 0x10, R106 ;  /* 0x00000010ff299819 */ /* 0x004fc8000001166a */
[----:B------:R-:W-:-:S05]  /*8db0*/  @!P1 PRMT R105, R41, 0x7610, R105 ;  /* 0x0000761029699816 */ /* 0x000fca0000000069 */
[----:B------:R1:W-:Y:S04]  /*8dc0*/  STL.S16 [R1+0x294], R105 ;  /* 0x0002946901007387 */ /* 0x0003e80000100600 */
[----:B-1----:R-:W2:Y:S04]  /*8dd0*/  LDL.LU R105, [R1+0x43c] ;  /* 0x00043c0001697983 */ /* 0x002ea80000300800 */
[----:B------:R1:W-:Y:S04]  /*8de0*/  STL [R1+0x58], R104 ;  /* 0x0000586801007387 */ /* 0x0003e80000100800 */
[----:B-1----:R-:W3:Y:S01]  /*8df0*/  LDL.LU R104, [R1+0x444] ;  /* 0x0004440001687983 */ /* 0x002ee20000300800 */
[----:B--2---:R-:W-:-:S04]  /*8e00*/  PRMT R105, RZ, 0x7610, R105 ;  /* 0x00007610ff697816 */ /* 0x004fc80000000069 */
[----:B------:R-:W-:-:S05]  /*8e10*/  @!P1 PRMT R105, R107, 0x7610, R105 ;  /* 0x000076106b699816 */ /* 0x000fca0000000069 */
[----:B------:R1:W-:Y:S04]  /*8e20*/  STL.S16 [R1+0x212], R105 ;  /* 0x0002126901007387 */ /* 0x0003e80000100600 */
[----:B-1----:R-:W2:Y:S01]  /*8e30*/  LDL.LU R105, [R1+0x438] ;  /* 0x0004380001697983 */ /* 0x002ea20000300800 */
[----:B------:R-:W-:Y:S02]  /*8e40*/  LOP3.LUT P0, RZ, R3, 0x80000000, RZ, 0xc0, !PT ;  /* 0x8000000003ff7812 */ /* 0x000fe4000780c0ff */
[----:B------:R-:W-:-:S04]  /*8e50*/  PRMT R41, RZ, 0x7610, R41 ;  /* 0x00007610ff297816 */ /* 0x000fc80000000029 */
[----:B------:R-:W-:Y:S02]  /*8e60*/  @!P1 PRMT R41, R106, 0x7610, R41 ;  /* 0x000076106a299816 */ /* 0x000fe40000000029 */
[----:B---3--:R-:W-:-:S03]  /*8e70*/  PRMT R104, RZ, 0x7610, R104 ;  /* 0x00007610ff687816 */ /* 0x008fc60000000068 */
[----:B------:R-:W-:Y:S04]  /*8e80*/  STL.S16 [R1+0x214], R41 ;  /* 0x0002142901007387 */ /* 0x000fe80000100600 */
[----:B------:R1:W-:Y:S04]  /*8e90*/  STL [R1+0x134], R103 ;  /* 0x0001346701007387 */ /* 0x0003e80000100800 */
[----:B-1----:R-:W3:Y:S01]  /*8ea0*/  LDL.LU R103, [R1+0x4ec] ;  /* 0x0004ec0001677983 */ /* 0x002ee20000300800 */
[----:B--2---:R-:W-:-:S04]  /*8eb0*/  @!P0 SHF.R.U32.HI R41, RZ, 0x10, R105 ;  /* 0x00000010ff298819 */ /* 0x004fc80000011669 */
[----:B------:R-:W-:-:S05]  /*8ec0*/  @!P0 PRMT R104, R41, 0x7610, R104 ;  /* 0x0000761029688816 */ /* 0x000fca0000000068 */
[----:B------:R1:W-:Y:S04]  /*8ed0*/  STL.S16 [R1+0x296], R104 ;  /* 0x0002966801007387 */ /* 0x0003e80000100600 */
[----:B-1----:R-:W2:Y:S01]  /*8ee0*/  LDL.LU R104, [R1+0x434] ;  /* 0x0004340001687983 */ /* 0x002ea20000300800 */
[----:B---3--:R-:W-:-:S03]  /*8ef0*/  PRMT R103, RZ, 0x7610, R103 ;  /* 0x00007610ff677816 */ /* 0x008fc60000000067 */
[----:B------:R1:W-:Y:S04]  /*8f00*/  STL.S16 [R1+0x2ae], R102 ;  /* 0x0002ae6601007387 */ /* 0x0003e80000100600 */
[----:B-1----:R-:W3:Y:S01]  /*8f10*/  LDL.LU R102, [R1+0x4f0] ;  /* 0x0004f00001667983 */ /* 0x002ee20000300800 */
[----:B--2---:R-:W-:-:S04]  /*8f20*/  @!P0 SHF.R.U32.HI R41, RZ, 0x10, R104 ;  /* 0x00000010ff298819 */ /* 0x004fc80000011668 */
[----:B------:R-:W-:-:S05]  /*8f30*/  @!P0 PRMT R103, R41, 0x7610, R103 ;  /* 0x0000761029678816 */ /* 0x000fca0000000067 */
[----:B------:R1:W-:Y:S04]  /*8f40*/  STL.S16 [R1+0x298], R103 ;  /* 0x0002986701007387 */ /* 0x0003e80000100600 */
[----:B-1----:R-:W2:Y:S01]  /*8f50*/  LDL.LU R103, [R1+0x430] ;  /* 0x0004300001677983 */ /* 0x002ea20000300800 */
[C---:B------:R-:W-:Y:S02]  /*8f60*/  LOP3.LUT P2, RZ, R3.reuse, 0x40000000, RZ, 0xc0, !PT ;  /* 0x4000000003ff7812 */ /* 0x040fe4000784c0ff */
[----:B------:R-:W-:Y:S02]  /*8f70*/  MOV R33, RZ ;  /* 0x000000ff00217202 */ /* 0x000fe40000000f00 */
[----:B------:R-:W-:-:S04]  /*8f80*/  LOP3.LUT P1, RZ, R3, 0x10000000, RZ, 0xc0, !PT ;  /* 0x1000000003ff7812 */ /* 0x000fc8000782c0ff */
[----:B------:R1:W4:Y:S02]  /*8f90*/  @!P4 LDG.E R33, [R42.64] ;  /* 0x0000000e2a21c981 */ /* 0x000324000c1e1900 */
[----:B-1----:R-:W-:Y:S02]  /*8fa0*/  PRMT R43, RZ, 0x7610, R43 ;  /* 0x00007610ff2b7816 */ /* 0x002fe4000000002b */
[----:B------:R-:W-:Y:S01]  /*8fb0*/  PRMT R42, RZ, 0x7610, R42 ;  /* 0x00007610ff2a7816 */ /* 0x000fe2000000002a */
[----:B------:R1:W-:Y:S04]  /*8fc0*/  STL [R1+0x68], R113 ;  /* 0x0000687101007387 */ /* 0x0003e80000100800 */
[----:B------:R5:W-:Y:S01]  /*8fd0*/  STL [R1+0x164], R116 ;  /* 0x0001647401007387 */ /* 0x000be20000100800 */
[----:B-1----:R-:W-:-:S02]  /*8fe0*/  PRMT R113, R113, 0x5410, RZ ;  /* 0x0000541071717816 */ /* 0x002fc400000000ff */
[----:B-----5:R-:W-:Y:S02]  /*8ff0*/  PRMT R116, RZ, 0x7610, R116 ;  /* 0x00007610ff747816 */ /* 0x020fe40000000074 */
[----:B------:R-:W-:-:S04]  /*9000*/  PRMT R114, RZ, 0x7610, R114 ;  /* 0x00007610ff727816 */ /* 0x000fc80000000072 */
[----:B------:R-:W-:Y:S02]  /*9010*/  @!P1 PRMT R114, R10, 0x7610, R114 ;  /* 0x000076100a729816 */ /* 0x000fe40000000072 */
[----:B------:R-:W-:-:S04]  /*9020*/  PRMT R44, RZ, 0x7610, R44 ;  /* 0x00007610ff2c7816 */ /* 0x000fc8000000002c */
[----:B------:R-:W-:Y:S02]  /*9030*/  @!P0 PRMT R44, R104, 0x7610, R44 ;  /* 0x00007610682c8816 */ /* 0x000fe4000000002c */
[----:B------:R-:W-:-:S03]  /*9040*/  PRMT R16, RZ, 0x7610, R16 ;  /* 0x00007610ff107816 */ /* 0x000fc60000000010 */
[----:B------:R-:W-:Y:S01]  /*9050*/  STL.S16 [R1+0x210], R44 ;  /* 0x0002102c01007387 */ /* 0x000fe20000100600 */
[----:B--2---:R-:W-:-:S04]  /*9060*/  @!P2 SHF.R.U32.HI R41, RZ, 0x10, R103 ;  /* 0x00000010ff29a819 */ /* 0x004fc80000011667 */
[----:B------:R-:W-:Y:S02]  /*9070*/  @!P2 PRMT R43, R41, 0x7610, R43 ;  /* 0x00007610292ba816 */ /* 0x000fe4000000002b */
[----:B---3--:R-:W-:-:S04]  /*9080*/  @!P2 SHF.R.U32.HI R41, RZ, 0x10, R102 ;  /* 0x00000010ff29a819 */ /* 0x008fc80000011666 */
[----:B------:R-:W-:-:S05]  /*9090*/  @!P2 PRMT R42, R41, 0x7610, R42 ;  /* 0x00007610292aa816 */ /* 0x000fca000000002a */
[----:B------:R1:W-:Y:S02]  /*90a0*/  STL.S16 [R1+0x2a4], R42 ;  /* 0x0002a42a01007387 */ /* 0x0003e40000100600 */
[----:B-1----:R-:W-:-:S04]  /*90b0*/  @!P1 SHF.R.U32.HI R42, RZ, 0x10, R8 ;  /* 0x00000010ff2a9819 */ /* 0x002fc80000011608 */
[----:B------:R-:W-:Y:S02]  /*90c0*/  @!P1 PRMT R113, R113, 0x5410, R42 ;  /* 0x0000541071719816 */ /* 0x000fe4000000002a */
[----:B------:R-:W-:-:S04]  /*90d0*/  @!P1 SHF.R.U32.HI R42, RZ, 0x10, R10 ;  /* 0x00000010ff2a9819 */ /* 0x000fc8000001160a */
[----:B------:R-:W-:Y:S02]  /*90e0*/  @!P1 PRMT R116, R42, 0x7610, R116 ;  /* 0x000076102a749816 */ /* 0x000fe40000000074 */
[----:B------:R-:W-:-:S04]  /*90f0*/  PRMT R42, RZ, 0x7610, R42 ;  /* 0x00007610ff2a7816 */ /* 0x000fc8000000002a */
[----:B------:R-:W-:Y:S02]  /*9100*/  @!P1 PRMT R42, R8, 0x7610, R42 ;  /* 0x00007610082a9816 */ /* 0x000fe4000000002a */
[----:B------:R-:W-:-:S13]  /*9110*/  LOP3.LUT P1, RZ, R3, 0x2000000, RZ, 0xc0, !PT ;  /* 0x0200000003ff7812 */ /* 0x000fda000782c0ff */
[----:B------:R-:W-:-:S04]  /*9120*/  @!P1 SHF.R.U32.HI R44, RZ, 0x10, R14 ;  /* 0x00000010ff2c9819 */ /* 0x000fc8000001160e */
[----:B------:R-:W-:-:S05]  /*9130*/  @!P1 PRMT R16, R44, 0x7610, R16 ;  /* 0x000076102c109816 */ /* 0x000fca0000000010 */
[----:B------:R1:W-:Y:S04]  /*9140*/  STL.S16 [R1+0x2a6], R16 ;  /* 0x0002a61001007387 */ /* 0x0003e80000100600 */
[----:B-1----:R-:W2:Y:S01]  /*9150*/  LDL.LU R16, [R1+0x42c] ;  /* 0x00042c0001107983 */ /* 0x002ea20000300800 */
[----:B------:R-:W-:-:S03]  /*9160*/  PRMT R15, RZ, 0x7610, R15 ;  /* 0x00007610ff0f7816 */ /* 0x000fc6000000000f */
[----:B------:R1:W-:Y:S02]  /*9170*/  STL [R1+0x5c], R124 ;  /* 0x00005c7c01007387 */ /* 0x0003e40000100800 */
[----:B-1----:R-:W-:-:S04]  /*9180*/  PRMT R124, R124, 0x5410, RZ ;  /* 0x000054107c7c7816 */ /* 0x002fc800000000ff */
[----:B------:R-:W-:Y:S02]  /*9190*/  @!P0 PRMT R124, R124, 0x5410, R105 ;  /* 0x000054107c7c8816 */ /* 0x000fe40000000069 */
[----:B------:R-:W-:Y:S02]  /*91a0*/  LOP3.LUT P0, RZ, R3, 0x8000000, RZ, 0xc0, !PT ;  /* 0x0800000003ff7812 */ /* 0x000fe4000780c0ff */
[----:B--2---:R-:W-:-:S04]  /*91b0*/  @!P1 SHF.R.U32.HI R44, RZ, 0x10, R16 ;  /* 0x00000010ff2c9819 */ /* 0x004fc80000011610 */
[----:B------:R-:W-:-:S05]  /*91c0*/  @!P1 PRMT R15, R44, 0x7610, R15 ;  /* 0x000076102c0f9816 */ /* 0x000fca000000000f */
[----:B------:R1:W-:Y:S04]  /*91d0*/  STL.S16 [R1+0x2a8], R15 ;  /* 0x0002a80f01007387 */ /* 0x0003e80000100600 */
[----:B-1----:R-:W2:Y:S04]  /*91e0*/  LDL.LU R15, [R1+0x428] ;  /* 0x00042800010f7983 */ /* 0x002ea80000300800 */
[----:B------:R1:W-:Y:S04]  /*91f0*/  STL [R1+0x15c], R123 ;  /* 0x00015c7b01007387 */ /* 0x0003e80000100800 */
[----:B------:R3:W-:Y:S04]  /*9200*/  STL.S16 [R1+0x29a], R43 ;  /* 0x00029a2b01007387 */ /* 0x0007e80000100600 */
[----:B------:R5:W-:Y:S01]  /*9210*/  STL [R1+0x6c], R111 ;  /* 0x00006c6f01007387 */ /* 0x000be20000100800 */
[----:B-1----:R-:W-:-:S02]  /*9220*/  PRMT R123, R123, 0x5410, RZ ;  /* 0x000054107b7b7816 */ /* 0x002fc400000000ff */
[----:B---3--:R-:W-:Y:S02]  /*9230*/  @!P0 SHF.R.U32.HI R43, RZ, 0x10, R9 ;  /* 0x00000010ff2b8819 */ /* 0x008fe40000011609 */
[----:B-----5:R-:W-:Y:S02]  /*9240*/  PRMT R111, RZ, 0x7610, R111 ;  /* 0x00007610ff6f7816 */ /* 0x020fe4000000006f */
[----:B------:R-:W-:Y:S02]  /*9250*/  @!P2 PRMT R123, R123, 0x5410, R103 ;  /* 0x000054107b7ba816 */ /* 0x000fe40000000067 */
[----:B------:R-:W-:Y:S02]  /*9260*/  @!P0 PRMT R111, R43, 0x7610, R111 ;  /* 0x000076102b6f8816 */ /* 0x000fe4000000006f */
[----:B------:R-:W-:Y:S02]  /*9270*/  @!P0 SHF.R.U32.HI R43, RZ, 0x10, R12 ;  /* 0x00000010ff2b8819 */ /* 0x000fe4000001160c */
[----:B------:R-:W-:-:S02]  /*9280*/  PRMT R111, R111, 0x5410, RZ ;  /* 0x000054106f6f7816 */ /* 0x000fc400000000ff */
[----:B------:R-:W-:Y:S02]  /*9290*/  PRMT R42, R42, 0x5410, RZ ;  /* 0x000054102a2a7816 */ /* 0x000fe400000000ff */
[----:B------:R-:W-:Y:S01]  /*92a0*/  PRMT R123, RZ, 0x7610, R123 ;  /* 0x00007610ff7b7816 */ /* 0x000fe2000000007b */
[----:B------:R1:W-:Y:S01]  /*92b0*/  STL [R1+0x34], R101 ;  /* 0x0000346501007387 */ /* 0x0003e20000100800 */
[----:B------:R-:W-:Y:S02]  /*92c0*/  @!P0 PRMT R111, R111, 0x5410, R43 ;  /* 0x000054106f6f8816 */ /* 0x000fe4000000002b */
[----:B------:R-:W-:Y:S02]  /*92d0*/  @!P0 PRMT R42, R42, 0x5410, R9 ;  /* 0x000054102a2a8816 */ /* 0x000fe40000000009 */
[----:B------:R-:W-:Y:S02]  /*92e0*/  @!P0 PRMT R123, R12, 0x7610, R123 ;  /* 0x000076100c7b8816 */ /* 0x000fe4000000007b */
[----:B------:R-:W-:Y:S01]  /*92f0*/  LOP3.LUT P0, RZ, R3, 0x1000000, RZ, 0xc0, !PT ;  /* 0x0100000003ff7812 */ /* 0x000fe2000780c0ff */
[----:B-1----:R-:W3:Y:S04]  /*9300*/  LDL.LU R101, [R1+0x4f8] ;  /* 0x0004f80001657983 */ /* 0x002ee80000300800 */
[----:B------:R1:W-:Y:S01]  /*9310*/  STL [R1+0x130], R100 ;  /* 0x0001306401007387 */ /* 0x0003e20000100800 */
[----:B------:R-:W-:-:S03]  /*9320*/  PRMT R17, RZ, 0x7610, R17 ;  /* 0x00007610ff117816 */ /* 0x000fc60000000011 */
[----:B-1----:R-:W5:Y:S04]  /*9330*/  LDL.LU R100, [R1+0x4fc] ;  /* 0x0004fc0001647983 */ /* 0x002f680000300800 */
[----:B--2---:R-:W-:-:S04]  /*9340*/  @!P0 SHF.R.U32.HI R44, RZ, 0x10, R15 ;  /* 0x00000010ff2c8819 */ /* 0x004fc8000001160f */
[----:B------:R-:W-:-:S05]  /*9350*/  @!P0 PRMT R17, R44, 0x7610, R17 ;  /* 0x000076102c118816 */ /* 0x000fca0000000011 */
[----:B------:R1:W-:Y:S04]  /*9360*/  STL.S16 [R1+0x2aa], R17 ;  /* 0x0002aa1101007387 */ /* 0x0003e80000100600 */
[----:B-1----:R-:W2:Y:S01]  /*9370*/  LDL.LU R17, [R1+0x424] ;  /* 0x0004240001117983 */ /* 0x002ea20000300800 */
[----:B------:R-:W-:-:S03]  /*9380*/  LOP3.LUT P3, RZ, R3, 0x20000000, RZ, 0xc0, !PT ;  /* 0x2000000003ff7812 */ /* 0x000fc6000786c0ff */
[----:B------:R1:W-:Y:S02]  /*9390*/  STL [R1+0x64], R117 ;  /* 0x0000647501007387 */ /* 0x0003e40000100800 */
[----:B-1----:R-:W-:-:S08]  /*93a0*/  PRMT R117, RZ, 0x7610, R117 ;  /* 0x00007610ff757816 */ /* 0x002fd00000000075 */
[----:B---3--:R-:W-:-:S04]  /*93b0*/  @!P3 SHF.R.U32.HI R41, RZ, 0x10, R101 ;  /* 0x00000010ff29b819 */ /* 0x008fc80000011665 */
[----:B------:R-:W-:-:S04]  /*93c0*/  @!P3 PRMT R117, R41, 0x7610, R117 ;  /* 0x000076102975b816 */ /* 0x000fc80000000075 */
[----:B------:R-:W-:Y:S02]  /*93d0*/  PRMT R117, R117, 0x5410, RZ ;  /* 0x0000541075757816 */ /* 0x000fe400000000ff */
[----:B-----5:R-:W-:-:S04]  /*93e0*/  @!P3 SHF.R.U32.HI R41, RZ, 0x10, R100 ;  /* 0x00000010ff29b819 */ /* 0x020fc80000011664 */
[----:B------:R-:W-:Y:S02]  /*93f0*/  @!P3 PRMT R117, R117, 0x5410, R41 ;  /* 0x000054107575b816 */ /* 0x000fe40000000029 */
[----:B------:R-:W-:-:S04]  /*9400*/  PRMT R41, RZ, 0x5410, RZ ;  /* 0x00005410ff297816 */ /* 0x000fc800000000ff */
[----:B------:R-:W-:-:S04]  /*9410*/  @!P3 PRMT R41, R101, 0x7610, R41 ;  /* 0x000076106529b816 */ /* 0x000fc80000000029 */
[----:B------:R-:W-:Y:S02]  /*9420*/  @!P3 PRMT R41, R41, 0x5410, R100 ;  /* 0x000054102929b816 */ /* 0x000fe40000000064 */
[----:B------:R-:W-:Y:S02]  /*9430*/  LOP3.LUT P3, RZ, R3, 0x800000, RZ, 0xc0, !PT ;  /* 0x0080000003ff7812 */ /* 0x000fe4000786c0ff */
[----:B------:R-:W-:Y:S02]  /*9440*/  PRMT R48, RZ, 0x7610, R48 ;  /* 0x00007610ff307816 */ /* 0x000fe40000000030 */
[----:B------:R-:W-:Y:S02]  /*9450*/  PRMT R22, RZ, 0x7610, R22 ;  /* 0x00007610ff167816 */ /* 0x000fe40000000016 */
[----:B--2---:R-:W-:-:S04]  /*9460*/  @!P0 SHF.R.U32.HI R44, RZ, 0x10, R17 ;  /* 0x00000010ff2c8819 */ /* 0x004fc80000011611 */
[----:B------:R-:W-:-:S05]  /*9470*/  @!P0 PRMT R48, R44, 0x7610, R48 ;  /* 0x000076102c308816 */ /* 0x000fca0000000030 */
[----:B------:R1:W-:Y:S02]  /*9480*/  STL.S16 [R1+0x2b4], R48 ;  /* 0x0002b43001007387 */ /* 0x0003e40000100600 */
[----:B-1----:R-:W-:-:S04]  /*9490*/  @!P3 SHF.R.U32.HI R48, RZ, 0x10, R20 ;  /* 0x00000010ff30b819 */ /* 0x002fc80000011614 */
[----:B------:R-:W-:-:S05]  /*94a0*/  @!P3 PRMT R22, R48, 0x7610, R22 ;  /* 0x000076103016b816 */ /* 0x000fca0000000016 */
[----:B------:R1:W-:Y:S04]  /*94b0*/  STL.S16 [R1+0x2b6], R22 ;  /* 0x0002b61601007387 */ /* 0x0003e80000100600 */
[----:B-1----:R-:W2:Y:S01]  /*94c0*/  LDL.LU R22, [R1+0x420] ;  /* 0x0004200001167983 */ /* 0x002ea20000300800 */
        /* <DEDUP_REMOVED lines=9> */
[----:B-1----:R-:W2:Y:S01]  /*9560*/  LDL.LU R21, [R1+0x41c] ;  /* 0x00041c0001157983 */ /* 0x002ea20000300800 */
        /* <DEDUP_REMOVED lines=14> */
[----:B-1----:R-:W2:Y:S01]  /*9650*/  LDL.LU R24, [R1+0x418] ;  /* 0x0004180001187983 */ /* 0x002ea20000300800 */
[----:B------:R-:W-:Y:S02]  /*9660*/  PRMT R23, RZ, 0x7610, R23 ;  /* 0x00007610ff177816 */ /* 0x000fe40000000017 */
[----:B------:R-:W-:Y:S02]  /*9670*/  PRMT R43, R43, 0x5410, RZ ;  /* 0x000054102b2b7816 */ /* 0x000fe400000000ff */
[----:B------:R-:W-:Y:S02]  /*9680*/  PRMT R121, RZ, 0x7610, R121 ;  /* 0x00007610ff797816 */ /* 0x000fe40000000079 */
[----:B--2---:R-:W-:-:S04]  /*9690*/  @!P2 SHF.R.U32.HI R48, RZ, 0x10, R24 ;  /* 0x00000010ff30a819 */ /* 0x004fc80000011618 */
[----:B------:R-:W-:-:S05]  /*96a0*/  @!P2 PRMT R23, R48, 0x7610, R23 ;  /* 0x000076103017a816 */ /* 0x000fca0000000017 */
[----:B------:R1:W-:Y:S04]  /*96b0*/  STL.S16 [R1+0x2c4], R23 ;  /* 0x0002c41701007387 */ /* 0x0003e80000100600 */
[----:B-1----:R-:W2:Y:S01]  /*96c0*/  LDL.LU R23, [R1+0x414] ;  /* 0x0004140001177983 */ /* 0x002ea20000300800 */
        /* <DEDUP_REMOVED lines=8> */
[----:B-1----:R-:W2:Y:S01]  /*9750*/  LDL.LU R25, [R1+0x410] ;  /* 0x0004100001197983 */ /* 0x002ea20000300800 */
[----:B------:R-:W-:Y:S02]  /*9760*/  PRMT R26, RZ, 0x7610, R26 ;  /* 0x00007610ff1a7816 */ /* 0x000fe4000000001a */
[----:B------:R-:W-:-:S04]  /*9770*/  PRMT R44, RZ, 0x5410, RZ ;  /* 0x00005410ff2c7816 */ /* 0x000fc800000000ff */
[----:B------:R-:W-:Y:S02]  /*9780*/  @!P0 PRMT R44, R15, 0x7610, R44 ;  /* 0x000076100f2c8816 */ /* 0x000fe4000000002c */
[----:B--2---:R-:W-:-:S04]  /*9790*/  @!P1 SHF.R.U32.HI R8, RZ, 0x10, R25 ;  /* 0x00000010ff089819 */ /* 0x004fc80000011619 */
[----:B------:R-:W-:-:S05]  /*97a0*/  @!P1 PRMT R26, R8, 0x7610, R26 ;  /* 0x00007610081a9816 */ /* 0x000fca000000001a */
[----:B------:R1:W-:Y:S04]  /*97b0*/  STL.S16 [R1+0x2c8], R26 ;  /* 0x0002c81a01007387 */ /* 0x0003e80000100600 */
[----:B-1----:R-:W2:Y:S01]  /*97c0*/  LDL.LU R26, [R1+0x40c] ;  /* 0x00040c00011a7983 */ /* 0x002ea20000300800 */
[----:B------:R-:W-:Y:S02]  /*97d0*/  @!P0 PRMT R44, R44, 0x5410, R17 ;  /* 0x000054102c2c8816 */ /* 0x000fe40000000011 */
[----:B------:R-:W-:Y:S02]  /*97e0*/  LOP3.LUT P0, RZ, R3, 0x100000, RZ, 0xc0, !PT ;  /* 0x0010000003ff7812 */ /* 0x000fe4000780c0ff */
[----:B------:R-:W-:-:S11]  /*97f0*/  PRMT R27, RZ, 0x7610, R27 ;  /* 0x00007610ff1b7816 */ /* 0x000fd6000000001b */
[----:B--2---:R-:W-:-:S04]  /*9800*/  @!P0 SHF.R.U32.HI R8, RZ, 0x10, R26 ;  /* 0x00000010ff088819 */ /* 0x004fc8000001161a */
[----:B------:R-:W-:-:S05]  /*9810*/  @!P0 PRMT R27, R8, 0x7610, R27 ;  /* 0x00007610081b8816 */ /* 0x000fca000000001b */
[----:B------:R1:W-:Y:S04]  /*9820*/  STL.S16 [R1+0x2ca], R27 ;  /* 0x0002ca1b01007387 */ /* 0x0003e80000100600 */
[----:B-1----:R-:W2:Y:S01]  /*9830*/  LDL.LU R27, [R1+0x408] ;  /* 0x00040800011b7983 */ /* 0x002ea20000300800 */
[----:B------:R-:W-:-:S03]  /*9840*/  PRMT R28, RZ, 0x7610, R28 ;  /* 0x00007610ff1c7816 */ /* 0x000fc6000000001c */
[----:B------:R-:W-:Y:S01]  /*9850*/  STL [R1+0x80], R101 ;  /* 0x0000806501007387 */ /* 0x000fe20000100800 */
[----:B--2---:R-:W-:-:S04]  /*9860*/  @!P0 SHF.R.U32.HI R8, RZ, 0x10, R27 ;  /* 0x00000010ff088819 */ /* 0x004fc8000001161b */
[----:B------:R-:W-:-:S05]  /*9870*/  @!P0 PRMT R28, R8, 0x7610, R28 ;  /* 0x00007610081c8816 */ /* 0x000fca000000001c */
[----:B------:R1:W-:Y:S04]  /*9880*/  STL.S16 [R1+0x2d8], R28 ;  /* 0x0002d81c01007387 */ /* 0x0003e80000100600 */
[----:B-1----:R-:W2:Y:S01]  /*9890*/  LDL.LU R28, [R1+0x404] ;  /* 0x00040400011c7983 */ /* 0x002ea20000300800 */
        /* <DEDUP_REMOVED lines=187> */
[----:B------:R-:W-:Y:S01]  /*a450*/  PRMT R90, RZ, 0x7610, R90 ;  /* 0x00007610ff5a7816 */ /* 0x000fe2000000005a */
[----:B------:R-:W-:-:S10]  /*a460*/  HFMA2.MMA R38, -RZ, RZ, 0, 0 ;  /* 0x00000000ff267435 */ /* 0x000fd400000001ff */
[----:B------:R1:W3:Y:S01]  /*a470*/  @!P5 LDG.E R38, [R64.64] ;  /* 0x0000000e4026d981 */ /* 0x0002e2000c1e1900 */
[----:B--2---:R-:W-:-:S04]  /*a480*/  @!P1 SHF.R.U32.HI R8, RZ, 0x10, R89 ;  /* 0x00000010ff089819 */ /* 0x004fc80000011659 */
[----:B------:R-:W-:-:S05]  /*a490*/  @!P1 PRMT R90, R8, 0x7610, R90 ;  /* 0x00007610085a9816 */ /* 0x000fca000000005a */
[----:B------:R2:W-:Y:S04]  /*a4a0*/  STL.S16 [R1+0x21e], R90 ;  /* 0x00021e5a01007387 */ /* 0x0005e80000100600 */
[----:B--2---:R-:W2:Y:S01]  /*a4b0*/  LDL.LU R90, [R1+0x39c] ;  /* 0x00039c00015a7983 */ /* 0x004ea20000300800 */
[----:B-1----:R-:W-:-:S04]  /*a4c0*/  PRMT R65, RZ, 0x5410, RZ ;  /* 0x00005410ff417816 */ /* 0x002fc800000000ff */
        /* <DEDUP_REMOVED lines=16> */
[----:B------:R-:W-:Y:S01]  /*a5d0*/  LOP3.LUT P3, RZ, R3, 0x20, RZ, 0xc0, !PT ;  /* 0x0000002003ff7812 */ /* 0x000fe2000786c0ff */
        /* <DEDUP_REMOVED lines=14> */
[----:B------:R-:W-:-:S03]  /*a6c0*/  PRMT R64, RZ, 0x5410, RZ ;  /* 0x00005410ff407816 */ /* 0x000fc600000000ff */
[----:B------:R-:W-:Y:S01]  /*a6d0*/  STL [R1+0x198], R22 ;  /* 0x0001981601007387 */ /* 0x000fe20000100800 */
[----:B------:R-:W-:-:S03]  /*a6e0*/  PRMT R71, RZ, 0x5410, RZ ;  /* 0x00005410ff477816 */ /* 0x000fc600000000ff */
[----:B------:R-:W-:Y:S04]  /*a6f0*/  STL [R1+0x9c], R21 ;  /* 0x00009c1501007387 */ /* 0x000fe80000100800 */
[----:B------:R1:W-:Y:S01]  /*a700*/  STL [R1+0xb4], R76 ;  /* 0x0000b44c01007387 */ /* 0x0003e20000100800 */
[----:B------:R-:W-:Y:S02]  /*a710*/  @!P2 PRMT R64, R64, 0x5410, R74 ;  /* 0x000054104040a816 */ /* 0x000fe4000000004a */
[----:B------:R-:W-:Y:S02]  /*a720*/  @!P1 PRMT R71, R71, 0x5410, R88 ;  /* 0x0000541047479816 */ /* 0x000fe40000000058 */
[----:B-1----:R-:W-:-:S04]  /*a730*/  PRMT R76, RZ, 0x5410, RZ ;  /* 0x00005410ff4c7816 */ /* 0x002fc800000000ff */
[----:B------:R-:W-:Y:S02]  /*a740*/  @!P0 PRMT R76, R76, 0x5410, R90 ;  /* 0x000054104c4c8816 */ /* 0x000fe4000000005a */
[----:B------:R-:W-:Y:S02]  /*a750*/  @!P2 PRMT R64, R75, 0x7610, R64 ;  /* 0x000076104b40a816 */ /* 0x000fe40000000040 */
[----:B------:R-:W-:Y:S02]  /*a760*/  @!P1 PRMT R71, R89, 0x7610, R71 ;  /* 0x0000761059479816 */ /* 0x000fe40000000047 */
[----:B------:R-:W-:Y:S02]  /*a770*/  @!P0 PRMT R76, R91, 0x7610, R76 ;  /* 0x000076105b4c8816 */ /* 0x000fe4000000004c */
[C---:B------:R-:W-:Y:S02]  /*a780*/  LOP3.LUT P2, RZ, R3.reuse, 0x10, RZ, 0xc0, !PT ;  /* 0x0000001003ff7812 */ /* 0x040fe4000784c0ff */
[----:B------:R-:W-:-:S02]  /*a790*/  LOP3.LUT P1, RZ, R3, 0x8, RZ, 0xc0, !PT ;  /* 0x0000000803ff7812 */ /* 0x000fc4000782c0ff */
[----:B------:R-:W-:Y:S02]  /*a7a0*/  LOP3.LUT P0, RZ, R3, 0x4, RZ, 0xc0, !PT ;  /* 0x0000000403ff7812 */ /* 0x000fe4000780c0ff */
[----:B------:R-:W-:Y:S02]  /*a7b0*/  PRMT R82, RZ, 0x7610, R82 ;  /* 0x00007610ff527816 */ /* 0x000fe40000000052 */
[----:B--2---:R-:W-:-:S04]  /*a7c0*/  @!P3 SHF.R.U32.HI R3, RZ, 0x10, R92 ;  /* 0x00000010ff03b819 */ /* 0x004fc8000001165c */
[----:B------:R-:W-:-:S05]  /*a7d0*/  @!P3 PRMT R82, R3, 0x7610, R82 ;  /* 0x000076100352b816 */ /* 0x000fca0000000052 */
[----:B------:R1:W-:Y:S04]  /*a7e0*/  STL.S16 [R1+0x31a], R82 ;  /* 0x00031a5201007387 */ /* 0x0003e80000100600 */
[----:B-1----:R-:W2:Y:S01]  /*a7f0*/  LDL.LU R82, [R1+0x390] ;  /* 0x0003900001527983 */ /* 0x002ea20000300800 */
[----:B------:R-:W-:Y:S02]  /*a800*/  PRMT R83, RZ, 0x7610, R83 ;  /* 0x00007610ff537816 */ /* 0x000fe40000000053 */
[----:B--2---:R-:W-:-:S04]  /*a810*/  @!P3 SHF.R.U32.HI R3, RZ, 0x10, R82 ;  /* 0x00000010ff03b819 */ /* 0x004fc80000011652 */
[----:B------:R-:W-:-:S05]  /*a820*/  @!P3 PRMT R83, R3, 0x7610, R83 ;  /* 0x000076100353b816 */ /* 0x000fca0000000053 */
[----:B------:R1:W-:Y:S04]  /*a830*/  STL.S16 [R1+0x31c], R83 ;  /* 0x00031c5301007387 */ /* 0x0003e80000100600 */
[----:B-1----:R-:W2:Y:S01]  /*a840*/  LDL.LU R83, [R1+0x38c] ;  /* 0x00038c0001537983 */ /* 0x002ea20000300800 */
[----:B------:R-:W-:-:S04]  /*a850*/  PRMT R93, RZ, 0x7610, R93 ;  /* 0x00007610ff5d7816 */ /* 0x000fc8000000005d */
[----:B------:R-:W-:-:S05]  /*a860*/  @!P3 PRMT R93, R92, 0x7610, R93 ;  /* 0x000076105c5db816 */ /* 0x000fca000000005d */
[----:B------:R1:W-:Y:S04]  /*a870*/  STL.S16 [R1+0x30e], R93 ;  /* 0x00030e5d01007387 */ /* 0x0003e80000100600 */
[----:B-1----:R-:W5:Y:S01]  /*a880*/  LDL.LU R93, [R1+0x388] ;  /* 0x00038800015d7983 */ /* 0x002f620000300800 */
[----:B--2---:R-:W-:-:S04]  /*a890*/  PRMT R83, RZ, 0x7610, R83 ;  /* 0x00007610ff537816 */ /* 0x004fc80000000053 */
[----:B------:R-:W-:-:S05]  /*a8a0*/  @!P3 PRMT R83, R82, 0x7610, R83 ;  /* 0x000076105253b816 */ /* 0x000fca0000000053 */
[----:B------:R1:W-:Y:S04]  /*a8b0*/  STL.S16 [R1+0x310], R83 ;  /* 0x0003105301007387 */ /* 0x0003e80000100600 */
[----:B-1----:R-:W2:Y:S01]  /*a8c0*/  LDL.LU R83, [R1+0x384] ;  /* 0x0003840001537983 */ /* 0x002ea20000300800 */
[----:B------:R-:W-:Y:S02]  /*a8d0*/  LOP3.LUT P3, RZ, R2, 0x1, RZ, 0xc0, !PT ;  /* 0x0000000102ff7812 */ /* 0x000fe4000786c0ff */
[----:B-----5:R-:W-:Y:S02]  /*a8e0*/  PRMT R93, RZ, 0x7610, R93 ;  /* 0x00007610ff5d7816 */ /* 0x020fe4000000005d */
[----:B--2---:R-:W-:-:S04]  /*a8f0*/  @!P2 SHF.R.U32.HI R2, RZ, 0x10, R83 ;  /* 0x00000010ff02a819 */ /* 0x004fc80000011653 */
[----:B------:R-:W-:-:S05]  /*a900*/  @!P2 PRMT R93, R2, 0x7610, R93 ;  /* 0x00007610025da816 */ /* 0x000fca000000005d */
[----:B------:R1:W-:Y:S04]  /*a910*/  STL.S16 [R1+0x31e], R93 ;  /* 0x00031e5d01007387 */ /* 0x0003e80000100600 */
[----:B-1----:R-:W2:Y:S01]  /*a920*/  LDL.LU R93, [R1+0x380] ;  /* 0x00038000015d7983 */ /* 0x002ea20000300800 */
[----:B------:R-:W-:Y:S02]  /*a930*/  PRMT R112, RZ, 0x7610, R112 ;  /* 0x00007610ff707816 */ /* 0x000fe40000000070 */
[----:B------:R-:W-:Y:S01]  /*a940*/  PRMT R104, RZ, 0x7610, R104 ;  /* 0x00007610ff687816 */ /* 0x000fe20000000068 */
[----:B------:R1:W-:Y:S04]  /*a950*/  STL [R1+0x1c0], R81 ;  /* 0x0001c05101007387 */ /* 0x0003e80000100800 */
[----:B------:R5:W-:Y:S01]  /*a960*/  STL [R1+0x1c8], R73 ;  /* 0x0001c84901007387 */ /* 0x000be20000100800 */
[----:B-1----:R-:W-:-:S02]  /*a970*/  PRMT R81, RZ, 0x7610, R81 ;  /* 0x00007610ff517816 */ /* 0x002fc40000000051 */
[----:B-----5:R-:W-:Y:S01]  /*a980*/  PRMT R73, RZ, 0x7610, R73 ;  /* 0x00007610ff497816 */ /* 0x020fe20000000049 */
[----:B------:R1:W-:Y:S04]  /*a990*/  STL [R1+0xb0], R66 ;  /* 0x0000b04201007387 */ /* 0x0003e80000100800 */
[----:B------:R5:W-:Y:S04]  /*a9a0*/  STL [R1+0x1b0], R67 ;  /* 0x0001b04301007387 */ /* 0x000be80000100800 */
[----:B------:R0:W-:Y:S01]  /*a9b0*/  STL [R1+0xc4], R72 ;  /* 0x0000c44801007387 */ /* 0x0001e20000100800 */
[----:B-1----:R-:W-:-:S02]  /*a9c0*/  PRMT R66, RZ, 0x7610, R66 ;  /* 0x00007610ff427816 */ /* 0x002fc40000000042 */
        /* <DEDUP_REMOVED lines=13> */
[----:B-1----:R-:W-:Y:S02]  /*aaa0*/  PRMT R62, RZ, 0x7610, R62 ;  /* 0x00007610ff3e7816 */ /* 0x002fe4000000003e */
[----:B------:R-:W-:Y:S02]  /*aab0*/  PRMT R10, RZ, 0x7610, R10 ;  /* 0x00007610ff0a7816 */ /* 0x000fe4000000000a */
[----:B------:R-:W-:Y:S01]  /*aac0*/  PRMT R3, RZ, 0x7610, R3 ;  /* 0x00007610ff037816 */ /* 0x000fe20000000003 */
[----:B------:R-:W-:Y:S02]  /*aad0*/  UMOV UR8, 0x8 ;  /* 0x0000000800087882 */ /* 0x000fe40000000000 */
[----:B------:R-:W-:Y:S01]  /*aae0*/  ULDC.64 UR4, c[0x0][0x198] ;  /* 0x0000660000047ab9 */ /* 0x000fe20000000a00 */
[----:B------:R-:W-:Y:S01]  /*aaf0*/  PRMT R9, RZ, 0x7610, R9 ;  /* 0x00007610ff097816 */ /* 0x000fe20000000009 */
[----:B------:R-:W-:Y:S01]  /*ab00*/  UIMAD.WIDE UR4, UR7, UR8, UR4 ;  /* 0x00000008070472a5 */ /* 0x000fe2000f8e0204 */
[----:B------:R-:W-:Y:S01]  /*ab10*/  PRMT R8, RZ, 0x7610, R8 ;  /* 0x00007610ff087816 */ /* 0x000fe20000000008 */
[----:B------:R0:W-:Y:S04]  /*ab20*/  STL [R1+0xac], R50 ;  /* 0x0000ac3201007387 */ /* 0x0001e80000100800 */
[----:B------:R1:W-:Y:S01]  /*ab30*/  STL [R1+0x1ac], R51 ;  /* 0x0001ac3301007387 */ /* 0x0003e20000100800 */
[----:B0-----:R-:W-:-:S02]  /*ab40*/  PRMT R50, RZ, 0x7610, R50 ;  /* 0x00007610ff327816 */ /* 0x001fc40000000032 */
[----:B-1----:R-:W-:Y:S02]  /*ab50*/  PRMT R51, RZ, 0x7610, R51 ;  /* 0x00007610ff337816 */ /* 0x002fe40000000033 */
        /* <DEDUP_REMOVED lines=34> */
[----:B------:R-:W3:Y:S01]  /*ad80*/  @!P0 LDG.E R10, [R60.64] ;  /* 0x0000000e3c0a8981 */ /* 0x000ee2000c1e1900 */
[----:B------:R-:W-:Y:S02]  /*ad90*/  PRMT R110, RZ, 0x7610, R110 ;  /* 0x00007610ff6e7816 */ /* 0x000fe4000000006e */
[----:B------:R-:W-:Y:S02]  /*ada0*/  PRMT R108, RZ, 0x7610, R108 ;  /* 0x00007610ff6c7816 */ /* 0x000fe4000000006c */
        /* <DEDUP_REMOVED lines=20> */
[----:B------:R0:W-:Y:S01]  /*aef0*/  STL [R1+0x19c], R24 ;  /* 0x00019c1801007387 */ /* 0x0001e20000100800 */
[----:B------:R-:W-:Y:S02]  /*af00*/  PRMT R22, RZ, 0x7610, R22 ;  /* 0x00007610ff167816 */ /* 0x000fe40000000016 */
[----:B0-----:R-:W-:Y:S02]  /*af10*/  PRMT R24, RZ, 0x7610, R24 ;  /* 0x00007610ff187816 */ /* 0x001fe40000000018 */
[----:B------:R-:W-:Y:S02]  /*af20*/  PRMT R17, RZ, 0x7610, R17 ;  /* 0x00007610ff117816 */ /* 0x000fe40000000011 */
[----:B------:R-:W-:Y:S01]  /*af30*/  PRMT R14, RZ, 0x7610, R14 ;  /* 0x00007610ff0e7816 */ /* 0x000fe2000000000e */
[----:B------:R0:W-:Y:S01]  /*af40*/  STL [R1+0xa0], R23 ;  /* 0x0000a01701007387 */ /* 0x0001e20000100800 */
[----:B------:R-:W-:-:S02]  /*af50*/  PRMT R21, RZ, 0x7610, R21 ;  /* 0x00007610ff157816 */ /* 0x000fc40000000015 */
[----:B------:R-:W-:Y:S01]  /*af60*/  PRMT R13, RZ, 0x7610, R13 ;  /* 0x00007610ff0d7816 */ /* 0x000fe2000000000d */
[----:B------:R1:W-:Y:S01]  /*af70*/  STL [R1+0x1a0], R25 ;  /* 0x0001a01901007387 */ /* 0x0003e20000100800 */
[----:B------:R-:W-:Y:S02]  /*af80*/  PRMT R12, RZ, 0x7610, R12 ;  /* 0x00007610ff0c7816 */ /* 0x000fe4000000000c */
[----:B------:R-:W-:Y:S01]  /*af90*/  PRMT R9, RZ, 0x7610, R9 ;  /* 0x00007610ff097816 */ /* 0x000fe20000000009 */
[----:B------:R4:W-:Y:S01]  /*afa0*/  STL [R1+0x1a4], R27 ;  /* 0x0001a41b01007387 */ /* 0x0009e20000100800 */
[----:B------:R-:W-:Y:S02]  /*afb0*/  PRMT R11, RZ, 0x7610, R11 ;  /* 0x00007610ff0b7816 */ /* 0x000fe4000000000b */
[----:B0-----:R-:W-:Y:S01]  /*afc0*/  PRMT R23, RZ, 0x7610, R23 ;  /* 0x00007610ff177816 */ /* 0x001fe20000000017 */
[----:B------:R0:W-:Y:S01]  /*afd0*/  STL [R1+0x1a8], R29 ;  /* 0x0001a81d01007387 */ /* 0x0001e20000100800 */
[----:B-1----:R-:W-:-:S02]  /*afe0*/  PRMT R25, RZ, 0x7610, R25 ;  /* 0x00007610ff197816 */ /* 0x002fc40000000019 */
[----:B----4-:R-:W-:Y:S02]  /*aff0*/  PRMT R27, RZ, 0x7610, R27 ;  /* 0x00007610ff1b7816 */ /* 0x010fe4000000001b */
[----:B0-----:R-:W-:Y:S02]  /*b000*/  PRMT R29, RZ, 0x7610, R29 ;  /* 0x00007610ff1d7816 */ /* 0x001fe4000000001d */
[----:B------:R-:W-:Y:S02]  /*b010*/  @!P3 PRMT R27, R32, 0x7610, R27 ;  /* 0x00007610201bb816 */ /* 0x000fe4000000001b */
[----:B------:R-:W-:Y:S02]  /*b020*/  @!P3 PRMT R29, R35, 0x7610, R29 ;  /* 0x00007610231db816 */ /* 0x000fe4000000001d */
[----:B------:R-:W-:Y:S02]  /*b030*/  @!P4 PRMT R25, R33, 0x7610, R25 ;  /* 0x000076102119c816 */ /* 0x000fe40000000019 */
[----:B------:R-:W-:-:S02]  /*b040*/  @!P4 PRMT R23, R36, 0x7610, R23 ;  /* 0x000076102417c816 */ /* 0x000fc40000000017 */
[----:B------:R-:W-:Y:S02]  /*b050*/  @!P5 PRMT R21, R37, 0x7610, R21 ;  /* 0x000076102515d816 */ /* 0x000fe40000000015 */
[----:B------:R-:W-:Y:S02]  /*b060*/  @!P6 PRMT R13, R40, 0x7610, R13 ;  /* 0x00007610280de816 */ /* 0x000fe4000000000d */
[----:B------:R-:W-:Y:S02]  /*b070*/  PRMT R20, RZ, 0x7610, R20 ;  /* 0x00007610ff147816 */ /* 0x000fe40000000014 */
        /* <DEDUP_REMOVED lines=14> */
[----:B------:R-:W-:Y:S01]  /*b160*/  STL.S16 [R1+0x32a], R67 ;  /* 0x00032a4301007387 */ /* 0x000fe20000100600 */
[----:B--2---:R-:W0:Y:S02]  /*b170*/  R2UR UR9, R2 ;  /* 0x00000000020973c2 */ /* 0x004e2400000e0000 */
[----:B0-----:R-:W-:-:S05]  /*b180*/  MOV R2, UR9 ;  /* 0x0000000900027c02 */ /* 0x001fca0008000f00 */
        /* <DEDUP_REMOVED lines=14> */
[----:B------:R-:W0:Y:S01]  /*b270*/  @P2 MUFU.RSQ R2, R2 ;  /* 0x0000000200022308 */ /* 0x000e220000001400 */
[----:B------:R-:W-:Y:S02]  /*b280*/  @!P4 PRMT R22, R3, 0x7610, R22 ;  /* 0x000076100316c816 */ /* 0x000fe40000000016 */
[----:B---3--:R-:W-:-:S04]  /*b290*/  @!P5 SHF.R.U32.HI R3, RZ, 0x10, R38 ;  /* 0x00000010ff03d819 */ /* 0x008fc80000011626 */
[----:B------:R-:W-:Y:S02]  /*b2a0*/  @!P5 PRMT R17, R3, 0x7610, R17 ;  /* 0x000076100311d816 */ /* 0x000fe40000000011 */
[----:B------:R-:W-:-:S04]  /*b2b0*/  @!P6 SHF.R.U32.HI R3, RZ, 0x10, R39 ;  /* 0x00000010ff03e819 */ /* 0x000fc80000011627 */
[----:B------:R-:W-:Y:S02]  /*b2c0*/  @!P6 PRMT R14, R3, 0x7610, R14 ;  /* 0x00007610030ee816 */ /* 0x000fe4000000000e */
[----:B-----5:R-:W-:Y:S01]  /*b2d0*/  @!P0 SHF.R.U32.HI R3, RZ, 0x10, R8 ;  /* 0x00000010ff038819 */ /* 0x020fe20000011608 */
[----:B0-----:R0:W1:Y:S01]  /*b2e0*/  @P2 R2UR UR4, R2 ;  /* 0x00000000020423c2 */ /* 0x00106200000e0000 */
[----:B------:R-:W-:Y:S02]  /*b2f0*/  @!P0 PRMT R11, R8, 0x7610, R11 ;  /* 0x00007610080b8816 */ /* 0x000fe4000000000b */
[----:B------:R-:W-:Y:S02]  /*b300*/  @!P0 PRMT R9, R3, 0x7610, R9 ;  /* 0x0000761003098816 */ /* 0x000fe40000000009 */
[----:B0-----:R-:W-:-:S04]  /*b310*/  @!P6 SHF.R.U32.HI R2, RZ, 0x10, R40 ;  /* 0x00000010ff02e819 */ /* 0x001fc80000011628 */
[----:B------:R-:W-:Y:S01]  /*b320*/  @!P6 PRMT R12, R2, 0x7610, R12 ;  /* 0x00007610020ce816 */ /* 0x000fe2000000000c */
        /* <DEDUP_REMOVED lines=42> */
[----:B------:R-:W-:Y:S04]  /*b5d0*/  STL [R1+0x208], R40 ;  /* 0x0002082801007387 */ /* 0x000fe80000100800 */
        /* <DEDUP_REMOVED lines=9> */
[----:B------:R-:W-:-:S02]  /*b670*/  LOP3.LUT P1, RZ, R122, 0x8000000, RZ, 0xc0, !PT ;  /* 0x080000007aff7812 */ /* 0x000fc4000782c0ff */
[----:B------:R-:W-:Y:S01]  /*b680*/  PRMT R16, RZ, 0x7610, R16 ;  /* 0x00007610ff107816 */ /* 0x000fe20000000010 */
[----:B------:R0:W-:Y:S04]  /*b690*/  STL [R1+0x1f4], R18 ;  /* 0x0001f41201007387 */ /* 0x0001e80000100800 */
[----:B------:R2:W-:Y:S04]  /*b6a0*/  STL [R1+0xf8], R19 ;  /* 0x0000f81301007387 */ /* 0x0005e80000100800 */
[----:B------:R3:W-:Y:S01]  /*b6b0*/  STL [R1+0x104], R37 ;  /* 0x0001042501007387 */ /* 0x0007e20000100800 */
[----:B0-----:R-:W-:-:S02]  /*b6c0*/  PRMT R18, RZ, 0x7610, R18 ;  /* 0x00007610ff127816 */ /* 0x001fc40000000012 */
[----:B--2---:R-:W-:Y:S02]  /*b6d0*/  PRMT R19, RZ, 0x7610, R19 ;  /* 0x00007610ff137816 */ /* 0x004fe40000000013 */
[----:B---3--:R-:W-:Y:S02]  /*b6e0*/  @!P5 SHF.R.U32.HI R37, RZ, 0x10, R37 ;  /* 0x00000010ff25d819 */ /* 0x008fe40000011625 */
[----:B------:R-:W-:Y:S02]  /*b6f0*/  @!P5 PRMT R18, R38, 0x7610, R18 ;  /* 0x000076102612d816 */ /* 0x000fe40000000012 */
        /* <DEDUP_REMOVED lines=29> */
.L_x_1885:
[----:B------:R-:W-:Y:S05]  /*b8d0*/  BSYNC B0 ;  /* 0x0000000000007941 */ /* 0x000fea0003800000 */
.L_x_1884:
[----:B------:R-:W2:Y:S02]  /*b8e0*/  LDL.S16 R2, [R1+0x262] ;  /* 0x0002620001027983 */ /* 0x000ea40000100600 */
[----:B--2---:R-:W-:Y:S02]  /*b8f0*/  PRMT R25, R2, 0x7610, R25 ;  /* 0x0000761002197816 */ /* 0x004fe40000000019 */
[----:B------:R-:W2:Y:S01]  /*b900*/  LDL.S16 R2, [R1+0x268] ;  /* 0x0002680001027983 */ /* 0x000ea20000100600 */
[----:B------:R-:W-:Y:S02]  /*b910*/  PRMT R13, R20, 0x7610, R13 ;  /* 0x00007610140d7816 */ /* 0x000fe4000000000d */
[----:B------:R-:W-:-:S02]  /*b920*/  PRMT R12, R15, 0x7610, R12 ;  /* 0x000076100f0c7816 */ /* 0x000fc4000000000c */
[----:B------:R-:W-:Y:S02]  /*b930*/  PRMT R24, R25, 0x7610, R24 ;  /* 0x0000761019187816 */ /* 0x000fe40000000018 */
[----:B--2---:R-:W-:Y:S02]  /*b940*/  PRMT R23, R2, 0x7610, R23 ;  /* 0x0000761002177816 */ /* 0x004fe40000000017 */
[----:B------:R-:W2:Y:S01]  /*b950*/  LDL.S16 R2, [R1+0x264] ;  /* 0x0002640001027983 */ /* 0x000ea20000100600 */
[----:B------:R-:W-:Y:S02]  /*b960*/  @!P0 PRMT R13, R10, 0x7610, R13 ;  /* 0x000076100a0d8816 */ /* 0x000fe4000000000d */
[----:B------:R-:W-:Y:S01]  /*b970*/  PRMT R22, R24, 0x7610, R22 ;  /* 0x0000761018167816 */ /* 0x000fe20000000016 */
[----:B------:R-:W-:Y:S01]  /*b980*/  ULDC.U8 UR19, c[0x0][0x1f4] ;  /* 0x00007d0000137ab9 */ /* 0x000fe20000000000 */
[----:B------:R-:W-:Y:S02]  /*b990*/  PRMT R21, R23, 0x7610, R21 ;  /* 0x0000761017157816 */ /* 0x000fe40000000015 */
[----:B--2---:R-:W-:-:S02]  /*b9a0*/  PRMT R14, R2, 0x7610, R14 ;  /* 0x00007610020e7816 */ /* 0x004fc4000000000e */
[----:B------:R-:W2:Y:S01]  /*b9b0*/  LDL.LU.S16 R2, [R1+0x266] ;  /* 0x0002660001027983 */ /* 0x000ea20000300600 */
[----:B------:R-:W-:Y:S02]  /*b9c0*/  PRMT R3, R22, 0x7610, R3 ;  /* 0x0000761016037816 */ /* 0x000fe40000000003 */
[----:B------:R-:W-:Y:S01]  /*b9d0*/  ISETP.NE.AND P2, PT, RZ, UR19, PT ;  /* 0x00000013ff007c0c */ /* 0x000fe2000bf45270 */
[----:B------:R0:W-:Y:S01]  /*b9e0*/  @!P0 STL.S16 [R1+0x36e], R13 ;  /* 0x00036e0d01008387 */ /* 0x0001e20000100600 */
[----:B------:R-:W-:Y:S01]  /*b9f0*/  PRMT R8, R21, 0x7610, R8 ;  /* 0x0000761015087816 */ /* 0x000fe20000000008 */
[----:B------:R-:W-:Y:S01]  /*ba00*/  HADD2.F32 R3, -RZ, R3.H0_H0 ;  /* 0x20000003ff037230 */ /* 0x000fe20000004100 */
[----:B------:R-:W-:-:S03]  /*ba10*/  PRMT R11, R14, 0x7610, R11 ;  /* 0x000076100e0b7816 */ /* 0x000fc6000000000b */
[----:B------:R-:W-:Y:S01]  /*ba20*/  HADD2.F32 R8, -RZ, R8.H0_H0 ;  /* 0x20000008ff087230 */ /* 0x000fe20000004100 */
[----:B------:R-:W-:Y:S01]  /*ba30*/  FADD.FTZ R3, R3, -UR9 ;  /* 0x8000000903037e21 */ /* 0x000fe20008010000 */
[----:B--2---:R-:W-:Y:S02]  /*ba40*/  PRMT R9, R2, 0x7610, R9 ;  /* 0x0000761002097816 */ /* 0x004fe40000000009 */
[----:B------:R-:W-:Y:S01]  /*ba50*/  @!P0 SHF.R.U32.HI R2, RZ, 0x10, R10 ;  /* 0x00000010ff028819 */ /* 0x000fe2000001160a */
[----:B------:R-:W-:Y:S02]  /*ba60*/  FADD.FTZ R10, R8, -UR9 ;  /* 0x80000009080a7e21 */ /* 0x000fe40008010000 */
[----:B------:R-:W-:Y:S01]  /*ba70*/  FMUL.FTZ R8, R3, UR5 ;  /* 0x0000000503087c20 */ /* 0x000fe20008410000 */
[----:B------:R-:W-:Y:S01]  /*ba80*/  @!P0 PRMT R12, R2, 0x7610, R12 ;  /* 0x00007610020c8816 */ /* 0x000fe2000000000c */
[----:B------:R-:W-:Y:S01]  /*ba90*/  HADD2.F32 R2, -RZ, R11.H0_H0 ;  /* 0x2000000bff027230 */ /* 0x000fe20000004100 */
[----:B------:R-:W-:Y:S01]  /*baa0*/  FMUL.FTZ R3, R10, UR5 ;  /* 0x000000050a037c20 */ /* 0x000fe20008410000 */
[----:B------:R-:W-:-:S02]  /*bab0*/  HADD2.F32 R9, -RZ, R9.H0_H0 ;  /* 0x20000009ff097230 */ /* 0x000fc40000004100 */
[----:B------:R0:W-:Y:S01]  /*bac0*/  @!P0 STL.S16 [R1+0x370], R12 ;  /* 0x0003700c01008387 */ /* 0x0001e20000100600 */
        /* <DEDUP_REMOVED lines=19> */
.L_x_1886:
        /* <DEDUP_REMOVED lines=10> */
[----:B0-----:R-:W-:Y:S02]  /*bca0*/  PRMT R12, R21, 0x7610, R12 ;  /* 0x00007610150c7816 */ /* 0x001fe4000000000c */
[----:B------:R-:W-:Y:S02]  /*bcb0*/  PRMT R11, R20, 0x7610, R11 ;  /* 0x00007610140b7816 */ /* 0x000fe4000000000b */
[----:B------:R-:W-:Y:S01]  /*bcc0*/  PRMT R15, R14, 0x7610, R15 ;  /* 0x000076100e0f7816 */ /* 0x000fe2000000000f */
[----:B------:R-:W-:Y:S01]  /*bcd0*/  HADD2.F32 R14, -RZ, R12.H0_H0 ;  /* 0x2000000cff0e7230 */ /* 0x000fe20000004100 */
[----:B------:R-:W-:Y:S01]  /*bce0*/  FMUL.FTZ R12, R9, R16 ;  /* 0x00000010090c7220 */ /* 0x000fe20000410000 */
        /* <DEDUP_REMOVED lines=31> */
.L_x_1887:
        /* <DEDUP_REMOVED lines=56> */
.L_x_1888:
        /* <DEDUP_REMOVED lines=50> */
.L_x_1889:
        /* <DEDUP_REMOVED lines=49> */
.L_x_1890:
        /* <DEDUP_REMOVED lines=49> */
.L_x_1891:
        /* <DEDUP_REMOVED lines=44> */
.L_x_1892:
        /* <DEDUP_REMOVED lines=40> */
.L_x_1893:
        /* <DEDUP_REMOVED lines=40> */
.L_x_1894:
        /* <DEDUP_REMOVED lines=40> */
.L_x_1895:
[----:B------:R-:W2:Y:S02]  /*d5e0*/  LDL.S16 R33, [R1+0x284] ;  /* 0x0002840001217983 */ /* 0x000ea40000100600 */
[----:B--2---:R-:W-:Y:S02]  /*d5f0*/  PRMT R35, R33, 0x7610, R35 ;  /* 0x0000761021237816 */ /* 0x004fe40000000023 */
[----:B------:R-:W2:Y:S01]  /*d600*/  LDL.LU.S16 R33, [R1+0x286] ;  /* 0x0002860001217983 */ /* 0x000ea20000300600 */
[----:B------:R-:W-:Y:S01]  /*d610*/  FADD.FTZ R30, R30, R3 ;  /* 0x000000031e1e7221 */ /* 0x000fe20000010000 */
[----:B------:R-:W-:Y:S01]  /*d620*/  PRMT R34, R35, 0x7610, R34 ;  /* 0x0000761023227816 */ /* 0x000fe20000000022 */
[----:B------:R-:W-:Y:S01]  /*d630*/  FMUL.FTZ R35, R2, R16 ;  /* 0x0000001002237220 */ /* 0x000fe20000410000 */
[----:B------:R-:W-:Y:S01]  /*d640*/  HADD2.F32 R58, -RZ, R58.H1_H1 ;  /* 0x3000003aff3a7230 */ /* 0x000fe20000004100 */
[----:B------:R-:W-:Y:S02]  /*d650*/  FFMA.FTZ R31, R20, R24, R31 ;  /* 0x00000018141f7223 */ /* 0x000fe4000001001f */
[----:B------:R-:W-:-:S05]  /*d660*/  HADD2.F32 R3, -RZ, R34.H0_H0 ;  /* 0x20000022ff037230 */ /* 0x000fca0000004100 */
[----:B------:R-:W-:Y:S01]  /*d670*/  FADD.FTZ R20, R3, -UR9 ;  /* 0x8000000903147e21 */ /* 0x000fe20008010000 */
[----:B------:R-:W-:-:S03]  /*d680*/  HADD2.F32 R3, -RZ, R59.H0_H0 ;  /* 0x2000003bff037230 */ /* 0x000fc60000004100 */
[----:B------:R-:W-:Y:S01]  /*d690*/  FMUL.FTZ R20, R20, UR5 ;  /* 0x0000000514147c20 */ /* 0x000fe20008410000 */
[----:B--2---:R-:W-:Y:S01]  /*d6a0*/  PRMT R36, R33, 0x7610, R36 ;  /* 0x0000761021247816 */ /* 0x004fe20000000024 */
[----:B------:R-:W-:-:S04]  /*d6b0*/  FMUL.FTZ R33, R9, R19 ;  /* 0x0000001309217220 */ /* 0x000fc80000410000 */
[----:B------:R-:W-:Y:S02]  /*d6c0*/  FFMA.FTZ R8, R12, R33, R8 ;  /* 0x000000210c087223 */ /* 0x000fe40000010008 */
[----:B------:R-:W-:Y:S02]  /*d6d0*/  FADD.FTZ R21, R21, R33 ;  /* 0x0000002115157221 */ /* 0x000fe40000010000 */
[----:B------:R-:W-:Y:S02]  /*d6e0*/  FFMA.FTZ R34, R10, R35, R8 ;  /* 0x000000230a227223 */ /* 0x000fe40000010008 */
[----:B------:R-:W-:Y:S02]  /*d6f0*/  FADD.FTZ R8, R58, -UR9 ;  /* 0x800000093a087e21 */ /* 0x000fe40008010000 */
        /* <DEDUP_REMOVED lines=22> */
.L_x_1896:
[----:B------:R-:W2:Y:S02]  /*d860*/  LDL.S16 R33, [R1+0x2d4] ;  /* 0x0002d40001217983 */ /* 0x000ea40000100600 */
[----:B--2---:R-:W-:Y:S02]  /*d870*/  PRMT R36, R33, 0x7610, R36 ;  /* 0x0000761021247816 */ /* 0x004fe40000000024 */
[----:B------:R-:W2:Y:S01]  /*d880*/  LDL.LU.S16 R33, [R1+0x2d6] ;  /* 0x0002d60001217983 */ /* 0x000ea20000300600 */
[----:B------:R-:W-:Y:S01]  /*d890*/  HADD2.F32 R59, -RZ, R59.H1_H1 ;  /* 0x3000003bff3b7230 */ /* 0x000fe20000004100 */
[----:B------:R-:W-:Y:S01]  /*d8a0*/  PRMT R38, R36, 0x7610, R38 ;  /* 0x0000761024267816 */ /* 0x000fe20000000026 */
[----:B------:R-:W-:Y:S02]  /*d8b0*/  FMUL.FTZ R36, R3, R19 ;  /* 0x0000001303247220 */ /* 0x000fe40000410000 */
[----:B------:R-:W-:Y:S02]  /*d8c0*/  FFMA.FTZ R28, R28, R26, R32 ;  /* 0x0000001a1c1c7223 */ /* 0x000fe40000010020 */
[----:B------:R-:W-:-:S02]  /*d8d0*/  FFMA.FTZ R34, R8, R36, R34 ;  /* 0x0000002408227223 */ /* 0x000fc40000010022 */
[----:B------:R-:W-:Y:S01]  /*d8e0*/  FADD.FTZ R35, R35, R36 ;  /* 0x0000002423237221 */ /* 0x000fe20000010000 */
[----:B--2---:R-:W-:Y:S01]  /*d8f0*/  PRMT R37, R33, 0x7610, R37 ;  /* 0x0000761021257816 */ /* 0x004fe20000000025 */
[----:B------:R-:W-:Y:S01]  /*d900*/  FADD.FTZ R33, R29, R24 ;  /* 0x000000181d217221 */ /* 0x000fe20000010000 */
[----:B------:R-:W-:Y:S01]  /*d910*/  HADD2.F32 R29, -RZ, R38.H0_H0 ;  /* 0x20000026ff1d7230 */ /* 0x000fe20000004100 */
[----:B------:R-:W-:Y:S02]  /*d920*/  FMUL.FTZ R24, R21, R16 ;  /* 0x0000001015187220 */ /* 0x000fe40000410000 */
[----:B------:R-:W-:Y:S02]  /*d930*/  HADD2.F32 R37, -RZ, R37.H0_H0 ;  /* 0x20000025ff257230 */ /* 0x000fe40000004100 */
[----:B------:R-:W-:Y:S02]  /*d940*/  FFMA.FTZ R34, R20, R24, R34 ;  /* 0x0000001814227223 */ /* 0x000fe40000010022 */
[----:B------:R-:W-:-:S02]  /*d950*/  FADD.FTZ R35, R24, R35 ;  /* 0x0000002318237221 */ /* 0x000fc40000010000 */
[----:B------:R-:W-:Y:S02]  /*d960*/  FADD.FTZ R24, R59, -UR9 ;  /* 0x800000093b187e21 */ /* 0x000fe40008010000 */
        /* <DEDUP_REMOVED lines=23> */
.L_x_1897:
        /* <DEDUP_REMOVED lines=40> */
.L_x_1898:
        /* <DEDUP_REMOVED lines=40> */
.L_x_1899:
        /* <DEDUP_REMOVED lines=40> */
.L_x_1900:
[----:B------:R-:W2:Y:S02]  /*e260*/  LDL.S16 R25, [R1+0x2b0] ;  /* 0x0002b00001197983 */ /* 0x000ea40000100600 */
[----:B--2---:R-:W-:Y:S02]  /*e270*/  PRMT R30, R25, 0x7610, R30 ;  /* 0x00007610191e7816 */ /* 0x004fe4000000001e */
[----:B------:R-:W2:Y:S01]  /*e280*/  LDL.LU.S16 R25, [R1+0x2b2] ;  /* 0x0002b20001197983 */ /* 0x000ea20000300600 */
[----:B------:R-:W-:Y:S01]  /*e290*/  FADD.FTZ R33, R33, R13 ;  /* 0x0000000d21217221 */ /* 0x000fe20000010000 */
[----:B------:R-:W-:Y:S01]  /*e2a0*/  PRMT R27, R30, 0x7610, R27 ;  /* 0x000076101e1b7816 */ /* 0x000fe2000000001b */
[----:B------:R-:W-:Y:S01]  /*e2b0*/  FFMA.FTZ R28, R14, R11, R28 ;  /* 0x0000000b0e1c7223 */ /* 0x000fe2000001001c */
[----:B--2---:R-:W-:Y:S01]  /*e2c0*/  PRMT R26, R25, 0x7610, R26 ;  /* 0x00007610191a7816 */ /* 0x004fe2000000001a */
[----:B------:R-:W-:-:S04]  /*e2d0*/  FMUL.FTZ R25, R39, R19 ;  /* 0x0000001327197220 */ /* 0x000fc80000410000 */
[----:B------:R-:W-:Y:S01]  /*e2e0*/  FFMA.FTZ R13, R59, R25, R22 ;  /* 0x000000193b0d7223 */ /* 0x000fe20000010016 */
[----:B------:R-:W-:Y:S01]  /*e2f0*/  HADD2.F32 R22, -RZ, R115.H0_H0 ;  /* 0x20000073ff167230 */ /* 0x000fe20000004100 */
[----:B------:R-:W-:Y:S01]  /*e300*/  FADD.FTZ R14, R23, R25 ;  /* 0x00000019170e7221 */ /* 0x000fe20000010000 */
[----:B------:R-:W-:Y:S01]  /*e310*/  HADD2.F32 R25, -RZ, R27.H0_H0 ;  /* 0x2000001bff197230 */ /* 0x000fe20000004100 */
[----:B------:R-:W-:Y:S01]  /*e320*/  FMUL.FTZ R23, R35, R16 ;  /* 0x0000001023177220 */ /* 0x000fe20000410000 */
[----:B------:R-:W-:Y:S01]  /*e330*/  HADD2.F32 R115, -RZ, R115.H1_H1 ;  /* 0x30000073ff737230 */ /* 0x000fe20000004100 */
[----:B------:R-:W-:Y:S01]  /*e340*/  FADD.FTZ R22, R22, -UR9 ;  /* 0x8000000916167e21 */ /* 0x000fe20008010000 */
[----:B------:R-:W-:Y:S01]  /*e350*/  HADD2.F32 R30, -RZ, R26.H0_H0 ;  /* 0x2000001aff1e7230 */ /* 0x000fe20000004100 */
        /* <DEDUP_REMOVED lines=24> */
.L_x_1901:
        /* <DEDUP_REMOVED lines=9> */
[----:B------:R-:W-:-:S02]  /*e570*/  FMUL.FTZ R23, R115, R19 ;  /* 0x0000001373177220 */ /* 0x000fc40000410000 */
[----:B------:R-:W-:Y:S02]  /*e580*/  FMUL.FTZ R15, R30, R16 ;  /* 0x000000101e0f7220 */ /* 0x000fe40000410000 */
[----:B------:R-:W-:Y:S01]  /*e590*/  HADD2.F32 R26, -RZ, R26.H0_H0 ;  /* 0x2000001aff1a7230 */ /* 0x000fe20000004100 */
[----:B--2---:R-:W-:Y:S01]  /*e5a0*/  PRMT R25, R22, 0x7610, R25 ;  /* 0x0000761016197816 */ /* 0x004fe20000000019 */
[----:B------:R-:W-:Y:S02]  /*e5b0*/  FFMA.FTZ R22, R12, R9, R31 ;  /* 0x000000090c167223 */ /* 0x000fe4000001001f */
[----:B------:R-:W-:Y:S02]  /*e5c0*/  FFMA.FTZ R12, R38, R23, R13 ;  /* 0x00000017260c7223 */ /* 0x000fe4000001000d */
[----:B------:R-:W-:Y:S01]  /*e5d0*/  FADD.FTZ R13, R14, R23 ;  /* 0x000000170e0d7221 */ /* 0x000fe20000010000 */
[----:B------:R-:W-:Y:S01]  /*e5e0*/  HADD2.F32 R14, -RZ, R121.H1_H1 ;  /* 0x30000079ff0e7230 */ /* 0x000fe20000004100 */
[----:B------:R-:W-:Y:S01]  /*e5f0*/  FFMA.FTZ R12, R34, R15, R12 ;  /* 0x0000000f220c7223 */ /* 0x000fe2000001000c */
[----:B------:R-:W-:Y:S01]  /*e600*/  HADD2.F32 R23, -RZ, R27.H0_H0 ;  /* 0x2000001bff177230 */ /* 0x000fe20000004100 */
[----:B------:R-:W-:-:S02]  /*e610*/  FADD.FTZ R13, R15, R13 ;  /* 0x0000000d0f0d7221 */ /* 0x000fc40000010000 */
        /* <DEDUP_REMOVED lines=24> */
.L_x_1902:
        /* <DEDUP_REMOVED lines=24> */
[----:B------:R-:W-:Y:S01]  /*e920*/  FADD.FTZ R15, R9, -UR9 ;  /* 0x80000009090f7e21 */ /* 0x000fe20008010000 */
[----:B------:R-:W-:Y:S01]  /*e930*/  HADD2.F32 R9, -RZ, R25.H0_H0 ;  /* 0x20000019ff097230 */ /* 0x000fe20000004100 */
        /* <DEDUP_REMOVED lines=23> */
.L_x_1903:
        /* <DEDUP_REMOVED lines=49> */
.L_x_1904:
[----:B------:R-:W2:Y:S04]  /*edc0*/  LDL.S16 R45, [R1+0x290] ;  /* 0x00029000012d7983 */ /* 0x000ea80000100600 */
[----:B------:R-:W3:Y:S01]  /*edd0*/  LDL.LU.S16 R50, [R1+0x292] ;  /* 0x0002920001327983 */ /* 0x000ee20000300600 */
[----:B------:R-:W-:Y:S02]  /*ede0*/  FMUL.FTZ R47, R8, R19 ;  /* 0x00000013082f7220 */ /* 0x000fe40000410000 */
[----:B------:R-:W-:Y:S01]  /*edf0*/  FADD.FTZ R33, R33, R3 ;  /* 0x0000000321217221 */ /* 0x000fe20000010000 */
[----:B------:R-:W-:Y:S01]  /*ee00*/  HADD2.F32 R3, -RZ, R120.H0_H0 ;  /* 0x20000078ff037230 */ /* 0x000fe20000004100 */
[----:B------:R-:W-:Y:S02]  /*ee10*/  FFMA.FTZ R22, R11, R47, R22 ;  /* 0x0000002f0b167223 */ /* 0x000fe40000010016 */
[----:B------:R-:W-:-:S02]  /*ee20*/  FMUL.FTZ R52, R2, R16 ;  /* 0x0000001002347220 */ /* 0x000fc40000410000 */
[----:B------:R-:W-:Y:S01]  /*ee30*/  FADD.FTZ R23, R23, R47 ;  /* 0x0000002f17177221 */ /* 0x000fe20000010000 */
[----:B--2---:R-:W-:Y:S01]  /*ee40*/  PRMT R58, R45, 0x7610, R58 ;  /* 0x000076102d3a7816 */ /* 0x004fe2000000003a */
[----:B------:R-:W-:-:S04]  /*ee50*/  FFMA.FTZ R45, R20, R21, R28 ;  /* 0x00000015142d7223 */ /* 0x000fc8000001001c */
[----:B------:R-:W-:Y:S01]  /*ee60*/  HADD2.F32 R20, -RZ, R58.H0_H0 ;  /* 0x2000003aff147230 */ /* 0x000fe20000004100 */
[----:B------:R-:W-:Y:S02]  /*ee70*/  FFMA.FTZ R28, R10, R52, R22 ;  /* 0x000000340a1c7223 */ /* 0x000fe40000010016 */
[----:B------:R-:W-:Y:S02]  /*ee80*/  FADD.FTZ R52, R52, R23 ;  /* 0x0000001734347221 */ /* 0x000fe40000010000 */
[----:B------:R-:W-:Y:S02]  /*ee90*/  FADD.FTZ R23, R3, -UR9 ;  /* 0x8000000903177e21 */ /* 0x000fe40008010000 */
[----:B------:R-:W-:Y:S01]  /*eea0*/  FADD.FTZ R22, R20, -UR9 ;  /* 0x8000000914167e21 */ /* 0x000fe20008010000 */
[----:B------:R-:W-:Y:S01]  /*eeb0*/  HADD2.F32 R3, -RZ, R120.H1_H1 ;  /* 0x30000078ff037230 */ /* 0x000fe20000004100 */
[----:B------:R-:W-:Y:S01]  /*eec0*/  FMUL.FTZ R23, R23, UR5 ;  /* 0x0000000517177c20 */ /* 0x000fe20008410000 */
[----:B---3--:R-:W-:Y:S01]  /*eed0*/  HADD2.F32 R20, -RZ, R50.H0_H0 ;  /* 0x20000032ff147230 */ /* 0x008fe20000004100 */
        /* <DEDUP_REMOVED lines=20> */
.L_x_1905:
[----:B------:R-:W2:Y:S04]  /*f020*/  LDL.S16 R66, [R1+0x28c] ;  /* 0x00028c0001427983 */ /* 0x000ea80000100600 */
[----:B------:R-:W3:Y:S01]  /*f030*/  LDL.LU.S16 R63, [R1+0x28e] ;  /* 0x00028e00013f7983 */ /* 0x000ee20000300600 */
[----:B------:R-:W-:Y:S01]  /*f040*/  FADD.FTZ R47, R25, R21 ;  /* 0x00000015192f7221 */ /* 0x000fe20000010000 */
[----:B------:R-:W-:Y:S01]  /*f050*/  HADD2.F32 R21, -RZ, R99.H1_H1 ;  /* 0x30000063ff157230 */ /* 0x000fe20000004100 */
[----:B------:R-:W-:Y:S02]  /*f060*/  FFMA.FTZ R50, R24, R29, R36 ;  /* 0x0000001d18327223 */ /* 0x000fe40000010024 */
[----:B------:R-:W-:Y:S02]  /*f070*/  FMUL.FTZ R58, R3, R19 ;  /* 0x00000013033a7220 */ /* 0x000fe40000410000 */
[----:B------:R-:W-:-:S02]  /*f080*/  FMUL.FTZ R60, R20, R16 ;  /* 0x00000010143c7220 */ /* 0x000fc40000410000 */
[----:B------:R-:W-:Y:S02]  /*f090*/  FFMA.FTZ R28, R23, R58, R28 ;  /* 0x0000003a171c7223 */ /* 0x000fe4000001001c */
[----:B------:R-:W-:Y:S02]  /*f0a0*/  FADD.FTZ R52, R52, R58 ;  /* 0x0000003a34347221 */ /* 0x000fe40000010000 */
[----:B------:R-:W-:Y:S02]  /*f0b0*/  FADD.FTZ R21, R21, -UR9 ;  /* 0x8000000915157e21 */ /* 0x000fe40008010000 */
[----:B------:R-:W-:Y:S02]  /*f0c0*/  FFMA.FTZ R36, R22, R60, R28 ;  /* 0x0000003c16247223 */ /* 0x000fe4000001001c */
[----:B------:R-:W-:Y:S02]  /*f0d0*/  FADD.FTZ R60, R60, R52 ;  /* 0x000000343c3c7221 */ /* 0x000fe40000010000 */
[----:B------:R-:W-:Y:S01]  /*f0e0*/  FMUL.FTZ R21, R21, UR5 ;  /* 0x0000000515157c20 */ /* 0x000fe20008410000 */
[----:B--2---:R-:W-:-:S02]  /*f0f0*/  HADD2.F32 R24, -RZ, R66.H0_H0 ;  /* 0x20000042ff187230 */ /* 0x004fc40000004100 */
[----:B---3--:R-:W-:-:S03]  /*f100*/  HADD2.F32 R28, -RZ, R63.H0_H0 ;  /* 0x2000003fff1c7230 */ /* 0x008fc60000004100 */
[----:B------:R-:W-:Y:S01]  /*f110*/  FADD.FTZ R25, R24, -UR9 ;  /* 0x8000000918197e21 */ /* 0x000fe20008010000 */
[----:B------:R-:W-:-:S03]  /*f120*/  HADD2.F32 R24, -RZ, R114.H1_H1 ;  /* 0x30000072ff187230 */ /* 0x000fc60000004100 */
        /* <DEDUP_REMOVED lines=20> */
.L_x_1906:
        /* <DEDUP_REMOVED lines=39> */
.L_x_1907:
[----:B------:R-:W2:Y:S04]  /*f4e0*/  LDL.LU.S16 R73, [R1+0x242] ;  /* 0x0002420001497983 */ /* 0x000ea80000300600 */
        /* <DEDUP_REMOVED lines=38> */
.L_x_1908:
        /* <DEDUP_REMOVED lines=39> */
.L_x_1909:
        /* <DEDUP_REMOVED lines=39> */
.L_x_1910:
[----:B------:R-:W2:Y:S04]  /*fc30*/  LDL.S16 R78, [R1+0x212] ;  /* 0x00021200014e7983 */ /* 0x000ea80000100600 */
[----:B------:R-:W3:Y:S04]  /*fc40*/  LDL.S16 R77, [R1+0x216] ;  /* 0x00021600014d7983 */ /* 0x000ee80000100600 */
[----:B------:R-:W4:Y:S04]  /*fc50*/  LDL.LU.S16 R75, [R1+0x214] ;  /* 0x00021400014b7983 */ /* 0x000f280000300600 */
[----:B------:R-:W5:Y:S01]  /*fc60*/  LDL.S16 R74, [R1+0x294] ;  /* 0x00029400014a7983 */ /* 0x000f620000100600 */
        /* <DEDUP_REMOVED lines=35> */
.L_x_1911:
[----:B------:R-:W2:Y:S04]  /*fea0*/  LDL.LU.S16 R78, [R1+0x296] ;  /* 0x00029600014e7983 */ /* 0x000ea80000300600 */
[----:B------:R-:W3:Y:S04]  /*feb0*/  LDL.LU.S16 R77, [R1+0x210] ;  /* 0x00021000014d7983 */ /* 0x000ee80000300600 */
[----:B------:R-:W4:Y:S01]  /*fec0*/  LDL.S16 R75, [R1+0x298] ;  /* 0x00029800014b7983 */ /* 0x000f220000100600 */
[----:B------:R-:W-:Y:S02]  /*fed0*/  FMUL.FTZ R74, R66, R19 ;  /* 0x00000013424a7220 */ /* 0x000fe40000410000 */
[----:B------:R-:W-:-:S02]  /*fee0*/  FFMA.FTZ R63, R59, R39, R63 ;  /* 0x000000273b3f7223 */ /* 0x000fc4000001003f */
[----:B------:R-:W-:Y:S02]  /*fef0*/  FFMA.FTZ R59, R61, R74, R72 ;  /* 0x0000004a3d3b7223 */ /* 0x000fe40000010048 */
[----:B------:R-:W-:Y:S01]  /*ff00*/  FADD.FTZ R54, R69, R54 ;  /* 0x0000003645367221 */ /* 0x000fe20000010000 */
[----:B------:R-:W-:Y:S01]  /*ff10*/  HADD2.F32 R69, -RZ, R124.H1_H1 ;  /* 0x3000007cff457230 */ /* 0x000fe20000004100 */
[----:B------:R-:W-:Y:S02]  /*ff20*/  FADD.FTZ R74, R73, R74 ;  /* 0x0000004a494a7221 */ /* 0x000fe40000010000 */
[----:B------:R-:W-:Y:S02]  /*ff30*/  FMUL.FTZ R72, R68, R16 ;  /* 0x0000001044487220 */ /* 0x000fe40000410000 */
[----:B------:R-:W-:Y:S02]  /*ff40*/  FADD.FTZ R69, R69, -UR9 ;  /* 0x8000000945457e21 */ /* 0x000fe40008010000 */
[----:B------:R-:W-:-:S02]  /*ff50*/  FFMA.FTZ R59, R67, R72, R59 ;  /* 0x00000048433b7223 */ /* 0x000fc4000001003b */
[----:B------:R-:W-:Y:S02]  /*ff60*/  FADD.FTZ R74, R72, R74 ;  /* 0x0000004a484a7221 */ /* 0x000fe40000010000 */
[----:B------:R-:W-:Y:S01]  /*ff70*/  FMUL.FTZ R69, R69, UR5 ;  /* 0x0000000545457c20 */ /* 0x000fe20008410000 */
[----:B--2---:R-:W-:Y:S02]  /*ff80*/  HADD2.F32 R73, -RZ, R78.H0_H0 ;  /* 0x2000004eff497230 */ /* 0x004fe40000004100 */
[----:B---3--:R-:W-:-:S03]  /*ff90*/  HADD2.F32 R72, -RZ, R77.H0_H0 ;  /* 0x2000004dff487230 */ /* 0x008fc60000004100 */
[----:B------:R-:W-:Y:S01]  /*ffa0*/  FADD.FTZ R73, R73, -UR9 ;  /* 0x8000000949497e21 */ /* 0x000fe20008010000 */
[----:B----4-:R-:W-:-:S03]  /*ffb0*/  HADD2.F32 R77, -RZ, R75.H0_H0 ;  /* 0x2000004bff4d7230 */ /* 0x010fc60000004100 */
        /* <DEDUP_REMOVED lines=20> */
.L_x_1912:
[----:B------:R-:W2:Y:S04]  /*10100*/  LDL.LU.S16 R79, [R1+0x29a] ;  /* 0x00029a00014f7983 */ /* 0x000ea80000300600 */
[----:B------:R-:W3:Y:S01]  /*10110*/  LDL.S16 R78, [R1+0x2a4] ;  /* 0x0002a400014e7983 */ /* 0x000ee20000100600 */
[----:B------:R-:W-:Y:S01]  /*10120*/  FMUL.FTZ R75, R72, R19 ;  /* 0x00000013484b7220 */ /* 0x000fe20000410000 */
[----:B------:R-:W-:Y:S01]  /*10130*/  HADD2.F32 R80, -RZ, R124.H0_H0 ;  /* 0x2000007cff507230 */ /* 0x000fe20000004100 */
        /* <DEDUP_REMOVED lines=33> */
.L_x_1913:
        /* <DEDUP_REMOVED lines=35> */
.L_x_1914:
[----:B------:R-:W-:Y:S01]  /*10580*/  FMUL.FTZ R39, R88, R19 ;  /* 0x0000001358277220 */ /* 0x000fe20000410000 */
[----:B------:R-:W-:Y:S01]  /*10590*/  HADD2.F32 R41, -RZ, R113.H1_H1 ;  /* 0x30000071ff297230 */ /* 0x000fe20000004100 */
[----:B------:R-:W-:Y:S01]  /*105a0*/  FFMA.FTZ R62, R34, R30, R62 ;  /* 0x0000001e223e7223 */ /* 0x000fe2000001003e */
[----:B------:R-:W-:Y:S01]  /*105b0*/  HADD2.F32 R114, -RZ, R114.H0_H0 ;  /* 0x20000072ff727230 */ /* 0x000fe20000004100 */
[----:B------:R-:W-:Y:S01]  /*105c0*/  FFMA.FTZ R34, R85, R39, R35 ;  /* 0x0000002755227223 */ /* 0x000fe20000010023 */
[----:B------:R-:W-:Y:S01]  /*105d0*/  HADD2.F32 R110, -RZ, R116.H0_H0 ;  /* 0x20000074ff6e7230 */ /* 0x000fe20000004100 */
[----:B------:R-:W-:Y:S01]  /*105e0*/  FADD.FTZ R35, R38, R39 ;  /* 0x0000002726237221 */ /* 0x000fe20000010000 */
[----:B------:R-:W-:Y:S01]  /*105f0*/  HADD2.F32 R38, -RZ, R42.H0_H0 ;  /* 0x2000002aff267230 */ /* 0x000fe20000004100 */
[----:B------:R-:W-:Y:S02]  /*10600*/  FMUL.FTZ R39, R92, R16 ;  /* 0x000000105c277220 */ /* 0x000fe40000410000 */
[----:B------:R-:W-:-:S02]  /*10610*/  FADD.FTZ R41, R41, -UR9 ;  /* 0x8000000929297e21 */ /* 0x000fc40008010000 */
[----:B------:R-:W-:Y:S02]  /*10620*/  FADD.FTZ R38, R38, -UR9 ;  /* 0x8000000926267e21 */ /* 0x000fe40008010000 */
[----:B------:R-:W-:Y:S02]  /*10630*/  FADD.FTZ R70, R70, R115 ;  /* 0x0000007346467221 */ /* 0x000fe40000010000 */
        /* <DEDUP_REMOVED lines=23> */
.L_x_1915:
        /* <DEDUP_REMOVED lines=35> */
.L_x_1916:
        /* <DEDUP_REMOVED lines=35> */
.L_x_1917:
        /* <DEDUP_REMOVED lines=37> */
.L_x_1918:
        /* <DEDUP_REMOVED lines=39> */
.L_x_1919:
[----:B------:R-:W2:Y:S04]  /*110d0*/  LDL.LU.S16 R31, [R1+0x2b6] ;  /* 0x0002b600011f7983 */ /* 0x000ea80000300600 */
[----:B------:R-:W3:Y:S01]  /*110e0*/  LDL.S16 R27, [R1+0x2b8] ;  /* 0x0002b800011b7983 */ /* 0x000ee20000100600 */
[----:B------:R-:W-:Y:S01]  /*110f0*/  FMUL.FTZ R26, R15, R19 ;  /* 0x000000130f1a7220 */ /* 0x000fe20000410000 */
[----:B------:R-:W-:Y:S01]  /*11100*/  HADD2.F32 R98, -RZ, R98.H1_H1 ;  /* 0x30000062ff627230 */ /* 0x000fe20000004100 */
[----:B------:R-:W-:Y:S02]  /*11110*/  FFMA.FTZ R63, R11, R8, R63 ;  /* 0x000000080b3f7223 */ /* 0x000fe4000001003f */
[----:B------:R-:W-:Y:S02]  /*11120*/  FADD.FTZ R11, R13, R26 ;  /* 0x0000001a0d0b7221 */ /* 0x000fe40000010000 */
[----:B------:R-:W-:-:S02]  /*11130*/  FADD.FTZ R54, R54, R9 ;  /* 0x0000000936367221 */ /* 0x000fc40000010000 */
[----:B------:R-:W-:Y:S02]  /*11140*/  FFMA.FTZ R9, R34, R26, R12 ;  /* 0x0000001a22097223 */ /* 0x000fe4000001000c */
[----:B------:R-:W-:Y:S02]  /*11150*/  FADD.FTZ R98, R98, -UR9 ;  /* 0x8000000962627e21 */ /* 0x000fe40008010000 */
[----:B------:R-:W-:Y:S02]  /*11160*/  FMUL.FTZ R12, R14, R16 ;  /* 0x000000100e0c7220 */ /* 0x000fe40000410000 */
[----:B0-----:R-:W-:Y:S02]  /*11170*/  FMUL.FTZ R34, R98, UR5 ;  /* 0x0000000562227c20 */ /* 0x001fe40008410000 */
[----:B------:R-:W-:Y:S02]  /*11180*/  FFMA.FTZ R9, R30, R12, R9 ;  /* 0x0000000c1e097223 */ /* 0x000fe40000010009 */
[----:B------:R-:W-:Y:S01]  /*11190*/  FADD.FTZ R11, R12, R11 ;  /* 0x0000000b0c0b7221 */ /* 0x000fe20000010000 */
[----:B------:R0:W-:Y:S01]  /*111a0*/  STL [R1+0x244], R34 ;  /* 0x0002442201007387 */ /* 0x0001e20000100800 */
[----:B--2---:R-:W-:-:S02]  /*111b0*/  HADD2.F32 R13, -RZ, R31.H0_H0 ;  /* 0x2000001fff0d7230 */ /* 0x004fc40000004100 */
        /* <DEDUP_REMOVED lines=24> */
.L_x_1920:
        /* <DEDUP_REMOVED lines=39> */
.L_x_1921:
        /* <DEDUP_REMOVED lines=39> */
.L_x_1922:
        /* <DEDUP_REMOVED lines=39> */
.L_x_1923:
        /* <DEDUP_REMOVED lines=20> */
[----:B-1----:R-:W-:-:S06]  /*11bd0*/  FMUL.FTZ R31, R30, -1.4426950216293334961 ;  /* 0xbfb8aa3b1e1f7820 */ /* 0x002fcc0000410000 */
        /* <DEDUP_REMOVED lines=16> */
.L_x_1924:
[----:B-1----:R-:W2:Y:S04]  /*11ce0*/  LDL.LU.S16 R35, [R1+0x2de] ;  /* 0x0002de0001237983 */ /* 0x002ea80000300600 */
        /* <DEDUP_REMOVED lines=36> */
.L_x_1925:
        /* <DEDUP_REMOVED lines=37> */
.L_x_1926:
        /* <DEDUP_REMOVED lines=37> */
.L_x_1927:
        /* <DEDUP_REMOVED lines=37> */
.L_x_1928:
[----:B------:R-:W2:Y:S04]  /*12620*/  LDL.LU.S16 R44, [R1+0x2ee] ;  /* 0x0002ee00012c7983 */ /* 0x000ea80000300600 */
[----:B------:R-:W3:Y:S01]  /*12630*/  LDL.S16 R51, [R1+0x2f0] ;  /* 0x0002f00001337983 */ /* 0x000ee20000100600 */
[----:B------:R-:W-:Y:S02]  /*12640*/  FMUL.FTZ R43, R36, R19 ;  /* 0x00000013242b7220 */ /* 0x000fe40000410000 */
[----:B------:R-:W-:Y:S02]  /*12650*/  FFMA.FTZ R62, R47, R45, R62 ;  /* 0x0000002d2f3e7223 */ /* 0x000fe4000001003e */
[----:B------:R-:W-:Y:S01]  /*12660*/  FADD.FTZ R70, R70, R40 ;  /* 0x0000002846467221 */ /* 0x000fe20000010000 */
[----:B------:R-:W-:Y:S01]  /*12670*/  HADD2.F32 R40, -RZ, R119.H0_H0 ;  /* 0x20000077ff287230 */ /* 0x000fe20000004100 */
[----:B------:R-:W-:-:S02]  /*12680*/  FFMA.FTZ R41, R38, R43, R41 ;  /* 0x0000002b26297223 */ /* 0x000fc40000010029 */
[----:B------:R-:W-:Y:S02]  /*12690*/  FADD.FTZ R42, R42, R43 ;  /* 0x0000002b2a2a7221 */ /* 0x000fe40000010000 */
[----:B------:R-:W-:Y:S01]  /*126a0*/  FMUL.FTZ R47, R37, R16 ;  /* 0x00000010252f7220 */ /* 0x000fe20000410000 */
[----:B--2---:R-:W-:-:S03]  /*126b0*/  HADD2.F32 R43, -RZ, R44.H0_H0 ;  /* 0x2000002cff2b7230 */ /* 0x004fc60000004100 */
[----:B------:R-:W-:Y:S02]  /*126c0*/  FFMA.FTZ R44, R39, R47, R41 ;  /* 0x0000002f272c7223 */ /* 0x000fe40000010029 */
[----:B------:R-:W-:Y:S01]  /*126d0*/  FADD.FTZ R47, R47, R42 ;  /* 0x0000002a2f2f7221 */ /* 0x000fe20000010000 */
[----:B---3--:R-:W-:Y:S01]  /*126e0*/  HADD2.F32 R41, -RZ, R51.H0_H0 ;  /* 0x20000033ff297230 */ /* 0x008fe20000004100 */
[----:B------:R-:W-:Y:S01]  /*126f0*/  FADD.FTZ R42, R40, -UR9 ;  /* 0x80000009282a7e21 */ /* 0x000fe20008010000 */
[----:B------:R-:W-:Y:S01]  /*12700*/  HADD2.F32 R40, -RZ, R119.H1_H1 ;  /* 0x30000077ff287230 */ /* 0x000fe20000004100 */
        /* <DEDUP_REMOVED lines=22> */
.L_x_1929:
[----:B------:R-:W2:Y:S04]  /*12870*/  LDL.LU.S16 R74, [R1+0x2f2] ;  /* 0x0002f200014a7983 */ /* 0x000ea80000300600 */
[----:B------:R-:W3:Y:S01]  /*12880*/  LDL.S16 R75, [R1+0x2f4] ;  /* 0x0002f400014b7983 */ /* 0x000ee20000100600 */
[----:B------:R-:W-:Y:S02]  /*12890*/  FMUL.FTZ R51, R40, R19 ;  /* 0x0000001328337220 */ /* 0x000fe40000410000 */
[----:B------:R-:W-:Y:S01]  /*128a0*/  FADD.FTZ R54, R54, R45 ;  /* 0x0000002d36367221 */ /* 0x000fe20000010000 */
[----:B------:R-:W-:Y:S01]  /*128b0*/  HADD2.F32 R45, -RZ, R125.H0_H0 ;  /* 0x2000007dff2d7230 */ /* 0x000fe20000004100 */
[----:B------:R-:W-:Y:S02]  /*128c0*/  FFMA.FTZ R44, R42, R51, R44 ;  /* 0x000000332a2c7223 */ /* 0x000fe4000001002c */
[----:B------:R-:W-:-:S02]  /*128d0*/  FMUL.FTZ R59, R41, R16 ;  /* 0x00000010293b7220 */ /* 0x000fc40000410000 */
[----:B------:R-:W-:Y:S02]  /*128e0*/  FFMA.FTZ R63, R46, R49, R63 ;  /* 0x000000312e3f7223 */ /* 0x000fe4000001003f */
[----:B------:R-:W-:Y:S02]  /*128f0*/  FADD.FTZ R47, R47, R51 ;  /* 0x000000332f2f7221 */ /* 0x000fe40000010000 */
[----:B------:R-:W-:Y:S01]  /*12900*/  FFMA.FTZ R51, R43, R59, R44 ;  /* 0x0000003b2b337223 */ /* 0x000fe2000001002c */
[----:B------:R-:W-:Y:S01]  /*12910*/  HADD2.F32 R44, -RZ, R125.H1_H1 ;  /* 0x3000007dff2c7230 */ /* 0x000fe20000004100 */
[----:B------:R-:W-:Y:S02]  /*12920*/  FADD.FTZ R59, R59, R47 ;  /* 0x0000002f3b3b7221 */ /* 0x000fe40000010000 */
[----:B------:R-:W-:Y:S01]  /*12930*/  FADD.FTZ R47, R45, -UR9 ;  /* 0x800000092d2f7e21 */ /* 0x000fe20008010000 */
        /* <DEDUP_REMOVED lines=24> */
.L_x_1930:
        /* <DEDUP_REMOVED lines=37> */
.L_x_1931:
[----:B------:R-:W2:Y:S04]  /*12d10*/  LDL.LU.S16 R82, [R1+0x2fa] ;  /* 0x0002fa0001527983 */ /* 0x000ea80000300600 */
[----:B------:R-:W3:Y:S01]  /*12d20*/  LDL.S16 R83, [R1+0x2fc] ;  /* 0x0002fc0001537983 */ /* 0x000ee20000100600 */
        /* <DEDUP_REMOVED lines=35> */
.L_x_1932:
        /* <DEDUP_REMOVED lines=37> */
.L_x_1933:
        /* <DEDUP_REMOVED lines=37> */
.L_x_1934:
[----:B------:R-:W2:Y:S04]  /*13400*/  LDL.LU.S16 R90, [R1+0x30a] ;  /* 0x00030a00015a7983 */ /* 0x000ea80000300600 */
[----:B------:R-:W3:Y:S01]  /*13410*/  LDL.S16 R87, [R1+0x30c] ;  /* 0x00030c0001577983 */ /* 0x000ee20000100600 */
[----:B------:R-:W-:Y:S02]  /*13420*/  FMUL.FTZ R65, R60, R19 ;  /* 0x000000133c417220 */ /* 0x000fe40000410000 */
[----:B------:R-:W-:Y:S02]  /*13430*/  FADD.FTZ R82, R70, R66 ;  /* 0x0000004246527221 */ /* 0x000fe40000010000 */
[----:B------:R-:W-:Y:S02]  /*13440*/  FFMA.FTZ R75, R67, R68, R75 ;  /* 0x00000044434b7223 */ /* 0x000fe4000001004b */
[----:B------:R-:W-:-:S02]  /*13450*/  FFMA.FTZ R70, R62, R65, R83 ;  /* 0x000000413e467223 */ /* 0x000fc40000010053 */
[----:B------:R-:W-:Y:S01]  /*13460*/  FADD.FTZ R86, R86, R65 ;  /* 0x0000004156567221 */ /* 0x000fe20000010000 */
[--C-:B------:R-:W-:Y:S01]  /*13470*/  HADD2.F32 R65, -RZ, R64.reuse.H1_H1 ;  /* 0x30000040ff417230 */ /* 0x100fe20000004100 */
[----:B------:R-:W-:Y:S01]  /*13480*/  FMUL.FTZ R66, R61, R16 ;  /* 0x000000103d427220 */ /* 0x000fe20000410000 */
[----:B------:R-:W-:-:S03]  /*13490*/  HADD2.F32 R64, -RZ, R64.H0_H0 ;  /* 0x20000040ff407230 */ /* 0x000fc60000004100 */
        /* <DEDUP_REMOVED lines=27> */
.L_x_1935:
        /* <DEDUP_REMOVED lines=8> */
[----:B------:R-:W-:-:S04]  /*136d0*/  FMUL.FTZ R69, R65, R16 ;  /* 0x0000001041457220 */ /* 0x000fc80000410000 */
[----:B------:R-:W-:Y:S02]  /*136e0*/  FFMA.FTZ R74, R67, R69, R70 ;  /* 0x00000045434a7223 */ /* 0x000fe40000010046 */
[----:B------:R-:W-:Y:S01]  /*136f0*/  FADD.FTZ R70, R68, -UR9 ;  /* 0x8000000944467e21 */ /* 0x000fe20008010000 */
[----:B------:R-:W-:Y:S01]  /*13700*/  HADD2.F32 R68, -RZ, R71.H0_H0 ;  /* 0x20000047ff447230 */ /* 0x000fe20000004100 */
[----:B------:R-:W-:Y:S02]  /*13710*/  FADD.FTZ R86, R69, R86 ;  /* 0x0000005645567221 */ /* 0x000fe40000010000 */
        /* <DEDUP_REMOVED lines=24> */
.L_x_1936:
        /* <DEDUP_REMOVED lines=37> */
.L_x_1937:
[----:B------:R-:W2:Y:S04]  /*13af0*/  LDL.LU.S16 R95, [R1+0x30e] ;  /* 0x00030e00015f7983 */ /* 0x000ea80000300600 */
[----:B------:R-:W3:Y:S04]  /*13b00*/  LDL.LU.S16 R94, [R1+0x31a] ;  /* 0x00031a00015e7983 */ /* 0x000ee80000300600 */
[----:B------:R-:W4:Y:S04]  /*13b10*/  LDL.S16 R91, [R1+0x310] ;  /* 0x00031000015b7983 */ /* 0x000f280000100600 */
        /* <DEDUP_REMOVED lines=36> */
.L_x_1938:
        /* <DEDUP_REMOVED lines=39> */
.L_x_1939:
        /* <DEDUP_REMOVED lines=39> */
.L_x_1940:
        /* <DEDUP_REMOVED lines=39> */
.L_x_1941:
        /* <DEDUP_REMOVED lines=39> */
.L_x_1942:
        /* <DEDUP_REMOVED lines=39> */
.L_x_1943:
        /* <DEDUP_REMOVED lines=39> */
.L_x_1944:
        /* <DEDUP_REMOVED lines=39> */
.L_x_1945:
        /* <DEDUP_REMOVED lines=40> */
.L_x_1946:
        /* <DEDUP_REMOVED lines=41> */
.L_x_1947:
        /* <DEDUP_REMOVED lines=43> */
.L_x_1948:
        /* <DEDUP_REMOVED lines=54> */
.L_x_1949:
        /* <DEDUP_REMOVED lines=244> */
.L_x_1951:
[----:B------:R-:W-:Y:S05]  /*168d0*/  BSYNC B0 ;  /* 0x0000000000007941 */ /* 0x000fea0003800000 */
.L_x_1950:
        /* <DEDUP_REMOVED lines=39> */
.L_x_1953:
[----:B------:R-:W-:Y:S05]  /*16b50*/  BSYNC B0 ;  /* 0x0000000000007941 */ /* 0x000fea0003800000 */
.L_x_1952:
        /* <DEDUP_REMOVED lines=20> */
.L_x_1955:
[----:B------:R-:W-:Y:S05]  /*16ca0*/  BSYNC B0 ;  /* 0x0000000000007941 */ /* 0x000fea0003800000 */
.L_x_1954:
        /* <DEDUP_REMOVED lines=33> */
.L_x_1958:
[----:B------:R-:W2:Y:S01]  /*16ec0*/  LDG.E.STRONG.GPU R2, [R12.64] ;  /* 0x0000000e0c027981 */ /* 0x000ea2000c1ef900 */
[----:B------:R-:W-:Y:S01]  /*16ed0*/  YIELD ;  /* 0x0000000000007946 */ /* 0x000fe20003800000 */
[----:B--2---:R-:W-:-:S05]  /*16ee0*/  CCTL.IVALL ;  /* 0x00000000ff00798f */ /* 0x004fca0002000000 */
[----:B------:R0:W-:Y:S01]  /*16ef0*/  STL [R1], R2 ;  /* 0x0000000201007387 */ /* 0x0001e20000100800 */
[----:B------:R-:W-:-:S13]  /*16f00*/  ISETP.NE.AND P0, PT, R2, R3, PT ;  /* 0x000000030200720c */ /* 0x000fda0003f05270 */
[----:B0-----:R-:W-:Y:S05]  /*16f10*/  @P0 BRA `(.L_x_1958) ;  /* 0xffffffa000000947 */ /* 0x001fea000383ffff */
.L_x_1957:
        /* <DEDUP_REMOVED lines=17> */
.L_x_1962:
        /* <DEDUP_REMOVED lines=116> */
.L_x_1961:
        /* <DEDUP_REMOVED lines=62> */
.L_x_1963:
[----:B------:R-:W-:-:S13]  /*17b50*/  ISETP.NE.OR P0, PT, R2, RZ, P0 ;  /* 0x000000ff0200720c */ /* 0x000fda0000705670 */
[----:B------:R-:W-:Y:S05]  /*17b60*/  @!P0 BRA `(.L_x_1959) ;  /* 0x0000020000008947 */ /* 0x000fea0003800000 */
.L_x_1960:
        /* <DEDUP_REMOVED lines=32> */
.L_x_1959:
        /* <DEDUP_REMOVED lines=13> */
.L_x_1965:
[----:B------:R-:W-:Y:S05]  /*17e40*/  BSYNC B0 ;  /* 0x0000000000007941 */ /* 0x000fea0003800000 */
.L_x_1964:
        /* <DEDUP_REMOVED lines=16> */
.L_x_1956:
[----:B------:R-:W-:Y:S01]  /*17f50*/  @!P2 STS.64 [0x88], R124 ;  /* 0x0000887cff00a388 */ /* 0x000fe20000000a00 */
[----:B0-----:R-:W-:-:S03]  /*17f60*/  HFMA2.MMA R13, -RZ, RZ, 0, 0 ;  /* 0x00000000ff0d7435 */ /* 0x001fc600000001ff */
[----:B------:R-:W-:Y:S01]  /*17f70*/  BAR.SYNC.DEFER_BLOCKING 0x0 ;  /* 0x0000000000007b1d */ /* 0x000fe20000010000 */
[----:B------:R-:W-:-:S05]  /*17f80*/  ISETP.NE.AND P2, PT, RZ, UR19, PT ;  /* 0x00000013ff007c0c */ /* 0x000fca000bf45270 */
[----:B------:R-:W0:Y:S02]  /*17f90*/  LDS.64 R2, [0x88] ;  /* 0x00008800ff027984 */ /* 0x000e240000000a00 */
[----:B0-----:R-:W-:Y:S02]  /*17fa0*/  FMUL.FTZ R10, R2, c[0x0][0x20c] ;  /* 0x00008300020a7a20 */ /* 0x001fe40000410000 */
[----:B------:R-:W-:Y:S02]  /*17fb0*/  FMUL.FTZ R11, R3, c[0x0][0x20c] ;  /* 0x00008300030b7a20 */ /* 0x000fe40000410000 */
.L_x_1968:
        /* <DEDUP_REMOVED lines=13> */
[--C-:B---3--:R-:W-:Y:S01]  /*18090*/  HADD2.F32 R21, -RZ, R20.reuse.H1_H1 ;  /* 0x30000014ff157230 */ /* 0x108fe20000004100 */
[----:B------:R-:W-:Y:S01]  /*180a0*/  FADD.FTZ R3, R3, -UR9 ;  /* 0x8000000903037e21 */ /* 0x000fe20008010000 */
[----:B------:R-:W-:Y:S01]  /*180b0*/  HADD2.F32 R15, -RZ, R20.H0_H0 ;  /* 0x20000014ff0f7230 */ /* 0x000fe20000004100 */
        /* <DEDUP_REMOVED lines=19> */
[----:B----4-:R-:W-:Y:S01]  /*181f0*/  HADD2.F32 R9, -RZ, R8.H1_H1 ;  /* 0x30000008ff097230 */ /* 0x010fe20000004100 */
[----:B-1----:R-:W-:-:S06]  /*18200*/  @P2 FADD.FTZ R20, R14, 1 ;  /* 0x3f8000000e142421 */ /* 0x002fcc0000010000 */
[----:B------:R1:W2:Y:S08]  /*18210*/  @P2 MUFU.RCP R15, R12 ;  /* 0x0000000c000f2308 */ /* 0x0002b00000001000 */
[----:B------:R-:W3:Y:S01]  /*18220*/  @P2 MUFU.RCP R20, R20 ;  /* 0x0000001400142308 */ /* 0x000ee20000001000 */
[----:B-1----:R-:W-:Y:S01]  /*18230*/  HADD2.F32 R12, -RZ, R8.H0_H0 ;  /* 0x20000008ff0c7230 */ /* 0x002fe20000004100 */
[----:B------:R-:W-:-:S02]  /*18240*/  @!P0 IMAD R8, R30, c[0x0][0x1d8], RZ ;  /* 0x000076001e088a24 */ /* 0x000fc400078e02ff */
[----:B0-----:R-:W-:-:S04]  /*18250*/  @P2 FADD.FTZ R26, R26, 1 ;  /* 0x3f8000001a1a2421 */ /* 0x001fc80000010000 */
[----:B------:R-:W0:Y:S01]  /*18260*/  @P2 MUFU.EX2 R25, R25 ;  /* 0x0000001900192308 */ /* 0x000e220000000800 */
[----:B--2---:R-:W-:Y:S02]  /*18270*/  @P2 FADD.FTZ R14, -R15, 1 ;  /* 0x3f8000000f0e2421 */ /* 0x004fe40000010100 */
[----:B------:R-:W-:Y:S02]  /*18280*/  @P2 FMUL.FTZ R15, R12, R15 ;  /* 0x0000000f0c0f2220 */ /* 0x000fe40000410000 */
[----:B------:R-:W-:Y:S01]  /*18290*/  @P2 FFMA.FTZ R14, R3, R14, 1 ;  /* 0x3f800000030e2423 */ /* 0x000fe2000001000e */
[----:B------:R-:W-:Y:S01]  /*182a0*/  @!P0 MOV R3, R7 ;  /* 0x0000000700038202 */ /* 0x000fe20000000f00 */
[----:B---3--:R-:W-:Y:S01]  /*182b0*/  @P2 FADD.FTZ R21, -R20, 1 ;  /* 0x3f80000014152421 */ /* 0x008fe20000010100 */
[----:B------:R-:W1:Y:S01]  /*182c0*/  @P2 MUFU.RCP R26, R26 ;  /* 0x0000001a001a2308 */ /* 0x000e620000001000 */
[----:B------:R-:W-:Y:S02]  /*182d0*/  @P2 FMUL.FTZ R20, R9, R20 ;  /* 0x0000001409142220 */ /* 0x000fe40000410000 */
[----:B------:R-:W-:Y:S01]  /*182e0*/  @P2 FFMA.FTZ R21, R2, R21, 1 ;  /* 0x3f80000002152423 */ /* 0x000fe20000010015 */
[----:B------:R-:W-:Y:S01]  /*182f0*/  @!P0 MOV R2, R4 ;  /* 0x0000000400028202 */ /* 0x000fe20000000f00 */
[----:B------:R-:W-:-:S02]  /*18300*/  @P2 FMUL.FTZ R12, R15, R14 ;  /* 0x0000000e0f0c2220 */ /* 0x000fc40000410000 */
[C---:B------:R-:W-:Y:S02]  /*18310*/  @!P0 IMAD R15, R29.reuse, c[0x0][0x1dc], R8 ;  /* 0x000077001d0f8a24 */ /* 0x040fe400078e0208 */
[----:B------:R-:W-:Y:S02]  /*18320*/  @P2 FMUL.FTZ R9, R20, R21 ;  /* 0x0000001514092220 */ /* 0x000fe40000410000 */
[C-C-:B------:R-:W-:Y:S02]  /*18330*/  FFMA.FTZ R8, R10.reuse, R27, R11.reuse ;  /* 0x0000001b0a087223 */ /* 0x140fe4000001000b */
[----:B------:R-:W-:Y:S02]  /*18340*/  FFMA.FTZ R14, R10, R28, R11 ;  /* 0x0000001c0a0e7223 */ /* 0x000fe4000001000b */
[C---:B------:R-:W-:Y:S01]  /*18350*/  @!P0 IMAD.WIDE.U32 R2, R29.reuse, c[0x0][0x1d8], R2 ;  /* 0x000076001d028a25 */ /* 0x040fe200078e0002 */
[----:B------:R-:W-:-:S03]  /*18360*/  IADD3 R29, R29, 0x8, RZ ;  /* 0x000000081d1d7810 */ /* 0x000fc60007ffe0ff */
[----:B0-----:R-:W-:Y:S02]  /*18370*/  @P2 FADD.FTZ R25, R25, 1 ;  /* 0x3f80000019192421 */ /* 0x001fe40000010000 */
[----:B------:R-:W-:Y:S01]  /*18380*/  FFMA.FTZ R12, R12, R19, -R8 ;  /* 0x000000130c0c7223 */ /* 0x000fe20000010808 */
[----:B------:R-:W-:Y:S01]  /*18390*/  @!P0 LEA R8, P3, R2, c[0x0][0x160], 0x1 ;  /* 0x0000580002088a11 */ /* 0x000fe200078608ff */
[----:B------:R-:W-:Y:S01]  /*183a0*/  FFMA.FTZ R14, R9, R16, -R14 ;  /* 0x00000010090e7223 */ /* 0x000fe2000001080e */
[----:B------:R-:W-:Y:S01]  /*183b0*/  @!P0 IADD3 R9, R3, R15, RZ ;  /* 0x0000000f03098210 */ /* 0x000fe20007ffe0ff */
[----:B------:R-:W-:Y:S01]  /*183c0*/  FMUL.FTZ R12, R12, UR5 ;  /* 0x000000050c0c7c20 */ /* 0x000fe20008410000 */
[----:B------:R-:W0:Y:S01]  /*183d0*/  @P2 MUFU.RCP R25, R25 ;  /* 0x0000001900192308 */ /* 0x000e220000001000 */
[----:B------:R-:W-:Y:S01]  /*183e0*/  @!P0 FMUL.FTZ R3, R14, UR5 ;  /* 0x000000050e038c20 */ /* 0x000fe20008410000 */
[----:B------:R-:W-:Y:S01]  /*183f0*/  @!P0 LEA.HI.X R9, R2, c[0x0][0x164], R9, 0x1, P3 ;  /* 0x0000590002098a11 */ /* 0x000fe200018f0c09 */
[----:B------:R-:W-:Y:S01]  /*18400*/  HADD2.F32 R2, -RZ, R22.H0_H0 ;  /* 0x20000016ff027230 */ /* 0x000fe20000004100 */
[----:B------:R-:W-:-:S02]  /*18410*/  SHF.R.S32.HI R14, RZ, 0x1f, R29 ;  /* 0x0000001fff0e7819 */ /* 0x000fc4000001141d */
[----:B------:R-:W-:Y:S01]  /*18420*/  @!P0 F2FP.PACK_AB R21, R3, R12 ;  /* 0x0000000c0315823e */ /* 0x000fe200000000ff */
[----:B-1----:R-:W-:Y:S01]  /*18430*/  @P2 FADD.FTZ R3, -R26, 1 ;  /* 0x3f8000001a032421 */ /* 0x002fe20000010100 */
[----:B------:R-:W-:-:S03]  /*18440*/  ISETP.NE.AND P3, PT, R13, 0x40, PT ;  /* 0x000000400d00780c */ /* 0x000fc60003f65270 */
[----:B------:R1:W-:Y:S01]  /*18450*/  @!P0 STG.E [R8.64], R21 ;  /* 0x0000001508008986 */ /* 0x0003e2000c10190e */
[----:B------:R-:W-:Y:S01]  /*18460*/  ISETP.GE.U32.AND P0, PT, R29, c[0x0][0x1e0], PT ;  /* 0x000078001d007a0c */ /* 0x000fe20003f06070 */
[----:B------:R-:W-:Y:S01]  /*18470*/  @P2 FFMA.FTZ R15, R24, R3, 1 ;  /* 0x3f800000180f2423 */ /* 0x000fe20000010003 */
[----:B------:R-:W-:Y:S02]  /*18480*/  HADD2.F32 R3, -RZ, R22.H1_H1 ;  /* 0x30000016ff037230 */ /* 0x000fe40000004100 */
[----:B------:R-:W-:Y:S01]  /*18490*/  ISETP.GE.OR.EX P0, PT, R14, c[0x0][0x1e4], P1, P0 ;  /* 0x000079000e007a0c */ /* 0x000fe20000f06700 */
[----:B0-----:R-:W-:Y:S02]  /*184a0*/  @P2 FADD.FTZ R12, -R25, 1 ;  /* 0x3f800000190c2421 */ /* 0x001fe40000010100 */
[----:B------:R-:W-:Y:S02]  /*184b0*/  @P2 FMUL.FTZ R25, R2, R25 ;  /* 0x0000001902192220 */ /* 0x000fe40000410000 */
[----:B------:R-:W-:-:S02]  /*184c0*/  @P2 FFMA.FTZ R12, R23, R12, 1 ;  /* 0x3f800000170c2423 */ /* 0x000fc4000001000c */
[----:B------:R-:W-:Y:S02]  /*184d0*/  @P2 FMUL.FTZ R26, R3, R26 ;  /* 0x0000001a031a2220 */ /* 0x000fe40000410000 */
[----:B------:R-:W-:Y:S02]  /*184e0*/  @P2 FMUL.FTZ R2, R25, R12 ;  /* 0x0000000c19022220 */ /* 0x000fe40000410000 */
[----:B------:R-:W-:Y:S02]  /*184f0*/  @P2 FMUL.FTZ R3, R26, R15 ;  /* 0x0000000f1a032220 */ /* 0x000fe40000410000 */
[C-C-:B-1----:R-:W-:Y:S02]  /*18500*/  FFMA.FTZ R8, R10.reuse, R31, R11.reuse ;  /* 0x0000001f0a087223 */ /* 0x142fe4000001000b */
[----:B------:R-:W-:Y:S02]  /*18510*/  FFMA.FTZ R9, R10, R32, R11 ;  /* 0x000000200a097223 */ /* 0x000fe4000001000b */
        /* <DEDUP_REMOVED lines=15> */
.L_x_1967:
[----:B------:R-:W-:Y:S05]  /*18610*/  BSYNC B0 ;  /* 0x0000000000007941 */ /* 0x000fea0003800000 */
.L_x_1966:
        /* <DEDUP_REMOVED lines=10> */
.L_x_1883:
[----:B-1234-:R-:W2:Y:S01]  /*186c0*/  LDL R2, [R1+0x300] ;  /* 0x0003000001027983 */ /* 0x01eea20000100800 */
[----:B------:R-:W-:Y:S01]  /*186d0*/  MOV R6, c[0x0][0xc] ;  /* 0x0000030000067a02 */ /* 0x000fe20000000f00 */
[----:B0-----:R-:W-:Y:S01]  /*186e0*/  HFMA2.MMA R3, -RZ, RZ, 0, 2.384185791015625e-07 ;  /* 0x00000004ff037435 */ /* 0x001fe200000001ff */
[----:B------:R-:W-:Y:S01]  /*186f0*/  MOV R4, c[0x0][0x10] ;  /* 0x0000040000047a02 */ /* 0x000fe20000000f00 */
[----:B------:R-:W-:Y:S01]  /*18700*/  BSSY B0, `(.L_x_1970) ;  /* 0x000000f000007945 */ /* 0x000fe20003800000 */
        /* <DEDUP_REMOVED lines=14> */
.L_x_1971:
[----:B------:R-:W-:Y:S05]  /*187f0*/  BSYNC B0 ;  /* 0x0000000000007941 */ /* 0x000fea0003800000 */
.L_x_1970:
        /* <DEDUP_REMOVED lines=11> */
.L_x_1973:
[----:B------:R-:W2:Y:S01]  /*188b0*/  LDG.E.STRONG.GPU R5, [R2.64] ;  /* 0x0000000e02057981 */ /* 0x000ea2000c1ef900 */
[----:B------:R-:W-:Y:S01]  /*188c0*/  YIELD ;  /* 0x0000000000007946 */ /* 0x000fe20003800000 */
[----:B--2---:R-:W-:Y:S01]  /*188d0*/  ISETP.NE.AND P0, PT, R5, R0, PT ;  /* 0x000000000500720c */ /* 0x004fe20003f05270 */
[----:B------:R-:W-:-:S12]  /*188e0*/  CCTL.IVALL ;  /* 0x00000000ff00798f */ /* 0x000fd80002000000 */
[----:B------:R-:W-:Y:S05]  /*188f0*/  @P0 BRA `(.L_x_1973) ;  /* 0xffffffb000000947 */ /* 0x000fea000383ffff */
.L_x_1972:
        /* <DEDUP_REMOVED lines=27> */
.L_x_1974:
[C---:B------:R-:W-:Y:S01]  /*18ab0*/  LEA R6, P0, R7.reuse, c[0x0][0x1b8], 0x2 ;  /* 0x00006e0007067a11 */ /* 0x040fe200078010ff */
[----:B------:R-:W2:Y:S03]  /*18ac0*/  LDL.LU R18, [R1+0x300] ;  /* 0x0003000001127983 */ /* 0x000ea60000300800 */
[----:B------:R-:W-:Y:S02]  /*18ad0*/  LEA.HI.X R7, R7, c[0x0][0x1bc], R8, 0x2, P0 ;  /* 0x00006f0007077a11 */ /* 0x000fe400000f1408 */
[-C--:B------:R-:W-:Y:S02]  /*18ae0*/  LEA R8, P0, R14, R6.reuse, 0x2 ;  /* 0x000000060e087211 */ /* 0x080fe400078010ff */
[-C--:B------:R-:W-:Y:S01]  /*18af0*/  LEA R12, P2, R23, R6.reuse, 0x2 ;  /* 0x00000006170c7211 */ /* 0x080fe200078410ff */
[----:B------:R0:W3:Y:S01]  /*18b00*/  LDG.E R0, [R6.64] ;  /* 0x0000000e06007981 */ /* 0x0000e2000c1e1900 */
[----:B------:R-:W-:-:S02]  /*18b10*/  LEA R10, P1, R16, R6, 0x2 ;  /* 0x00000006100a7211 */ /* 0x000fc400078210ff */
[C---:B------:R-:W-:Y:S02]  /*18b20*/  IADD3.X R9, R7.reuse, R27, RZ, P0, !PT ;  /* 0x0000001b07097210 */ /* 0x040fe400007fe4ff */
[----:B------:R-:W-:Y:S02]  /*18b30*/  IADD3.X R13, R7, R21, RZ, P2, !PT ;  /* 0x00000015070d7210 */ /* 0x000fe400017fe4ff */
[----:B------:R-:W-:Y:S02]  /*18b40*/  IADD3.X R11, R19, R7, RZ, P1, !PT ;  /* 0x00000007130b7210 */ /* 0x000fe40000ffe4ff */
        /* <DEDUP_REMOVED lines=18> */
.L_x_1975:
        /* <DEDUP_REMOVED lines=9> */
.L_x_5634:


//--------------------- .text._Z35group_norm_nhwc_bwd_one_pass_kernelI11Fp16IOFp16WLi64ELi112ELi448EEv26Group_norm_nhwc_bwd_params --------------------------
	.section	.text._Z35group_norm_nhwc_bwd_one_pass_kernelI11Fp16IOFp16WLi64ELi112ELi448EEv26Group_norm_nhwc_bwd_params,"ax",@progbits
	.sectioninfo	@"SHI_REGISTERS=72"
	.align	128
        .global         _Z35group_norm_nhwc_bwd_one_pass_kernelI11Fp16IOFp16WLi64ELi112ELi448EEv26Group_norm_nhwc_bwd_params
        .type           _Z35group_norm_nhwc_bwd_one_pass_kernelI11Fp16IOFp16WLi64ELi112ELi448EEv26Group_norm_nhwc_bwd_params,@function
        .size           _Z35group_norm_nhwc_bwd_one_pass_kernelI11Fp16IOFp16WLi64ELi112ELi448EEv26Group_norm_nhwc_bwd_params,(.L_x_5635 - _Z35group_norm_nhwc_bwd_one_pass_kernelI11Fp16IOFp16WLi64ELi112ELi448EEv26Group_norm_nhwc_bwd_params)
        .other          _Z35group_norm_nhwc_bwd_one_pass_kernelI11Fp16IOFp16WLi64ELi112ELi448EEv26Group_norm_nhwc_bwd_params,@"STO_CUDA_ENTRY STV_DEFAULT"
_Z35group_norm_nhwc_bwd_one_pass_kernelI11Fp16IOFp16WLi64ELi112ELi448EEv26Group_norm_nhwc_bwd_params:
.text._Z35group_norm_nhwc_bwd_one_pass_kernelI11Fp16IOFp16WLi64ELi112ELi448EEv26Group_norm_nhwc_bwd_params:
        /* <DEDUP_REMOVED lines=66> */
.L_x_2027:
        /* <DEDUP_REMOVED lines=212> */
.L_x_1978:
[----:B----4-:R-:W-:Y:S05]  /*1160*/  BSYNC B0 ;  /* 0x0000000000007941 */ /* 0x010fea0003800000 */
.L_x_1977:
        /* <DEDUP_REMOVED lines=36> */
.L_x_1979:
        /* <DEDUP_REMOVED lines=26> */
.L_x_1980:
        /* <DEDUP_REMOVED lines=41> */
.L_x_1981:
        /* <DEDUP_REMOVED lines=39> */
.L_x_1982:
        /* <DEDUP_REMOVED lines=32> */
.L_x_1983:
        /* <DEDUP_REMOVED lines=38> */
.L_x_1984:
        /* <DEDUP_REMOVED lines=36> */
.L_x_1985:
        /* <DEDUP_REMOVED lines=34> */
.L_x_1986:
        /* <DEDUP_REMOVED lines=85> */
.L_x_1988:
[----:B0-----:R-:W-:Y:S05]  /*2860*/  BSYNC B0 ;  /* 0x0000000000007941 */ /* 0x001fea0003800000 */
.L_x_1987:
        /* <DEDUP_REMOVED lines=41> */
.L_x_1990:
[----:B------:R-:W-:Y:S05]  /*2b00*/  BSYNC B0 ;  /* 0x0000000000007941 */ /* 0x000fea0003800000 */
.L_x_1989:
        /* <DEDUP_REMOVED lines=20> */
.L_x_1992:
[----:B------:R-:W-:Y:S05]  /*2c50*/  BSYNC B0 ;  /* 0x0000000000007941 */ /* 0x000fea0003800000 */
.L_x_1991:
        /* <DEDUP_REMOVED lines=31> */
.L_x_1995:
[----:B------:R-:W2:Y:S01]  /*2e50*/  LDG.E.STRONG.GPU R19, [R16.64] ;  /* 0x0000000e10137981 */ /* 0x000ea2000c1ef900 */
[----:B------:R-:W-:Y:S01]  /*2e60*/  YIELD ;  /* 0x0000000000007946 */ /* 0x000fe20003800000 */
[----:B--2---:R-:W-:Y:S01]  /*2e70*/  ISETP.NE.AND P6, PT, R19, R22, PT ;  /* 0x000000161300720c */ /* 0x004fe20003fc5270 */
[----:B------:R-:W-:-:S12]  /*2e80*/  CCTL.IVALL ;  /* 0x00000000ff00798f */ /* 0x000fd80002000000 */
[----:B------:R-:W-:Y:S05]  /*2e90*/  @P6 BRA `(.L_x_1995) ;  /* 0xffffffb000006947 */ /* 0x000fea000383ffff */
.L_x_1994:
        /* <DEDUP_REMOVED lines=26> */
.L_x_1999:
        /* <DEDUP_REMOVED lines=116> */
.L_x_1998:
        /* <DEDUP_REMOVED lines=64> */
.L_x_2000:
[----:B------:R-:W-:-:S04]  /*3b80*/  LOP3.LUT P6, RZ, R61, 0x1, RZ, 0xc0, !PT ;  /* 0x000000013dff7812 */ /* 0x000fc800078cc0ff */
[----:B------:R-:W-:-:S13]  /*3b90*/  ISETP.NE.OR P6, PT, RZ, UR4, P6 ;  /* 0x00000004ff007c0c */ /* 0x000fda000b7c5670 */
[----:B------:R-:W-:Y:S05]  /*3ba0*/  @!P6 BRA `(.L_x_1996) ;  /* 0x000002000000e947 */ /* 0x000fea0003800000 */
.L_x_1997:
        /* <DEDUP_REMOVED lines=32> */
.L_x_1996:
        /* <DEDUP_REMOVED lines=11> */
.L_x_2002:
[----:B------:R-:W-:Y:S05]  /*3e60*/  BSYNC B0 ;  /* 0x0000000000007941 */ /* 0x000fea0003800000 */
.L_x_2001:
        /* <DEDUP_REMOVED lines=17> */
.L_x_1993:
        /* <DEDUP_REMOVED lines=38> */
.L_x_2003:
        /* <DEDUP_REMOVED lines=18> */
.L_x_2005:
[----:B------:R-:W-:Y:S05]  /*4300*/  BSYNC B0 ;  /* 0x0000000000007941 */ /* 0x000fea0003800000 */
.L_x_2004:
        /* <DEDUP_REMOVED lines=27> */
.L_x_2006:
        /* <DEDUP_REMOVED lines=19> */
.L_x_2008:
[----:B------:R-:W-:Y:S05]  /*45f0*/  BSYNC B0 ;  /* 0x0000000000007941 */ /* 0x000fea0003800000 */
.L_x_2007:
        /* <DEDUP_REMOVED lines=28> */
.L_x_2009:
        /* <DEDUP_REMOVED lines=18> */
.L_x_2011:
[----:B------:R-:W-:Y:S05]  /*48e0*/  BSYNC B0 ;  /* 0x0000000000007941 */ /* 0x000fea0003800000 */
.L_x_2010:
        /* <DEDUP_REMOVED lines=27> */
.L_x_2012:
        /* <DEDUP_REMOVED lines=18> */
.L_x_2014:
[----:B------:R-:W-:Y:S05]  /*4bc0*/  BSYNC B0 ;  /* 0x0000000000007941 */ /* 0x000fea0003800000 */
.L_x_2013:
        /* <DEDUP_REMOVED lines=27> */
.L_x_2015:
        /* <DEDUP_REMOVED lines=18> */
.L_x_2017:
[----:B------:R-:W-:Y:S05]  /*4ea0*/  BSYNC B0 ;  /* 0x0000000000007941 */ /* 0x000fea0003800000 */
.L_x_2016:
        /* <DEDUP_REMOVED lines=27> */
.L_x_2018:
        /* <DEDUP_REMOVED lines=18> */
.L_x_2020:
[----:B------:R-:W-:Y:S05]  /*5180*/  BSYNC B0 ;  /* 0x0000000000007941 */ /* 0x000fea0003800000 */
.L_x_2019:
        /* <DEDUP_REMOVED lines=27> */
.L_x_2021:
        /* <DEDUP_REMOVED lines=21> */
.L_x_2023:
[----:B------:R-:W-:Y:S05]  /*5490*/  BSYNC B0 ;  /* 0x0000000000007941 */ /* 0x000fea0003800000 */
.L_x_2022:
        /* <DEDUP_REMOVED lines=30> */
.L_x_2024:
        /* <DEDUP_REMOVED lines=17> */
.L_x_2026:
[----:B------:R-:W-:Y:S05]  /*5790*/  BSYNC B0 ;  /* 0x0000000000007941 */ /* 0x000fea0003800000 */
.L_x_2025:
[----:B------:R-:W-:Y:S01]  /*57a0*/  ULDC UR4, c[0x0][0x10] ;  /* 0x0000040000047ab9 */ /* 0x000fe20000000800 */
[----:B------:R-:W-:Y:S01]  /*57b0*/  IADD3 R50, R50, 0x1, RZ ;  /* 0x0000000132327810 */ /* 0x000fe20007ffe0ff */
[----:B------:R-:W-:-:S04]  /*57c0*/  UIADD3 UR7, UR7, UR4, URZ ;  /* 0x0000000407077290 */ /* 0x000fc8000fffe03f */
[----:B------:R-:W-:-:S06]  /*57d0*/  UISETP.GE.AND UP0, UPT, UR7, UR6, UPT ;  /* 0x000000060700728c */ /* 0x000fcc000bf06270 */
[----:B------:R-:W-:-:S13]  /*57e0*/  PLOP3.LUT P0, PT, PT, PT, UP0, 0x80, 0x0 ;  /* 0x000000000000781c */ /* 0x000fda0003f0f008 */
[----:B------:R-:W-:Y:S01]  /*57f0*/  @P0 CALL.REL.NOINC `(.L_x_1976) ;  /* 0x0000001000000944 */ /* 0x000fe20003c00000 */
[----:B------:R-:W-:Y:S05]  /*5800*/  BRA `(.L_x_2027) ;  /* 0xffffac1000007947 */ /* 0x000fea000383ffff */
.L_x_1976:
        /* <DEDUP_REMOVED lines=18> */
.L_x_2029:
[----:B------:R-:W-:Y:S05]  /*5930*/  BSYNC B0 ;  /* 0x0000000000007941 */ /* 0x000fea0003800000 */
.L_x_2028:
        /* <DEDUP_REMOVED lines=11> */
.L_x_2031:
[----:B------:R-:W2:Y:S01]  /*59f0*/  LDG.E.STRONG.GPU R5, [R2.64] ;  /* 0x0000000e02057981 */ /* 0x000ea2000c1ef900 */
[----:B------:R-:W-:Y:S01]  /*5a00*/  YIELD ;  /* 0x0000000000007946 */ /* 0x000fe20003800000 */
[----:B--2---:R-:W-:Y:S01]  /*5a10*/  ISETP.NE.AND P0, PT, R5, R0, PT ;  /* 0x000000000500720c */ /* 0x004fe20003f05270 */
[----:B------:R-:W-:-:S12]  /*5a20*/  CCTL.IVALL ;  /* 0x00000000ff00798f */ /* 0x000fd80002000000 */
[----:B------:R-:W-:Y:S05]  /*5a30*/  @P0 BRA `(.L_x_2031) ;  /* 0xffffffb000000947 */ /* 0x000fea000383ffff */
.L_x_2030:
        /* <DEDUP_REMOVED lines=25> */
.L_x_2032:
        /* <DEDUP_REMOVED lines=26> */
.L_x_2033:
        /* <DEDUP_REMOVED lines=9> */
.L_x_5635:


//--------------------- .text._Z35group_norm_nhwc_bwd_one_pass_kernelI11Fp16IOFp16WLi128ELi112ELi448EEv26Group_norm_nhwc_bwd_params --------------------------
	.section	.text._Z35group_norm_nhwc_bwd_one_pass_kernelI11Fp16IOFp16WLi128ELi112ELi448EEv26Group_norm_nhwc_bwd_params,"ax",@progbits
	.sectioninfo	@"SHI_REGISTERS=128"
	.align	128
        .global         _Z35group_norm_nhwc_bwd_one_pass_kernelI11Fp16IOFp16WLi128ELi112ELi448EEv26Group_norm_nhwc_bwd_params
        .type           _Z35group_norm_nhwc_bwd_one_pass_kernelI11Fp16IOFp16WLi128ELi112ELi448EEv26Group_norm_nhwc_bwd_params,@function
        .size           _Z35group_norm_nhwc_bwd_one_pass_kernelI11Fp16IOFp16WLi128ELi112ELi448EEv26Group_norm_nhwc_bwd_params,(.L_x_5636 - _Z35group_norm_nhwc_bwd_one_pass_kernelI11Fp16IOFp16WLi128ELi112ELi448EEv26Group_norm_nhwc_bwd_params)
        .other          _Z35group_norm_nhwc_bwd_one_pass_kernelI11Fp16IOFp16WLi128ELi112ELi448EEv26Group_norm_nhwc_bwd_params,@"STO_CUDA_ENTRY STV_DEFAULT"
_Z35group_norm_nhwc_bwd_one_pass_kernelI11Fp16IOFp16WLi128ELi112ELi448EEv26Group_norm_nhwc_bwd_params:
.text._Z35group_norm_nhwc_bwd_one_pass_kernelI11Fp16IOFp16WLi128ELi112ELi448EEv26Group_norm_nhwc_bwd_params:
        /* <DEDUP_REMOVED lines=109> */
.L_x_2117:
        /* <DEDUP_REMOVED lines=359> */
.L_x_2036:
[----:B0-2---:R-:W-:Y:S05]  /*1d40*/  BSYNC B0 ;  /* 0x0000000000007941 */ /* 0x005fea0003800000 */
.L_x_2035:
        /* <DEDUP_REMOVED lines=36> */
.L_x_2037:
        /* <DEDUP_REMOVED lines=26> */
.L_x_2038:
        /* <DEDUP_REMOVED lines=41> */
.L_x_2039:
        /* <DEDUP_REMOVED lines=37> */
.L_x_2040:
        /* <DEDUP_REMOVED lines=39> */
.L_x_2041:
        /* <DEDUP_REMOVED lines=32> */
.L_x_2042:
        /* <DEDUP_REMOVED lines=38> */
.L_x_2043:
        /* <DEDUP_REMOVED lines=32> */
.L_x_2044:
        /* <DEDUP_REMOVED lines=38> */
.L_x_2045:
        /* <DEDUP_REMOVED lines=32> */
.L_x_2046:
        /* <DEDUP_REMOVED lines=38> */
.L_x_2047:
        /* <DEDUP_REMOVED lines=32> */
.L_x_2048:
        /* <DEDUP_REMOVED lines=38> */
.L_x_2049:
        /* <DEDUP_REMOVED lines=36> */
.L_x_2050:
        /* <DEDUP_REMOVED lines=35> */
.L_x_2051:
        /* <DEDUP_REMOVED lines=33> */
.L_x_2052:
        /* <DEDUP_REMOVED lines=99> */
.L_x_2054:
[----:B0-----:R-:W-:Y:S05]  /*46b0*/  BSYNC B0 ;  /* 0x0000000000007941 */ /* 0x001fea0003800000 */
.L_x_2053:
        /* <DEDUP_REMOVED lines=41> */
.L_x_2056:
[----:B------:R-:W-:Y:S05]  /*4950*/  BSYNC B0 ;  /* 0x0000000000007941 */ /* 0x000fea0003800000 */
.L_x_2055:
        /* <DEDUP_REMOVED lines=16> */
.L_x_2058:
[----:B------:R-:W-:Y:S05]  /*4a60*/  BSYNC B0 ;  /* 0x0000000000007941 */ /* 0x000fea0003800000 */
.L_x_2057:
        /* <DEDUP_REMOVED lines=31> */
.L_x_2061:
[----:B------:R-:W2:Y:S01]  /*4c60*/  LDG.E.STRONG.GPU R28, [R24.64] ;  /* 0x00000006181c7981 */ /* 0x000ea2000c1ef900 */
[----:B------:R-:W-:Y:S01]  /*4c70*/  YIELD ;  /* 0x0000000000007946 */ /* 0x000fe20003800000 */
[----:B--2---:R-:W-:Y:S01]  /*4c80*/  ISETP.NE.AND P6, PT, R28, R31, PT ;  /* 0x0000001f1c00720c */ /* 0x004fe20003fc5270 */
[----:B------:R-:W-:-:S12]  /*4c90*/  CCTL.IVALL ;  /* 0x00000000ff00798f */ /* 0x000fd80002000000 */
[----:B------:R-:W-:Y:S05]  /*4ca0*/  @P6 BRA `(.L_x_2061) ;  /* 0xffffffb000006947 */ /* 0x000fea000383ffff */
.L_x_2060:
        /* <DEDUP_REMOVED lines=23> */
.L_x_2065:
        /* <DEDUP_REMOVED lines=115> */
.L_x_2064:
        /* <DEDUP_REMOVED lines=63> */
.L_x_2066:
[----:B------:R-:W-:-:S04]  /*5940*/  LOP3.LUT P6, RZ, R15, 0x1, RZ, 0xc0, !PT ;  /* 0x000000010fff7812 */ /* 0x000fc800078cc0ff */
[----:B------:R-:W-:-:S13]  /*5950*/  ISETP.NE.OR P6, PT, R25, RZ, P6 ;  /* 0x000000ff1900720c */ /* 0x000fda00037c5670 */
[----:B------:R-:W-:Y:S05]  /*5960*/  @!P6 BRA `(.L_x_2062) ;  /* 0x000001f00000e947 */ /* 0x000fea0003800000 */
.L_x_2063:
        /* <DEDUP_REMOVED lines=31> */
.L_x_2062:
        /* <DEDUP_REMOVED lines=10> */
.L_x_2068:
[----:B------:R-:W-:Y:S05]  /*5c00*/  BSYNC B0 ;  /* 0x0000000000007941 */ /* 0x000fea0003800000 */
.L_x_2067:
        /* <DEDUP_REMOVED lines=17> */
.L_x_2059:
        /* <DEDUP_REMOVED lines=38> */
.L_x_2069:
        /* <DEDUP_REMOVED lines=19> */
.L_x_2071:
[----:B------:R-:W-:Y:S05]  /*60b0*/  BSYNC B0 ;  /* 0x0000000000007941 */ /* 0x000fea0003800000 */
.L_x_2070:
        /* <DEDUP_REMOVED lines=28> */
.L_x_2072:
        /* <DEDUP_REMOVED lines=19> */
.L_x_2074:
[----:B------:R-:W-:Y:S05]  /*63b0*/  BSYNC B0 ;  /* 0x0000000000007941 */ /* 0x000fea0003800000 */
.L_x_2073:
        /* <DEDUP_REMOVED lines=28> */
.L_x_2075:
        /* <DEDUP_REMOVED lines=19> */
.L_x_2077:
[----:B------:R-:W-:Y:S05]  /*66b0*/  BSYNC B0 ;  /* 0x0000000000007941 */ /* 0x000fea0003800000 */
.L_x_2076:
        /* <DEDUP_REMOVED lines=28> */
.L_x_2078:
        /* <DEDUP_REMOVED lines=19> */
.L_x_2080:
[----:B------:R-:W-:Y:S05]  /*69b0*/  BSYNC B0 ;  /* 0x0000000000007941 */ /* 0x000fea0003800000 */
.L_x_2079:
        /* <DEDUP_REMOVED lines=28> */
.L_x_2081:
        /* <DEDUP_REMOVED lines=19> */
.L_x_2083:
[----:B------:R-:W-:Y:S05]  /*6cb0*/  BSYNC B0 ;  /* 0x0000000000007941 */ /* 0x000fea0003800000 */
.L_x_2082:
        /* <DEDUP_REMOVED lines=28> */
.L_x_2084:
        /* <DEDUP_REMOVED lines=19> */
.L_x_2086:
[----:B------:R-:W-:Y:S05]  /*6fb0*/  BSYNC B0 ;  /* 0x0000000000007941 */ /* 0x000fea0003800000 */
.L_x_2085:
        /* <DEDUP_REMOVED lines=28> */
.L_x_2087:
        /* <DEDUP_REMOVED lines=19> */
.L_x_2089:
[----:B------:R-:W-:Y:S05]  /*72b0*/  BSYNC B0 ;  /* 0x0000000000007941 */ /* 0x000fea0003800000 */
.L_x_2088:
        /* <DEDUP_REMOVED lines=28> */
.L_x_2090:
        /* <DEDUP_REMOVED lines=18> */
.L_x_2092:
[----:B------:R-:W-:Y:S05]  /*75a0*/  BSYNC B0 ;  /* 0x0000000000007941 */ /* 0x000fea0003800000 */
.L_x_2091:
        /* <DEDUP_REMOVED lines=27> */
.L_x_2093:
        /* <DEDUP_REMOVED lines=18> */
.L_x_2095:
[----:B------:R-:W-:Y:S05]  /*7880*/  BSYNC B0 ;  /* 0x0000000000007941 */ /* 0x000fea0003800000 */
.L_x_2094:
        /* <DEDUP_REMOVED lines=27> */
.L_x_2096:
        /* <DEDUP_REMOVED lines=18> */
.L_x_2098:
[----:B------:R-:W-:Y:S05]  /*7b60*/  BSYNC B0 ;  /* 0x0000000000007941 */ /* 0x000fea0003800000 */
.L_x_2097:
        /* <DEDUP_REMOVED lines=27> */
.L_x_2099:
        /* <DEDUP_REMOVED lines=18> */
.L_x_2101:
[----:B------:R-:W-:Y:S05]  /*7e40*/  BSYNC B0 ;  /* 0x0000000000007941 */ /* 0x000fea0003800000 */
.L_x_2100:
        /* <DEDUP_REMOVED lines=27> */
.L_x_2102:
        /* <DEDUP_REMOVED lines=18> */
.L_x_2104:
[----:B------:R-:W-:Y:S05]  /*8120*/  BSYNC B0 ;  /* 0x0000000000007941 */ /* 0x000fea0003800000 */
.L_x_2103:
        /* <DEDUP_REMOVED lines=27> */
.L_x_2105:
        /* <DEDUP_REMOVED lines=23> */
.L_x_2107:
[----:B------:R-:W-:Y:S05]  /*8450*/  BSYNC B0 ;  /* 0x0000000000007941 */ /* 0x000fea0003800000 */
.L_x_2106:
        /* <DEDUP_REMOVED lines=27> */
.L_x_2108:
        /* <DEDUP_REMOVED lines=23> */
.L_x_2110:
[----:B------:R-:W-:Y:S05]  /*8780*/  BSYNC B0 ;  /* 0x0000000000007941 */ /* 0x000fea0003800000 */
.L_x_2109:
        /* <DEDUP_REMOVED lines=27> */
.L_x_2111:
        /* <DEDUP_REMOVED lines=25> */
.L_x_2113:
[----:B------:R-:W-:Y:S05]  /*8ad0*/  BSYNC B0 ;  /* 0x0000000000007941 */ /* 0x000fea0003800000 */
.L_x_2112:
        /* <DEDUP_REMOVED lines=25> */
.L_x_2114:
        /* <DEDUP_REMOVED lines=20> */
.L_x_2116:
[----:B------:R-:W-:Y:S05]  /*8db0*/  BSYNC B0 ;  /* 0x0000000000007941 */ /* 0x000fea0003800000 */
.L_x_2115:
[----:B------:R-:W-:Y:S02]  /*8dc0*/  IADD3 R6, R6, c[0x0][0x10], RZ ;  /* 0x0000040006067a10 */ /* 0x000fe40007ffe0ff */
[----:B------:R-:W-:Y:S02]  /*8dd0*/  IADD3 R5, R5, 0x1, RZ ;  /* 0x0000000105057810 */ /* 0x000fe40007ffe0ff */
[----:B------:R-:W-:-:S13]  /*8de0*/  ISETP.GE.AND P0, PT, R6, UR4, PT ;  /* 0x0000000406007c0c */ /* 0x000fda000bf06270 */
[----:B------:R-:W-:Y:S01]  /*8df0*/  @P0 CALL.REL.NOINC `(.L_x_2034) ;  /* 0x0000001000000944 */ /* 0x000fe20003c00000 */
[----:B------:R-:W-:Y:S05]  /*8e00*/  BRA `(.L_x_2117) ;  /* 0xffff78c000007947 */ /* 0x000fea000383ffff */
.L_x_2034:
        /* <DEDUP_REMOVED lines=18> */
.L_x_2119:
[----:B------:R-:W-:Y:S05]  /*8f30*/  BSYNC B0 ;  /* 0x0000000000007941 */ /* 0x000fea0003800000 */
.L_x_2118:
        /* <DEDUP_REMOVED lines=11> */
.L_x_2121:
[----:B------:R-:W2:Y:S01]  /*8ff0*/  LDG.E.STRONG.GPU R7, [R4.64] ;  /* 0x0000000604077981 */ /* 0x000ea2000c1ef900 */
[----:B------:R-:W-:Y:S01]  /*9000*/  YIELD ;  /* 0x0000000000007946 */ /* 0x000fe20003800000 */
[----:B--2---:R-:W-:Y:S01]  /*9010*/  ISETP.NE.AND P0, PT, R7, R0, PT ;  /* 0x000000000700720c */ /* 0x004fe20003f05270 */
[----:B------:R-:W-:-:S12]  /*9020*/  CCTL.IVALL ;  /* 0x00000000ff00798f */ /* 0x000fd80002000000 */
[----:B------:R-:W-:Y:S05]  /*9030*/  @P0 BRA `(.L_x_2121) ;  /* 0xffffffb000000947 */ /* 0x000fea000383ffff */
.L_x_2120:
        /* <DEDUP_REMOVED lines=25> */
.L_x_2122:
        /* <DEDUP_REMOVED lines=26> */
.L_x_2123:
        /* <DEDUP_REMOVED lines=9> */
.L_x_5636:


//--------------------- .text._Z35group_norm_nhwc_bwd_one_pass_kernelI11Fp16IOFp16WLi256ELi112ELi448EEv26Group_norm_nhwc_bwd_params --------------------------
	.section	.text._Z35group_norm_nhwc_bwd_one_pass_kernelI11Fp16IOFp16WLi256ELi112ELi448EEv26Group_norm_nhwc_bwd_params,"ax",@progbits
	.sectioninfo	@"SHI_REGISTERS=128"
	.align	128
        .global         _Z35group_norm_nhwc_bwd_one_pass_kernelI11Fp16IOFp16WLi256ELi112ELi448EEv26Group_norm_nhwc_bwd_params
        .type           _Z35group_norm_nhwc_bwd_one_pass_kernelI11Fp16IOFp16WLi256ELi112ELi448EEv26Group_norm_nhwc_bwd_params,@function
        .size           _Z35group_norm_nhwc_bwd_one_pass_kernelI11Fp16IOFp16WLi256ELi112ELi448EEv26Group_norm_nhwc_bwd_params,(.L_x_5637 - _Z35group_norm_nhwc_bwd_one_pass_kernelI11Fp16IOFp16WLi256ELi112ELi448EEv26Group_norm_nhwc_bwd_params)
        .other          _Z35group_norm_nhwc_bwd_one_pass_kernelI11Fp16IOFp16WLi256ELi112ELi448EEv26Group_norm_nhwc_bwd_params,@"STO_CUDA_ENTRY STV_DEFAULT"
_Z35group_norm_nhwc_bwd_one_pass_kernelI11Fp16IOFp16WLi256ELi112ELi448EEv26Group_norm_nhwc_bwd_params:
.text._Z35group_norm_nhwc_bwd_one_pass_kernelI11Fp16IOFp16WLi256ELi112ELi448EEv26Group_norm_nhwc_bwd_params:
        /* <DEDUP_REMOVED lines=190> */
.L_x_2271:
        /* <DEDUP_REMOVED lines=731> */
.L_x_2126:
[----:B-1----:R-:W-:Y:S05]  /*3990*/  BSYNC B0 ;  /* 0x0000000000007941 */ /* 0x002fea0003800000 */
.L_x_2125:
        /* <DEDUP_REMOVED lines=28> */
.L_x_2127:
        /* <DEDUP_REMOVED lines=34> */
.L_x_2128:
        /* <DEDUP_REMOVED lines=40> */
.L_x_2129:
        /* <DEDUP_REMOVED lines=37> */
.L_x_2130:
        /* <DEDUP_REMOVED lines=37> */
.L_x_2131:
        /* <DEDUP_REMOVED lines=37> */
.L_x_2132:
        /* <DEDUP_REMOVED lines=37> */
.L_x_2133:
        /* <DEDUP_REMOVED lines=37> */
.L_x_2134:
        /* <DEDUP_REMOVED lines=37> */
.L_x_2135:
        /* <DEDUP_REMOVED lines=37> */
.L_x_2136:
        /* <DEDUP_REMOVED lines=37> */
.L_x_2137:
        /* <DEDUP_REMOVED lines=37> */
.L_x_2138:
        /* <DEDUP_REMOVED lines=37> */
.L_x_2139:
        /* <DEDUP_REMOVED lines=37> */
.L_x_2140:
        /* <DEDUP_REMOVED lines=37> */
.L_x_2141:
        /* <DEDUP_REMOVED lines=37> */
.L_x_2142:
        /* <DEDUP_REMOVED lines=37> */
.L_x_2143:
        /* <DEDUP_REMOVED lines=37> */
.L_x_2144:
        /* <DEDUP_REMOVED lines=37> */
.L_x_2145:
        /* <DEDUP_REMOVED lines=37> */
.L_x_2146:
        /* <DEDUP_REMOVED lines=37> */
.L_x_2147:
        /* <DEDUP_REMOVED lines=37> */
.L_x_2148:
        /* <DEDUP_REMOVED lines=37> */
.L_x_2149:
        /* <DEDUP_REMOVED lines=37> */
.L_x_2150:
        /* <DEDUP_REMOVED lines=37> */
.L_x_2151:
        /* <DEDUP_REMOVED lines=37> */
.L_x_2152:
        /* <DEDUP_REMOVED lines=37> */
.L_x_2153:
        /* <DEDUP_REMOVED lines=37> */
.L_x_2154:
        /* <DEDUP_REMOVED lines=37> */
.L_x_2155:
        /* <DEDUP_REMOVED lines=37> */
.L_x_2156:
        /* <DEDUP_REMOVED lines=35> */
.L_x_2157:
        /* <DEDUP_REMOVED lines=33> */
.L_x_2158:
        /* <DEDUP_REMOVED lines=83> */
.L_x_2160:
[----:B0-----:R-:W-:Y:S05]  /*87e0*/  BSYNC B0 ;  /* 0x0000000000007941 */ /* 0x001fea0003800000 */
.L_x_2159:
        /* <DEDUP_REMOVED lines=41> */
.L_x_2162:
[----:B------:R-:W-:Y:S05]  /*8a80*/  BSYNC B0 ;  /* 0x0000000000007941 */ /* 0x000fea0003800000 */
.L_x_2161:
        /* <DEDUP_REMOVED lines=22> */
.L_x_2164:
[----:B------:R-:W-:Y:S05]  /*8bf0*/  BSYNC B0 ;  /* 0x0000000000007941 */ /* 0x000fea0003800000 */
.L_x_2163:
        /* <DEDUP_REMOVED lines=40> */
.L_x_2167:
[----:B------:R-:W-:Y:S02]  /*8e80*/  MOV R32, UR16 ;  /* 0x0000001000207c02 */ /* 0x000fe40008000f00 */
[----:B------:R-:W-:-:S05]  /*8e90*/  MOV R33, UR17 ;  /* 0x0000001100217c02 */ /* 0x000fca0008000f00 */
[----:B------:R-:W2:Y:S01]  /*8ea0*/  LDG.E.STRONG.GPU R32, [R32.64] ;  /* 0x0000001220207981 */ /* 0x000ea2000c1ef900 */
[----:B------:R-:W-:Y:S01]  /*8eb0*/  YIELD ;  /* 0x0000000000007946 */ /* 0x000fe20003800000 */
[----:B--2---:R-:W-:Y:S01]  /*8ec0*/  ISETP.NE.AND P6, PT, R32, R34, PT ;  /* 0x000000222000720c */ /* 0x004fe20003fc5270 */
[----:B------:R-:W-:-:S12]  /*8ed0*/  CCTL.IVALL ;  /* 0x00000000ff00798f */ /* 0x000fd80002000000 */
[----:B------:R-:W-:Y:S05]  /*8ee0*/  @P6 BRA `(.L_x_2167) ;  /* 0xffffff9000006947 */ /* 0x000fea000383ffff */
.L_x_2166:
        /* <DEDUP_REMOVED lines=27> */
.L_x_2171:
        /* <DEDUP_REMOVED lines=151> */
.L_x_2170:
        /* <DEDUP_REMOVED lines=87> */
.L_x_2172:
[----:B01----:R-:W-:-:S04]  /*9f80*/  LOP3.LUT P6, RZ, R3, 0x1, RZ, 0xc0, !PT ;  /* 0x0000000103ff7812 */ /* 0x003fc800078cc0ff */
[----:B------:R-:W-:-:S13]  /*9f90*/  ISETP.NE.OR P6, PT, RZ, UR14, P6 ;  /* 0x0000000eff007c0c */ /* 0x000fda000b7c5670 */
[----:B------:R-:W-:Y:S05]  /*9fa0*/  @!P6 BRA `(.L_x_2168) ;  /* 0x000002d00000e947 */ /* 0x000fea0003800000 */
.L_x_2169:
        /* <DEDUP_REMOVED lines=45> */
.L_x_2168:
        /* <DEDUP_REMOVED lines=15> */
.L_x_2174:
[----:B------:R-:W-:Y:S05]  /*a370*/  BSYNC B0 ;  /* 0x0000000000007941 */ /* 0x000fea0003800000 */
.L_x_2173:
        /* <DEDUP_REMOVED lines=25> */
.L_x_2165:
        /* <DEDUP_REMOVED lines=35> */
.L_x_2175:
        /* <DEDUP_REMOVED lines=22> */
.L_x_2177:
[----:B------:R-:W-:Y:S05]  /*a8a0*/  BSYNC B0 ;  /* 0x0000000000007941 */ /* 0x000fea0003800000 */
.L_x_2176:
        /* <DEDUP_REMOVED lines=28> */
.L_x_2178:
        /* <DEDUP_REMOVED lines=24> */
.L_x_2180:
[----:B------:R-:W-:Y:S05]  /*abf0*/  BSYNC B0 ;  /* 0x0000000000007941 */ /* 0x000fea0003800000 */
.L_x_2179:
        /* <DEDUP_REMOVED lines=28> */
.L_x_2181:
        /* <DEDUP_REMOVED lines=24> */
.L_x_2183:
[----:B------:R-:W-:Y:S05]  /*af40*/  BSYNC B0 ;  /* 0x0000000000007941 */ /* 0x000fea0003800000 */
.L_x_2182:
        /* <DEDUP_REMOVED lines=28> */
.L_x_2184:
        /* <DEDUP_REMOVED lines=24> */
.L_x_2186:
[----:B------:R-:W-:Y:S05]  /*b290*/  BSYNC B0 ;  /* 0x0000000000007941 */ /* 0x000fea0003800000 */
.L_x_2185:
        /* <DEDUP_REMOVED lines=28> */
.L_x_2187:
        /* <DEDUP_REMOVED lines=24> */
.L_x_2189:
[----:B------:R-:W-:Y:S05]  /*b5e0*/  BSYNC B0 ;  /* 0x0000000000007941 */ /* 0x000fea0003800000 */
.L_x_2188:
        /* <DEDUP_REMOVED lines=28> */
.L_x_2190:
        /* <DEDUP_REMOVED lines=24> */
.L_x_2192:
[----:B------:R-:W-:Y:S05]  /*b930*/  BSYNC B0 ;  /* 0x0000000000007941 */ /* 0x000fea0003800000 */
.L_x_2191:
        /* <DEDUP_REMOVED lines=29> */
.L_x_2193:
        /* <DEDUP_REMOVED lines=24> */
.L_x_2195:
[----:B------:R-:W-:Y:S05]  /*bc90*/  BSYNC B0 ;  /* 0x0000000000007941 */ /* 0x000fea0003800000 */
.L_x_2194:
        /* <DEDUP_REMOVED lines=33> */
.L_x_2196:
        /* <DEDUP_REMOVED lines=24> */
.L_x_2198:
[----:B------:R-:W-:Y:S05]  /*c030*/  BSYNC B0 ;  /* 0x0000000000007941 */ /* 0x000fea0003800000 */
.L_x_2197:
        /* <DEDUP_REMOVED lines=28> */
.L_x_2199:
        /* <DEDUP_REMOVED lines=24> */
.L_x_2201:
[----:B------:R-:W-:Y:S05]  /*c380*/  BSYNC B0 ;  /* 0x0000000000007941 */ /* 0x000fea0003800000 */
.L_x_2200:
        /* <DEDUP_REMOVED lines=28> */
.L_x_2202:
        /* <DEDUP_REMOVED lines=22> */
.L_x_2204:
[----:B------:R-:W-:Y:S05]  /*c6b0*/  BSYNC B0 ;  /* 0x0000000000007941 */ /* 0x000fea0003800000 */
.L_x_2203:
        /* <DEDUP_REMOVED lines=28> */
.L_x_2205:
        /* <DEDUP_REMOVED lines=22> */
.L_x_2207:
[----:B------:R-:W-:Y:S05]  /*c9e0*/  BSYNC B0 ;  /* 0x0000000000007941 */ /* 0x000fea0003800000 */
.L_x_2206:
        /* <DEDUP_REMOVED lines=28> */
.L_x_2208:
        /* <DEDUP_REMOVED lines=22> */
.L_x_2210:
[----:B------:R-:W-:Y:S05]  /*cd10*/  BSYNC B0 ;  /* 0x0000000000007941 */ /* 0x000fea0003800000 */
.L_x_2209:
        /* <DEDUP_REMOVED lines=28> */
.L_x_2211:
        /* <DEDUP_REMOVED lines=22> */
.L_x_2213:
[----:B------:R-:W-:Y:S05]  /*d040*/  BSYNC B0 ;  /* 0x0000000000007941 */ /* 0x000fea0003800000 */
.L_x_2212:
        /* <DEDUP_REMOVED lines=28> */
.L_x_2214:
        /* <DEDUP_REMOVED lines=22> */
.L_x_2216:
[----:B------:R-:W-:Y:S05]  /*d370*/  BSYNC B0 ;  /* 0x0000000000007941 */ /* 0x000fea0003800000 */
.L_x_2215:
        /* <DEDUP_REMOVED lines=28> */
.L_x_2217:
        /* <DEDUP_REMOVED lines=22> */
.L_x_2219:
[----:B------:R-:W-:Y:S05]  /*d6a0*/  BSYNC B0 ;  /* 0x0000000000007941 */ /* 0x000fea0003800000 */
.L_x_2218:
        /* <DEDUP_REMOVED lines=28> */
.L_x_2220:
        /* <DEDUP_REMOVED lines=22> */
.L_x_2222:
[----:B------:R-:W-:Y:S05]  /*d9d0*/  BSYNC B0 ;  /* 0x0000000000007941 */ /* 0x000fea0003800000 */
.L_x_2221:
        /* <DEDUP_REMOVED lines=28> */
.L_x_2223:
        /* <DEDUP_REMOVED lines=22> */
.L_x_2225:
[----:B------:R-:W-:Y:S05]  /*dd00*/  BSYNC B0 ;  /* 0x0000000000007941 */ /* 0x000fea0003800000 */
.L_x_2224:
        /* <DEDUP_REMOVED lines=28> */
.L_x_2226:
        /* <DEDUP_REMOVED lines=22> */
.L_x_2228:
[----:B------:R-:W-:Y:S05]  /*e030*/  BSYNC B0 ;  /* 0x0000000000007941 */ /* 0x000fea0003800000 */
.L_x_2227:
        /* <DEDUP_REMOVED lines=28> */
.L_x_2229:
        /* <DEDUP_REMOVED lines=22> */
.L_x_2231:
[----:B------:R-:W-:Y:S05]  /*e360*/  BSYNC B0 ;  /* 0x0000000000007941 */ /* 0x000fea0003800000 */
.L_x_2230:
        /* <DEDUP_REMOVED lines=28> */
.L_x_2232:
        /* <DEDUP_REMOVED lines=22> */
.L_x_2234:
[----:B------:R-:W-:Y:S05]  /*e690*/  BSYNC B0 ;  /* 0x0000000000007941 */ /* 0x000fea0003800000 */
.L_x_2233:
        /* <DEDUP_REMOVED lines=28> */
.L_x_2235:
        /* <DEDUP_REMOVED lines=21> */
.L_x_2237:
[----:B------:R-:W-:Y:S05]  /*e9b0*/  BSYNC B0 ;  /* 0x0000000000007941 */ /* 0x000fea0003800000 */
.L_x_2236:
        /* <DEDUP_REMOVED lines=27> */
.L_x_2238:
        /* <DEDUP_REMOVED lines=21> */
.L_x_2240:
[----:B------:R-:W-:Y:S05]  /*ecc0*/  BSYNC B0 ;  /* 0x0000000000007941 */ /* 0x000fea0003800000 */
.L_x_2239:
        /* <DEDUP_REMOVED lines=27> */
.L_x_2241:
        /* <DEDUP_REMOVED lines=21> */
.L_x_2243:
[----:B------:R-:W-:Y:S05]  /*efd0*/  BSYNC B0 ;  /* 0x0000000000007941 */ /* 0x000fea0003800000 */
.L_x_2242:
        /* <DEDUP_REMOVED lines=27> */
.L_x_2244:
        /* <DEDUP_REMOVED lines=21> */
.L_x_2246:
[----:B------:R-:W-:Y:S05]  /*f2e0*/  BSYNC B0 ;  /* 0x0000000000007941 */ /* 0x000fea0003800000 */
.L_x_2245:
        /* <DEDUP_REMOVED lines=27> */
.L_x_2247:
        /* <DEDUP_REMOVED lines=21> */
.L_x_2249:
[----:B------:R-:W-:Y:S05]  /*f5f0*/  BSYNC B0 ;  /* 0x0000000000007941 */ /* 0x000fea0003800000 */
.L_x_2248:
        /* <DEDUP_REMOVED lines=27> */
.L_x_2250:
        /* <DEDUP_REMOVED lines=26> */
.L_x_2252:
[----:B------:R-:W-:Y:S05]  /*f950*/  BSYNC B0 ;  /* 0x0000000000007941 */ /* 0x000fea0003800000 */
.L_x_2251:
        /* <DEDUP_REMOVED lines=27> */
.L_x_2253:
        /* <DEDUP_REMOVED lines=26> */
.L_x_2255:
[----:B------:R-:W-:Y:S05]  /*fcb0*/  BSYNC B0 ;  /* 0x0000000000007941 */ /* 0x000fea0003800000 */
.L_x_2254:
        /* <DEDUP_REMOVED lines=27> */
.L_x_2256:
        /* <DEDUP_REMOVED lines=26> */
.L_x_2258:
[----:B------:R-:W-:Y:S05]  /*10010*/  BSYNC B0 ;  /* 0x0000000000007941 */ /* 0x000fea0003800000 */
.L_x_2257:
        /* <DEDUP_REMOVED lines=27> */
.L_x_2259:
        /* <DEDUP_REMOVED lines=26> */
.L_x_2261:
[----:B------:R-:W-:Y:S05]  /*10370*/  BSYNC B0 ;  /* 0x0000000000007941 */ /* 0x000fea0003800000 */
.L_x_2260:
        /* <DEDUP_REMOVED lines=27> */
.L_x_2262:
        /* <DEDUP_REMOVED lines=26> */
.L_x_2264:
[----:B------:R-:W-:Y:S05]  /*106d0*/  BSYNC B0 ;  /* 0x0000000000007941 */ /* 0x000fea0003800000 */
.L_x_2263:
        /* <DEDUP_REMOVED lines=27> */
.L_x_2265:
        /* <DEDUP_REMOVED lines=28> */
.L_x_2267:
[----:B------:R-:W-:Y:S05]  /*10a50*/  BSYNC B0 ;  /* 0x0000000000007941 */ /* 0x000fea0003800000 */
.L_x_2266:
        /* <DEDUP_REMOVED lines=23> */
.L_x_2268:
        /* <DEDUP_REMOVED lines=23> */
.L_x_2270:
[----:B------:R-:W-:Y:S05]  /*10d40*/  BSYNC B0 ;  /* 0x0000000000007941 */ /* 0x000fea0003800000 */
.L_x_2269:
[----:B--2---:R-:W-:Y:S02]  /*10d50*/  ULDC UR5, c[0x0][0x10] ;  /* 0x0000040000057ab9 */ /* 0x004fe40000000800 */
[----:B------:R-:W-:Y:S02]  /*10d60*/  UIADD3 UR9, UR9, UR5, URZ ;  /* 0x0000000509097290 */ /* 0x000fe4000fffe03f */
[----:B------:R-:W-:Y:S02]  /*10d70*/  UIADD3 UR4, UR4, 0x1, URZ ;  /* 0x0000000104047890 */ /* 0x000fe4000fffe03f */
[----:B------:R-:W-:-:S06]  /*10d80*/  UISETP.GE.AND UP0, UPT, UR9, UR8, UPT ;  /* 0x000000080900728c */ /* 0x000fcc000bf06270 */
[----:B------:R-:W-:-:S13]  /*10d90*/  PLOP3.LUT P0, PT, PT, PT, UP0, 0x40, 0x0 ;  /* 0x000000000000781c */ /* 0x000fda0003f0e808 */
[----:B------:R-:W-:Y:S01]  /*10da0*/  @!P0 CALL.REL.NOINC `(.L_x_2124) ;  /* 0x0000001000008944 */ /* 0x000fe20003c00000 */
[----:B------:R-:W-:Y:S05]  /*10db0*/  BRA `(.L_x_2271) ;  /* 0xfffefe2000007947 */ /* 0x000fea000383ffff */
.L_x_2124:
        /* <DEDUP_REMOVED lines=18> */
.L_x_2273:
[----:B------:R-:W-:Y:S05]  /*10ee0*/  BSYNC B0 ;  /* 0x0000000000007941 */ /* 0x000fea0003800000 */
.L_x_2272:
        /* <DEDUP_REMOVED lines=11> */
.L_x_2275:
[----:B------:R-:W2:Y:S01]  /*10fa0*/  LDG.E.STRONG.GPU R5, [R2.64] ;  /* 0x0000001202057981 */ /* 0x000ea2000c1ef900 */
[----:B------:R-:W-:Y:S01]  /*10fb0*/  YIELD ;  /* 0x0000000000007946 */ /* 0x000fe20003800000 */
[----:B--2---:R-:W-:Y:S01]  /*10fc0*/  ISETP.NE.AND P0, PT, R5, R4, PT ;  /* 0x000000040500720c */ /* 0x004fe20003f05270 */
[----:B------:R-:W-:-:S12]  /*10fd0*/  CCTL.IVALL ;  /* 0x00000000ff00798f */ /* 0x000fd80002000000 */
[----:B------:R-:W-:Y:S05]  /*10fe0*/  @P0 BRA `(.L_x_2275) ;  /* 0xffffffb000000947 */ /* 0x000fea000383ffff */
.L_x_2274:
        /* <DEDUP_REMOVED lines=25> */
.L_x_2276:
        /* <DEDUP_REMOVED lines=21> */
[----:B---3--:R-:W-:Y:S01]  /*112d0*/  F2FP.PACK_AB R17, R13, R10 ;  /* 0x0000000a0d11723e */ /* 0x008fe200000000ff */
[----:B------:R0:W-:Y:S04]  /*112e0*/  STG.E [R2.64], R15 ;  /* 0x0000000f02007986 */ /* 0x0001e8000c101912 */
[----:B------:R0:W-:Y:S01]  /*112f0*/  STG.E [R4.64], R17 ;  /* 0x0000001104007986 */ /* 0x0001e2000c101912 */
[----:B------:R-:W-:Y:S05]  /*11300*/  @P0 BRA `(.L_x_2276) ;  /* 0xfffffe7000000947 */ /* 0x000fea000383ffff */
[----:B------:R-:W-:Y:S05]  /*11310*/  EXIT ;  /* 0x000000000000794d */ /* 0x000fea0003800000 */
.L_x_2277:
        /* <DEDUP_REMOVED lines=14> */
.L_x_5637:


//--------------------- .text._Z35group_norm_nhwc_bwd_one_pass_kernelI11Fp16IOFp16WLi512ELi112ELi448EEv26Group_norm_nhwc_bwd_params --------------------------
	.section	.text._Z35group_norm_nhwc_bwd_one_pass_kernelI11Fp16IOFp16WLi512ELi112ELi448EEv26Group_norm_nhwc_bwd_params,"ax",@progbits
	.sectioninfo	@"SHI_REGISTERS=128"
	.align	128
        .global         _Z35group_norm_nhwc_bwd_one_pass_kernelI11Fp16IOFp16WLi512ELi112ELi448EEv26Group_norm_nhwc_bwd_params
        .type           _Z35group_norm_nhwc_bwd_one_pass_kernelI11Fp16IOFp16WLi512ELi112ELi448EEv26Group_norm_nhwc_bwd_params,@function
        .size           _Z35group_norm_nhwc_bwd_one_pass_kernelI11Fp16IOFp16WLi512ELi112ELi448EEv26Group_norm_nhwc_bwd_params,(.L_x_5638 - _Z35group_norm_nhwc_bwd_one_pass_kernelI11Fp16IOFp16WLi512ELi112ELi448EEv26Group_norm_nhwc_bwd_params)
        .other          _Z35group_norm_nhwc_bwd_one_pass_kernelI11Fp16IOFp16WLi512ELi112ELi448EEv26Group_norm_nhwc_bwd_params,@"STO_CUDA_ENTRY STV_DEFAULT"
_Z35group_norm_nhwc_bwd_one_pass_kernelI11Fp16IOFp16WLi512ELi112ELi448EEv26Group_norm_nhwc_bwd_params:
.text._Z35group_norm_nhwc_bwd_one_pass_kernelI11Fp16IOFp16WLi512ELi112ELi448EEv26Group_norm_nhwc_bwd_params:
        /* <DEDUP_REMOVED lines=41> */
.L_x_2364:
        /* <DEDUP_REMOVED lines=2916> */
.L_x_2280:
[----:B------:R-:W-:Y:S05]  /*b8d0*/  BSYNC B0 ;  /* 0x0000000000007941 */ /* 0x000fea0003800000 */
.L_x_2279:
        /* <DEDUP_REMOVED lines=50> */
.L_x_2281:
        /* <DEDUP_REMOVED lines=46> */
.L_x_2282:
        /* <DEDUP_REMOVED lines=56> */
.L_x_2283:
        /* <DEDUP_REMOVED lines=50> */
.L_x_2284:
        /* <DEDUP_REMOVED lines=49> */
.L_x_2285:
        /* <DEDUP_REMOVED lines=49> */
.L_x_2286:
        /* <DEDUP_REMOVED lines=44> */
.L_x_2287:
        /* <DEDUP_REMOVED lines=40> */
.L_x_2288:
        /* <DEDUP_REMOVED lines=40> */
.L_x_2289:
        /* <DEDUP_REMOVED lines=40> */
.L_x_2290:
        /* <DEDUP_REMOVED lines=40> */
.L_x_2291:
        /* <DEDUP_REMOVED lines=40> */
.L_x_2292:
        /* <DEDUP_REMOVED lines=40> */
.L_x_2293:
        /* <DEDUP_REMOVED lines=40> */
.L_x_2294:
        /* <DEDUP_REMOVED lines=40> */
.L_x_2295:
        /* <DEDUP_REMOVED lines=40> */
.L_x_2296:
        /* <DEDUP_REMOVED lines=44> */
.L_x_2297:
        /* <DEDUP_REMOVED lines=49> */
.L_x_2298:
        /* <DEDUP_REMOVED lines=49> */
.L_x_2299:
        /* <DEDUP_REMOVED lines=38> */
.L_x_2300:
        /* <DEDUP_REMOVED lines=37> */
.L_x_2301:
        /* <DEDUP_REMOVED lines=39> */
.L_x_2302:
        /* <DEDUP_REMOVED lines=39> */
.L_x_2303:
        /* <DEDUP_REMOVED lines=39> */
.L_x_2304:
        /* <DEDUP_REMOVED lines=39> */
.L_x_2305:
        /* <DEDUP_REMOVED lines=39> */
.L_x_2306:
        /* <DEDUP_REMOVED lines=38> */
.L_x_2307:
        /* <DEDUP_REMOVED lines=37> */
.L_x_2308:
        /* <DEDUP_REMOVED lines=35> */
.L_x_2309:
        /* <DEDUP_REMOVED lines=35> */
.L_x_2310:
        /* <DEDUP_REMOVED lines=35> */
.L_x_2311:
        /* <DEDUP_REMOVED lines=35> */
.L_x_2312:
        /* <DEDUP_REMOVED lines=37> */
.L_x_2313:
        /* <DEDUP_REMOVED lines=39> */
.L_x_2314:
        /* <DEDUP_REMOVED lines=39> */
.L_x_2315:
        /* <DEDUP_REMOVED lines=39> */
.L_x_2316:
        /* <DEDUP_REMOVED lines=39> */
.L_x_2317:
        /* <DEDUP_REMOVED lines=39> */
.L_x_2318:
        /* <DEDUP_REMOVED lines=37> */
.L_x_2319:
        /* <DEDUP_REMOVED lines=37> */
.L_x_2320:
        /* <DEDUP_REMOVED lines=37> */
.L_x_2321:
        /* <DEDUP_REMOVED lines=37> */
.L_x_2322:
        /* <DEDUP_REMOVED lines=37> */
.L_x_2323:
        /* <DEDUP_REMOVED lines=37> */
.L_x_2324:
        /* <DEDUP_REMOVED lines=37> */
.L_x_2325:
        /* <DEDUP_REMOVED lines=37> */
.L_x_2326:
        /* <DEDUP_REMOVED lines=37> */
.L_x_2327:
        /* <DEDUP_REMOVED lines=37> */
.L_x_2328:
        /* <DEDUP_REMOVED lines=37> */
.L_x_2329:
        /* <DEDUP_REMOVED lines=37> */
.L_x_2330:
        /* <DEDUP_REMOVED lines=37> */
.L_x_2331:
        /* <DEDUP_REMOVED lines=37> */
.L_x_2332:
        /* <DEDUP_REMOVED lines=39> */
.L_x_2333:
        /* <DEDUP_REMOVED lines=39> */
.L_x_2334:
        /* <DEDUP_REMOVED lines=39> */
.L_x_2335:
        /* <DEDUP_REMOVED lines=39> */
.L_x_2336:
        /* <DEDUP_REMOVED lines=39> */
.L_x_2337:
        /* <DEDUP_REMOVED lines=39> */
.L_x_2338:
        /* <DEDUP_REMOVED lines=39> */
.L_x_2339:
        /* <DEDUP_REMOVED lines=39> */
.L_x_2340:
        /* <DEDUP_REMOVED lines=40> */
.L_x_2341:
        /* <DEDUP_REMOVED lines=41> */
.L_x_2342:
        /* <DEDUP_REMOVED lines=43> */
.L_x_2343:
        /* <DEDUP_REMOVED lines=54> */
.L_x_2344:
        /* <DEDUP_REMOVED lines=244> */
.L_x_2346:
[----:B------:R-:W-:Y:S05]  /*168d0*/  BSYNC B0 ;  /* 0x0000000000007941 */ /* 0x000fea0003800000 */
.L_x_2345:
        /* <DEDUP_REMOVED lines=39> */
.L_x_2348:
[----:B------:R-:W-:Y:S05]  /*16b50*/  BSYNC B0 ;  /* 0x0000000000007941 */ /* 0x000fea0003800000 */
.L_x_2347:
        /* <DEDUP_REMOVED lines=20> */
.L_x_2350:
[----:B------:R-:W-:Y:S05]  /*16ca0*/  BSYNC B0 ;  /* 0x0000000000007941 */ /* 0x000fea0003800000 */
.L_x_2349:
        /* <DEDUP_REMOVED lines=33> */
.L_x_2353:
[----:B------:R-:W2:Y:S01]  /*16ec0*/  LDG.E.STRONG.GPU R2, [R12.64] ;  /* 0x0000000e0c027981 */ /* 0x000ea2000c1ef900 */
[----:B------:R-:W-:Y:S01]  /*16ed0*/  YIELD ;  /* 0x0000000000007946 */ /* 0x000fe20003800000 */
[----:B--2---:R-:W-:-:S05]  /*16ee0*/  CCTL.IVALL ;  /* 0x00000000ff00798f */ /* 0x004fca0002000000 */
[----:B------:R0:W-:Y:S01]  /*16ef0*/  STL [R1], R2 ;  /* 0x0000000201007387 */ /* 0x0001e20000100800 */
[----:B------:R-:W-:-:S13]  /*16f00*/  ISETP.NE.AND P0, PT, R2, R3, PT ;  /* 0x000000030200720c */ /* 0x000fda0003f05270 */
[----:B0-----:R-:W-:Y:S05]  /*16f10*/  @P0 BRA `(.L_x_2353) ;  /* 0xffffffa000000947 */ /* 0x001fea000383ffff */
.L_x_2352:
        /* <DEDUP_REMOVED lines=17> */
.L_x_2357:
        /* <DEDUP_REMOVED lines=116> */
.L_x_2356:
        /* <DEDUP_REMOVED lines=62> */
.L_x_2358:
[----:B------:R-:W-:-:S13]  /*17b50*/  ISETP.NE.OR P0, PT, R2, RZ, P0 ;  /* 0x000000ff0200720c */ /* 0x000fda0000705670 */
[----:B------:R-:W-:Y:S05]  /*17b60*/  @!P0 BRA `(.L_x_2354) ;  /* 0x0000020000008947 */ /* 0x000fea0003800000 */
.L_x_2355:
        /* <DEDUP_REMOVED lines=32> */
.L_x_2354:
        /* <DEDUP_REMOVED lines=13> */
.L_x_2360:
[----:B------:R-:W-:Y:S05]  /*17e40*/  BSYNC B0 ;  /* 0x0000000000007941 */ /* 0x000fea0003800000 */
.L_x_2359:
        /* <DEDUP_REMOVED lines=16> */
.L_x_2351:
[----:B------:R-:W-:Y:S01]  /*17f50*/  @!P2 STS.64 [0x88], R124 ;  /* 0x0000887cff00a388 */ /* 0x000fe20000000a00 */
[----:B0-----:R-:W-:-:S03]  /*17f60*/  HFMA2.MMA R13, -RZ, RZ, 0, 0 ;  /* 0x00000000ff0d7435 */ /* 0x001fc600000001ff */
[----:B------:R-:W-:Y:S01]  /*17f70*/  BAR.SYNC.DEFER_BLOCKING 0x0 ;  /* 0x0000000000007b1d */ /* 0x000fe20000010000 */
[----:B------:R-:W-:-:S05]  /*17f80*/  ISETP.NE.AND P2, PT, RZ, UR19, PT ;  /* 0x00000013ff007c0c */ /* 0x000fca000bf45270 */
[----:B------:R-:W0:Y:S02]  /*17f90*/  LDS.64 R2, [0x88] ;  /* 0x00008800ff027984 */ /* 0x000e240000000a00 */
[----:B0-----:R-:W-:Y:S02]  /*17fa0*/  FMUL.FTZ R10, R2, c[0x0][0x20c] ;  /* 0x00008300020a7a20 */ /* 0x001fe40000410000 */
[----:B------:R-:W-:Y:S02]  /*17fb0*/  FMUL.FTZ R11, R3, c[0x0][0x20c] ;  /* 0x00008300030b7a20 */ /* 0x000fe40000410000 */
.L_x_2363:
        /* <DEDUP_REMOVED lines=101> */
.L_x_2362:
[----:B------:R-:W-:Y:S05]  /*18610*/  BSYNC B0 ;  /* 0x0000000000007941 */ /* 0x000fea0003800000 */
.L_x_2361:
        /* <DEDUP_REMOVED lines=10> */
.L_x_2278:
        /* <DEDUP_REMOVED lines=19> */
.L_x_2366:
[----:B------:R-:W-:Y:S05]  /*187f0*/  BSYNC B0 ;  /* 0x0000000000007941 */ /* 0x000fea0003800000 */
.L_x_2365:
        /* <DEDUP_REMOVED lines=11> */
.L_x_2368:
[----:B------:R-:W2:Y:S01]  /*188b0*/  LDG.E.STRONG.GPU R5, [R2.64] ;  /* 0x0000000e02057981 */ /* 0x000ea2000c1ef900 */
[----:B------:R-:W-:Y:S01]  /*188c0*/  YIELD ;  /* 0x0000000000007946 */ /* 0x000fe20003800000 */
[----:B--2---:R-:W-:Y:S01]  /*188d0*/  ISETP.NE.AND P0, PT, R5, R0, PT ;  /* 0x000000000500720c */ /* 0x004fe20003f05270 */
[----:B------:R-:W-:-:S12]  /*188e0*/  CCTL.IVALL ;  /* 0x00000000ff00798f */ /* 0x000fd80002000000 */
[----:B------:R-:W-:Y:S05]  /*188f0*/  @P0 BRA `(.L_x_2368) ;  /* 0xffffffb000000947 */ /* 0x000fea000383ffff */
.L_x_2367:
        /* <DEDUP_REMOVED lines=27> */
.L_x_2369:
        /* <DEDUP_REMOVED lines=28> */
.L_x_2370:
        /* <DEDUP_REMOVED lines=9> */
.L_x_5638:


//--------------------- .text._Z35group_norm_nhwc_bwd_one_pass_kernelI11Fp32IOFp32WLi64ELi112ELi448EEv26Group_norm_nhwc_bwd_params --------------------------
	.section	.text._Z35group_norm_nhwc_bwd_one_pass_kernelI11Fp32IOFp32WLi64ELi112ELi448EEv26Group_norm_nhwc_bwd_params,"ax",@progbits
	.sectioninfo	@"SHI_REGISTERS=72"
	.align	128
        .global         _Z35group_norm_nhwc_bwd_one_pass_kernelI11Fp32IOFp32WLi64ELi112ELi448EEv26Group_norm_nhwc_bwd_params
        .type           _Z35group_norm_nhwc_bwd_one_pass_kernelI11Fp32IOFp32WLi64ELi112ELi448EEv26Group_norm_nhwc_bwd_params,@function
        .size           _Z35group_norm_nhwc_bwd_one_pass_kernelI11Fp32IOFp32WLi64ELi112ELi448EEv26Group_norm_nhwc_bwd_params,(.L_x_5639 - _Z35group_norm_nhwc_bwd_one_pass_kernelI11Fp32IOFp32WLi64ELi112ELi448EEv26Group_norm_nhwc_bwd_params)
        .other          _Z35group_norm_nhwc_bwd_one_pass_kernelI11Fp32IOFp32WLi64ELi112ELi448EEv26Group_norm_nhwc_bwd_params,@"STO_CUDA_ENTRY STV_DEFAULT"
_Z35group_norm_nhwc_bwd_one_pass_kernelI11Fp32IOFp32WLi64ELi112ELi448EEv26Group_norm_nhwc_bwd_params:
.text._Z35group_norm_nhwc_bwd_one_pass_kernelI11Fp32IOFp32WLi64ELi112ELi448EEv26Group_norm_nhwc_bwd_params:
[----:B------:R-:W-:Y:S02]  /*0000*/  MOV R1, c[0x0][0x28] ;  /* 0x00000a0000017a02 */ /* 0x000fe40000000f00 */
[----:B------:R-:W0:Y:S01]  /*0010*/  S2UR UR7, SR_CTAID.Y ;  /* 0x00000000000779c3 */ /* 0x000e220000002600 */
[----:B------:R-:W-:Y:S01]  /*0020*/  ULDC UR6, c[0x0][0x1f0] ;  /* 0x00007c0000067ab9 */ /* 0x000fe20000000800 */
[----:B------:R-:W1:Y:S01]  /*0030*/  S2R R0, SR_TID.X ;  /* 0x0000000000007919 */ /* 0x000e620000002100 */
[----:B------:R-:W-:Y:S01]  /*0040*/  ULDC UR4, c[0x0][0x1c0] ;  /* 0x0000700000047ab9 */ /* 0x000fe20000000800 */
[----:B------:R-:W-:Y:S01]  /*0050*/  IADD3 R1, R1, -0x8, RZ ;  /* 0xfffffff801017810 */ /* 0x000fe20007ffe0ff */
        /* <DEDUP_REMOVED lines=8> */
[----:B------:R-:W-:Y:S01]  /*00e0*/  HFMA2.MMA R57, -RZ, RZ, 0, 0 ;  /* 0x00000000ff397435 */ /* 0x000fe200000001ff */
[----:B------:R-:W-:Y:S02]  /*00f0*/  ULDC.64 UR12, c[0x0][0x1d8] ;  /* 0x00007600000c7ab9 */ /* 0x000fe40000000a00 */
        /* <DEDUP_REMOVED lines=12> */
[----:B0-----:R-:W-:Y:S01]  /*01c0*/  IMAD R3, R2, c[0x0][0x1fc], R5 ;  /* 0x00007f0002037a24 */ /* 0x001fe200078e0205 */
[----:B------:R-:W-:Y:S01]  /*01d0*/  SHF.R.S32.HI R5, RZ, 0x1f, R0 ;  /* 0x0000001fff057819 */ /* 0x000fe20000011400 */
[----:B------:R-:W-:-:S02]  /*01e0*/  USHF.R.S64 UR10, UR10, 0x1, UR8 ;  /* 0x000000010a0a7899 */ /* 0x000fc40008001008 */
[----:B------:R-:W-:Y:S01]  /*01f0*/  USHF.R.S32.HI UR8, URZ, 0x1, UR8 ;  /* 0x000000013f087899 */ /* 0x000fe20008011408 */
[----:B------:R-:W-:Y:S01]  /*0200*/  LEA.HI R5, R5, R0, RZ, 0x5 ;  /* 0x0000000005057211 */ /* 0x000fe200078f28ff */
[----:B------:R-:W-:Y:S01]  /*0210*/  USHF.L.U64.HI UR9, UR11, 0x2, UR9 ;  /* 0x000000020b097899 */ /* 0x000fe20008010209 */
[C---:B------:R-:W-:Y:S01]  /*0220*/  ISETP.GE.U32.AND P1, PT, R3.reuse, c[0x0][0x1e0], PT ;  /* 0x0000780003007a0c */ /* 0x040fe20003f26070 */
[----:B------:R-:W-:Y:S01]  /*0230*/  USHF.L.U64.HI UR8, UR10, 0x2, UR8 ;  /* 0x000000020a087899 */ /* 0x000fe20008010208 */
[----:B------:R-:W-:Y:S01]  /*0240*/  SHF.R.S32.HI R4, RZ, 0x5, R5 ;  /* 0x00000005ff047819 */ /* 0x000fe20000011405 */
[----:B------:R-:W-:Y:S01]  /*0250*/  ULDC.U8 UR16, c[0x0][0x1f4] ;  /* 0x00007d0000107ab9 */ /* 0x000fe20000000000 */
[C---:B------:R-:W-:Y:S02]  /*0260*/  IADD3 R65, R3.reuse, 0x8, RZ ;  /* 0x0000000803417810 */ /* 0x040fe40007ffe0ff */
[C---:B------:R-:W-:Y:S01]  /*0270*/  IADD3 R64, R3.reuse, 0x10, RZ ;  /* 0x0000001003407810 */ /* 0x040fe20007ffe0ff */
[----:B------:R0:W-:Y:S01]  /*0280*/  STL [R1], R4 ;  /* 0x0000000401007387 */ /* 0x0001e20000100800 */
[----:B------:R-:W-:-:S02]  /*0290*/  IADD3 R63, R3, 0x18, RZ ;  /* 0x00000018033f7810 */ /* 0x000fc40007ffe0ff */
[C---:B------:R-:W-:Y:S02]  /*02a0*/  IADD3 R62, R3.reuse, 0x20, RZ ;  /* 0x00000020033e7810 */ /* 0x040fe40007ffe0ff */
[C---:B------:R-:W-:Y:S02]  /*02b0*/  IADD3 R61, R3.reuse, 0x28, RZ ;  /* 0x00000028033d7810 */ /* 0x040fe40007ffe0ff */
[C---:B------:R-:W-:Y:S02]  /*02c0*/  IADD3 R60, R3.reuse, 0x30, RZ ;  /* 0x00000030033c7810 */ /* 0x040fe40007ffe0ff */
[----:B------:R-:W-:Y:S02]  /*02d0*/  IADD3 R59, R3, 0x38, RZ ;  /* 0x00000038033b7810 */ /* 0x000fe40007ffe0ff */
[----:B0-----:R-:W-:-:S04]  /*02e0*/  SHF.R.S32.HI R4, RZ, 0x1f, R3 ;  /* 0x0000001fff047819 */ /* 0x001fc80000011403 */
[----:B------:R-:W-:-:S04]  /*02f0*/  ISETP.GE.AND.EX P1, PT, R4, c[0x0][0x1e4], PT, P1 ;  /* 0x0000790004007a0c */ /* 0x000fc80003f26310 */
[----:B------:R-:W-:Y:S02]  /*0300*/  ISETP.LT.U32.AND P1, PT, R0, 0x1c0, !P1 ;  /* 0x000001c00000780c */ /* 0x000fe40004f21070 */
.L_x_2422:
[----:B------:R-:W-:Y:S01]  /*0310*/  IABS R7, c[0x0][0x1f0] ;  /* 0x00007c0000077a13 */ /* 0x000fe20000000000 */
[----:B------:R-:W-:Y:S01]  /*0320*/  ULDC UR4, c[0x0][0x1f0] ;  /* 0x00007c0000047ab9 */ /* 0x000fe20000000800 */
[----:B------:R-:W-:Y:S01]  /*0330*/  ISETP.LE.AND P5, PT, RZ, UR7, PT ;  /* 0x00000007ff007c0c */ /* 0x000fe2000bfa3270 */
[----:B------:R-:W-:Y:S01]  /*0340*/  ULOP3.LUT UR4, UR7, UR4, URZ, 0x3c, !UPT ;  /* 0x0000000407047292 */ /* 0x000fe2000f8e3c3f */
[----:B0-----:R-:W0:Y:S01]  /*0350*/  I2F.RP R6, R7 ;  /* 0x0000000700067306 */ /* 0x001e220000209400 */
[----:B------:R-:W-:Y:S01]  /*0360*/  SHF.R.S32.HI R66, RZ, 0x1f, R65 ;  /* 0x0000001fff427819 */ /* 0x000fe20000011441 */
[----:B------:R-:W-:Y:S01]  /*0370*/  CS2R R40, SRZ ;  /* 0x0000000000287805 */ /* 0x000fe2000001ff00 */
[----:B------:R-:W-:Y:S02]  /*0380*/  SHF.R.S32.HI R67, RZ, 0x1f, R64 ;  /* 0x0000001fff437819 */ /* 0x000fe40000011440 */
[----:B------:R-:W-:Y:S02]  /*0390*/  ISETP.LE.AND P2, PT, RZ, UR4, PT ;  /* 0x00000004ff007c0c */ /* 0x000fe4000bf43270 */
[----:B------:R-:W-:Y:S01]  /*03a0*/  SHF.R.S32.HI R10, RZ, 0x1f, R3 ;  /* 0x0000001fff0a7819 */ /* 0x000fe20000011403 */
[----:B0-----:R-:W0:Y:S02]  /*03b0*/  MUFU.RCP R6, R6 ;  /* 0x0000000600067308 */ /* 0x001e240000001000 */
[----:B01----:R-:W-:-:S06]  /*03c0*/  IADD3 R4, R6, 0xffffffe, RZ ;  /* 0x0ffffffe06047810 */ /* 0x003fcc0007ffe0ff */
[----:B------:R0:W1:Y:S02]  /*03d0*/  F2I.FTZ.U32.TRUNC.NTZ R5, R4 ;  /* 0x0000000400057305 */ /* 0x000064000021f000 */
[----:B0-----:R-:W-:Y:S02]  /*03e0*/  MOV R4, RZ ;  /* 0x000000ff00047202 */ /* 0x001fe40000000f00 */
[----:B-1----:R-:W-:-:S05]  /*03f0*/  IADD3 R8, RZ, -R5, RZ ;  /* 0x80000005ff087210 */ /* 0x002fca0007ffe0ff */
[----:B------:R-:W-:Y:S01]  /*0400*/  IMAD R9, R8, R7, RZ ;  /* 0x0000000708097224 */ /* 0x000fe200078e02ff */
[----:B------:R-:W-:-:S03]  /*0410*/  IABS R8, UR7 ;  /* 0x0000000700087c13 */ /* 0x000fc60008000000 */
[----:B------:R-:W-:-:S06]  /*0420*/  IMAD.HI.U32 R5, R5, R9, R4 ;  /* 0x0000000905057227 */ /* 0x000fcc00078e0004 */
[----:B------:R-:W-:-:S05]  /*0430*/  IMAD.HI.U32 R5, R5, R8, RZ ;  /* 0x0000000805057227 */ /* 0x000fca00078e00ff */
[----:B------:R-:W-:-:S05]  /*0440*/  IADD3 R6, -R5, RZ, RZ ;  /* 0x000000ff05067210 */ /* 0x000fca0007ffe1ff */
[----:B------:R-:W-:-:S05]  /*0450*/  IMAD R6, R7, R6, R8 ;  /* 0x0000000607067224 */ /* 0x000fca00078e0208 */
[----:B------:R-:W-:-:S13]  /*0460*/  ISETP.GT.U32.AND P3, PT, R7, R6, PT ;  /* 0x000000060700720c */ /* 0x000fda0003f64070 */
[-C--:B------:R-:W-:Y:S02]  /*0470*/  @!P3 IADD3 R6, R6, -R7.reuse, RZ ;  /* 0x800000070606b210 */ /* 0x080fe40007ffe0ff */
[----:B------:R-:W-:Y:S02]  /*0480*/  @!P3 IADD3 R5, R5, 0x1, RZ ;  /* 0x000000010505b810 */ /* 0x000fe40007ffe0ff */
[CC--:B------:R-:W-:Y:S02]  /*0490*/  ISETP.GE.U32.AND P0, PT, R6.reuse, R7.reuse, PT ;  /* 0x000000070600720c */ /* 0x0c0fe40003f06070 */
[----:B------:R-:W-:Y:S02]  /*04a0*/  ISETP.GT.U32.AND P4, PT, R7, R6, PT ;  /* 0x000000060700720c */ /* 0x000fe40003f84070 */
[----:B------:R-:W-:Y:S02]  /*04b0*/  IADD3 R7, R6, -R7, RZ ;  /* 0x8000000706077210 */ /* 0x000fe40007ffe0ff */
[----:B------:R-:W-:-:S02]  /*04c0*/  ISETP.GE.U32.AND P3, PT, R64, c[0x0][0x1e0], PT ;  /* 0x0000780040007a0c */ /* 0x000fc40003f66070 */
[----:B------:R-:W-:Y:S02]  /*04d0*/  SEL R6, R7, R6, !P4 ;  /* 0x0000000607067207 */ /* 0x000fe40006000000 */
[----:B------:R-:W-:Y:S02]  /*04e0*/  ISETP.NE.AND P4, PT, RZ, c[0x0][0x1f0], PT ;  /* 0x00007c00ff007a0c */ /* 0x000fe40003f85270 */
[----:B------:R-:W-:Y:S02]  /*04f0*/  LOP3.LUT R7, RZ, c[0x0][0x1f0], RZ, 0x33, !PT ;  /* 0x00007c00ff077a12 */ /* 0x000fe400078e33ff */
[----:B------:R-:W-:Y:S02]  /*0500*/  @!P5 IADD3 R6, -R6, RZ, RZ ;  /* 0x000000ff0606d210 */ /* 0x000fe40007ffe1ff */
[----:B------:R-:W-:Y:S02]  /*0510*/  @P0 IADD3 R5, R5, 0x1, RZ ;  /* 0x0000000105050810 */ /* 0x000fe40007ffe0ff */
[----:B------:R-:W-:-:S02]  /*0520*/  SEL R53, R7, R6, !P4 ;  /* 0x0000000607357207 */ /* 0x000fc40006000000 */
[----:B------:R-:W-:Y:S02]  /*0530*/  ISETP.GE.U32.AND P0, PT, R65, c[0x0][0x1e0], PT ;  /* 0x0000780041007a0c */ /* 0x000fe40003f06070 */
[----:B------:R-:W-:Y:S01]  /*0540*/  @!P2 IADD3 R5, -R5, RZ, RZ ;  /* 0x000000ff0505a210 */ /* 0x000fe20007ffe1ff */
[----:B------:R-:W-:Y:S01]  /*0550*/  IMAD R48, R53, 0x70, RZ ;  /* 0x0000007035307824 */ /* 0x000fe200078e02ff */
[----:B------:R-:W-:Y:S02]  /*0560*/  ISETP.GE.AND.EX P0, PT, R66, c[0x0][0x1e4], PT, P0 ;  /* 0x0000790042007a0c */ /* 0x000fe40003f06300 */
[----:B------:R-:W-:Y:S02]  /*0570*/  SEL R7, R7, R5, !P4 ;  /* 0x0000000507077207 */ /* 0x000fe40006000000 */
[----:B------:R-:W-:Y:S02]  /*0580*/  ISETP.GE.AND.EX P3, PT, R67, c[0x0][0x1e4], PT, P3 ;  /* 0x0000790043007a0c */ /* 0x000fe40003f66330 */
[----:B------:R-:W-:-:S02]  /*0590*/  SHF.R.S32.HI R5, RZ, 0x1f, R58 ;  /* 0x0000001fff057819 */ /* 0x000fc4000001143a */
[----:B------:R-:W-:Y:S02]  /*05a0*/  IADD3 R4, P4, R58, R48, RZ ;  /* 0x000000303a047210 */ /* 0x000fe40007f9e0ff */
[----:B------:R-:W-:Y:S02]  /*05b0*/  SHF.R.S32.HI R6, RZ, 0x1f, R7 ;  /* 0x0000001fff067819 */ /* 0x000fe40000011407 */
[C---:B------:R-:W-:Y:S02]  /*05c0*/  ISETP.GT.U32.OR P2, PT, R0.reuse, 0x1bf, P0 ;  /* 0x000001bf0000780c */ /* 0x040fe40000744470 */
[----:B------:R-:W-:Y:S01]  /*05d0*/  ISETP.GT.U32.OR P0, PT, R0, 0x1bf, P3 ;  /* 0x000001bf0000780c */ /* 0x000fe20001f04470 */
[----:B------:R-:W-:Y:S01]  /*05e0*/  IMAD R6, R6, c[0x0][0x1e8], RZ ;  /* 0x00007a0006067a24 */ /* 0x000fe200078e02ff */
[----:B------:R-:W-:-:S03]  /*05f0*/  LEA.HI.X.SX32 R5, R48, R5, 0x1, P4 ;  /* 0x0000000530057211 */ /* 0x000fc600020f0eff */
[C---:B------:R-:W-:Y:S02]  /*0600*/  IMAD R9, R7.reuse, c[0x0][0x1ec], R6 ;  /* 0x00007b0007097a24 */ /* 0x040fe400078e0206 */
[----:B------:R-:W-:-:S04]  /*0610*/  IMAD.WIDE.U32 R4, R7, c[0x0][0x1e8], R4 ;  /* 0x00007a0007047a25 */ /* 0x000fc800078e0004 */
[----:B------:R-:W-:Y:S01]  /*0620*/  @P1 IMAD R6, R10, c[0x0][0x1d8], RZ ;  /* 0x000076000a061a24 */ /* 0x000fe200078e02ff */
[----:B------:R-:W-:Y:S01]  /*0630*/  IADD3 R7, R5, R9, RZ ;  /* 0x0000000905077210 */ /* 0x000fe20007ffe0ff */
[----:B------:R-:W-:Y:S01]  /*0640*/  @!P2 IMAD R8, R66, c[0x0][0x1d8], RZ ;  /* 0x000076004208aa24 */ /* 0x000fe200078e02ff */
[-C--:B------:R-:W-:Y:S01]  /*0650*/  @!P0 MOV R10, R4.reuse ;  /* 0x00000004000a8202 */ /* 0x080fe20000000f00 */
[----:B------:R-:W-:Y:S01]  /*0660*/  @P1 IMAD R15, R3, c[0x0][0x1dc], R6 ;  /* 0x00007700030f1a24 */ /* 0x000fe200078e0206 */
[-C--:B------:R-:W-:Y:S01]  /*0670*/  @P1 MOV R6, R4.reuse ;  /* 0x0000000400061202 */ /* 0x080fe20000000f00 */
[----:B------:R-:W-:Y:S01]  /*0680*/  @!P0 IMAD R11, R67, c[0x0][0x1d8], RZ ;  /* 0x00007600430b8a24 */ /* 0x000fe200078e02ff */
[-C--:B------:R-:W-:Y:S01]  /*0690*/  @!P2 MOV R9, R7.reuse ;  /* 0x000000070009a202 */ /* 0x080fe20000000f00 */
[----:B------:R-:W-:Y:S01]  /*06a0*/  @!P2 IMAD R17, R65, c[0x0][0x1dc], R8 ;  /* 0x000077004111aa24 */ /* 0x000fe200078e0208 */
[----:B------:R-:W-:Y:S01]  /*06b0*/  @!P2 MOV R8, R4 ;  /* 0x000000040008a202 */ /* 0x000fe20000000f00 */
[----:B------:R-:W-:Y:S01]  /*06c0*/  @!P0 IMAD R19, R64, c[0x0][0x1dc], R11 ;  /* 0x0000770040138a24 */ /* 0x000fe200078e020b */
[----:B------:R-:W-:Y:S01]  /*06d0*/  @!P0 MOV R11, R7 ;  /* 0x00000007000b8202 */ /* 0x000fe20000000f00 */
[----:B------:R-:W-:-:S04]  /*06e0*/  @P1 IMAD.WIDE.U32 R12, R3, c[0x0][0x1d8], R6 ;  /* 0x00007600030c1a25 */ /* 0x000fc800078e0006 */
[----:B------:R-:W-:Y:S01]  /*06f0*/  @!P2 IMAD.WIDE.U32 R8, R65, c[0x0][0x1d8], R8 ;  /* 0x000076004108aa25 */ /* 0x000fe200078e0008 */
[----:B------:R-:W-:Y:S01]  /*0700*/  @P1 IADD3 R15, R13, R15, RZ ;  /* 0x0000000f0d0f1210 */ /* 0x000fe20007ffe0ff */
[----:B------:R-:W-:Y:S01]  /*0710*/  UMOV UR12, 0x8 ;  /* 0x00000008000c7882 */ /* 0x000fe20000000000 */
[----:B------:R-:W-:Y:S01]  /*0720*/  @P1 SHF.L.U32 R14, R12, 0x2, RZ ;  /* 0x000000020c0e1819 */ /* 0x000fe200000006ff */
[----:B------:R-:W-:Y:S01]  /*0730*/  @!P0 IMAD.WIDE.U32 R10, R64, c[0x0][0x1d8], R10 ;  /* 0x00007600400a8a25 */ /* 0x000fe200078e000a */
[----:B------:R-:W-:Y:S01]  /*0740*/  @!P2 IADD3 R13, R9, R17, RZ ;  /* 0x00000011090da210 */ /* 0x000fe20007ffe0ff */
[----:B------:R-:W-:Y:S01]  /*0750*/  ULDC.64 UR4, c[0x0][0x198] ;  /* 0x0000660000047ab9 */ /* 0x000fe20000000a00 */
[----:B------:R-:W-:Y:S01]  /*0760*/  @P1 SHF.L.U64.HI R15, R12, 0x2, R15 ;  /* 0x000000020c0f1819 */ /* 0x000fe2000001020f */
[----:B------:R-:W-:Y:S01]  /*0770*/  UIMAD.WIDE UR4, UR7, UR12, UR4 ;  /* 0x0000000c070472a5 */ /* 0x000fe2000f8e0204 */
[----:B------:R-:W-:Y:S02]  /*0780*/  @!P0 IADD3 R9, R11, R19, RZ ;  /* 0x000000130b098210 */ /* 0x000fe40007ffe0ff */
[----:B------:R-:W-:-:S02]  /*0790*/  @!P2 SHF.L.U32 R12, R8, 0x2, RZ ;  /* 0x00000002080ca819 */ /* 0x000fc400000006ff */
[C---:B------:R-:W-:Y:S02]  /*07a0*/  @!P0 SHF.L.U32 R17, R10.reuse, 0x2, RZ ;  /* 0x000000020a118819 */ /* 0x040fe400000006ff */
[----:B------:R-:W-:Y:S02]  /*07b0*/  @!P0 SHF.L.U64.HI R20, R10, 0x2, R9 ;  /* 0x000000020a148819 */ /* 0x000fe40000010209 */
[----:B------:R-:W-:Y:S02]  /*07c0*/  @!P2 SHF.L.U64.HI R8, R8, 0x2, R13 ;  /* 0x000000020808a819 */ /* 0x000fe4000001020d */
[C---:B------:R-:W-:Y:S02]  /*07d0*/  @!P2 IADD3 R18, P3, R12.reuse, c[0x0][0x180], RZ ;  /* 0x000060000c12aa10 */ /* 0x040fe40007f7e0ff */
[----:B------:R-:W-:Y:S02]  /*07e0*/  @!P2 IADD3 R10, P4, R12, c[0x0][0x178], RZ ;  /* 0x00005e000c0aaa10 */ /* 0x000fe40007f9e0ff */
[----:B------:R-:W-:-:S02]  /*07f0*/  MOV R24, UR4 ;  /* 0x0000000400187c02 */ /* 0x000fc40008000f00 */
[----:B------:R-:W-:Y:S02]  /*0800*/  MOV R25, UR5 ;  /* 0x0000000500197c02 */ /* 0x000fe40008000f00 */
[C---:B------:R-:W-:Y:S02]  /*0810*/  @!P2 IADD3.X R19, R8.reuse, c[0x0][0x184], RZ, P3, !PT ;  /* 0x000061000813aa10 */ /* 0x040fe40001ffe4ff */
[----:B------:R-:W-:Y:S02]  /*0820*/  @!P2 IADD3.X R11, R8, c[0x0][0x17c], RZ, P4, !PT ;  /* 0x00005f00080baa10 */ /* 0x000fe400027fe4ff */
[----:B------:R-:W-:Y:S01]  /*0830*/  CS2R R8, SRZ ;  /* 0x0000000000087805 */ /* 0x000fe2000001ff00 */
[----:B------:R-:W2:Y:S01]  /*0840*/  LDG.E.64 R24, [R24.64] ;  /* 0x0000000e18187981 */ /* 0x000ea2000c1e1b00 */
[----:B------:R-:W-:-:S03]  /*0850*/  SHF.R.S32.HI R69, RZ, 0x1f, R63 ;  /* 0x0000001fff457819 */ /* 0x000fc6000001143f */
[----:B------:R0:W5:Y:S04]  /*0860*/  @!P2 LDG.E.64 R40, [R18.64] ;  /* 0x0000000e1228a981 */ /* 0x000168000c1e1b00 */
[----:B------:R1:W5:Y:S01]  /*0870*/  @!P2 LDG.E.64 R8, [R10.64] ;  /* 0x0000000e0a08a981 */ /* 0x000362000c1e1b00 */
[----:B------:R-:W-:Y:S02]  /*0880*/  ISETP.GE.U32.AND P2, PT, R63, c[0x0][0x1e0], PT ;  /* 0x000078003f007a0c */ /* 0x000fe40003f46070 */
[C---:B------:R-:W-:Y:S02]  /*0890*/  @P1 IADD3 R12, P3, R14.reuse, c[0x0][0x180], RZ ;  /* 0x000060000e0c1a10 */ /* 0x040fe40007f7e0ff */
[----:B------:R-:W-:Y:S02]  /*08a0*/  ISETP.GE.AND.EX P2, PT, R69, c[0x0][0x1e4], PT, P2 ;  /* 0x0000790045007a0c */ /* 0x000fe40003f46320 */
[----:B------:R-:W-:-:S02]  /*08b0*/  @P1 IADD3 R14, P5, R14, c[0x0][0x178], RZ ;  /* 0x00005e000e0e1a10 */ /* 0x000fc40007fbe0ff */
[----:B------:R-:W-:Y:S02]  /*08c0*/  ISETP.GT.U32.OR P2, PT, R0, 0x1bf, P2 ;  /* 0x000001bf0000780c */ /* 0x000fe40001744470 */
[C---:B------:R-:W-:Y:S02]  /*08d0*/  @P1 IADD3.X R13, R15.reuse, c[0x0][0x184], RZ, P3, !PT ;  /* 0x000061000f0d1a10 */ /* 0x040fe40001ffe4ff */
[----:B------:R-:W-:Y:S02]  /*08e0*/  @P1 IADD3.X R15, R15, c[0x0][0x17c], RZ, P5, !PT ;  /* 0x00005f000f0f1a10 */ /* 0x000fe40002ffe4ff */
[----:B------:R-:W-:Y:S02]  /*08f0*/  ISETP.GE.U32.AND P4, PT, R62, c[0x0][0x1e0], PT ;  /* 0x000078003e007a0c */ /* 0x000fe40003f86070 */
[----:B------:R-:W-:Y:S02]  /*0900*/  ISETP.GE.U32.AND P5, PT, R61, c[0x0][0x1e0], PT ;  /* 0x000078003d007a0c */ /* 0x000fe40003fa6070 */
[----:B0-----:R-:W-:-:S02]  /*0910*/  @!P0 IADD3 R18, P3, R17, c[0x0][0x178], RZ ;  /* 0x00005e0011128a10 */ /* 0x001fc40007f7e0ff */
[----:B------:R-:W-:Y:S01]  /*0920*/  SHF.R.S32.HI R23, RZ, 0x1f, R62 ;  /* 0x0000001fff177819 */ /* 0x000fe2000001143e */
[----:B-1----:R-:W-:Y:S01]  /*0930*/  @!P2 IMAD R10, R69, c[0x0][0x1d8], RZ ;  /* 0x00007600450aaa24 */ /* 0x002fe200078e02ff */
[----:B------:R-:W-:Y:S02]  /*0940*/  SHF.R.S32.HI R22, RZ, 0x1f, R61 ;  /* 0x0000001fff167819 */ /* 0x000fe4000001143d */
[----:B------:R-:W-:Y:S01]  /*0950*/  @!P0 IADD3.X R19, R20, c[0x0][0x17c], RZ, P3, !PT ;  /* 0x00005f0014138a10 */ /* 0x000fe20001ffe4ff */
[----:B------:R-:W-:Y:S01]  /*0960*/  @!P2 IMAD R11, R63, c[0x0][0x1dc], R10 ;  /* 0x000077003f0baa24 */ /* 0x000fe200078e020a */
[----:B------:R-:W-:Y:S02]  /*0970*/  ISETP.GE.AND.EX P4, PT, R23, c[0x0][0x1e4], PT, P4 ;  /* 0x0000790017007a0c */ /* 0x000fe40003f86340 */
[----:B------:R-:W-:Y:S02]  /*0980*/  ISETP.GE.AND.EX P5, PT, R22, c[0x0][0x1e4], PT, P5 ;  /* 0x0000790016007a0c */ /* 0x000fe40003fa6350 */
[----:B------:R-:W-:-:S02]  /*0990*/  ISETP.GE.U32.AND P3, PT, R59, c[0x0][0x1e0], PT ;  /* 0x000078003b007a0c */ /* 0x000fc40003f66070 */
[----:B------:R-:W-:Y:S02]  /*09a0*/  SHF.R.S32.HI R68, RZ, 0x1f, R59 ;  /* 0x0000001fff447819 */ /* 0x000fe4000001143b */
[----:B------:R-:W-:Y:S02]  /*09b0*/  @!P2 MOV R30, R4 ;  /* 0x00000004001ea202 */ /* 0x000fe40000000f00 */
[----:B------:R-:W-:Y:S02]  /*09c0*/  @!P2 MOV R31, R7 ;  /* 0x00000007001fa202 */ /* 0x000fe40000000f00 */
[C---:B------:R-:W-:Y:S02]  /*09d0*/  ISETP.GT.U32.OR P4, PT, R0.reuse, 0x1bf, P4 ;  /* 0x000001bf0000780c */ /* 0x040fe40002784470 */
[----:B------:R-:W-:Y:S01]  /*09e0*/  ISETP.GT.U32.OR P5, PT, R0, 0x1bf, P5 ;  /* 0x000001bf0000780c */ /* 0x000fe20002fa4470 */
[----:B------:R-:W-:Y:S01]  /*09f0*/  @!P2 IMAD.WIDE.U32 R30, R63, c[0x0][0x1d8], R30 ;  /* 0x000076003f1eaa25 */ /* 0x000fe200078e001e */
[----:B------:R-:W-:-:S02]  /*0a00*/  ISETP.GE.AND.EX P3, PT, R68, c[0x0][0x1e4], PT, P3 ;  /* 0x0000790044007a0c */ /* 0x000fc40003f66330 */
[----:B------:R-:W-:Y:S02]  /*0a10*/  @!P0 IADD3 R16, P6, R17, c[0x0][0x180], RZ ;  /* 0x0000600011108a10 */ /* 0x000fe40007fde0ff */
[----:B------:R-:W-:Y:S02]  /*0a20*/  ISETP.GT.U32.OR P3, PT, R0, 0x1bf, P3 ;  /* 0x000001bf0000780c */ /* 0x000fe40001f64470 */
[----:B------:R-:W-:Y:S02]  /*0a30*/  @!P0 IADD3.X R17, R20, c[0x0][0x184], RZ, P6, !PT ;  /* 0x0000610014118a10 */ /* 0x000fe400037fe4ff */
[----:B------:R-:W-:Y:S02]  /*0a40*/  @!P2 IADD3 R11, R31, R11, RZ ;  /* 0x0000000b1f0ba210 */ /* 0x000fe40007ffe0ff */
[----:B------:R-:W-:Y:S02]  /*0a50*/  ISETP.GE.U32.AND P6, PT, R60, c[0x0][0x1e0], PT ;  /* 0x000078003c007a0c */ /* 0x000fe40003fc6070 */
[----:B------:R-:W-:-:S02]  /*0a60*/  SHF.R.S32.HI R21, RZ, 0x1f, R60 ;  /* 0x0000001fff157819 */ /* 0x000fc4000001143c */
[----:B------:R-:W-:Y:S01]  /*0a70*/  @!P2 SHF.L.U32 R31, R30, 0x2, RZ ;  /* 0x000000021e1fa819 */ /* 0x000fe200000006ff */
[----:B------:R-:W-:Y:S01]  /*0a80*/  @!P5 IMAD R10, R22, c[0x0][0x1d8], RZ ;  /* 0x00007600160ada24 */ /* 0x000fe200078e02ff */
[----:B------:R-:W-:Y:S01]  /*0a90*/  @!P2 SHF.L.U64.HI R30, R30, 0x2, R11 ;  /* 0x000000021e1ea819 */ /* 0x000fe2000001020b */
[----:B------:R-:W-:Y:S01]  /*0aa0*/  @!P4 IMAD R11, R23, c[0x0][0x1d8], RZ ;  /* 0x00007600170bca24 */ /* 0x000fe200078e02ff */
[----:B------:R-:W-:Y:S01]  /*0ab0*/  ISETP.GE.AND.EX P6, PT, R21, c[0x0][0x1e4], PT, P6 ;  /* 0x0000790015007a0c */ /* 0x000fe20003fc6360 */
[----:B------:R-:W-:Y:S01]  /*0ac0*/  @!P5 IMAD R35, R61, c[0x0][0x1dc], R10 ;  /* 0x000077003d23da24 */ /* 0x000fe200078e020a */
[----:B------:R-:W-:Y:S01]  /*0ad0*/  @!P3 MOV R10, R4 ;  /* 0x00000004000ab202 */ /* 0x000fe20000000f00 */
[----:B------:R-:W-:Y:S01]  /*0ae0*/  @!P4 IMAD R23, R62, c[0x0][0x1dc], R11 ;  /* 0x000077003e17ca24 */ /* 0x000fe200078e020b */
[----:B------:R-:W-:Y:S01]  /*0af0*/  ISETP.GT.U32.OR P6, PT, R0, 0x1bf, P6 ;  /* 0x000001bf0000780c */ /* 0x000fe200037c4470 */
[----:B------:R-:W-:Y:S01]  /*0b00*/  @!P3 IMAD R20, R68, c[0x0][0x1d8], RZ ;  /* 0x000076004414ba24 */ /* 0x000fe200078e02ff */
[----:B------:R-:W-:-:S03]  /*0b10*/  @!P3 MOV R11, R7 ;  /* 0x00000007000bb202 */ /* 0x000fc60000000f00 */
[C---:B------:R-:W-:Y:S02]  /*0b20*/  @!P3 IMAD R33, R59.reuse, c[0x0][0x1dc], R20 ;  /* 0x000077003b21ba24 */ /* 0x040fe400078e0214 */
[----:B------:R-:W-:-:S05]  /*0b30*/  @!P3 IMAD.WIDE.U32 R10, R59, c[0x0][0x1d8], R10 ;  /* 0x000076003b0aba25 */ /* 0x000fca00078e000a */
[----:B------:R-:W-:Y:S01]  /*0b40*/  @!P3 IADD3 R33, R11, R33, RZ ;  /* 0x000000210b21b210 */ /* 0x000fe20007ffe0ff */
[----:B------:R-:W-:Y:S01]  /*0b50*/  @!P6 IMAD R21, R21, c[0x0][0x1d8], RZ ;  /* 0x000076001515ea24 */ /* 0x000fe200078e02ff */
[C---:B------:R-:W-:Y:S01]  /*0b60*/  @!P3 SHF.L.U32 R46, R10.reuse, 0x2, RZ ;  /* 0x000000020a2eb819 */ /* 0x040fe200000006ff */
[----:B------:R-:W-:Y:S01]  /*0b70*/  CS2R R38, SRZ ;  /* 0x0000000000267805 */ /* 0x000fe2000001ff00 */
[----:B------:R-:W-:Y:S01]  /*0b80*/  @!P3 SHF.L.U64.HI R47, R10, 0x2, R33 ;  /* 0x000000020a2fb819 */ /* 0x000fe20000010221 */
[----:B------:R-:W-:Y:S01]  /*0b90*/  @!P6 IMAD R45, R60, c[0x0][0x1dc], R21 ;  /* 0x000077003c2dea24 */ /* 0x000fe200078e0215 */
[-C--:B------:R-:W-:Y:S01]  /*0ba0*/  @!P4 MOV R26, R4.reuse ;  /* 0x00000004001ac202 */ /* 0x080fe20000000f00 */
[----:B------:R-:W-:Y:S01]  /*0bb0*/  CS2R R10, SRZ ;  /* 0x00000000000a7805 */ /* 0x000fe2000001ff00 */
[----:B------:R-:W-:Y:S01]  /*0bc0*/  @!P4 MOV R27, R7 ;  /* 0x00000007001bc202 */ /* 0x000fe20000000f00 */
[----:B------:R0:W5:Y:S01]  /*0bd0*/  @!P0 LDG.E.64 R38, [R16.64] ;  /* 0x0000000e10268981 */ /* 0x000162000c1e1b00 */
[----:B------:R-:W-:-:S02]  /*0be0*/  @!P5 MOV R28, R4 ;  /* 0x00000004001cd202 */ /* 0x000fc40000000f00 */
[-C--:B------:R-:W-:Y:S02]  /*0bf0*/  @!P5 MOV R29, R7.reuse ;  /* 0x00000007001dd202 */ /* 0x080fe40000000f00 */
[----:B------:R-:W-:Y:S02]  /*0c00*/  @!P6 MOV R20, R4 ;  /* 0x000000040014e202 */ /* 0x000fe40000000f00 */
[----:B------:R-:W-:Y:S01]  /*0c10*/  @!P6 MOV R21, R7 ;  /* 0x000000070015e202 */ /* 0x000fe20000000f00 */
[----:B------:R-:W-:Y:S01]  /*0c20*/  @!P4 IMAD.WIDE.U32 R26, R62, c[0x0][0x1d8], R26 ;  /* 0x000076003e1aca25 */ /* 0x000fe200078e001a */
[----:B------:R1:W5:Y:S01]  /*0c30*/  @!P0 LDG.E.64 R10, [R18.64] ;  /* 0x0000000e120a8981 */ /* 0x000362000c1e1b00 */
[----:B0-----:R-:W-:Y:S02]  /*0c40*/  @!P2 IADD3 R16, P0, R31, c[0x0][0x180], RZ ;  /* 0x000060001f10aa10 */ /* 0x001fe40007f1e0ff */
[----:B------:R-:W-:Y:S01]  /*0c50*/  @!P5 IMAD.WIDE.U32 R28, R61, c[0x0][0x1d8], R28 ;  /* 0x000076003d1cda25 */ /* 0x000fe200078e001c */
[----:B------:R-:W-:-:S03]  /*0c60*/  @!P4 IADD3 R23, R27, R23, RZ ;  /* 0x000000171b17c210 */ /* 0x000fc60007ffe0ff */
[----:B------:R-:W-:Y:S01]  /*0c70*/  @!P6 IMAD.WIDE.U32 R20, R60, c[0x0][0x1d8], R20 ;  /* 0x000076003c14ea25 */ /* 0x000fe200078e0014 */
[----:B------:R-:W-:Y:S01]  /*0c80*/  @!P5 IADD3 R27, R29, R35, RZ ;  /* 0x000000231d1bd210 */ /* 0x000fe20007ffe0ff */
[----:B------:R-:W-:Y:S01]  /*0c90*/  CS2R R42, SRZ ;  /* 0x00000000002a7805 */ /* 0x000fe2000001ff00 */
[----:B------:R-:W-:Y:S02]  /*0ca0*/  @!P2 IADD3.X R17, R30, c[0x0][0x184], RZ, P0, !PT ;  /* 0x000061001e11aa10 */ /* 0x000fe400007fe4ff */
[----:B------:R-:W-:Y:S02]  /*0cb0*/  @!P6 IADD3 R45, R21, R45, RZ ;  /* 0x0000002d152de210 */ /* 0x000fe40007ffe0ff */
[----:B-1----:R-:W-:Y:S01]  /*0cc0*/  @!P2 IADD3 R18, P0, R31, c[0x0][0x178], RZ ;  /* 0x00005e001f12aa10 */ /* 0x002fe20007f1e0ff */
[----:B------:R0:W5:Y:S01]  /*0cd0*/  @P1 LDG.E.64 R42, [R12.64] ;  /* 0x0000000e0c2a1981 */ /* 0x000162000c1e1b00 */
[C---:B------:R-:W-:Y:S02]  /*0ce0*/  @!P4 SHF.L.U32 R22, R26.reuse, 0x2, RZ ;  /* 0x000000021a16c819 */ /* 0x040fe400000006ff */
[----:B------:R-:W-:-:S02]  /*0cf0*/  @!P4 SHF.L.U64.HI R23, R26, 0x2, R23 ;  /* 0x000000021a17c819 */ /* 0x000fc40000010217 */
[C---:B------:R-:W-:Y:S02]  /*0d00*/  @!P5 SHF.L.U32 R26, R28.reuse, 0x2, RZ ;  /* 0x000000021c1ad819 */ /* 0x040fe400000006ff */
[----:B------:R-:W-:Y:S02]  /*0d10*/  @!P5 SHF.L.U64.HI R27, R28, 0x2, R27 ;  /* 0x000000021c1bd819 */ /* 0x000fe4000001021b */
[C---:B------:R-:W-:Y:S02]  /*0d20*/  @!P6 SHF.L.U32 R28, R20.reuse, 0x2, RZ ;  /* 0x00000002141ce819 */ /* 0x040fe400000006ff */
[----:B------:R-:W-:Y:S02]  /*0d30*/  @!P6 SHF.L.U64.HI R45, R20, 0x2, R45 ;  /* 0x00000002142de819 */ /* 0x000fe4000001022d */
[----:B------:R-:W-:Y:S01]  /*0d40*/  @!P2 IADD3.X R19, R30, c[0x0][0x17c], RZ, P0, !PT ;  /* 0x00005f001e13aa10 */ /* 0x000fe200007fe4ff */
[----:B0-----:R-:W-:Y:S01]  /*0d50*/  CS2R R12, SRZ ;  /* 0x00000000000c7805 */ /* 0x001fe2000001ff00 */
[----:B------:R-:W-:Y:S01]  /*0d60*/  @!P4 IADD3 R20, P0, R22, c[0x0][0x180], RZ ;  /* 0x000060001614ca10 */ /* 0x000fe20007f1e0ff */
[----:B------:R-:W-:-:S03]  /*0d70*/  CS2R R36, SRZ ;  /* 0x0000000000247805 */ /* 0x000fc6000001ff00 */
[C---:B------:R-:W-:Y:S01]  /*0d80*/  @!P4 IADD3.X R21, R23.reuse, c[0x0][0x184], RZ, P0, !PT ;  /* 0x000061001715ca10 */ /* 0x040fe200007fe4ff */
[----:B------:R0:W5:Y:S01]  /*0d90*/  @P1 LDG.E.64 R12, [R14.64] ;  /* 0x0000000e0e0c1981 */ /* 0x000162000c1e1b00 */
[----:B------:R-:W-:Y:S01]  /*0da0*/  @!P4 IADD3 R22, P0, R22, c[0x0][0x178], RZ ;  /* 0x00005e001616ca10 */ /* 0x000fe20007f1e0ff */
[----:B------:R-:W-:Y:S02]  /*0db0*/  CS2R R34, SRZ ;  /* 0x0000000000227805 */ /* 0x000fe4000001ff00 */
[----:B------:R1:W5:Y:S01]  /*0dc0*/  @!P2 LDG.E.64 R36, [R16.64] ;  /* 0x0000000e1024a981 */ /* 0x000362000c1e1b00 */
[----:B------:R-:W-:-:S03]  /*0dd0*/  @!P4 IADD3.X R23, R23, c[0x0][0x17c], RZ, P0, !PT ;  /* 0x00005f001717ca10 */ /* 0x000fc600007fe4ff */
[----:B------:R3:W5:Y:S01]  /*0de0*/  @!P4 LDG.E.64 R34, [R20.64] ;  /* 0x0000000e1422c981 */ /* 0x000762000c1e1b00 */
[----:B0-----:R-:W-:Y:S01]  /*0df0*/  CS2R R14, SRZ ;  /* 0x00000000000e7805 */ /* 0x001fe2000001ff00 */
[----:B-1----:R-:W-:-:S05]  /*0e00*/  CS2R R16, SRZ ;  /* 0x0000000000107805 */ /* 0x002fca000001ff00 */
[----:B------:R0:W5:Y:S01]  /*0e10*/  @!P2 LDG.E.64 R14, [R18.64] ;  /* 0x0000000e120ea981 */ /* 0x000162000c1e1b00 */
[----:B---3--:R-:W-:-:S03]  /*0e20*/  @!P5 IADD3 R20, P0, R26, c[0x0][0x180], RZ ;  /* 0x000060001a14da10 */ /* 0x008fc60007f1e0ff */
[----:B------:R1:W5:Y:S01]  /*0e30*/  @!P4 LDG.E.64 R16, [R22.64] ;  /* 0x0000000e1610c981 */ /* 0x000362000c1e1b00 */
[----:B------:R-:W-:Y:S01]  /*0e40*/  CS2R R30, SRZ ;  /* 0x00000000001e7805 */ /* 0x000fe2000001ff00 */
[C---:B------:R-:W-:Y:S02]  /*0e50*/  @!P5 IADD3.X R21, R27.reuse, c[0x0][0x184], RZ, P0, !PT ;  /* 0x000061001b15da10 */ /* 0x040fe400007fe4ff */
[----:B-1----:R-:W-:Y:S02]  /*0e60*/  @!P5 IADD3 R22, P2, R26, c[0x0][0x178], RZ ;  /* 0x00005e001a16da10 */ /* 0x002fe40007f5e0ff */
[----:B------:R-:W-:Y:S02]  /*0e70*/  @!P6 IADD3 R26, P4, R28, c[0x0][0x180], RZ ;  /* 0x000060001c1aea10 */ /* 0x000fe40007f9e0ff */
[----:B------:R-:W-:Y:S02]  /*0e80*/  @!P5 IADD3.X R23, R27, c[0x0][0x17c], RZ, P2, !PT ;  /* 0x00005f001b17da10 */ /* 0x000fe400017fe4ff */
[----:B------:R-:W-:Y:S01]  /*0e90*/  @!P6 IADD3.X R27, R45, c[0x0][0x184], RZ, P4, !PT ;  /* 0x000061002d1bea10 */ /* 0x000fe200027fe4ff */
[----:B0-----:R-:W-:Y:S01]  /*0ea0*/  CS2R R18, SRZ ;  /* 0x0000000000127805 */ /* 0x001fe2000001ff00 */
[----:B------:R-:W-:-:S03]  /*0eb0*/  @!P3 IADD3 R44, P2, R46, c[0x0][0x180], RZ ;  /* 0x000060002e2cba10 */ /* 0x000fc60007f5e0ff */
[----:B------:R0:W5:Y:S01]  /*0ec0*/  @!P6 LDG.E.64 R30, [R26.64] ;  /* 0x0000000e1a1ee981 */ /* 0x000162000c1e1b00 */
[----:B------:R-:W-:-:S03]  /*0ed0*/  @!P3 IADD3 R46, P4, R46, c[0x0][0x178], RZ ;  /* 0x00005e002e2eba10 */ /* 0x000fc60007f9e0ff */
[----:B------:R1:W5:Y:S01]  /*0ee0*/  @!P5 LDG.E.64 R18, [R22.64] ;  /* 0x0000000e1612d981 */ /* 0x000362000c1e1b00 */
[----:B0-----:R-:W-:Y:S02]  /*0ef0*/  @!P6 IADD3 R26, P0, R28, c[0x0][0x178], RZ ;  /* 0x00005e001c1aea10 */ /* 0x001fe40007f1e0ff */
[----:B------:R-:W-:Y:S02]  /*0f00*/  CS2R R28, SRZ ;  /* 0x00000000001c7805 */ /* 0x000fe4000001ff00 */
[----:B------:R-:W-:Y:S01]  /*0f10*/  @!P6 IADD3.X R27, R45, c[0x0][0x17c], RZ, P0, !PT ;  /* 0x00005f002d1bea10 */ /* 0x000fe200007fe4ff */
[----:B-1----:R-:W-:Y:S01]  /*0f20*/  CS2R R22, SRZ ;  /* 0x0000000000167805 */ /* 0x002fe2000001ff00 */
[C---:B------:R-:W-:Y:S02]  /*0f30*/  @!P3 IADD3.X R45, R47.reuse, c[0x0][0x184], RZ, P2, !PT ;  /* 0x000061002f2dba10 */ /* 0x040fe400017fe4ff */
[----:B------:R-:W-:-:S03]  /*0f40*/  @!P3 IADD3.X R47, R47, c[0x0][0x17c], RZ, P4, !PT ;  /* 0x00005f002f2fba10 */ /* 0x000fc600027fe4ff */
[----:B------:R0:W5:Y:S04]  /*0f50*/  @!P3 LDG.E.64 R28, [R44.64] ;  /* 0x0000000e2c1cb981 */ /* 0x000168000c1e1b00 */
[----:B------:R0:W5:Y:S01]  /*0f60*/  @!P3 LDG.E.64 R22, [R46.64] ;  /* 0x0000000e2e16b981 */ /* 0x000162000c1e1b00 */
[----:B--2---:R-:W1:Y:S02]  /*0f70*/  R2UR UR5, R24 ;  /* 0x00000000180573c2 */ /* 0x004e6400000e0000 */
[----:B-1----:R-:W-:-:S05]  /*0f80*/  MOV R50, UR5 ;  /* 0x0000000500327c02 */ /* 0x002fca0008000f00 */
[----:B------:R-:W-:-:S05]  /*0f90*/  FFMA.FTZ R25, -R50, UR5, R25 ;  /* 0x0000000532197c23 */ /* 0x000fca0008010119 */
[----:B------:R-:W-:-:S13]  /*0fa0*/  FSETP.GTU.FTZ.AND P0, PT, R25, RZ, PT ;  /* 0x000000ff1900720b */ /* 0x000fda0003f1c000 */
[----:B------:R-:W-:Y:S01]  /*0fb0*/  VOTEU.ANY UP0, P0 ;  /* 0x00000000003f7886 */ /* 0x000fe20000000100 */
[----:B------:R-:W-:-:S13]  /*0fc0*/  PLOP3.LUT P0, PT, PT, PT, UP0, 0x80, 0x0 ;  /* 0x000000000000781c */ /* 0x000fda0003f0f008 */
[----:B------:R-:W-:-:S06]  /*0fd0*/  @P0 FADD.FTZ R49, R25, c[0x0][0x1a0] ;  /* 0x0000680019310621 */ /* 0x000fcc0000010000 */
[----:B------:R-:W1:Y:S01]  /*0fe0*/  @P0 MUFU.RSQ R49, R49 ;  /* 0x0000003100310308 */ /* 0x000e620000001400 */
[----:B------:R-:W-:Y:S01]  /*0ff0*/  CS2R R32, SRZ ;  /* 0x0000000000207805 */ /* 0x000fe2000001ff00 */
[----:B------:R-:W-:-:S05]  /*1000*/  UMOV UR12, 0x3f800000 ;  /* 0x3f800000000c7882 */ /* 0x000fca0000000000 */
[----:B------:R2:W5:Y:S01]  /*1010*/  @!P5 LDG.E.64 R32, [R20.64] ;  /* 0x0000000e1420d981 */ /* 0x000562000c1e1b00 */
[----:B-1----:R-:W1:Y:S01]  /*1020*/  @P0 R2UR UR4, R49 ;  /* 0x00000000310403c2 */ /* 0x002e6200000e0000 */
[----:B------:R-:W-:Y:S01]  /*1030*/  ISETP.GT.U32.AND P0, PT, R0, 0x1bf, PT ;  /* 0x000001bf0000780c */ /* 0x000fe20003f04070 */
[----:B--2---:R-:W-:Y:S01]  /*1040*/  CS2R R20, SRZ ;  /* 0x0000000000147805 */ /* 0x004fe2000001ff00 */
[----:B------:R-:W-:Y:S01]  /*1050*/  BSSY B0, `(.L_x_2372) ;  /* 0x0000010000007945 */ /* 0x000fe20003800000 */
[----:B------:R-:W-:Y:S01]  /*1060*/  ISETP.NE.AND P5, PT, RZ, UR16, PT ;  /* 0x00000010ff007c0c */ /* 0x000fe2000bfa5270 */
[----:B------:R-:W-:-:S03]  /*1070*/  CS2R R24, SRZ ;  /* 0x0000000000187805 */ /* 0x000fc6000001ff00 */
[----:B------:R2:W5:Y:S02]  /*1080*/  @!P6 LDG.E.64 R20, [R26.64] ;  /* 0x0000000e1a14e981 */ /* 0x000564000c1e1b00 */
[----:B--2---:R-:W-:Y:S01]  /*1090*/  CS2R R26, SRZ ;  /* 0x00000000001a7805 */ /* 0x004fe2000001ff00 */
[----:B-1----:R-:W-:-:S03]  /*10a0*/  @UP0 UMOV UR12, UR4 ;  /* 0x00000004000c0c82 */ /* 0x002fc60008000000 */
[----:B------:R-:W-:Y:S05]  /*10b0*/  @P0 BRA `(.L_x_2373) ;  /* 0x0000009000000947 */ /* 0x000fea0003800000 */
[----:B0-----:R-:W-:Y:S01]  /*10c0*/  ISETP.NE.AND P0, PT, RZ, UR16, PT ;  /* 0x00000010ff007c0c */ /* 0x001fe2000bf05270 */
[----:B------:R-:W-:Y:S01]  /*10d0*/  HFMA2.MMA R26, -RZ, RZ, 0, 2.384185791015625e-07 ;  /* 0x00000004ff1a7435 */ /* 0x000fe200000001ff */
[----:B------:R-:W-:-:S04]  /*10e0*/  IADD3 R45, R58, R48, RZ ;  /* 0x000000303a2d7210 */ /* 0x000fc80007ffe0ff */
[----:B------:R-:W-:-:S05]  /*10f0*/  SHF.R.S32.HI R46, RZ, 0x1f, R45 ;  /* 0x0000001fff2e7819 */ /* 0x000fca000001142d */
[C---:B------:R-:W-:Y:S02]  /*1100*/  IMAD.WIDE R26, R45.reuse, R26, c[0x0][0x188] ;  /* 0x000062002d1a7625 */ /* 0x040fe400078e021a */
[----:B------:R-:W-:-:S04]  /*1110*/  @P0 LEA R44, P2, R45, c[0x0][0x190], 0x2 ;  /* 0x000064002d2c0a11 */ /* 0x000fc800078410ff */
[----:B------:R-:W-:Y:S01]  /*1120*/  @P0 LEA.HI.X R45, R45, c[0x0][0x194], R46, 0x2, P2 ;  /* 0x000065002d2d0a11 */ /* 0x000fe200010f142e */
[----:B------:R-:W5:Y:S04]  /*1130*/  LDG.E.64 R26, [R26.64] ;  /* 0x0000000e1a1a7981 */ /* 0x000f68000c1e1b00 */
[----:B------:R0:W5:Y:S04]  /*1140*/  @P0 LDG.E.64 R24, [R44.64] ;  /* 0x0000000e2c180981 */ /* 0x000168000c1e1b00 */
.L_x_2373:
[----:B0-----:R-:W-:Y:S05]  /*1150*/  BSYNC B0 ;  /* 0x0000000000007941 */ /* 0x001fea0003800000 */
.L_x_2372:
[----:B-----5:R-:W-:Y:S01]  /*1160*/  FADD.FTZ R54, R42, -UR5 ;  /* 0x800000052a367e21 */ /* 0x020fe20008010000 */
[----:B------:R-:W-:Y:S01]  /*1170*/  MOV R42, R13 ;  /* 0x0000000d002a7202 */ /* 0x000fe20000000f00 */
[----:B------:R-:W-:Y:S01]  /*1180*/  FADD.FTZ R52, R43, -UR5 ;  /* 0x800000052b347e21 */ /* 0x000fe20008010000 */
[----:B------:R-:W-:Y:S01]  /*1190*/  MOV R43, R12 ;  /* 0x0000000c002b7202 */ /* 0x000fe20000000f00 */
        /* <DEDUP_REMOVED lines=13> */
[----:B0-----:R-:W-:-:S04]  /*1270*/  FADD.FTZ R45, -R44, 1 ;  /* 0x3f8000002c2d7421 */ /* 0x001fc80000010100 */
[----:B------:R-:W-:Y:S02]  /*1280*/  FFMA.FTZ R45, R42, R45, 1 ;  /* 0x3f8000002a2d7423 */ /* 0x000fe4000001002d */
[----:B------:R-:W-:Y:S02]  /*1290*/  FMUL.FTZ R42, R13, R44 ;  /* 0x0000002c0d2a7220 */ /* 0x000fe40000410000 */
[----:B-1----:R-:W-:Y:S02]  /*12a0*/  FADD.FTZ R46, -R47, 1 ;  /* 0x3f8000002f2e7421 */ /* 0x002fe40000010100 */
[----:B------:R-:W-:Y:S02]  /*12b0*/  FMUL.FTZ R47, R12, R47 ;  /* 0x0000002f0c2f7220 */ /* 0x000fe40000410000 */
[----:B------:R-:W-:Y:S02]  /*12c0*/  FFMA.FTZ R46, R43, R46, 1 ;  /* 0x3f8000002b2e7423 */ /* 0x000fe4000001002e */
[----:B------:R-:W-:-:S02]  /*12d0*/  FMUL.FTZ R42, R42, R45 ;  /* 0x0000002d2a2a7220 */ /* 0x000fc40000410000 */
[----:B------:R-:W-:-:S04]  /*12e0*/  FMUL.FTZ R43, R47, R46 ;  /* 0x0000002e2f2b7220 */ /* 0x000fc80000410000 */
.L_x_2374:
[----:B------:R-:W-:Y:S02]  /*12f0*/  FMUL.FTZ R47, R43, R26 ;  /* 0x0000001a2b2f7220 */ /* 0x000fe40000410000 */
[----:B------:R-:W-:Y:S02]  /*1300*/  FMUL.FTZ R45, R42, R27 ;  /* 0x0000001b2a2d7220 */ /* 0x000fe40000410000 */
[----:B------:R-:W-:Y:S02]  /*1310*/  FFMA.FTZ R46, R54, R47, RZ ;  /* 0x0000002f362e7223 */ /* 0x000fe400000100ff */
[----:B------:R-:W-:Y:S02]  /*1320*/  FADD.FTZ R44, RZ, R47 ;  /* 0x0000002fff2c7221 */ /* 0x000fe40000010000 */
[----:B------:R-:W-:Y:S02]  /*1330*/  FADD.FTZ R40, R40, -UR5 ;  /* 0x8000000528287e21 */ /* 0x000fe40008010000 */
[----:B------:R-:W-:Y:S01]  /*1340*/  FADD.FTZ R50, R41, -UR5 ;  /* 0x8000000529327e21 */ /* 0x000fe20008010000 */
[----:B------:R-:W-:Y:S01]  /*1350*/  MOV R41, R8 ;  /* 0x0000000800297202 */ /* 0x000fe20000000f00 */
[----:B------:R-:W-:-:S02]  /*1360*/  FFMA.FTZ R46, R52, R45, R46 ;  /* 0x0000002d342e7223 */ /* 0x000fc4000001002e */
[----:B------:R-:W-:Y:S01]  /*1370*/  FADD.FTZ R44, R45, R44 ;  /* 0x0000002c2d2c7221 */ /* 0x000fe20000010000 */
[----:B------:R-:W-:Y:S01]  /*1380*/  MOV R45, R9 ;  /* 0x00000009002d7202 */ /* 0x000fe20000000f00 */
[----:B------:R-:W-:Y:S02]  /*1390*/  FMUL.FTZ R51, R40, UR12 ;  /* 0x0000000c28337c20 */ /* 0x000fe40008410000 */
[----:B------:R-:W-:Y:S01]  /*13a0*/  FMUL.FTZ R50, R50, UR12 ;  /* 0x0000000c32327c20 */ /* 0x000fe20008410000 */
[----:B------:R-:W-:Y:S05]  /*13b0*/  @!P5 BRA `(.L_x_2375) ;  /* 0x000001200000d947 */ /* 0x000fea0003800000 */
[----:B------:R-:W-:Y:S02]  /*13c0*/  FFMA.FTZ R47, R51, R26, R24 ;  /* 0x0000001a332f7223 */ /* 0x000fe40000010018 */
[----:B------:R-:W-:Y:S02]  /*13d0*/  FFMA.FTZ R45, R50, R27, R25 ;  /* 0x0000001b322d7223 */ /* 0x000fe40000010019 */
[----:B------:R-:W-:Y:S02]  /*13e0*/  FMUL.FTZ R49, R47, -1.4426950216293334961 ;  /* 0xbfb8aa3b2f317820 */ /* 0x000fe40000410000 */
[----:B------:R-:W-:-:S02]  /*13f0*/  FMUL.FTZ R41, R45, -1.4426950216293334961 ;  /* 0xbfb8aa3b2d297820 */ /* 0x000fc40000410000 */
        /* <DEDUP_REMOVED lines=9> */
[----:B-1----:R-:W-:-:S04]  /*1490*/  FADD.FTZ R48, -R41, 1 ;  /* 0x3f80000029307421 */ /* 0x002fc80000010100 */
[----:B------:R-:W-:Y:S02]  /*14a0*/  FFMA.FTZ R45, R45, R48, 1 ;  /* 0x3f8000002d2d7423 */ /* 0x000fe40000010030 */
[----:B------:R-:W-:Y:S02]  /*14b0*/  FMUL.FTZ R48, R9, R41 ;  /* 0x0000002909307220 */ /* 0x000fe40000410000 */
[----:B------:R-:W-:Y:S02]  /*14c0*/  FMUL.FTZ R41, R40, R47 ;  /* 0x0000002f28297220 */ /* 0x000fe40000410000 */
[----:B------:R-:W-:Y:S02]  /*14d0*/  FMUL.FTZ R45, R48, R45 ;  /* 0x0000002d302d7220 */ /* 0x000fe40000410000 */
.L_x_2375:
[----:B------:R-:W-:Y:S02]  /*14e0*/  FFMA.FTZ R40, R54, R43, RZ ;  /* 0x0000002b36287223 */ /* 0x000fe400000100ff */
[----:B------:R-:W-:Y:S02]  /*14f0*/  FADD.FTZ R47, RZ, R43 ;  /* 0x0000002bff2f7221 */ /* 0x000fe40000010000 */
[----:B------:R-:W-:-:S02]  /*1500*/  FMUL.FTZ R43, R41, R26 ;  /* 0x0000001a292b7220 */ /* 0x000fc40000410000 */
[C---:B------:R-:W-:Y:S02]  /*1510*/  FFMA.FTZ R40, R51.reuse, R41, R40 ;  /* 0x0000002933287223 */ /* 0x040fe40000010028 */
[----:B------:R-:W-:Y:S02]  /*1520*/  FFMA.FTZ R46, R51, R43, R46 ;  /* 0x0000002b332e7223 */ /* 0x000fe4000001002e */
[----:B------:R-:W-:Y:S02]  /*1530*/  FADD.FTZ R44, R44, R43 ;  /* 0x0000002b2c2c7221 */ /* 0x000fe40000010000 */
[----:B------:R-:W-:Y:S02]  /*1540*/  FADD.FTZ R41, R47, R41 ;  /* 0x000000292f297221 */ /* 0x000fe40000010000 */
[----:B------:R-:W-:Y:S02]  /*1550*/  FFMA.FTZ R43, R52, R42, RZ ;  /* 0x0000002a342b7223 */ /* 0x000fe400000100ff */
[----:B------:R-:W-:-:S02]  /*1560*/  FADD.FTZ R47, RZ, R42 ;  /* 0x0000002aff2f7221 */ /* 0x000fc40000010000 */
[----:B------:R-:W-:Y:S02]  /*1570*/  FFMA.FTZ R42, R50, R45, R43 ;  /* 0x0000002d322a7223 */ /* 0x000fe4000001002b */
[----:B------:R-:W-:Y:S02]  /*1580*/  FADD.FTZ R43, R47, R45 ;  /* 0x0000002d2f2b7221 */ /* 0x000fe40000010000 */
[----:B------:R-:W-:Y:S02]  /*1590*/  FMUL.FTZ R45, R45, R27 ;  /* 0x0000001b2d2d7220 */ /* 0x000fe40000410000 */
[----:B------:R-:W-:Y:S02]  /*15a0*/  FADD.FTZ R49, R38, -UR5 ;  /* 0x8000000526317e21 */ /* 0x000fe40008010000 */
[----:B------:R-:W-:Y:S02]  /*15b0*/  FADD.FTZ R48, R39, -UR5 ;  /* 0x8000000527307e21 */ /* 0x000fe40008010000 */
[----:B------:R-:W-:-:S02]  /*15c0*/  FFMA.FTZ R38, R50, R45, R46 ;  /* 0x0000002d32267223 */ /* 0x000fc4000001002e */
[----:B------:R-:W-:Y:S01]  /*15d0*/  FADD.FTZ R39, R45, R44 ;  /* 0x0000002c2d277221 */ /* 0x000fe20000010000 */
[----:B------:R-:W-:Y:S01]  /*15e0*/  MOV R44, R10 ;  /* 0x0000000a002c7202 */ /* 0x000fe20000000f00 */
[----:B------:R-:W-:Y:S01]  /*15f0*/  FMUL.FTZ R49, R49, UR12 ;  /* 0x0000000c31317c20 */ /* 0x000fe20008410000 */
[----:B------:R-:W-:Y:S01]  /*1600*/  MOV R45, R11 ;  /* 0x0000000b002d7202 */ /* 0x000fe20000000f00 */
        /* <DEDUP_REMOVED lines=20> */
.L_x_2376:
[----:B------:R-:W-:Y:S02]  /*1750*/  FMUL.FTZ R46, R44, R26 ;  /* 0x0000001a2c2e7220 */ /* 0x000fe40000410000 */
[----:B------:R-:W-:Y:S02]  /*1760*/  FADD.FTZ R41, R41, R44 ;  /* 0x0000002c29297221 */ /* 0x000fe40000010000 */
[C---:B------:R-:W-:Y:S02]  /*1770*/  FFMA.FTZ R40, R49.reuse, R44, R40 ;  /* 0x0000002c31287223 */ /* 0x040fe40000010028 */
[----:B------:R-:W-:Y:S02]  /*1780*/  FFMA.FTZ R38, R49, R46, R38 ;  /* 0x0000002e31267223 */ /* 0x000fe40000010026 */
[----:B------:R-:W-:-:S02]  /*1790*/  FADD.FTZ R39, R39, R46 ;  /* 0x0000002e27277221 */ /* 0x000fc40000010000 */
[----:B------:R-:W-:Y:S02]  /*17a0*/  FMUL.FTZ R44, R45, R27 ;  /* 0x0000001b2d2c7220 */ /* 0x000fe40000410000 */
[----:B------:R-:W-:Y:S02]  /*17b0*/  FADD.FTZ R47, R36, -UR5 ;  /* 0x80000005242f7e21 */ /* 0x000fe40008010000 */
[----:B------:R-:W-:Y:S02]  /*17c0*/  FADD.FTZ R46, R37, -UR5 ;  /* 0x80000005252e7e21 */ /* 0x000fe40008010000 */
[----:B------:R-:W-:Y:S01]  /*17d0*/  FFMA.FTZ R36, R48, R44, R38 ;  /* 0x0000002c30247223 */ /* 0x000fe20000010026 */
[----:B------:R-:W-:Y:S01]  /*17e0*/  MOV R38, R14 ;  /* 0x0000000e00267202 */ /* 0x000fe20000000f00 */
[----:B------:R-:W-:Y:S01]  /*17f0*/  FADD.FTZ R37, R44, R39 ;  /* 0x000000272c257221 */ /* 0x000fe20000010000 */
[----:B------:R-:W-:Y:S01]  /*1800*/  MOV R39, R15 ;  /* 0x0000000f00277202 */ /* 0x000fe20000000f00 */
[----:B------:R-:W-:-:S02]  /*1810*/  FADD.FTZ R43, R43, R45 ;  /* 0x0000002d2b2b7221 */ /* 0x000fc40000010000 */
[----:B------:R-:W-:Y:S02]  /*1820*/  FFMA.FTZ R42, R48, R45, R42 ;  /* 0x0000002d302a7223 */ /* 0x000fe4000001002a */
        /* <DEDUP_REMOVED lines=21> */
.L_x_2377:
        /* <DEDUP_REMOVED lines=35> */
.L_x_2378:
[----:B------:R-:W-:Y:S01]  /*1bb0*/  FMUL.FTZ R38, R36, R26 ;  /* 0x0000001a24267220 */ /* 0x000fe20000410000 */
[----:B------:R-:W-:Y:S01]  /*1bc0*/  MOV R55, R18 ;  /* 0x0000001200377202 */ /* 0x000fe20000000f00 */
[----:B------:R-:W-:Y:S02]  /*1bd0*/  FADD.FTZ R41, R41, R36 ;  /* 0x0000002429297221 */ /* 0x000fe40000010000 */
[C---:B------:R-:W-:Y:S02]  /*1be0*/  FFMA.FTZ R40, R45.reuse, R36, R40 ;  /* 0x000000242d287223 */ /* 0x040fe40000010028 */
[----:B------:R-:W-:Y:S02]  /*1bf0*/  FFMA.FTZ R36, R45, R38, R34 ;  /* 0x000000262d247223 */ /* 0x000fe40000010022 */
[----:B------:R-:W-:-:S02]  /*1c00*/  FADD.FTZ R38, R35, R38 ;  /* 0x0000002623267221 */ /* 0x000fc40000010000 */
[----:B------:R-:W-:Y:S02]  /*1c10*/  FADD.FTZ R35, R43, R37 ;  /* 0x000000252b237221 */ /* 0x000fe40000010000 */
[----:B------:R-:W-:Y:S02]  /*1c20*/  FFMA.FTZ R34, R44, R37, R42 ;  /* 0x000000252c227223 */ /* 0x000fe4000001002a */
[----:B------:R-:W-:Y:S02]  /*1c30*/  FMUL.FTZ R37, R37, R27 ;  /* 0x0000001b25257220 */ /* 0x000fe40000410000 */
[----:B------:R-:W-:Y:S02]  /*1c40*/  FADD.FTZ R43, R32, -UR5 ;  /* 0x80000005202b7e21 */ /* 0x000fe40008010000 */
[----:B------:R-:W-:Y:S02]  /*1c50*/  FADD.FTZ R42, R33, -UR5 ;  /* 0x80000005212a7e21 */ /* 0x000fe40008010000 */
[----:B------:R-:W-:Y:S01]  /*1c60*/  FADD.FTZ R33, R37, R38 ;  /* 0x0000002625217221 */ /* 0x000fe20000010000 */
[----:B------:R-:W-:Y:S01]  /*1c70*/  MOV R38, R19 ;  /* 0x0000001300267202 */ /* 0x000fe20000000f00 */
[----:B------:R-:W-:-:S02]  /*1c80*/  FFMA.FTZ R32, R44, R37, R36 ;  /* 0x000000252c207223 */ /* 0x000fc40000010024 */
        /* <DEDUP_REMOVED lines=21> */
.L_x_2379:
[----:B------:R-:W-:Y:S02]  /*1de0*/  FMUL.FTZ R39, R55, R26 ;  /* 0x0000001a37277220 */ /* 0x000fe40000410000 */
[C---:B------:R-:W-:Y:S02]  /*1df0*/  FFMA.FTZ R37, R43.reuse, R55, R40 ;  /* 0x000000372b257223 */ /* 0x040fe40000010028 */
[----:B------:R-:W-:Y:S02]  /*1e00*/  FFMA.FTZ R40, R43, R39, R32 ;  /* 0x000000272b287223 */ /* 0x000fe40000010020 */
[----:B------:R-:W-:Y:S02]  /*1e10*/  FADD.FTZ R39, R33, R39 ;  /* 0x0000002721277221 */ /* 0x000fe40000010000 */
[----:B------:R-:W-:-:S02]  /*1e20*/  FADD.FTZ R33, R35, R38 ;  /* 0x0000002623217221 */ /* 0x000fc40000010000 */
[----:B------:R-:W-:Y:S02]  /*1e30*/  FFMA.FTZ R32, R42, R38, R34 ;  /* 0x000000262a207223 */ /* 0x000fe40000010022 */
[----:B------:R-:W-:Y:S02]  /*1e40*/  FMUL.FTZ R38, R38, R27 ;  /* 0x0000001b26267220 */ /* 0x000fe40000410000 */
[----:B------:R-:W-:Y:S02]  /*1e50*/  FADD.FTZ R31, R31, -UR5 ;  /* 0x800000051f1f7e21 */ /* 0x000fe40008010000 */
[----:B------:R-:W-:Y:S02]  /*1e60*/  FADD.FTZ R30, R30, -UR5 ;  /* 0x800000051e1e7e21 */ /* 0x000fe40008010000 */
[----:B------:R-:W-:Y:S02]  /*1e70*/  FFMA.FTZ R35, R42, R38, R40 ;  /* 0x000000262a237223 */ /* 0x000fe40000010028 */
[----:B------:R-:W-:Y:S01]  /*1e80*/  FADD.FTZ R36, R41, R55 ;  /* 0x0000003729247221 */ /* 0x000fe20000010000 */
[----:B------:R-:W-:Y:S01]  /*1e90*/  MOV R55, R20 ;  /* 0x0000001400377202 */ /* 0x000fe20000000f00 */
[----:B------:R-:W-:Y:S01]  /*1ea0*/  FMUL.FTZ R40, R31, UR12 ;  /* 0x0000000c1f287c20 */ /* 0x000fe20008410000 */
[----:B------:R-:W-:Y:S01]  /*1eb0*/  MOV R31, R21 ;  /* 0x00000015001f7202 */ /* 0x000fe20000000f00 */
[----:B------:R-:W-:-:S02]  /*1ec0*/  FADD.FTZ R38, R38, R39 ;  /* 0x0000002726267221 */ /* 0x000fc40000010000 */
        /* <DEDUP_REMOVED lines=20> */
.L_x_2380:
        /* <DEDUP_REMOVED lines=13> */
[----:B------:R-:W-:Y:S01]  /*20e0*/  FMUL.FTZ R55, R29, UR12 ;  /* 0x0000000c1d377c20 */ /* 0x000fe20008410000 */
        /* <DEDUP_REMOVED lines=19> */
.L_x_2381:
[----:B------:R-:W-:Y:S02]  /*2220*/  FMUL.FTZ R29, R37, R26 ;  /* 0x0000001a251d7220 */ /* 0x000fe40000410000 */
[----:B------:R-:W-:Y:S02]  /*2230*/  FMUL.FTZ R39, R28, R27 ;  /* 0x0000001b1c277220 */ /* 0x000fe40000410000 */
[----:B------:R-:W-:Y:S02]  /*2240*/  FFMA.FTZ R35, R56, R29, R35 ;  /* 0x0000001d38237223 */ /* 0x000fe40000010023 */
[----:B------:R-:W-:Y:S02]  /*2250*/  FADD.FTZ R36, R36, R29 ;  /* 0x0000001d24247221 */ /* 0x000fe40000010000 */
[----:B------:R-:W-:Y:S02]  /*2260*/  FFMA.FTZ R38, R55, R39, R35 ;  /* 0x0000002737267223 */ /* 0x000fe40000010023 */
[----:B------:R-:W-:-:S02]  /*2270*/  FADD.FTZ R39, R39, R36 ;  /* 0x0000002427277221 */ /* 0x000fc40000010000 */
[----:B------:R-:W0:Y:S04]  /*2280*/  S2R R36, SR_LANEID ;  /* 0x0000000000247919 */ /* 0x000e280000000000 */
[----:B------:R-:W1:Y:S04]  /*2290*/  SHFL.DOWN PT, R29, R38, 0x1, 0x1f ;  /* 0x08201f00261d7f89 */ /* 0x000e6800000e0000 */
[----:B------:R-:W2:Y:S01]  /*22a0*/  SHFL.DOWN PT, R35, R39, 0x1, 0x1f ;  /* 0x08201f0027237f89 */ /* 0x000ea200000e0000 */
[----:B0-----:R-:W-:-:S13]  /*22b0*/  ISETP.GT.AND P0, PT, R36, 0x1e, PT ;  /* 0x0000001e2400780c */ /* 0x001fda0003f04270 */
[----:B-1----:R-:W-:Y:S02]  /*22c0*/  @!P0 FADD.FTZ R38, R38, R29 ;  /* 0x0000001d26268221 */ /* 0x002fe40000010000 */
[----:B--2---:R-:W-:Y:S01]  /*22d0*/  @!P0 FADD.FTZ R39, R39, R35 ;  /* 0x0000002327278221 */ /* 0x004fe20000010000 */
        /* <DEDUP_REMOVED lines=15> */
[----:B------:R-:W-:Y:S01]  /*23d0*/  ISETP.GT.AND P0, PT, R36, 0xf, PT ;  /* 0x0000000f2400780c */ /* 0x000fe20003f04270 */
[----:B------:R-:W-:Y:S01]  /*23e0*/  FADD.FTZ R36, R33, R31 ;  /* 0x0000001f21247221 */ /* 0x000fe20000010000 */
[----:B------:R-:W0:Y:S01]  /*23f0*/  SHFL.DOWN PT, R29, R38, 0x10, 0x1f ;  /* 0x0a001f00261d7f89 */ /* 0x000e2200000e0000 */
[----:B------:R-:W-:-:S03]  /*2400*/  FFMA.FTZ R33, R40, R31, R32 ;  /* 0x0000001f28217223 */ /* 0x000fc60000010020 */
[----:B------:R-:W2:Y:S01]  /*2410*/  LDL R31, [R1] ;  /* 0x00000000011f7983 */ /* 0x000ea20000100800 */
[----:B------:R-:W-:-:S03]  /*2420*/  FFMA.FTZ R32, R56, R37, R30 ;  /* 0x0000002538207223 */ /* 0x000fc6000001001e */
[----:B------:R-:W1:Y:S04]  /*2430*/  S2R R30, SR_LANEID ;  /* 0x00000000001e7919 */ /* 0x000e680000000000 */
[----:B------:R-:W3:Y:S01]  /*2440*/  SHFL.DOWN PT, R35, R39, 0x10, 0x1f ;  /* 0x0a001f0027237f89 */ /* 0x000ee200000e0000 */
[----:B------:R-:W-:Y:S01]  /*2450*/  ISETP.NE.AND P2, PT, R0, RZ, PT ;  /* 0x000000ff0000720c */ /* 0x000fe20003f45270 */
[----:B------:R-:W-:Y:S02]  /*2460*/  FADD.FTZ R34, R34, R37 ;  /* 0x0000002522227221 */ /* 0x000fe40000010000 */
[----:B------:R-:W-:Y:S01]  /*2470*/  FFMA.FTZ R33, R55, R28, R33 ;  /* 0x0000001c37217223 */ /* 0x000fe20000010021 */
[----:B------:R-:W-:Y:S01]  /*2480*/  BSSY B0, `(.L_x_2382) ;  /* 0x000002b000007945 */ /* 0x000fe20003800000 */
[----:B0-----:R-:W-:Y:S01]  /*2490*/  @!P0 FADD.FTZ R38, R38, R29 ;  /* 0x0000001d26268221 */ /* 0x001fe20000010000 */
[----:B-1----:R-:W-:Y:S01]  /*24a0*/  ISETP.NE.AND P3, PT, R30, RZ, PT ;  /* 0x000000ff1e00720c */ /* 0x002fe20003f65270 */
[----:B---3--:R-:W-:-:S02]  /*24b0*/  @!P0 FADD.FTZ R39, R39, R35 ;  /* 0x0000002327278221 */ /* 0x008fc40000010000 */
[----:B------:R-:W-:-:S05]  /*24c0*/  FADD.FTZ R35, R36, R28 ;  /* 0x0000001c24237221 */ /* 0x000fca0000010000 */
[----:B------:R0:W-:Y:S01]  /*24d0*/  STS.128 [R0.X16+0x90], R32 ;  /* 0x0000902000007388 */ /* 0x0001e2000000cc00 */
[----:B------:R-:W-:-:S04]  /*24e0*/  ISETP.GT.U32.AND P0, PT, R0, 0x37, PT ;  /* 0x000000370000780c */ /* 0x000fc80003f04070 */
[----:B--2---:R0:W-:Y:S04]  /*24f0*/  @!P3 STS.64 [R31.X8+0x10], R38 ;  /* 0x000010261f00b388 */ /* 0x0041e80000008a00 */
[----:B------:R-:W-:Y:S06]  /*2500*/  BAR.SYNC.DEFER_BLOCKING 0x0 ;  /* 0x0000000000007b1d */ /* 0x000fec0000010000 */
[----:B------:R-:W-:Y:S05]  /*2510*/  @P2 BRA `(.L_x_2383) ;  /* 0x0000021000002947 */ /* 0x000fea0003800000 */
[----:B------:R-:W1:Y:S04]  /*2520*/  LDS.64 R36, [0x18] ;  /* 0x00001800ff247984 */ /* 0x000e680000000a00 */
[----:B0-----:R-:W0:Y:S01]  /*2530*/  LDS.128 R28, [0x20] ;  /* 0x00002000ff1c7984 */ /* 0x001e220000000c00 */
[----:B-1----:R-:W-:-:S02]  /*2540*/  FADD.FTZ R36, R38, R36 ;  /* 0x0000002426247221 */ /* 0x002fc40000010000 */
[----:B------:R-:W-:Y:S02]  /*2550*/  FADD.FTZ R37, R39, R37 ;  /* 0x0000002527257221 */ /* 0x000fe40000010000 */
[----:B0-----:R-:W-:Y:S02]  /*2560*/  FADD.FTZ R28, R36, R28 ;  /* 0x0000001c241c7221 */ /* 0x001fe40000010000 */
[----:B------:R-:W-:Y:S02]  /*2570*/  FADD.FTZ R29, R37, R29 ;  /* 0x0000001d251d7221 */ /* 0x000fe40000010000 */
[----:B------:R-:W0:Y:S01]  /*2580*/  LDS.128 R36, [0x30] ;  /* 0x00003000ff247984 */ /* 0x000e220000000c00 */
[----:B------:R-:W-:Y:S02]  /*2590*/  FADD.FTZ R30, R28, R30 ;  /* 0x0000001e1c1e7221 */ /* 0x000fe40000010000 */
[----:B------:R-:W-:Y:S02]  /*25a0*/  FADD.FTZ R29, R29, R31 ;  /* 0x0000001f1d1d7221 */ /* 0x000fe40000010000 */
[----:B0-----:R-:W-:-:S02]  /*25b0*/  FADD.FTZ R30, R30, R36 ;  /* 0x000000241e1e7221 */ /* 0x001fc40000010000 */
[----:B------:R-:W-:Y:S02]  /*25c0*/  FADD.FTZ R37, R29, R37 ;  /* 0x000000251d257221 */ /* 0x000fe40000010000 */
[----:B------:R-:W-:Y:S02]  /*25d0*/  FADD.FTZ R38, R30, R38 ;  /* 0x000000261e267221 */ /* 0x000fe40000010000 */
[----:B------:R-:W0:Y:S01]  /*25e0*/  LDS.128 R28, [0x40] ;  /* 0x00004000ff1c7984 */ /* 0x000e220000000c00 */
[----:B------:R-:W-:Y:S02]  /*25f0*/  FADD.FTZ R37, R37, R39 ;  /* 0x0000002725257221 */ /* 0x000fe40000010000 */
[----:B0-----:R-:W-:Y:S02]  /*2600*/  FADD.FTZ R28, R38, R28 ;  /* 0x0000001c261c7221 */ /* 0x001fe40000010000 */
[----:B------:R-:W-:Y:S02]  /*2610*/  FADD.FTZ R29, R37, R29 ;  /* 0x0000001d251d7221 */ /* 0x000fe40000010000 */
[----:B------:R-:W0:Y:S01]  /*2620*/  LDS.128 R36, [0x50] ;  /* 0x00005000ff247984 */ /* 0x000e220000000c00 */
[----:B------:R-:W-:-:S02]  /*2630*/  FADD.FTZ R30, R28, R30 ;  /* 0x0000001e1c1e7221 */ /* 0x000fc40000010000 */
[----:B------:R-:W-:Y:S02]  /*2640*/  FADD.FTZ R29, R29, R31 ;  /* 0x0000001f1d1d7221 */ /* 0x000fe40000010000 */
[----:B0-----:R-:W-:Y:S02]  /*2650*/  FADD.FTZ R30, R30, R36 ;  /* 0x000000241e1e7221 */ /* 0x001fe40000010000 */
[----:B------:R-:W-:Y:S02]  /*2660*/  FADD.FTZ R37, R29, R37 ;  /* 0x000000251d257221 */ /* 0x000fe40000010000 */
[----:B------:R-:W-:Y:S02]  /*2670*/  FADD.FTZ R38, R30, R38 ;  /* 0x000000261e267221 */ /* 0x000fe40000010000 */
[----:B------:R-:W0:Y:S01]  /*2680*/  LDS.128 R28, [0x60] ;  /* 0x00006000ff1c7984 */ /* 0x000e220000000c00 */
[----:B------:R-:W-:Y:S02]  /*2690*/  FADD.FTZ R37, R37, R39 ;  /* 0x0000002725257221 */ /* 0x000fe40000010000 */
[----:B0-----:R-:W-:-:S02]  /*26a0*/  FADD.FTZ R28, R38, R28 ;  /* 0x0000001c261c7221 */ /* 0x001fc40000010000 */
[----:B------:R-:W-:Y:S02]  /*26b0*/  FADD.FTZ R29, R37, R29 ;  /* 0x0000001d251d7221 */ /* 0x000fe40000010000 */
[----:B------:R-:W0:Y:S01]  /*26c0*/  LDS.128 R36, [0x70] ;  /* 0x00007000ff247984 */ /* 0x000e220000000c00 */
[----:B------:R-:W-:Y:S02]  /*26d0*/  FADD.FTZ R30, R28, R30 ;  /* 0x0000001e1c1e7221 */ /* 0x000fe40000010000 */
[----:B------:R-:W-:Y:S02]  /*26e0*/  FADD.FTZ R29, R29, R31 ;  /* 0x0000001f1d1d7221 */ /* 0x000fe40000010000 */
[----:B0-----:R-:W-:Y:S02]  /*26f0*/  FADD.FTZ R30, R30, R36 ;  /* 0x000000241e1e7221 */ /* 0x001fe40000010000 */
[----:B------:R-:W-:Y:S02]  /*2700*/  FADD.FTZ R29, R29, R37 ;  /* 0x000000251d1d7221 */ /* 0x000fe40000010000 */
[----:B------:R-:W-:-:S02]  /*2710*/  FADD.FTZ R38, R30, R38 ;  /* 0x000000261e267221 */ /* 0x000fc40000010000 */
[----:B------:R-:W-:Y:S02]  /*2720*/  FADD.FTZ R39, R29, R39 ;  /* 0x000000271d277221 */ /* 0x000fe40000010000 */
.L_x_2383:
[----:B------:R-:W-:Y:S05]  /*2730*/  BSYNC B0 ;  /* 0x0000000000007941 */ /* 0x000fea0003800000 */
.L_x_2382:
[----:B------:R-:W-:Y:S01]  /*2740*/  BAR.SYNC.DEFER_BLOCKING 0x0 ;  /* 0x0000000000007b1d */ /* 0x000fe20000010000 */
[----:B------:R-:W-:-:S05]  /*2750*/  SHF.L.U32 R36, R0, 0x4, RZ ;  /* 0x0000000400247819 */ /* 0x000fca00000006ff */
[----:B------:R-:W-:Y:S01]  /*2760*/  BSSY B0, `(.L_x_2384) ;  /* 0x0000025000007945 */ /* 0x000fe20003800000 */
[----:B------:R-:W-:Y:S05]  /*2770*/  @P0 BRA `(.L_x_2385) ;  /* 0x0000023000000947 */ /* 0x000fea0003800000 */
[----:B0-----:R-:W0:Y:S02]  /*2780*/  LDS.128 R28, [R36+0x410] ;  /* 0x00041000241c7984 */ /* 0x001e240000000c00 */
        /* <DEDUP_REMOVED lines=28> */
[----:B------:R-:W0:Y:S01]  /*2950*/  LDS.128 R32, [R36+0x1910] ;  /* 0x0019100024207984 */ /* 0x000e220000000c00 */
[----:B------:R-:W-:Y:S02]  /*2960*/  FADD.FTZ R31, R37, R31 ;  /* 0x0000001f251f7221 */ /* 0x000fe40000010000 */
[----:B0-----:R-:W-:-:S02]  /*2970*/  FADD.FTZ R32, R28, R32 ;  /* 0x000000201c207221 */ /* 0x001fc40000010000 */
[----:B------:R-:W-:Y:S02]  /*2980*/  FADD.FTZ R33, R29, R33 ;  /* 0x000000211d217221 */ /* 0x000fe40000010000 */
[----:B------:R-:W-:Y:S02]  /*2990*/  FADD.FTZ R34, R30, R34 ;  /* 0x000000221e227221 */ /* 0x000fe40000010000 */
[----:B------:R-:W-:Y:S02]  /*29a0*/  FADD.FTZ R35, R31, R35 ;  /* 0x000000231f237221 */ /* 0x000fe40000010000 */
.L_x_2385:
[----:B------:R-:W-:Y:S05]  /*29b0*/  BSYNC B0 ;  /* 0x0000000000007941 */ /* 0x000fea0003800000 */
.L_x_2384:
[----:B------:R-:W-:Y:S01]  /*29c0*/  BSSY B0, `(.L_x_2386) ;  /* 0x0000013000007945 */ /* 0x000fe20003800000 */
[----:B------:R-:W-:Y:S01]  /*29d0*/  HFMA2.MMA R36, -RZ, RZ, 0, 2.384185791015625e-07 ;  /* 0x00000004ff247435 */ /* 0x000fe200000001ff */
[----:B------:R-:W-:Y:S05]  /*29e0*/  @P0 BRA `(.L_x_2387) ;  /* 0x0000010000000947 */ /* 0x000fea0003800000 */
[----:B------:R-:W-:Y:S01]  /*29f0*/  IMAD R28, R53, 0x38, R0 ;  /* 0x00000038351c7824 */ /* 0x000fe200078e0200 */
[----:B------:R-:W-:-:S03]  /*2a00*/  MOV R30, UR11 ;  /* 0x0000000b001e7c02 */ /* 0x000fc60008000f00 */
[----:B------:R-:W-:-:S05]  /*2a10*/  IMAD.WIDE R28, R28, R36, c[0x0][0x1b8] ;  /* 0x00006e001c1c7625 */ /* 0x000fca00078e0224 */
[----:B------:R-:W-:Y:S01]  /*2a20*/  LEA R30, P0, R30, R28, 0x2 ;  /* 0x0000001c1e1e7211 */ /* 0x000fe200078010ff */
[----:B------:R1:W-:Y:S03]  /*2a30*/  RED.E.ADD.F32.FTZ.RN.STRONG.GPU [R28.64], R32 ;  /* 0x000000201c00798e */ /* 0x0003e6000c10e78e */
[----:B0-----:R-:W-:-:S05]  /*2a40*/  IADD3.X R31, R29, UR9, RZ, P0, !PT ;  /* 0x000000091d1f7c10 */ /* 0x001fca00087fe4ff */
[----:B------:R0:W-:Y:S01]  /*2a50*/  RED.E.ADD.F32.FTZ.RN.STRONG.GPU [R30.64], R33 ;  /* 0x000000211e00798e */ /* 0x0001e2000c10e78e */
[----:B-1----:R-:W-:Y:S02]  /*2a60*/  MOV R32, c[0x0][0x1d8] ;  /* 0x0000760000207a02 */ /* 0x002fe40000000f00 */
[----:B0-----:R-:W-:Y:S02]  /*2a70*/  MOV R31, UR10 ;  /* 0x0000000a001f7c02 */ /* 0x001fe40008000f00 */
[----:B------:R-:W-:Y:S02]  /*2a80*/  MOV R33, c[0x0][0x1dc] ;  /* 0x0000770000217a02 */ /* 0x000fe40000000f00 */
[CC--:B------:R-:W-:Y:S02]  /*2a90*/  LEA R30, P0, R32.reuse, R28.reuse, 0x2 ;  /* 0x0000001c201e7211 */ /* 0x0c0fe400078010ff */
[----:B------:R-:W-:Y:S02]  /*2aa0*/  LEA R28, P3, R31, R28, 0x2 ;  /* 0x0000001c1f1c7211 */ /* 0x000fe400078610ff */
[----:B------:R-:W-:-:S02]  /*2ab0*/  LEA.HI.X R31, R32, R29, R33, 0x2, P0 ;  /* 0x0000001d201f7211 */ /* 0x000fc400000f1421 */
[----:B------:R-:W-:-:S03]  /*2ac0*/  IADD3.X R29, R29, UR8, RZ, P3, !PT ;  /* 0x000000081d1d7c10 */ /* 0x000fc60009ffe4ff */
[----:B------:R0:W-:Y:S04]  /*2ad0*/  RED.E.ADD.F32.FTZ.RN.STRONG.GPU [R30.64], R34 ;  /* 0x000000221e00798e */ /* 0x0001e8000c10e78e */
[----:B------:R0:W-:Y:S02]  /*2ae0*/  RED.E.ADD.F32.FTZ.RN.STRONG.GPU [R28.64], R35 ;  /* 0x000000231c00798e */ /* 0x0001e4000c10e78e */
.L_x_2387:
[----:B------:R-:W-:Y:S05]  /*2af0*/  BSYNC B0 ;  /* 0x0000000000007941 */ /* 0x000fea0003800000 */
.L_x_2386:
[----:B------:R-:W-:Y:S02]  /*2b00*/  ULDC UR5, c[0x0][0xc] ;  /* 0x0000030000057ab9 */ /* 0x000fe40000000800 */
[----:B------:R-:W-:-:S06]  /*2b10*/  UISETP.GE.U32.AND UP0, UPT, UR5, 0x2, UPT ;  /* 0x000000020500788c */ /* 0x000fcc000bf06070 */
[----:B------:R-:W-:-:S13]  /*2b20*/  PLOP3.LUT P0, PT, PT, PT, UP0, 0x80, 0x0 ;  /* 0x000000000000781c */ /* 0x000fda0003f0f008 */
        /* <DEDUP_REMOVED lines=17> */
[----:B------:R-:W-:Y:S01]  /*2c40*/  UFLO.U32 UR13, UR4 ;  /* 0x00000004000d72bd */ /* 0x000fe200080e0000 */
[----:B------:R-:W-:Y:S01]  /*2c50*/  LOP3.LUT P0, RZ, R57, 0x2, RZ, 0xc0, !PT ;  /* 0x0000000239ff7812 */ /* 0x000fe2000780c0ff */
[----:B------:R-:W-:Y:S01]  /*2c60*/  UPOPC UR4, UR4 ;  /* 0x00000004000472bf */ /* 0x000fe20008000000 */
[----:B------:R-:W-:-:S00]  /*2c70*/  ERRBAR ;  /* 0x00000000000079ab */ /* 0x000fc00000000000 */
[----:B0-----:R-:W-:-:S03]  /*2c80*/  ISETP.EQ.U32.AND P3, PT, R36, UR13, PT ;  /* 0x0000000d24007c0c */ /* 0x001fc6000bf62070 */
[----:B------:R-:W-:-:S05]  /*2c90*/  SEL R29, R29, 0xffffffff, !P0 ;  /* 0xffffffff1d1d7807 */ /* 0x000fca0004000000 */
[----:B------:R-:W-:-:S05]  /*2ca0*/  IMAD R29, R29, UR4, RZ ;  /* 0x000000041d1d7c24 */ /* 0x000fca000f8e02ff */
[----:B------:R0:W-:Y:S02]  /*2cb0*/  @P3 RED.E.ADD.S32.STRONG.GPU [R32.64], R29 ;  /* 0x0000001d2000398e */ /* 0x0001e4000c10e38e */
[----:B0-----:R-:W-:-:S04]  /*2cc0*/  SEL R29, RZ, c[0x0][0xc], P0 ;  /* 0x00000300ff1d7a07 */ /* 0x001fc80000000000 */
[----:B------:R-:W-:-:S13]  /*2cd0*/  ISETP.NE.AND P0, PT, R29, -0x1, PT ;  /* 0xffffffff1d00780c */ /* 0x000fda0003f05270 */
[----:B------:R-:W-:Y:S05]  /*2ce0*/  @!P0 BRA `(.L_x_2389) ;  /* 0x0000005000008947 */ /* 0x000fea0003800000 */
.L_x_2390:
[----:B-1----:R-:W2:Y:S01]  /*2cf0*/  LDG.E.STRONG.GPU R34, [R32.64] ;  /* 0x0000000e20227981 */ /* 0x002ea2000c1ef900 */
[----:B------:R-:W-:Y:S01]  /*2d00*/  YIELD ;  /* 0x0000000000007946 */ /* 0x000fe20003800000 */
[----:B--2---:R-:W-:Y:S01]  /*2d10*/  ISETP.NE.AND P0, PT, R34, R29, PT ;  /* 0x0000001d2200720c */ /* 0x004fe20003f05270 */
[----:B------:R-:W-:-:S12]  /*2d20*/  CCTL.IVALL ;  /* 0x00000000ff00798f */ /* 0x000fd80002000000 */
[----:B------:R-:W-:Y:S05]  /*2d30*/  @P0 BRA `(.L_x_2390) ;  /* 0xffffffb000000947 */ /* 0x000fea000383ffff */
.L_x_2389:
[----:B------:R-:W-:Y:S01]  /*2d40*/  ISETP.NE.AND P0, PT, RZ, c[0x0][0xc], PT ;  /* 0x00000300ff007a0c */ /* 0x000fe20003f05270 */
[----:B------:R-:W-:Y:S01]  /*2d50*/  WARPSYNC 0xffffffff ;  /* 0xffffffff00007948 */ /* 0x000fe20003800000 */
[----:B------:R-:W-:Y:S11]  /*2d60*/  BAR.SYNC.DEFER_BLOCKING 0x0 ;  /* 0x0000000000007b1d */ /* 0x000ff60000010000 */
[----:B------:R-:W-:Y:S05]  /*2d70*/  @!P0 BRA `(.L_x_2388) ;  /* 0x0000100000008947 */ /* 0x000fea0003800000 */
[----:B------:R-:W-:Y:S01]  /*2d80*/  UIADD3 UR4, UR5, -0x1, URZ ;  /* 0xffffffff05047890 */ /* 0x000fe2000fffe03f */
[----:B------:R-:W-:-:S03]  /*2d90*/  MOV R29, RZ ;  /* 0x000000ff001d7202 */ /* 0x000fc60000000f00 */
[----:B------:R-:W-:-:S06]  /*2da0*/  UISETP.GE.U32.AND UP0, UPT, UR4, 0x3, UPT ;  /* 0x000000030400788c */ /* 0x000fcc000bf06070 */
[----:B------:R-:W-:-:S13]  /*2db0*/  PLOP3.LUT P0, PT, PT, PT, UP0, 0x80, 0x0 ;  /* 0x000000000000781c */ /* 0x000fda0003f0f008 */
[----:B------:R-:W-:Y:S05]  /*2dc0*/  @!P0 BRA `(.L_x_2391) ;  /* 0x00000de000008947 */ /* 0x000fea0003800000 */
[----:B------:R-:W-:Y:S01]  /*2dd0*/  ULOP3.LUT UR4, UR5, 0x3, URZ, 0xc0, !UPT ;  /* 0x0000000305047892 */ /* 0x000fe2000f8ec03f */
[----:B------:R-:W-:Y:S02]  /*2de0*/  HFMA2.MMA R29, -RZ, RZ, 0, 0 ;  /* 0x00000000ff1d7435 */ /* 0x000fe400000001ff */
[----:B------:R-:W-:Y:S02]  /*2df0*/  ULDC UR5, c[0x0][0xc] ;  /* 0x0000030000057ab9 */ /* 0x000fe40000000800 */
[----:B------:R-:W-:-:S06]  /*2e00*/  UIADD3 UR4, -UR4, UR5, URZ ;  /* 0x0000000504047290 */ /* 0x000fcc000fffe13f */
[----:B------:R-:W-:-:S13]  /*2e10*/  ISETP.LT.AND P0, PT, RZ, UR4, PT ;  /* 0x00000004ff007c0c */ /* 0x000fda000bf01270 */
[----:B------:R-:W-:Y:S05]  /*2e20*/  @!P0 BRA `(.L_x_2392) ;  /* 0x00000b9000008947 */ /* 0x000fea0003800000 */
[----:B------:R-:W-:Y:S01]  /*2e30*/  UISETP.GT.AND UP0, UPT, UR4, 0xc, UPT ;  /* 0x0000000c0400788c */ /* 0x000fe2000bf04270 */
[----:B------:R-:W-:-:S05]  /*2e40*/  PLOP3.LUT P0, PT, PT, PT, PT, 0x80, 0x0 ;  /* 0x000000000000781c */ /* 0x000fca0003f0f070 */
[----:B------:R-:W-:-:S13]  /*2e50*/  PLOP3.LUT P3, PT, PT, PT, UP0, 0x80, 0x0 ;  /* 0x000000000000781c */ /* 0x000fda0003f6f008 */
[----:B------:R-:W-:Y:S05]  /*2e60*/  @!P3 BRA `(.L_x_2393) ;  /* 0x000007500000b947 */ /* 0x000fea0003800000 */
[----:B------:R-:W-:Y:S02]  /*2e70*/  PLOP3.LUT P0, PT, PT, PT, PT, 0x8, 0x0 ;  /* 0x000000000000781c */ /* 0x000fe40003f0e170 */
.L_x_2394:
[----:B------:R-:W-:-:S13]  /*2e80*/  ISETP.EQ.OR P3, PT, R29, R2, P2 ;  /* 0x000000021d00720c */ /* 0x000fda0001762670 */
[----:B------:R-:W-:-:S04]  /*2e90*/  @!P3 IMAD R33, R29, c[0x0][0x10], R28 ;  /* 0x000004001d21ba24 */ /* 0x000fc800078e021c */
[----:B------:R-:W-:-:S06]  /*2ea0*/  @!P3 IMAD.WIDE.U32 R32, R33, 0x8, R30 ;  /* 0x000000082120b825 */ /* 0x000fcc00078e001e */
[----:B------:R-:W2:Y:S01]  /*2eb0*/  @!P3 LDG.E.64 R32, [R32.64] ;  /* 0x0000000e2020b981 */ /* 0x000ea2000c1e1b00 */
[C---:B-1----:R-:W-:Y:S02]  /*2ec0*/  IADD3 R34, R29.reuse, 0x1, RZ ;  /* 0x000000011d227810 */ /* 0x042fe40007ffe0ff */
[----:B------:R-:W-:-:S04]  /*2ed0*/  IADD3 R36, R29, 0x3, RZ ;  /* 0x000000031d247810 */ /* 0x000fc80007ffe0ff */
[----:B------:R-:W-:-:S13]  /*2ee0*/  ISETP.EQ.OR P6, PT, R36, R2, P2 ;  /* 0x000000022400720c */ /* 0x000fda00017c2670 */
[----:B------:R-:W-:-:S04]  /*2ef0*/  @!P6 IMAD R36, R36, c[0x0][0x10], R28 ;  /* 0x000004002424ea24 */ /* 0x000fc800078e021c */
[----:B------:R-:W-:-:S06]  /*2f00*/  @!P6 IMAD.WIDE.U32 R36, R36, 0x8, R30 ;  /* 0x000000082424e825 */ /* 0x000fcc00078e001e */
[----:B------:R-:W3:Y:S01]  /*2f10*/  @!P6 LDG.E.64 R36, [R36.64] ;  /* 0x0000000e2424e981 */ /* 0x000ee2000c1e1b00 */
[----:B--2---:R-:W-:Y:S01]  /*2f20*/  @!P3 FADD.FTZ R38, R38, R32 ;  /* 0x000000202626b221 */ /* 0x004fe20000010000 */
[----:B------:R-:W-:Y:S01]  /*2f30*/  IADD3 R32, R29, 0x2, RZ ;  /* 0x000000021d207810 */ /* 0x000fe20007ffe0ff */
[----:B------:R-:W-:Y:S01]  /*2f40*/  @!P3 FADD.FTZ R39, R39, R33 ;  /* 0x000000212727b221 */ /* 0x000fe20000010000 */
[-C--:B------:R-:W-:Y:S02]  /*2f50*/  ISETP.EQ.OR P3, PT, R34, R2.reuse, P2 ;  /* 0x000000022200720c */ /* 0x080fe40001762670 */
[----:B------:R-:W-:-:S11]  /*2f60*/  ISETP.EQ.OR P4, PT, R32, R2, P2 ;  /* 0x000000022000720c */ /* 0x000fd60001782670 */
[--C-:B------:R-:W-:Y:S02]  /*2f70*/  @!P3 IMAD R34, R34, c[0x0][0x10], R28.reuse ;  /* 0x000004002222ba24 */ /* 0x100fe400078e021c */
[----:B------:R-:W-:Y:S02]  /*2f80*/  @!P4 IMAD R32, R32, c[0x0][0x10], R28 ;  /* 0x000004002020ca24 */ /* 0x000fe400078e021c */
[----:B------:R-:W-:-:S04]  /*2f90*/  @!P3 IMAD.WIDE.U32 R34, R34, 0x8, R30 ;  /* 0x000000082222b825 */ /* 0x000fc800078e001e */
[----:B------:R-:W-:Y:S02]  /*2fa0*/  @!P4 IMAD.WIDE.U32 R32, R32, 0x8, R30 ;  /* 0x000000082020c825 */ /* 0x000fe400078e001e */
[----:B------:R-:W2:Y:S04]  /*2fb0*/  @!P3 LDG.E.64 R34, [R34.64] ;  /* 0x0000000e2222b981 */ /* 0x000ea8000c1e1b00 */
[----:B------:R-:W4:Y:S01]  /*2fc0*/  @!P4 LDG.E.64 R32, [R32.64] ;  /* 0x0000000e2020c981 */ /* 0x000f22000c1e1b00 */
[----:B--2---:R-:W-:Y:S01]  /*2fd0*/  @!P3 FADD.FTZ R38, R38, R34 ;  /* 0x000000222626b221 */ /* 0x004fe20000010000 */
[----:B------:R-:W-:Y:S01]  /*2fe0*/  IADD3 R34, R29, 0x4, RZ ;  /* 0x000000041d227810 */ /* 0x000fe20007ffe0ff */
[----:B------:R-:W-:Y:S02]  /*2ff0*/  @!P3 FADD.FTZ R39, R39, R35 ;  /* 0x000000232727b221 */ /* 0x000fe40000010000 */
[----:B----4-:R-:W-:Y:S01]  /*3000*/  @!P4 FADD.FTZ R38, R38, R32 ;  /* 0x000000202626c221 */ /* 0x010fe20000010000 */
[----:B------:R-:W-:-:S02]  /*3010*/  IADD3 R32, R29, 0x5, RZ ;  /* 0x000000051d207810 */ /* 0x000fc40007ffe0ff */
[-C--:B------:R-:W-:Y:S01]  /*3020*/  ISETP.EQ.OR P3, PT, R34, R2.reuse, P2 ;  /* 0x000000022200720c */ /* 0x080fe20001762670 */
[----:B------:R-:W-:Y:S01]  /*3030*/  @!P4 FADD.FTZ R39, R39, R33 ;  /* 0x000000212727c221 */ /* 0x000fe20000010000 */
[----:B------:R-:W-:Y:S01]  /*3040*/  ISETP.EQ.OR P4, PT, R32, R2, P2 ;  /* 0x000000022000720c */ /* 0x000fe20001782670 */
[----:B---3--:R-:W-:Y:S01]  /*3050*/  @!P6 FADD.FTZ R38, R38, R36 ;  /* 0x000000242626e221 */ /* 0x008fe20000010000 */
[----:B------:R-:W-:Y:S01]  /*3060*/  IADD3 R36, R29, 0x6, RZ ;  /* 0x000000061d247810 */ /* 0x000fe20007ffe0ff */
[----:B------:R-:W-:-:S03]  /*3070*/  @!P6 FADD.FTZ R39, R39, R37 ;  /* 0x000000252727e221 */ /* 0x000fc60000010000 */
[----:B------:R-:W-:-:S05]  /*3080*/  ISETP.EQ.OR P6, PT, R36, R2, P2 ;  /* 0x000000022400720c */ /* 0x000fca00017c2670 */
[--C-:B------:R-:W-:Y:S02]  /*3090*/  @!P3 IMAD R34, R34, c[0x0][0x10], R28.reuse ;  /* 0x000004002222ba24 */ /* 0x100fe400078e021c */
[----:B------:R-:W-:Y:S02]  /*30a0*/  @!P4 IMAD R32, R32, c[0x0][0x10], R28 ;  /* 0x000004002020ca24 */ /* 0x000fe400078e021c */
[----:B------:R-:W-:-:S04]  /*30b0*/  @!P3 IMAD.WIDE.U32 R34, R34, 0x8, R30 ;  /* 0x000000082222b825 */ /* 0x000fc800078e001e */
[----:B------:R-:W-:Y:S02]  /*30c0*/  @!P4 IMAD.WIDE.U32 R32, R32, 0x8, R30 ;  /* 0x000000082020c825 */ /* 0x000fe400078e001e */
[----:B------:R-:W2:Y:S02]  /*30d0*/  @!P3 LDG.E.64 R34, [R34.64] ;  /* 0x0000000e2222b981 */ /* 0x000ea4000c1e1b00 */
[----:B------:R-:W-:Y:S02]  /*30e0*/  @!P6 IMAD R36, R36, c[0x0][0x10], R28 ;  /* 0x000004002424ea24 */ /* 0x000fe400078e021c */
[----:B------:R-:W3:Y:S02]  /*30f0*/  @!P4 LDG.E.64 R32, [R32.64] ;  /* 0x0000000e2020c981 */ /* 0x000ee4000c1e1b00 */
[----:B------:R-:W-:-:S06]  /*3100*/  @!P6 IMAD.WIDE.U32 R36, R36, 0x8, R30 ;  /* 0x000000082424e825 */ /* 0x000fcc00078e001e */
[----:B------:R-:W4:Y:S01]  /*3110*/  @!P6 LDG.E.64 R36, [R36.64] ;  /* 0x0000000e2424e981 */ /* 0x000f22000c1e1b00 */
[----:B--2---:R-:W-:Y:S01]  /*3120*/  @!P3 FADD.FTZ R38, R38, R34 ;  /* 0x000000222626b221 */ /* 0x004fe20000010000 */
[----:B------:R-:W-:Y:S01]  /*3130*/  IADD3 R34, R29, 0x7, RZ ;  /* 0x000000071d227810 */ /* 0x000fe20007ffe0ff */
[----:B------:R-:W-:Y:S02]  /*3140*/  @!P3 FADD.FTZ R39, R39, R35 ;  /* 0x000000232727b221 */ /* 0x000fe40000010000 */
[----:B---3--:R-:W-:Y:S01]  /*3150*/  @!P4 FADD.FTZ R38, R38, R32 ;  /* 0x000000202626c221 */ /* 0x008fe20000010000 */
[----:B------:R-:W-:Y:S02]  /*3160*/  IADD3 R32, R29, 0x8, RZ ;  /* 0x000000081d207810 */ /* 0x000fe40007ffe0ff */
[-C--:B------:R-:W-:Y:S01]  /*3170*/  ISETP.EQ.OR P3, PT, R34, R2.reuse, P2 ;  /* 0x000000022200720c */ /* 0x080fe20001762670 */
[----:B------:R-:W-:Y:S01]  /*3180*/  @!P4 FADD.FTZ R39, R39, R33 ;  /* 0x000000212727c221 */ /* 0x000fe20000010000 */
[----:B------:R-:W-:Y:S01]  /*3190*/  ISETP.EQ.OR P4, PT, R32, R2, P2 ;  /* 0x000000022000720c */ /* 0x000fe20001782670 */
[----:B----4-:R-:W-:Y:S01]  /*31a0*/  @!P6 FADD.FTZ R38, R38, R36 ;  /* 0x000000242626e221 */ /* 0x010fe20000010000 */
        /* <DEDUP_REMOVED lines=16> */
[----:B------:R-:W-:Y:S01]  /*32b0*/  IADD3 R32, R29, 0xb, RZ ;  /* 0x0000000b1d207810 */ /* 0x000fe20007ffe0ff */
[----:B------:R-:W-:Y:S01]  /*32c0*/  @!P4 FADD.FTZ R39, R39, R33 ;  /* 0x000000212727c221 */ /* 0x000fe20000010000 */
[-C--:B------:R-:W-:Y:S01]  /*32d0*/  ISETP.EQ.OR P4, PT, R34, R2.reuse, P2 ;  /* 0x000000022200720c */ /* 0x080fe20001782670 */
[----:B----4-:R-:W-:Y:S02]  /*32e0*/  @!P6 FADD.FTZ R38, R38, R36 ;  /* 0x000000242626e221 */ /* 0x010fe40000010000 */
[----:B------:R-:W-:Y:S01]  /*32f0*/  @!P6 FADD.FTZ R39, R39, R37 ;  /* 0x000000252727e221 */ /* 0x000fe20000010000 */
[----:B------:R-:W-:-:S02]  /*3300*/  ISETP.EQ.OR P6, PT, R32, R2, P2 ;  /* 0x000000022000720c */ /* 0x000fc400017c2670 */
[----:B------:R-:W-:-:S07]  /*3310*/  IADD3 R36, R29, 0xc, RZ ;  /* 0x0000000c1d247810 */ /* 0x000fce0007ffe0ff */
[----:B------:R-:W-:Y:S01]  /*3320*/  @!P4 IMAD R34, R34, c[0x0][0x10], R28 ;  /* 0x000004002222ca24 */ /* 0x000fe200078e021c */
[----:B------:R-:W-:-:S03]  /*3330*/  ISETP.EQ.OR P3, PT, R36, R2, P2 ;  /* 0x000000022400720c */ /* 0x000fc60001762670 */
[----:B------:R-:W-:-:S04]  /*3340*/  @!P4 IMAD.WIDE.U32 R34, R34, 0x8, R30 ;  /* 0x000000082222c825 */ /* 0x000fc800078e001e */
[----:B------:R-:W-:Y:S02]  /*3350*/  @!P6 IMAD R32, R32, c[0x0][0x10], R28 ;  /* 0x000004002020ea24 */ /* 0x000fe400078e021c */
[----:B------:R-:W2:Y:S02]  /*3360*/  @!P4 LDG.E.64 R34, [R34.64] ;  /* 0x0000000e2222c981 */ /* 0x000ea4000c1e1b00 */
[----:B------:R-:W-:-:S06]  /*3370*/  @!P6 IMAD.WIDE.U32 R32, R32, 0x8, R30 ;  /* 0x000000082020e825 */ /* 0x000fcc00078e001e */
[----:B------:R-:W3:Y:S01]  /*3380*/  @!P6 LDG.E.64 R32, [R32.64] ;  /* 0x0000000e2020e981 */ /* 0x000ee2000c1e1b00 */
[----:B------:R-:W-:-:S04]  /*3390*/  @!P3 IMAD R36, R36, c[0x0][0x10], R28 ;  /* 0x000004002424ba24 */ /* 0x000fc800078e021c */
[----:B------:R-:W-:-:S06]  /*33a0*/  @!P3 IMAD.WIDE.U32 R36, R36, 0x8, R30 ;  /* 0x000000082424b825 */ /* 0x000fcc00078e001e */
[----:B------:R-:W4:Y:S01]  /*33b0*/  @!P3 LDG.E.64 R36, [R36.64] ;  /* 0x0000000e2424b981 */ /* 0x000f22000c1e1b00 */
[----:B--2---:R-:W-:Y:S02]  /*33c0*/  @!P4 FADD.FTZ R39, R39, R35 ;  /* 0x000000232727c221 */ /* 0x004fe40000010000 */
[----:B------:R-:W-:Y:S02]  /*33d0*/  @!P4 FADD.FTZ R38, R38, R34 ;  /* 0x000000222626c221 */ /* 0x000fe40000010000 */
[----:B---3--:R-:W-:Y:S01]  /*33e0*/  @!P6 FADD.FTZ R39, R39, R33 ;  /* 0x000000212727e221 */ /* 0x008fe20000010000 */
[----:B------:R-:W-:-:S04]  /*33f0*/  IADD3 R33, R29, 0xd, RZ ;  /* 0x0000000d1d217810 */ /* 0x000fc80007ffe0ff */
[----:B------:R-:W-:Y:S01]  /*3400*/  ISETP.EQ.OR P4, PT, R33, R2, P2 ;  /* 0x000000022100720c */ /* 0x000fe20001782670 */
[----:B------:R-:W-:Y:S01]  /*3410*/  @!P6 FADD.FTZ R38, R38, R32 ;  /* 0x000000202626e221 */ /* 0x000fe20000010000 */
[----:B------:R-:W-:-:S03]  /*3420*/  IADD3 R32, R29, 0xe, RZ ;  /* 0x0000000e1d207810 */ /* 0x000fc60007ffe0ff */
[----:B----4-:R-:W-:Y:S01]  /*3430*/  @!P3 FADD.FTZ R38, R38, R36 ;  /* 0x000000242626b221 */ /* 0x010fe20000010000 */
[----:B------:R-:W-:Y:S02]  /*3440*/  ISETP.EQ.OR P6, PT, R32, R2, P2 ;  /* 0x000000022000720c */ /* 0x000fe400017c2670 */
[----:B------:R-:W-:Y:S01]  /*3450*/  IADD3 R36, R29, 0xf, RZ ;  /* 0x0000000f1d247810 */ /* 0x000fe20007ffe0ff */
[----:B------:R-:W-:-:S04]  /*3460*/  @!P3 FADD.FTZ R39, R39, R37 ;  /* 0x000000252727b221 */ /* 0x000fc80000010000 */
[----:B------:R-:W-:Y:S01]  /*3470*/  @!P4 IMAD R34, R33, c[0x0][0x10], R28 ;  /* 0x000004002122ca24 */ /* 0x000fe200078e021c */
[----:B------:R-:W-:-:S03]  /*3480*/  ISETP.EQ.OR P3, PT, R36, R2, P2 ;  /* 0x000000022400720c */ /* 0x000fc60001762670 */
[----:B------:R-:W-:-:S04]  /*3490*/  @!P4 IMAD.WIDE.U32 R34, R34, 0x8, R30 ;  /* 0x000000082222c825 */ /* 0x000fc800078e001e */
[----:B------:R-:W-:Y:S02]  /*34a0*/  @!P6 IMAD R32, R32, c[0x0][0x10], R28 ;  /* 0x000004002020ea24 */ /* 0x000fe400078e021c */
[----:B------:R-:W2:Y:S02]  /*34b0*/  @!P4 LDG.E.64 R34, [R34.64] ;  /* 0x0000000e2222c981 */ /* 0x000ea4000c1e1b00 */
[----:B------:R-:W-:-:S04]  /*34c0*/  @!P6 IMAD.WIDE.U32 R32, R32, 0x8, R30 ;  /* 0x000000082020e825 */ /* 0x000fc800078e001e */
[----:B------:R-:W-:Y:S02]  /*34d0*/  @!P3 IMAD R36, R36, c[0x0][0x10], R28 ;  /* 0x000004002424ba24 */ /* 0x000fe400078e021c */
[----:B------:R-:W3:Y:S02]  /*34e0*/  @!P6 LDG.E.64 R32, [R32.64] ;  /* 0x0000000e2020e981 */ /* 0x000ee4000c1e1b00 */
[----:B------:R-:W-:-:S06]  /*34f0*/  @!P3 IMAD.WIDE.U32 R36, R36, 0x8, R30 ;  /* 0x000000082424b825 */ /* 0x000fcc00078e001e */
[----:B------:R-:W4:Y:S01]  /*3500*/  @!P3 LDG.E.64 R36, [R36.64] ;  /* 0x0000000e2424b981 */ /* 0x000f22000c1e1b00 */
[----:B------:R-:W-:-:S04]  /*3510*/  UIADD3 UR4, UR4, -0x10, URZ ;  /* 0xfffffff004047890 */ /* 0x000fc8000fffe03f */
[----:B------:R-:W-:Y:S01]  /*3520*/  UISETP.GT.AND UP0, UPT, UR4, 0xc, UPT ;  /* 0x0000000c0400788c */ /* 0x000fe2000bf04270 */
[----:B------:R-:W-:Y:S01]  /*3530*/  IADD3 R29, R29, 0x10, RZ ;  /* 0x000000101d1d7810 */ /* 0x000fe20007ffe0ff */
[----:B--2---:R-:W-:Y:S02]  /*3540*/  @!P4 FADD.FTZ R38, R38, R34 ;  /* 0x000000222626c221 */ /* 0x004fe40000010000 */
[----:B------:R-:W-:Y:S02]  /*3550*/  @!P4 FADD.FTZ R39, R39, R35 ;  /* 0x000000232727c221 */ /* 0x000fe40000010000 */
[----:B------:R-:W-:Y:S01]  /*3560*/  PLOP3.LUT P4, PT, PT, PT, UP0, 0x80, 0x0 ;  /* 0x000000000000781c */ /* 0x000fe20003f8f008 */
[----:B---3--:R-:W-:Y:S02]  /*3570*/  @!P6 FADD.FTZ R38, R38, R32 ;  /* 0x000000202626e221 */ /* 0x008fe40000010000 */
[----:B------:R-:W-:Y:S02]  /*3580*/  @!P6 FADD.FTZ R39, R39, R33 ;  /* 0x000000212727e221 */ /* 0x000fe40000010000 */
[----:B----4-:R-:W-:-:S02]  /*3590*/  @!P3 FADD.FTZ R38, R38, R36 ;  /* 0x000000242626b221 */ /* 0x010fc40000010000 */
[----:B------:R-:W-:-:S06]  /*35a0*/  @!P3 FADD.FTZ R39, R39, R37 ;  /* 0x000000252727b221 */ /* 0x000fcc0000010000 */
[----:B------:R-:W-:Y:S05]  /*35b0*/  @P4 BRA `(.L_x_2394) ;  /* 0xfffff8c000004947 */ /* 0x000fea000383ffff */
.L_x_2393:
[----:B------:R-:W-:-:S06]  /*35c0*/  UISETP.GT.AND UP0, UPT, UR4, 0x4, UPT ;  /* 0x000000040400788c */ /* 0x000fcc000bf04270 */
[----:B------:R-:W-:-:S13]  /*35d0*/  PLOP3.LUT P3, PT, PT, PT, UP0, 0x80, 0x0 ;  /* 0x000000000000781c */ /* 0x000fda0003f6f008 */
[----:B------:R-:W-:Y:S05]  /*35e0*/  @!P3 BRA `(.L_x_2395) ;  /* 0x000003b00000b947 */ /* 0x000fea0003800000 */
[C---:B------:R-:W-:Y:S02]  /*35f0*/  ISETP.EQ.OR P0, PT, R29.reuse, R2, P2 ;  /* 0x000000021d00720c */ /* 0x040fe40001702670 */
[----:B------:R-:W-:-:S04]  /*3600*/  IADD3 R32, R29, 0x1, RZ ;  /* 0x000000011d207810 */ /* 0x000fc80007ffe0ff */
[----:B------:R-:W-:-:S07]  /*3610*/  ISETP.EQ.OR P3, PT, R32, R2, P2 ;  /* 0x000000022000720c */ /* 0x000fce0001762670 */
[----:B-1----:R-:W-:-:S04]  /*3620*/  @!P0 IMAD R34, R29, c[0x0][0x10], R28 ;  /* 0x000004001d228a24 */ /* 0x002fc800078e021c */
[----:B------:R-:W-:-:S06]  /*3630*/  @!P0 IMAD.WIDE.U32 R34, R34, 0x8, R30 ;  /* 0x0000000822228825 */ /* 0x000fcc00078e001e */
[----:B------:R-:W2:Y:S01]  /*3640*/  @!P0 LDG.E.64 R34, [R34.64] ;  /* 0x0000000e22228981 */ /* 0x000ea2000c1e1b00 */
[----:B------:R-:W-:-:S04]  /*3650*/  @!P3 IMAD R32, R32, c[0x0][0x10], R28 ;  /* 0x000004002020ba24 */ /* 0x000fc800078e021c */
[----:B------:R-:W-:-:S06]  /*3660*/  @!P3 IMAD.WIDE.U32 R32, R32, 0x8, R30 ;  /* 0x000000082020b825 */ /* 0x000fcc00078e001e */
[----:B------:R-:W3:Y:S01]  /*3670*/  @!P3 LDG.E.64 R32, [R32.64] ;  /* 0x0000000e2020b981 */ /* 0x000ee2000c1e1b00 */
[C---:B------:R-:W-:Y:S02]  /*3680*/  IADD3 R36, R29.reuse, 0x2, RZ ;  /* 0x000000021d247810 */ /* 0x040fe40007ffe0ff */
[----:B------:R-:W-:Y:S02]  /*3690*/  IADD3 R53, R29, 0x3, RZ ;  /* 0x000000031d357810 */ /* 0x000fe40007ffe0ff */
[-C--:B------:R-:W-:Y:S02]  /*36a0*/  ISETP.EQ.OR P4, PT, R36, R2.reuse, P2 ;  /* 0x000000022400720c */ /* 0x080fe40001782670 */
[----:B------:R-:W-:Y:S02]  /*36b0*/  ISETP.EQ.OR P6, PT, R53, R2, P2 ;  /* 0x000000023500720c */ /* 0x000fe400017c2670 */
[----:B------:R-:W-:-:S09]  /*36c0*/  IADD3 R29, R29, 0x4, RZ ;  /* 0x000000041d1d7810 */ /* 0x000fd20007ffe0ff */
[----:B------:R-:W-:-:S04]  /*36d0*/  @!P4 IMAD R36, R36, c[0x0][0x10], R28 ;  /* 0x000004002424ca24 */ /* 0x000fc800078e021c */
[----:B------:R-:W-:-:S06]  /*36e0*/  @!P4 IMAD.WIDE.U32 R36, R36, 0x8, R30 ;  /* 0x000000082424c825 */ /* 0x000fcc00078e001e */
[----:B------:R-:W4:Y:S01]  /*36f0*/  @!P4 LDG.E.64 R36, [R36.64] ;  /* 0x0000000e2424c981 */ /* 0x000f22000c1e1b00 */
[----:B--2---:R-:W-:Y:S02]  /*3700*/  @!P0 FADD.FTZ R38, R38, R34 ;  /* 0x0000002226268221 */ /* 0x004fe40000010000 */
[----:B------:R-:W-:Y:S01]  /*3710*/  @!P0 FADD.FTZ R39, R39, R35 ;  /* 0x0000002327278221 */ /* 0x000fe20000010000 */
[----:B------:R-:W-:Y:S01]  /*3720*/  ISETP.EQ.OR P0, PT, R29, R2, P2 ;  /* 0x000000021d00720c */ /* 0x000fe20001702670 */
[----:B------:R-:W-:-:S04]  /*3730*/  @!P6 IMAD R34, R53, c[0x0][0x10], R28 ;  /* 0x000004003522ea24 */ /* 0x000fc800078e021c */
[----:B------:R-:W-:-:S04]  /*3740*/  @!P6 IMAD.WIDE.U32 R34, R34, 0x8, R30 ;  /* 0x000000082222e825 */ /* 0x000fc800078e001e */
[----:B---3--:R-:W-:Y:S02]  /*3750*/  @!P3 FADD.FTZ R38, R38, R32 ;  /* 0x000000202626b221 */ /* 0x008fe40000010000 */
[----:B------:R-:W2:Y:S02]  /*3760*/  @!P6 LDG.E.64 R34, [R34.64] ;  /* 0x0000000e2222e981 */ /* 0x000ea4000c1e1b00 */
[----:B------:R-:W-:Y:S02]  /*3770*/  @!P0 IMAD R32, R29, c[0x0][0x10], R28 ;  /* 0x000004001d208a24 */ /* 0x000fe400078e021c */
[----:B------:R-:W-:Y:S02]  /*3780*/  @!P3 FADD.FTZ R39, R39, R33 ;  /* 0x000000212727b221 */ /* 0x000fe40000010000 */
[----:B------:R-:W-:-:S06]  /*3790*/  @!P0 IMAD.WIDE.U32 R32, R32, 0x8, R30 ;  /* 0x0000000820208825 */ /* 0x000fcc00078e001e */
[----:B------:R-:W3:Y:S01]  /*37a0*/  @!P0 LDG.E.64 R32, [R32.64] ;  /* 0x0000000e20208981 */ /* 0x000ee2000c1e1b00 */
[----:B----4-:R-:W-:Y:S01]  /*37b0*/  @!P4 FADD.FTZ R38, R38, R36 ;  /* 0x000000242626c221 */ /* 0x010fe20000010000 */
[----:B------:R-:W-:Y:S01]  /*37c0*/  IADD3 R36, R29, 0x2, RZ ;  /* 0x000000021d247810 */ /* 0x000fe20007ffe0ff */
[----:B------:R-:W-:Y:S02]  /*37d0*/  @!P4 FADD.FTZ R39, R39, R37 ;  /* 0x000000252727c221 */ /* 0x000fe40000010000 */
[----:B--2---:R-:W-:Y:S01]  /*37e0*/  @!P6 FADD.FTZ R38, R38, R34 ;  /* 0x000000222626e221 */ /* 0x004fe20000010000 */
[----:B------:R-:W-:Y:S01]  /*37f0*/  IADD3 R34, R29, 0x1, RZ ;  /* 0x000000011d227810 */ /* 0x000fe20007ffe0ff */
[----:B------:R-:W-:-:S03]  /*3800*/  @!P6 FADD.FTZ R39, R39, R35 ;  /* 0x000000232727e221 */ /* 0x000fc60000010000 */
[-C--:B------:R-:W-:Y:S02]  /*3810*/  ISETP.EQ.OR P4, PT, R34, R2.reuse, P2 ;  /* 0x000000022200720c */ /* 0x080fe40001782670 */
[----:B------:R-:W-:Y:S01]  /*3820*/  ISETP.EQ.OR P6, PT, R36, R2, P2 ;  /* 0x000000022400720c */ /* 0x000fe200017c2670 */
[----:B---3--:R-:W-:Y:S01]  /*3830*/  @!P0 FADD.FTZ R38, R38, R32 ;  /* 0x0000002026268221 */ /* 0x008fe20000010000 */
[----:B------:R-:W-:-:S04]  /*3840*/  IADD3 R32, R29, 0x3, RZ ;  /* 0x000000031d207810 */ /* 0x000fc80007ffe0ff */
[----:B------:R-:W-:-:S05]  /*3850*/  ISETP.EQ.OR P3, PT, R32, R2, P2 ;  /* 0x000000022000720c */ /* 0x000fca0001762670 */
[--C-:B------:R-:W-:Y:S02]  /*3860*/  @!P4 IMAD R34, R34, c[0x0][0x10], R28.reuse ;  /* 0x000004002222ca24 */ /* 0x100fe400078e021c */
[----:B------:R-:W-:Y:S02]  /*3870*/  @!P6 IMAD R36, R36, c[0x0][0x10], R28 ;  /* 0x000004002424ea24 */ /* 0x000fe400078e021c */
[----:B------:R-:W-:-:S04]  /*3880*/  @!P4 IMAD.WIDE.U32 R34, R34, 0x8, R30 ;  /* 0x000000082222c825 */ /* 0x000fc800078e001e */
[----:B------:R-:W-:Y:S02]  /*3890*/  @!P6 IMAD.WIDE.U32 R36, R36, 0x8, R30 ;  /* 0x000000082424e825 */ /* 0x000fe400078e001e */
[----:B------:R-:W2:Y:S02]  /*38a0*/  @!P4 LDG.E.64 R34, [R34.64] ;  /* 0x0000000e2222c981 */ /* 0x000ea4000c1e1b00 */
[----:B------:R-:W-:Y:S02]  /*38b0*/  @!P3 IMAD R32, R32, c[0x0][0x10], R28 ;  /* 0x000004002020ba24 */ /* 0x000fe400078e021c */
[----:B------:R-:W-:Y:S01]  /*38c0*/  @!P0 FADD.FTZ R39, R39, R33 ;  /* 0x0000002127278221 */ /* 0x000fe20000010000 */
[----:B------:R-:W3:Y:S01]  /*38d0*/  @!P6 LDG.E.64 R36, [R36.64] ;  /* 0x0000000e2424e981 */ /* 0x000ee2000c1e1b00 */
[----:B------:R-:W-:-:S06]  /*38e0*/  @!P3 IMAD.WIDE.U32 R32, R32, 0x8, R30 ;  /* 0x000000082020b825 */ /* 0x000fcc00078e001e */
[----:B------:R-:W4:Y:S01]  /*38f0*/  @!P3 LDG.E.64 R32, [R32.64] ;  /* 0x0000000e2020b981 */ /* 0x000f22000c1e1b00 */
[----:B------:R-:W-:Y:S01]  /*3900*/  UIADD3 UR4, UR4, -0x4, URZ ;  /* 0xfffffffc04047890 */ /* 0x000fe2000fffe03f */
[----:B------:R-:W-:Y:S02]  /*3910*/  PLOP3.LUT P0, PT, PT, PT, PT, 0x8, 0x0 ;  /* 0x000000000000781c */ /* 0x000fe40003f0e170 */
[----:B------:R-:W-:Y:S01]  /*3920*/  IADD3 R29, R29, 0x4, RZ ;  /* 0x000000041d1d7810 */ /* 0x000fe20007ffe0ff */
[----:B------:R-:W-:Y:S01]  /*3930*/  UIADD3 UR4, UR4, -0x4, URZ ;  /* 0xfffffffc04047890 */ /* 0x000fe2000fffe03f */
[----:B--2---:R-:W-:Y:S02]  /*3940*/  @!P4 FADD.FTZ R38, R38, R34 ;  /* 0x000000222626c221 */ /* 0x004fe40000010000 */
[----:B------:R-:W-:Y:S02]  /*3950*/  @!P4 FADD.FTZ R39, R39, R35 ;  /* 0x000000232727c221 */ /* 0x000fe40000010000 */
[----:B---3--:R-:W-:-:S02]  /*3960*/  @!P6 FADD.FTZ R38, R38, R36 ;  /* 0x000000242626e221 */ /* 0x008fc40000010000 */
[----:B------:R-:W-:Y:S02]  /*3970*/  @!P6 FADD.FTZ R39, R39, R37 ;  /* 0x000000252727e221 */ /* 0x000fe40000010000 */
[----:B----4-:R-:W-:Y:S02]  /*3980*/  @!P3 FADD.FTZ R38, R38, R32 ;  /* 0x000000202626b221 */ /* 0x010fe40000010000 */
[----:B------:R-:W-:Y:S02]  /*3990*/  @!P3 FADD.FTZ R39, R39, R33 ;  /* 0x000000212727b221 */ /* 0x000fe40000010000 */
.L_x_2395:
[----:B------:R-:W-:-:S13]  /*39a0*/  ISETP.NE.OR P0, PT, RZ, UR4, P0 ;  /* 0x00000004ff007c0c */ /* 0x000fda0008705670 */
[----:B------:R-:W-:Y:S05]  /*39b0*/  @!P0 BRA `(.L_x_2391) ;  /* 0x000001f000008947 */ /* 0x000fea0003800000 */
.L_x_2392:
[----:B------:R-:W-:-:S13]  /*39c0*/  ISETP.EQ.OR P3, PT, R29, R2, P2 ;  /* 0x000000021d00720c */ /* 0x000fda0001762670 */
[----:B------:R-:W-:-:S04]  /*39d0*/  @!P3 IMAD R33, R29, c[0x0][0x10], R28 ;  /* 0x000004001d21ba24 */ /* 0x000fc800078e021c */
[----:B------:R-:W-:-:S06]  /*39e0*/  @!P3 IMAD.WIDE.U32 R32, R33, 0x8, R30 ;  /* 0x000000082120b825 */ /* 0x000fcc00078e001e */
[----:B------:R-:W2:Y:S01]  /*39f0*/  @!P3 LDG.E.64 R32, [R32.64] ;  /* 0x0000000e2020b981 */ /* 0x000ea2000c1e1b00 */
[C---:B-1----:R-:W-:Y:S02]  /*3a00*/  IADD3 R34, R29.reuse, 0x1, RZ ;  /* 0x000000011d227810 */ /* 0x042fe40007ffe0ff */
[----:B------:R-:W-:Y:S02]  /*3a10*/  IADD3 R36, R29, 0x3, RZ ;  /* 0x000000031d247810 */ /* 0x000fe40007ffe0ff */
[-C--:B------:R-:W-:Y:S02]  /*3a20*/  ISETP.EQ.OR P4, PT, R34, R2.reuse, P2 ;  /* 0x000000022200720c */ /* 0x080fe40001782670 */
[----:B------:R-:W-:-:S11]  /*3a30*/  ISETP.EQ.OR P0, PT, R36, R2, P2 ;  /* 0x000000022400720c */ /* 0x000fd60001702670 */
[----:B------:R-:W-:-:S04]  /*3a40*/  @!P4 IMAD R34, R34, c[0x0][0x10], R28 ;  /* 0x000004002222ca24 */ /* 0x000fc800078e021c */
[----:B------:R-:W-:-:S04]  /*3a50*/  @!P4 IMAD.WIDE.U32 R34, R34, 0x8, R30 ;  /* 0x000000082222c825 */ /* 0x000fc800078e001e */
[----:B------:R-:W-:Y:S02]  /*3a60*/  @!P0 IMAD R36, R36, c[0x0][0x10], R28 ;  /* 0x0000040024248a24 */ /* 0x000fe400078e021c */
[----:B------:R-:W3:Y:S02]  /*3a70*/  @!P4 LDG.E.64 R34, [R34.64] ;  /* 0x0000000e2222c981 */ /* 0x000ee4000c1e1b00 */
[----:B------:R-:W-:-:S06]  /*3a80*/  @!P0 IMAD.WIDE.U32 R36, R36, 0x8, R30 ;  /* 0x0000000824248825 */ /* 0x000fcc00078e001e */
[----:B------:R-:W4:Y:S01]  /*3a90*/  @!P0 LDG.E.64 R36, [R36.64] ;  /* 0x0000000e24248981 */ /* 0x000f22000c1e1b00 */
[----:B--2---:R-:W-:Y:S01]  /*3aa0*/  @!P3 FADD.FTZ R38, R38, R32 ;  /* 0x000000202626b221 */ /* 0x004fe20000010000 */
[----:B------:R-:W-:Y:S01]  /*3ab0*/  IADD3 R32, R29, 0x2, RZ ;  /* 0x000000021d207810 */ /* 0x000fe20007ffe0ff */
[----:B------:R-:W-:-:S03]  /*3ac0*/  @!P3 FADD.FTZ R39, R39, R33 ;  /* 0x000000212727b221 */ /* 0x000fc60000010000 */
[----:B------:R-:W-:-:S13]  /*3ad0*/  ISETP.EQ.OR P6, PT, R32, R2, P2 ;  /* 0x000000022000720c */ /* 0x000fda00017c2670 */
[----:B------:R-:W-:-:S04]  /*3ae0*/  @!P6 IMAD R32, R32, c[0x0][0x10], R28 ;  /* 0x000004002020ea24 */ /* 0x000fc800078e021c */
[----:B------:R-:W-:-:S06]  /*3af0*/  @!P6 IMAD.WIDE.U32 R32, R32, 0x8, R30 ;  /* 0x000000082020e825 */ /* 0x000fcc00078e001e */
[----:B------:R-:W2:Y:S01]  /*3b00*/  @!P6 LDG.E.64 R32, [R32.64] ;  /* 0x0000000e2020e981 */ /* 0x000ea2000c1e1b00 */
[----:B------:R-:W-:-:S06]  /*3b10*/  UIADD3 UR4, UR4, -0x4, URZ ;  /* 0xfffffffc04047890 */ /* 0x000fcc000fffe03f */
[----:B------:R-:W-:Y:S01]  /*3b20*/  ISETP.NE.AND P3, PT, RZ, UR4, PT ;  /* 0x00000004ff007c0c */ /* 0x000fe2000bf65270 */
[----:B---3--:R-:W-:Y:S02]  /*3b30*/  @!P4 FADD.FTZ R38, R38, R34 ;  /* 0x000000222626c221 */ /* 0x008fe40000010000 */
[----:B------:R-:W-:Y:S01]  /*3b40*/  @!P4 FADD.FTZ R39, R39, R35 ;  /* 0x000000232727c221 */ /* 0x000fe20000010000 */
[----:B------:R-:W-:Y:S01]  /*3b50*/  IADD3 R29, R29, 0x4, RZ ;  /* 0x000000041d1d7810 */ /* 0x000fe20007ffe0ff */
[----:B--2---:R-:W-:Y:S02]  /*3b60*/  @!P6 FADD.FTZ R38, R38, R32 ;  /* 0x000000202626e221 */ /* 0x004fe40000010000 */
[----:B------:R-:W-:Y:S02]  /*3b70*/  @!P6 FADD.FTZ R39, R39, R33 ;  /* 0x000000212727e221 */ /* 0x000fe40000010000 */
[----:B----4-:R-:W-:Y:S02]  /*3b80*/  @!P0 FADD.FTZ R38, R38, R36 ;  /* 0x0000002426268221 */ /* 0x010fe40000010000 */
[----:B------:R-:W-:-:S02]  /*3b90*/  @!P0 FADD.FTZ R39, R39, R37 ;  /* 0x0000002527278221 */ /* 0x000fc40000010000 */
[----:B------:R-:W-:Y:S05]  /*3ba0*/  @P3 BRA `(.L_x_2392) ;  /* 0xfffffe1000003947 */ /* 0x000fea000383ffff */
.L_x_2391:
[----:B-1----:R-:W-:-:S04]  /*3bb0*/  MOV R34, c[0x0][0xc] ;  /* 0x0000030000227a02 */ /* 0x002fc80000000f00 */
[----:B------:R-:W-:-:S13]  /*3bc0*/  LOP3.LUT P0, R34, R34, 0x3, RZ, 0xc0, !PT ;  /* 0x0000000322227812 */ /* 0x000fda000780c0ff */
[----:B------:R-:W-:Y:S05]  /*3bd0*/  @!P0 BRA `(.L_x_2388) ;  /* 0x000001a000008947 */ /* 0x000fea0003800000 */
[----:B------:R-:W-:Y:S01]  /*3be0*/  ISETP.EQ.OR P0, PT, R29, R2, P2 ;  /* 0x000000021d00720c */ /* 0x000fe20001702670 */
[----:B------:R-:W-:Y:S01]  /*3bf0*/  BSSY B0, `(.L_x_2396) ;  /* 0x0000008000007945 */ /* 0x000fe20003800000 */
[----:B------:R-:W-:-:S11]  /*3c00*/  ISETP.NE.AND P3, PT, R34, 0x1, PT ;  /* 0x000000012200780c */ /* 0x000fd60003f65270 */
[----:B------:R-:W-:Y:S05]  /*3c10*/  @P0 BRA `(.L_x_2397) ;  /* 0x0000005000000947 */ /* 0x000fea0003800000 */
[----:B------:R-:W-:-:S04]  /*3c20*/  IMAD R32, R29, c[0x0][0x10], R28 ;  /* 0x000004001d207a24 */ /* 0x000fc800078e021c */
[----:B------:R-:W-:-:S06]  /*3c30*/  IMAD.WIDE.U32 R32, R32, 0x8, R30 ;  /* 0x0000000820207825 */ /* 0x000fcc00078e001e */
[----:B------:R-:W2:Y:S02]  /*3c40*/  LDG.E.64 R32, [R32.64] ;  /* 0x0000000e20207981 */ /* 0x000ea4000c1e1b00 */
[----:B--2---:R-:W-:Y:S02]  /*3c50*/  FADD.FTZ R38, R38, R32 ;  /* 0x0000002026267221 */ /* 0x004fe40000010000 */
[----:B------:R-:W-:Y:S02]  /*3c60*/  FADD.FTZ R39, R39, R33 ;  /* 0x0000002127277221 */ /* 0x000fe40000010000 */
.L_x_2397:
[----:B------:R-:W-:Y:S05]  /*3c70*/  BSYNC B0 ;  /* 0x0000000000007941 */ /* 0x000fea0003800000 */
.L_x_2396:
        /* <DEDUP_REMOVED lines=16> */
.L_x_2388:
[----:B------:R-:W-:Y:S04]  /*3d80*/  @!P2 STS.64 [0x88], R38 ;  /* 0x00008826ff00a388 */ /* 0x000fe80000000a00 */
[----:B------:R-:W-:Y:S01]  /*3d90*/  BAR.SYNC.DEFER_BLOCKING 0x0 ;  /* 0x0000000000007b1d */ /* 0x000fe20000010000 */
[----:B------:R-:W-:Y:S02]  /*3da0*/  ISETP.GE.U32.AND P0, PT, R65, c[0x0][0x1e0], PT ;  /* 0x0000780041007a0c */ /* 0x000fe40003f06070 */
[----:B------:R-:W-:Y:S02]  /*3db0*/  ISETP.GE.U32.AND P3, PT, R64, c[0x0][0x1e0], PT ;  /* 0x0000780040007a0c */ /* 0x000fe40003f66070 */
[----:B------:R-:W-:Y:S02]  /*3dc0*/  ISETP.GE.AND.EX P2, PT, R66, c[0x0][0x1e4], PT, P0 ;  /* 0x0000790042007a0c */ /* 0x000fe40003f46300 */
[----:B------:R-:W-:-:S02]  /*3dd0*/  ISETP.GE.AND.EX P3, PT, R67, c[0x0][0x1e4], PT, P3 ;  /* 0x0000790043007a0c */ /* 0x000fc40003f66330 */
[----:B------:R-:W-:Y:S02]  /*3de0*/  ISETP.GE.U32.AND P4, PT, R63, c[0x0][0x1e0], PT ;  /* 0x000078003f007a0c */ /* 0x000fe40003f86070 */
[----:B------:R-:W-:Y:S02]  /*3df0*/  ISETP.GE.U32.AND P0, PT, R62, c[0x0][0x1e0], PT ;  /* 0x000078003e007a0c */ /* 0x000fe40003f06070 */
[C---:B------:R-:W-:Y:S02]  /*3e00*/  ISETP.GT.U32.OR P2, PT, R0.reuse, 0x1bf, P2 ;  /* 0x000001bf0000780c */ /* 0x040fe40001744470 */
[----:B------:R-:W-:Y:S01]  /*3e10*/  ISETP.GT.U32.OR P3, PT, R0, 0x1bf, P3 ;  /* 0x000001bf0000780c */ /* 0x000fe20001f64470 */
[----:B0-----:R-:W0:Y:S02]  /*3e20*/  LDS.64 R28, [0x88] ;  /* 0x00008800ff1c7984 */ /* 0x001e240000000a00 */
[----:B0-----:R-:W-:Y:S02]  /*3e30*/  FMUL.FTZ R32, R28, c[0x0][0x20c] ;  /* 0x000083001c207a20 */ /* 0x001fe40000410000 */
[----:B------:R-:W-:Y:S01]  /*3e40*/  FMUL.FTZ R33, R29, c[0x0][0x20c] ;  /* 0x000083001d217a20 */ /* 0x000fe20000410000 */
[----:B------:R-:W-:Y:S05]  /*3e50*/  @!P5 BRA `(.L_x_2398) ;  /* 0x000001200000d947 */ /* 0x000fea0003800000 */
[----:B------:R-:W-:Y:S02]  /*3e60*/  FFMA.FTZ R29, R54, R26, R24 ;  /* 0x0000001a361d7223 */ /* 0x000fe40000010018 */
[----:B------:R-:W-:-:S02]  /*3e70*/  FFMA.FTZ R28, R52, R27, R25 ;  /* 0x0000001b341c7223 */ /* 0x000fc40000010019 */
[----:B-1----:R-:W-:Y:S02]  /*3e80*/  FMUL.FTZ R35, R29, -1.4426950216293334961 ;  /* 0xbfb8aa3b1d237820 */ /* 0x002fe40000410000 */
        /* <DEDUP_REMOVED lines=8> */
[----:B-1----:R-:W-:Y:S02]  /*3f10*/  FMUL.FTZ R12, R12, R31 ;  /* 0x0000001f0c0c7220 */ /* 0x002fe40000410000 */
[----:B------:R-:W-:Y:S02]  /*3f20*/  FADD.FTZ R34, -R31, 1 ;  /* 0x3f8000001f227421 */ /* 0x000fe40000010100 */
[----:B------:R-:W-:Y:S02]  /*3f30*/  FADD.FTZ R31, -R30, 1 ;  /* 0x3f8000001e1f7421 */ /* 0x000fe40000010100 */
[----:B------:R-:W-:Y:S02]  /*3f40*/  FFMA.FTZ R29, R29, R34, 1 ;  /* 0x3f8000001d1d7423 */ /* 0x000fe40000010022 */
[----:B------:R-:W-:-:S02]  /*3f50*/  FFMA.FTZ R28, R28, R31, 1 ;  /* 0x3f8000001c1c7423 */ /* 0x000fc4000001001f */
[----:B------:R-:W-:Y:S02]  /*3f60*/  FMUL.FTZ R12, R12, R29 ;  /* 0x0000001d0c0c7220 */ /* 0x000fe40000410000 */
[----:B------:R-:W-:Y:S02]  /*3f70*/  FMUL.FTZ R13, R13, R28 ;  /* 0x0000001c0d0d7220 */ /* 0x000fe40000410000 */
.L_x_2398:
[----:B------:R-:W-:Y:S01]  /*3f80*/  BSSY B0, `(.L_x_2399) ;  /* 0x0000012000007945 */ /* 0x000fe20003800000 */
[----:B------:R-:W-:Y:S05]  /*3f90*/  @!P1 BRA `(.L_x_2400) ;  /* 0x0000010000009947 */ /* 0x000fea0003800000 */
[----:B------:R-:W-:Y:S01]  /*3fa0*/  SHF.R.S32.HI R28, RZ, 0x1f, R3 ;  /* 0x0000001fff1c7819 */ /* 0x000fe20000011403 */
[-CC-:B------:R-:W-:Y:S01]  /*3fb0*/  FFMA.FTZ R31, R54, R32.reuse, R33.reuse ;  /* 0x00000020361f7223 */ /* 0x180fe20000010021 */
[----:B------:R-:W-:Y:S01]  /*3fc0*/  MOV R29, R7 ;  /* 0x00000007001d7202 */ /* 0x000fe20000000f00 */
[----:B------:R-:W-:Y:S02]  /*3fd0*/  FFMA.FTZ R52, R52, R32, R33 ;  /* 0x0000002034347223 */ /* 0x000fe40000010021 */
[----:B------:R-:W-:Y:S01]  /*3fe0*/  IMAD R30, R28, c[0x0][0x1d8], RZ ;  /* 0x000076001c1e7a24 */ /* 0x000fe200078e02ff */
[----:B------:R-:W-:-:S03]  /*3ff0*/  MOV R28, R4 ;  /* 0x00000004001c7202 */ /* 0x000fc60000000f00 */
[C---:B-1----:R-:W-:Y:S02]  /*4000*/  IMAD R35, R3.reuse, c[0x0][0x1dc], R30 ;  /* 0x0000770003237a24 */ /* 0x042fe400078e021e */
[----:B------:R-:W-:-:S04]  /*4010*/  IMAD.WIDE.U32 R28, R3, c[0x0][0x1d8], R28 ;  /* 0x00007600031c7a25 */ /* 0x000fc800078e001c */
[----:B------:R-:W-:Y:S01]  /*4020*/  FFMA.FTZ R30, R26, R12, -R31 ;  /* 0x0000000c1a1e7223 */ /* 0x000fe2000001081f */
[----:B------:R-:W-:Y:S01]  /*4030*/  IADD3 R29, R29, R35, RZ ;  /* 0x000000231d1d7210 */ /* 0x000fe20007ffe0ff */
[----:B------:R-:W-:Y:S01]  /*4040*/  FFMA.FTZ R31, R27, R13, -R52 ;  /* 0x0000000d1b1f7223 */ /* 0x000fe20000010834 */
[----:B------:R-:W-:Y:S01]  /*4050*/  LEA R12, P6, R28, c[0x0][0x160], 0x2 ;  /* 0x000058001c0c7a11 */ /* 0x000fe200078c10ff */
[----:B------:R-:W-:Y:S02]  /*4060*/  FMUL.FTZ R30, R30, UR12 ;  /* 0x0000000c1e1e7c20 */ /* 0x000fe40008410000 */
[----:B------:R-:W-:Y:S01]  /*4070*/  FMUL.FTZ R31, R31, UR12 ;  /* 0x0000000c1f1f7c20 */ /* 0x000fe20008410000 */
[----:B------:R-:W-:-:S05]  /*4080*/  LEA.HI.X R13, R28, c[0x0][0x164], R29, 0x2, P6 ;  /* 0x000059001c0d7a11 */ /* 0x000fca00030f141d */
[----:B------:R0:W-:Y:S04]  /*4090*/  STG.E.64 [R12.64], R30 ;  /* 0x0000001e0c007986 */ /* 0x0001e8000c101b0e */
.L_x_2400:
[----:B------:R-:W-:Y:S05]  /*40a0*/  BSYNC B0 ;  /* 0x0000000000007941 */ /* 0x000fea0003800000 */
.L_x_2399:
[----:B------:R-:W-:Y:S05]  /*40b0*/  @!P5 BRA `(.L_x_2401) ;  /* 0x000001200000d947 */ /* 0x000fea0003800000 */
[----:B0-----:R-:W-:Y:S02]  /*40c0*/  FFMA.FTZ R13, R51, R26, R24 ;  /* 0x0000001a330d7223 */ /* 0x001fe40000010018 */
[----:B------:R-:W-:Y:S02]  /*40d0*/  FFMA.FTZ R12, R50, R27, R25 ;  /* 0x0000001b320c7223 */ /* 0x000fe40000010019 */
[----:B------:R-:W-:Y:S02]  /*40e0*/  FMUL.FTZ R28, R13, -1.4426950216293334961 ;  /* 0xbfb8aa3b0d1c7820 */ /* 0x000fe40000410000 */
[----:B------:R-:W-:-:S04]  /*40f0*/  FMUL.FTZ R30, R12, -1.4426950216293334961 ;  /* 0xbfb8aa3b0c1e7820 */ /* 0x000fc80000410000 */
[----:B------:R-:W0:Y:S08]  /*4100*/  MUFU.EX2 R28, R28 ;  /* 0x0000001c001c7308 */ /* 0x000e300000000800 */
[----:B------:R-:W2:Y:S01]  /*4110*/  MUFU.EX2 R30, R30 ;  /* 0x0000001e001e7308 */ /* 0x000ea20000000800 */
[----:B0-----:R-:W-:-:S07]  /*4120*/  FADD.FTZ R29, R28, 1 ;  /* 0x3f8000001c1d7421 */ /* 0x001fce0000010000 */
[----:B------:R-:W0:Y:S01]  /*4130*/  MUFU.RCP R29, R29 ;  /* 0x0000001d001d7308 */ /* 0x000e220000001000 */
[----:B--2---:R-:W-:-:S07]  /*4140*/  FADD.FTZ R31, R30, 1 ;  /* 0x3f8000001e1f7421 */ /* 0x004fce0000010000 */
[----:B-1----:R-:W1:Y:S01]  /*4150*/  MUFU.RCP R34, R31 ;  /* 0x0000001f00227308 */ /* 0x002e620000001000 */
        /* <DEDUP_REMOVED lines=8> */
.L_x_2401:
[----:B------:R-:W-:Y:S01]  /*41e0*/  BSSY B0, `(.L_x_2402) ;  /* 0x0000011000007945 */ /* 0x000fe20003800000 */
[----:B------:R-:W-:Y:S05]  /*41f0*/  @P2 BRA `(.L_x_2403) ;  /* 0x000000f000002947 */ /* 0x000fea0003800000 */
[----:B0-----:R-:W-:Y:S01]  /*4200*/  MOV R12, R4 ;  /* 0x00000004000c7202 */ /* 0x001fe20000000f00 */
        /* <DEDUP_REMOVED lines=8> */
[----:B------:R-:W-:Y:S01]  /*4290*/  LEA R8, P2, R12, c[0x0][0x160], 0x2 ;  /* 0x000058000c087a11 */ /* 0x000fe200078410ff */
[----:B------:R-:W-:Y:S02]  /*42a0*/  FFMA.FTZ R29, R27, R9, -R50 ;  /* 0x000000091b1d7223 */ /* 0x000fe40000010832 */
[----:B------:R-:W-:Y:S01]  /*42b0*/  FMUL.FTZ R28, R28, UR12 ;  /* 0x0000000c1c1c7c20 */ /* 0x000fe20008410000 */
[----:B------:R-:W-:Y:S01]  /*42c0*/  LEA.HI.X R9, R12, c[0x0][0x164], R13, 0x2, P2 ;  /* 0x000059000c097a11 */ /* 0x000fe200010f140d */
[----:B------:R-:W-:-:S05]  /*42d0*/  FMUL.FTZ R29, R29, UR12 ;  /* 0x0000000c1d1d7c20 */ /* 0x000fca0008410000 */
[----:B------:R0:W-:Y:S03]  /*42e0*/  STG.E.64 [R8.64], R28 ;  /* 0x0000001c08007986 */ /* 0x0001e6000c101b0e */
.L_x_2403:
[----:B------:R-:W-:Y:S05]  /*42f0*/  BSYNC B0 ;  /* 0x0000000000007941 */ /* 0x000fea0003800000 */
.L_x_2402:
        /* <DEDUP_REMOVED lines=10> */
[----:B------:R-:W2:Y:S01]  /*43a0*/  MUFU.RCP R30, R29 ;  /* 0x0000001d001e7308 */ /* 0x000ea20000001000 */
[----:B01----:R-:W-:Y:S02]  /*43b0*/  FADD.FTZ R34, -R13, 1 ;  /* 0x3f8000000d227421 */ /* 0x003fe40000010100 */
[----:B------:R-:W-:Y:S02]  /*43c0*/  FMUL.FTZ R10, R10, R13 ;  /* 0x0000000d0a0a7220 */ /* 0x000fe40000410000 */
[----:B------:R-:W-:Y:S02]  /*43d0*/  FFMA.FTZ R9, R9, R34, 1 ;  /* 0x3f80000009097423 */ /* 0x000fe40000010022 */
[----:B--2---:R-:W-:Y:S02]  /*43e0*/  FADD.FTZ R31, -R30, 1 ;  /* 0x3f8000001e1f7421 */ /* 0x004fe40000010100 */
[----:B------:R-:W-:Y:S02]  /*43f0*/  FMUL.FTZ R11, R11, R30 ;  /* 0x0000001e0b0b7220 */ /* 0x000fe40000410000 */
[----:B------:R-:W-:-:S02]  /*4400*/  FFMA.FTZ R8, R8, R31, 1 ;  /* 0x3f80000008087423 */ /* 0x000fc4000001001f */
[----:B------:R-:W-:Y:S02]  /*4410*/  FMUL.FTZ R10, R10, R9 ;  /* 0x000000090a0a7220 */ /* 0x000fe40000410000 */
[----:B------:R-:W-:Y:S02]  /*4420*/  FMUL.FTZ R11, R11, R8 ;  /* 0x000000080b0b7220 */ /* 0x000fe40000410000 */
.L_x_2404:
        /* <DEDUP_REMOVED lines=17> */
.L_x_2406:
[----:B------:R-:W-:Y:S05]  /*4540*/  BSYNC B0 ;  /* 0x0000000000007941 */ /* 0x000fea0003800000 */
.L_x_2405:
[----:B------:R-:W-:Y:S02]  /*4550*/  ISETP.GE.U32.AND P2, PT, R61, c[0x0][0x1e0], PT ;  /* 0x000078003d007a0c */ /* 0x000fe40003f46070 */
[----:B------:R-:W-:Y:S02]  /*4560*/  ISETP.GE.U32.AND P3, PT, R60, c[0x0][0x1e0], PT ;  /* 0x000078003c007a0c */ /* 0x000fe40003f66070 */
[----:B------:R-:W-:Y:S02]  /*4570*/  ISETP.GE.U32.AND P6, PT, R59, c[0x0][0x1e0], PT ;  /* 0x000078003b007a0c */ /* 0x000fe40003fc6070 */
[----:B-1----:R-:W-:Y:S02]  /*4580*/  SHF.R.S32.HI R35, RZ, 0x1f, R62 ;  /* 0x0000001fff237819 */ /* 0x002fe4000001143e */
[----:B------:R-:W-:Y:S02]  /*4590*/  SHF.R.S32.HI R34, RZ, 0x1f, R61 ;  /* 0x0000001fff227819 */ /* 0x000fe4000001143d */
[----:B0-----:R-:W-:-:S02]  /*45a0*/  SHF.R.S32.HI R31, RZ, 0x1f, R60 ;  /* 0x0000001fff1f7819 */ /* 0x001fc4000001143c */
[----:B------:R-:W-:Y:S02]  /*45b0*/  ISETP.GE.AND.EX P4, PT, R69, c[0x0][0x1e4], PT, P4 ;  /* 0x0000790045007a0c */ /* 0x000fe40003f86340 */
[----:B------:R-:W-:Y:S02]  /*45c0*/  ISETP.GE.AND.EX P0, PT, R35, c[0x0][0x1e4], PT, P0 ;  /* 0x0000790023007a0c */ /* 0x000fe40003f06300 */
[----:B------:R-:W-:Y:S02]  /*45d0*/  ISETP.GE.AND.EX P2, PT, R34, c[0x0][0x1e4], PT, P2 ;  /* 0x0000790022007a0c */ /* 0x000fe40003f46320 */
[----:B------:R-:W-:Y:S02]  /*45e0*/  ISETP.GE.AND.EX P3, PT, R31, c[0x0][0x1e4], PT, P3 ;  /* 0x000079001f007a0c */ /* 0x000fe40003f66330 */
[----:B------:R-:W-:Y:S02]  /*45f0*/  ISETP.GE.AND.EX P6, PT, R68, c[0x0][0x1e4], PT, P6 ;  /* 0x0000790044007a0c */ /* 0x000fe40003fc6360 */
[----:B------:R-:W-:-:S02]  /*4600*/  ISETP.GT.U32.OR P4, PT, R0, 0x1bf, P4 ;  /* 0x000001bf0000780c */ /* 0x000fc40002784470 */
[C---:B------:R-:W-:Y:S02]  /*4610*/  ISETP.GT.U32.OR P0, PT, R0.reuse, 0x1bf, P0 ;  /* 0x000001bf0000780c */ /* 0x040fe40000704470 */
[C---:B------:R-:W-:Y:S02]  /*4620*/  ISETP.GT.U32.OR P2, PT, R0.reuse, 0x1bf, P2 ;  /* 0x000001bf0000780c */ /* 0x040fe40001744470 */
[C---:B------:R-:W-:Y:S02]  /*4630*/  ISETP.GT.U32.OR P3, PT, R0.reuse, 0x1bf, P3 ;  /* 0x000001bf0000780c */ /* 0x040fe40001f64470 */
[----:B------:R-:W-:Y:S01]  /*4640*/  ISETP.GT.U32.OR P6, PT, R0, 0x1bf, P6 ;  /* 0x000001bf0000780c */ /* 0x000fe200037c4470 */
[----:B------:R-:W-:Y:S06]  /*4650*/  @!P5 BRA `(.L_x_2407) ;  /* 0x000001200000d947 */ /* 0x000fec0003800000 */
        /* <DEDUP_REMOVED lines=18> */
.L_x_2407:
[----:B------:R-:W-:Y:S01]  /*4780*/  BSSY B0, `(.L_x_2408) ;  /* 0x0000011000007945 */ /* 0x000fe20003800000 */
[----:B------:R-:W-:Y:S05]  /*4790*/  @P4 BRA `(.L_x_2409) ;  /* 0x000000f000004947 */ /* 0x000fea0003800000 */
        /* <DEDUP_REMOVED lines=15> */
.L_x_2409:
[----:B------:R-:W-:Y:S05]  /*4890*/  BSYNC B0 ;  /* 0x0000000000007941 */ /* 0x000fea0003800000 */
.L_x_2408:
[----:B------:R-:W-:Y:S05]  /*48a0*/  @!P5 BRA `(.L_x_2410) ;  /* 0x000001200000d947 */ /* 0x000fea0003800000 */
[----:B------:R-:W-:Y:S02]  /*48b0*/  FFMA.FTZ R8, R45, R26, R24 ;  /* 0x0000001a2d087223 */ /* 0x000fe40000010018 */
[----:B------:R-:W-:Y:S02]  /*48c0*/  FFMA.FTZ R9, R44, R27, R25 ;  /* 0x0000001b2c097223 */ /* 0x000fe40000010019 */
        /* <DEDUP_REMOVED lines=16> */
.L_x_2410:
[----:B------:R-:W-:Y:S01]  /*49d0*/  BSSY B0, `(.L_x_2411) ;  /* 0x0000011000007945 */ /* 0x000fe20003800000 */
[----:B------:R-:W-:Y:S05]  /*49e0*/  @P0 BRA `(.L_x_2412) ;  /* 0x000000f000000947 */ /* 0x000fea0003800000 */
        /* <DEDUP_REMOVED lines=15> */
.L_x_2412:
[----:B------:R-:W-:Y:S05]  /*4ae0*/  BSYNC B0 ;  /* 0x0000000000007941 */ /* 0x000fea0003800000 */
.L_x_2411:
        /* <DEDUP_REMOVED lines=19> */
.L_x_2413:
        /* <DEDUP_REMOVED lines=11> */
[C---:B------:R-:W-:Y:S01]  /*4cd0*/  LEA R10, P0, R8.reuse, c[0x0][0x160], 0x2 ;  /* 0x00005800080a7a11 */ /* 0x040fe200078010ff */
[----:B------:R-:W-:Y:S02]  /*4ce0*/  FFMA.FTZ R13, R27, R19, -R42 ;  /* 0x000000131b0d7223 */ /* 0x000fe4000001082a */
[----:B------:R-:W-:Y:S01]  /*4cf0*/  FMUL.FTZ R12, R43, UR12 ;  /* 0x0000000c2b0c7c20 */ /* 0x000fe20008410000 */
[----:B------:R-:W-:Y:S01]  /*4d00*/  LEA.HI.X R11, R8, c[0x0][0x164], R11, 0x2, P0 ;  /* 0x00005900080b7a11 */ /* 0x000fe200000f140b */
[----:B------:R-:W-:-:S05]  /*4d10*/  FMUL.FTZ R13, R13, UR12 ;  /* 0x0000000c0d0d7c20 */ /* 0x000fca0008410000 */
[----:B------:R0:W-:Y:S03]  /*4d20*/  STG.E.64 [R10.64], R12 ;  /* 0x0000000c0a007986 */ /* 0x0001e6000c101b0e */
.L_x_2415:
[----:B------:R-:W-:Y:S05]  /*4d30*/  BSYNC B0 ;  /* 0x0000000000007941 */ /* 0x000fea0003800000 */
.L_x_2414:
        /* <DEDUP_REMOVED lines=19> */
.L_x_2416:
        /* <DEDUP_REMOVED lines=17> */
.L_x_2418:
[----:B------:R-:W-:Y:S05]  /*4f80*/  BSYNC B0 ;  /* 0x0000000000007941 */ /* 0x000fea0003800000 */
.L_x_2417:
        /* <DEDUP_REMOVED lines=19> */
.L_x_2419:
[----:B------:R-:W-:Y:S01]  /*50c0*/  BSSY B0, `(.L_x_2420) ;  /* 0x0000010000007945 */ /* 0x000fe20003800000 */
[----:B------:R-:W-:Y:S05]  /*50d0*/  @P6 BRA `(.L_x_2421) ;  /* 0x000000e000006947 */ /* 0x000fea0003800000 */
[----:B------:R-:W-:Y:S01]  /*50e0*/  MOV R5, R7 ;  /* 0x0000000700057202 */ /* 0x000fe20000000f00 */
[----:B------:R-:W-:Y:S02]  /*50f0*/  IMAD R68, R68, c[0x0][0x1d8], RZ ;  /* 0x0000760044447a24 */ /* 0x000fe400078e02ff */
[----:B------:R-:W-:Y:S02]  /*5100*/  FFMA.FTZ R9, R56, R32, R33 ;  /* 0x0000002038097223 */ /* 0x000fe40000010021 */
[----:B------:R-:W-:-:S04]  /*5110*/  IMAD.WIDE.U32 R6, R59, c[0x0][0x1d8], R4 ;  /* 0x000076003b067a25 */ /* 0x000fc800078e0004 */
[----:B------:R-:W-:Y:S01]  /*5120*/  IMAD R5, R59, c[0x0][0x1dc], R68 ;  /* 0x000077003b057a24 */ /* 0x000fe200078e0244 */
[----:B------:R-:W-:Y:S01]  /*5130*/  LEA R4, P0, R6, c[0x0][0x160], 0x2 ;  /* 0x0000580006047a11 */ /* 0x000fe200078010ff */
[----:B------:R-:W-:Y:S02]  /*5140*/  FFMA.FTZ R32, R55, R32, R33 ;  /* 0x0000002037207223 */ /* 0x000fe40000010021 */
[----:B------:R-:W-:Y:S01]  /*5150*/  FFMA.FTZ R9, R26, R22, -R9 ;  /* 0x000000161a097223 */ /* 0x000fe20000010809 */
[----:B------:R-:W-:Y:S01]  /*5160*/  IADD3 R5, R7, R5, RZ ;  /* 0x0000000507057210 */ /* 0x000fe20007ffe0ff */
[----:B------:R-:W-:Y:S02]  /*5170*/  FFMA.FTZ R32, R27, R23, -R32 ;  /* 0x000000171b207223 */ /* 0x000fe40000010820 */
[----:B------:R-:W-:Y:S01]  /*5180*/  FMUL.FTZ R8, R9, UR12 ;  /* 0x0000000c09087c20 */ /* 0x000fe20008410000 */
[----:B------:R-:W-:Y:S01]  /*5190*/  LEA.HI.X R5, R6, c[0x0][0x164], R5, 0x2, P0 ;  /* 0x0000590006057a11 */ /* 0x000fe200000f1405 */
[----:B------:R-:W-:-:S05]  /*51a0*/  FMUL.FTZ R9, R32, UR12 ;  /* 0x0000000c20097c20 */ /* 0x000fca0008410000 */
[----:B------:R1:W-:Y:S02]  /*51b0*/  STG.E.64 [R4.64], R8 ;  /* 0x0000000804007986 */ /* 0x0003e4000c101b0e */
.L_x_2421:
[----:B------:R-:W-:Y:S05]  /*51c0*/  BSYNC B0 ;  /* 0x0000000000007941 */ /* 0x000fea0003800000 */
.L_x_2420:
[----:B------:R-:W-:Y:S01]  /*51d0*/  ULDC UR4, c[0x0][0x10] ;  /* 0x0000040000047ab9 */ /* 0x000fe20000000800 */
[----:B------:R-:W-:Y:S01]  /*51e0*/  IADD3 R57, R57, 0x1, RZ ;  /* 0x0000000139397810 */ /* 0x000fe20007ffe0ff */
[----:B------:R-:W-:-:S04]  /*51f0*/  UIADD3 UR7, UR7, UR4, URZ ;  /* 0x0000000407077290 */ /* 0x000fc8000fffe03f */
[----:B------:R-:W-:-:S06]  /*5200*/  UISETP.GE.AND UP0, UPT, UR7, UR6, UPT ;  /* 0x000000060700728c */ /* 0x000fcc000bf06270 */
[----:B------:R-:W-:-:S13]  /*5210*/  PLOP3.LUT P0, PT, PT, PT, UP0, 0x80, 0x0 ;  /* 0x000000000000781c */ /* 0x000fda0003f0f008 */
[----:B------:R-:W-:Y:S01]  /*5220*/  @P0 CALL.REL.NOINC `(.L_x_2371) ;  /* 0x0000001000000944 */ /* 0x000fe20003c00000 */
[----:B------:R-:W-:Y:S05]  /*5230*/  BRA `(.L_x_2422) ;  /* 0xffffb0d000007947 */ /* 0x000fea000383ffff */
.L_x_2371:
        /* <DEDUP_REMOVED lines=18> */
.L_x_2424:
[----:B------:R-:W-:Y:S05]  /*5360*/  BSYNC B0 ;  /* 0x0000000000007941 */ /* 0x000fea0003800000 */
.L_x_2423:
        /* <DEDUP_REMOVED lines=11> */
.L_x_2426:
[----:B------:R-:W2:Y:S01]  /*5420*/  LDG.E.STRONG.GPU R5, [R2.64] ;  /* 0x0000000e02057981 */ /* 0x000ea2000c1ef900 */
[----:B------:R-:W-:Y:S01]  /*5430*/  YIELD ;  /* 0x0000000000007946 */ /* 0x000fe20003800000 */
[----:B--2---:R-:W-:Y:S01]  /*5440*/  ISETP.NE.AND P0, PT, R5, R4, PT ;  /* 0x000000040500720c */ /* 0x004fe20003f05270 */
[----:B------:R-:W-:-:S12]  /*5450*/  CCTL.IVALL ;  /* 0x00000000ff00798f */ /* 0x000fd80002000000 */
[----:B------:R-:W-:Y:S05]  /*5460*/  @P0 BRA `(.L_x_2426) ;  /* 0xffffffb000000947 */ /* 0x000fea000383ffff */
.L_x_2425:
        /* <DEDUP_REMOVED lines=25> */
.L_x_2427:
[----:B------:R-:W-:-:S04]  /*5600*/  LEA R6, P0, R0, c[0x0][0x1b8], 0x2 ;  /* 0x00006e0000067a11 */ /* 0x000fc800078010ff */
[----:B------:R-:W-:Y:S02]  /*5610*/  LEA.HI.X R7, R0, c[0x0][0x1bc], R7, 0x2, P0 ;  /* 0x00006f0000077a11 */ /* 0x000fe400000f1407 */
[-C--:B------:R-:W-:Y:S02]  /*5620*/  LEA R8, P0, R27, R6.reuse, 0x2 ;  /* 0x000000061b087211 */ /* 0x080fe400078010ff */
[-C--:B0-----:R-:W-:Y:S01]  /*5630*/  LEA R12, P1, R20, R6.reuse, 0x2 ;  /* 0x00000006140c7211 */ /* 0x081fe200078210ff */
[----:B------:R0:W2:Y:S01]  /*5640*/  LDG.E R14, [R6.64] ;  /* 0x0000000e060e7981 */ /* 0x0000a2000c1e1900 */
        /* <DEDUP_REMOVED lines=18> */
.L_x_2428:
        /* <DEDUP_REMOVED lines=9> */
.L_x_5639:


//--------------------- .text._Z35group_norm_nhwc_bwd_one_pass_kernelI11Fp32IOFp32WLi128ELi112ELi448EEv26Group_norm_nhwc_bwd_params --------------------------
	.section	.text._Z35group_norm_nhwc_bwd_one_pass_kernelI11Fp32IOFp32WLi128ELi112ELi448EEv26Group_norm_nhwc_bwd_params,"ax",@progbits
	.sectioninfo	@"SHI_REGISTERS=128"
	.align	128
        .global         _Z35group_norm_nhwc_bwd_one_pass_kernelI11Fp32IOFp32WLi128ELi112ELi448EEv26Group_norm_nhwc_bwd_params
        .type           _Z35group_norm_nhwc_bwd_one_pass_kernelI11Fp32IOFp32WLi128ELi112ELi448EEv26Group_norm_nhwc_bwd_params,@function
        .size           _Z35group_norm_nhwc_bwd_one_pass_kernelI11Fp32IOFp32WLi128ELi112ELi448EEv26Group_norm_nhwc_bwd_params,(.L_x_5640 - _Z35group_norm_nhwc_bwd_one_pass_kernelI11Fp32IOFp32WLi128ELi112ELi448EEv26Group_norm_nhwc_bwd_params)
        .other          _Z35group_norm_nhwc_bwd_one_pass_kernelI11Fp32IOFp32WLi128ELi112ELi448EEv26Group_norm_nhwc_bwd_params,@"STO_CUDA_ENTRY STV_DEFAULT"
_Z35group_norm_nhwc_bwd_one_pass_kernelI11Fp32IOFp32WLi128ELi112ELi448EEv26Group_norm_nhwc_bwd_params:
.text._Z35group_norm_nhwc_bwd_one_pass_kernelI11Fp32IOFp32WLi128ELi112ELi448EEv26Group_norm_nhwc_bwd_params:
        /* <DEDUP_REMOVED lines=10> */
[--C-:B-12---:R-:W-:Y:S01]  /*00a0*/  SHF.R.U32.HI R8, RZ, 0x3, R4.reuse ;  /* 0x00000003ff087819 */ /* 0x106fe20000011604 */
[----:B------:R-:W-:Y:S01]  /*00b0*/  UMOV UR7, 0x3 ;  /* 0x0000000300077882 */ /* 0x000fe20000000000 */
[----:B------:R-:W-:Y:S01]  /*00c0*/  ISETP.GE.U32.AND P1, PT, R4, 0x1c0, PT ;  /* 0x000001c00400780c */ /* 0x000fe20003f26070 */
[----:B------:R-:W-:Y:S01]  /*00d0*/  ULDC.64 UR8, c[0x0][0x1d8] ;  /* 0x0000760000087ab9 */ /* 0x000fe20000000a00 */
[----:B------:R-:W-:Y:S01]  /*00e0*/  LOP3.LUT R0, R0, 0xffffff7f, RZ, 0xc0, !PT ;  /* 0xffffff7f00007812 */ /* 0x000fe200078ec0ff */
[----:B------:R-:W-:Y:S01]  /*00f0*/  IMAD.WIDE.U32 R8, R8, 0x24924925, RZ ;  /* 0x2492492508087825 */ /* 0x000fe200078e00ff */
[----:B------:R-:W0:Y:S01]  /*0100*/  S2R R125, SR_LANEID ;  /* 0x00000000007d7919 */ /* 0x000e220000000000 */
[----:B------:R-:W-:Y:S01]  /*0110*/  ULEA.HI UR11, UP0, UR9, UR8, URZ, 0x1 ;  /* 0x00000008090b7291 */ /* 0x000fe2000f81083f */
[--C-:B------:R-:W-:Y:S01]  /*0120*/  SHF.R.S32.HI R7, RZ, 0x1f, R4.reuse ;  /* 0x0000001fff077819 */ /* 0x100fe20000011404 */
[----:B------:R-:W-:Y:S01]  /*0130*/  IMAD R3, R5, c[0x0][0x1fc], R9 ;  /* 0x00007f0005037a24 */ /* 0x000fe200078e0209 */
[----:B------:R-:W-:Y:S01]  /*0140*/  UIMAD.WIDE.U32 UR4, UR7, UR8, URZ ;  /* 0x00000008070472a5 */ /* 0x000fe2000f8e003f */
[----:B------:R-:W-:Y:S01]  /*0150*/  IMAD R91, R9, -0x38, R4 ;  /* 0xffffffc8095b7824 */ /* 0x000fe200078e0204 */
[----:B------:R-:W-:Y:S01]  /*0160*/  UIMAD UR8, UR7, UR9, URZ ;  /* 0x00000009070872a4 */ /* 0x000fe2000f8e023f */
[----:B------:R-:W-:Y:S01]  /*0170*/  LEA.HI R7, R7, R4, RZ, 0x5 ;  /* 0x0000000407077211 */ /* 0x000fe200078f28ff */
[----:B------:R-:W-:Y:S01]  /*0180*/  ULDC UR10, c[0x0][0xc] ;  /* 0x00000300000a7ab9 */ /* 0x000fe20000000800 */
[C---:B------:R-:W-:Y:S01]  /*0190*/  ISETP.LT.U32.AND P0, PT, R3.reuse, c[0x0][0x1e0], PT ;  /* 0x0000780003007a0c */ /* 0x040fe20003f01070 */
[----:B------:R-:W-:Y:S01]  /*01a0*/  ULOP3.LUT UR7, UR7, UR10, URZ, 0xc0, !UPT ;  /* 0x0000000a07077292 */ /* 0x000fe2000f8ec03f */
[----:B------:R-:W-:Y:S01]  /*01b0*/  SHF.R.S32.HI R124, RZ, 0x1f, R3 ;  /* 0x0000001fff7c7819 */ /* 0x000fe20000011403 */
[----:B------:R-:W-:Y:S01]  /*01c0*/  UIADD3 UR8, UR5, UR8, URZ ;  /* 0x0000000805087290 */ /* 0x000fe2000fffe03f */
[C---:B------:R-:W-:Y:S01]  /*01d0*/  IADD3 R108, R3.reuse, 0x8, RZ ;  /* 0x00000008036c7810 */ /* 0x040fe20007ffe0ff */
[----:B------:R-:W-:Y:S01]  /*01e0*/  UIADD3.X UR9, URZ, UR9, URZ, UP0, !UPT ;  /* 0x000000093f097290 */ /* 0x000fe200087fe43f */
[----:B------:R-:W-:Y:S01]  /*01f0*/  ISETP.LT.AND.EX P0, PT, R124, c[0x0][0x1e4], !P1, P0 ;  /* 0x000079007c007a0c */ /* 0x000fe20004f01300 */
[----:B------:R-:W-:Y:S01]  /*0200*/  UIADD3 UR5, -UR7, UR10, URZ ;  /* 0x0000000a07057290 */ /* 0x000fe2000fffe13f */
[----:B------:R-:W-:Y:S01]  /*0210*/  ISETP.LT.U32.AND P5, PT, R108, c[0x0][0x1e0], PT ;  /* 0x000078006c007a0c */ /* 0x000fe20003fa1070 */
[----:B------:R-:W-:Y:S01]  /*0220*/  ULEA.HI UR10, UP0, UR8, UR4, URZ, 0x1 ;  /* 0x00000004080a7291 */ /* 0x000fe2000f81083f */
[----:B------:R-:W-:Y:S01]  /*0230*/  SHF.R.S32.HI R119, RZ, 0x1f, R108 ;  /* 0x0000001fff777819 */ /* 0x000fe2000001146c */
[----:B------:R-:W-:Y:S01]  /*0240*/  HFMA2.MMA R90, -RZ, RZ, 0, 0 ;  /* 0x00000000ff5a7435 */ /* 0x000fe200000001ff */
[----:B------:R-:W-:Y:S01]  /*0250*/  IADD3 R107, R3, 0x10, RZ ;  /* 0x00000010036b7810 */ /* 0x000fe20007ffe0ff */
[----:B------:R-:W-:Y:S01]  /*0260*/  UIADD3.X UR8, URZ, UR8, URZ, UP0, !UPT ;  /* 0x000000083f087290 */ /* 0x000fe200087fe43f */
[----:B------:R-:W-:Y:S01]  /*0270*/  ISETP.LT.AND.EX P6, PT, R119, c[0x0][0x1e4], !P1, P5 ;  /* 0x0000790077007a0c */ /* 0x000fe20004fc1350 */
[----:B------:R-:W-:Y:S01]  /*0280*/  USHF.R.S64 UR11, UR11, 0x1, UR9 ;  /* 0x000000010b0b7899 */ /* 0x000fe20008001009 */
[----:B------:R-:W-:Y:S01]  /*0290*/  ISETP.LT.U32.AND P4, PT, R107, c[0x0][0x1e0], PT ;  /* 0x000078006b007a0c */ /* 0x000fe20003f81070 */
[----:B------:R-:W-:Y:S01]  /*02a0*/  USHF.R.S64 UR10, UR10, 0x1, UR8 ;  /* 0x000000010a0a7899 */ /* 0x000fe20008001008 */
[----:B------:R-:W-:Y:S01]  /*02b0*/  SHF.R.S32.HI R118, RZ, 0x1f, R107 ;  /* 0x0000001fff767819 */ /* 0x000fe2000001146b */
[----:B------:R-:W-:Y:S01]  /*02c0*/  IMAD R2, R5, c[0x0][0x10], R6 ;  /* 0x0000040005027a24 */ /* 0x000fe200078e0206 */
[----:B------:R-:W-:Y:S01]  /*02d0*/  @P0 LOP3.LUT R0, R0, 0x80, RZ, 0xfc, !PT ;  /* 0x0000008000000812 */ /* 0x000fe200078efcff */
[----:B------:R-:W-:Y:S01]  /*02e0*/  USHF.R.S32.HI UR9, URZ, 0x1, UR9 ;  /* 0x000000013f097899 */ /* 0x000fe20008011409 */
[----:B------:R-:W-:Y:S01]  /*02f0*/  IADD3 R106, R3, 0x18, RZ ;  /* 0x00000018036a7810 */ /* 0x000fe20007ffe0ff */
[----:B------:R-:W-:Y:S01]  /*0300*/  USHF.R.S32.HI UR8, URZ, 0x1, UR8 ;  /* 0x000000013f087899 */ /* 0x000fe20008011408 */
[----:B------:R-:W-:Y:S01]  /*0310*/  ISETP.LT.AND.EX P5, PT, R118, c[0x0][0x1e4], !P1, P4 ;  /* 0x0000790076007a0c */ /* 0x000fe20004fa1340 */
[----:B------:R-:W-:Y:S01]  /*0320*/  USHF.L.U64.HI UR9, UR11, 0x2, UR9 ;  /* 0x000000020b097899 */ /* 0x000fe20008010209 */
[----:B------:R-:W-:Y:S01]  /*0330*/  LOP3.LUT R0, R0, 0xffffffbf, RZ, 0xc0, !PT ;  /* 0xffffffbf00007812 */ /* 0x000fe200078ec0ff */
[----:B------:R-:W-:Y:S01]  /*0340*/  USHF.L.U64.HI UR8, UR10, 0x2, UR8 ;  /* 0x000000020a087899 */ /* 0x000fe20008010208 */
[----:B------:R-:W-:Y:S01]  /*0350*/  ISETP.LT.U32.AND P3, PT, R106, c[0x0][0x1e0], PT ;  /* 0x000078006a007a0c */ /* 0x000fe20003f61070 */
[----:B------:R-:W-:Y:S01]  /*0360*/  ULDC.U8 UR16, c[0x0][0x1f4] ;  /* 0x00007d0000107ab9 */ /* 0x000fe20000000000 */
[----:B------:R-:W-:-:S02]  /*0370*/  SHF.R.S32.HI R117, RZ, 0x1f, R106 ;  /* 0x0000001fff757819 */ /* 0x000fc4000001146a */
[----:B------:R-:W-:Y:S02]  /*0380*/  @P6 LOP3.LUT R0, R0, 0x40, RZ, 0xfc, !PT ;  /* 0x0000004000006812 */ /* 0x000fe400078efcff */
[----:B------:R-:W-:Y:S02]  /*0390*/  IADD3 R104, R3, 0x20, RZ ;  /* 0x0000002003687810 */ /* 0x000fe40007ffe0ff */
[----:B------:R-:W-:Y:S02]  /*03a0*/  ISETP.LT.AND.EX P4, PT, R117, c[0x0][0x1e4], !P1, P3 ;  /* 0x0000790075007a0c */ /* 0x000fe40004f81330 */
[----:B------:R-:W-:Y:S02]  /*03b0*/  LOP3.LUT R0, R0, 0xffffffdf, RZ, 0xc0, !PT ;  /* 0xffffffdf00007812 */ /* 0x000fe400078ec0ff */
[----:B------:R-:W-:Y:S02]  /*03c0*/  ISETP.LT.U32.AND P2, PT, R104, c[0x0][0x1e0], PT ;  /* 0x0000780068007a0c */ /* 0x000fe40003f41070 */
        /* <DEDUP_REMOVED lines=11> */
[----:B------:R-:W-:Y:S02]  /*0480*/  SHF.R.S32.HI R114, RZ, 0x1f, R102 ;  /* 0x0000001fff727819 */ /* 0x000fe40000011466 */
[----:B------:R-:W-:-:S02]  /*0490*/  ISETP.LT.U32.AND P0, PT, R102, c[0x0][0x1e0], PT ;  /* 0x0000780066007a0c */ /* 0x000fc40003f01070 */
[----:B------:R-:W-:Y:S02]  /*04a0*/  @P3 LOP3.LUT R0, R0, 0x8, RZ, 0xfc, !PT ;  /* 0x0000000800003812 */ /* 0x000fe400078efcff */
[----:B------:R-:W-:Y:S02]  /*04b0*/  ISETP.LT.AND.EX P0, PT, R114, c[0x0][0x1e4], !P1, P0 ;  /* 0x0000790072007a0c */ /* 0x000fe40004f01300 */
[----:B------:R-:W-:Y:S02]  /*04c0*/  LOP3.LUT R0, R0, 0xfffffffb, RZ, 0xc0, !PT ;  /* 0xfffffffb00007812 */ /* 0x000fe400078ec0ff */
[C---:B------:R-:W-:Y:S02]  /*04d0*/  IADD3 R101, R3.reuse, 0x38, RZ ;  /* 0x0000003803657810 */ /* 0x040fe40007ffe0ff */
[----:B------:R-:W-:Y:S02]  /*04e0*/  @P2 LOP3.LUT R0, R0, 0x4, RZ, 0xfc, !PT ;  /* 0x0000000400002812 */ /* 0x000fe400078efcff */
[----:B------:R-:W-:-:S02]  /*04f0*/  IADD3 R100, R3, 0x40, RZ ;  /* 0x0000004003647810 */ /* 0x000fc40007ffe0ff */
[C---:B------:R-:W-:Y:S02]  /*0500*/  IADD3 R99, R3.reuse, 0x48, RZ ;  /* 0x0000004803637810 */ /* 0x040fe40007ffe0ff */
[C---:B------:R-:W-:Y:S02]  /*0510*/  IADD3 R98, R3.reuse, 0x50, RZ ;  /* 0x0000005003627810 */ /* 0x040fe40007ffe0ff */
[----:B------:R-:W-:Y:S02]  /*0520*/  LOP3.LUT R0, R0, 0xfffffffd, RZ, 0xc0, !PT ;  /* 0xfffffffd00007812 */ /* 0x000fe400078ec0ff */
[----:B------:R-:W-:Y:S02]  /*0530*/  IADD3 R97, R3, 0x58, RZ ;  /* 0x0000005803617810 */ /* 0x000fe40007ffe0ff */
[----:B------:R-:W-:Y:S02]  /*0540*/  SHF.R.S32.HI R113, RZ, 0x1f, R101 ;  /* 0x0000001fff717819 */ /* 0x000fe40000011465 */
[----:B------:R-:W-:-:S02]  /*0550*/  SHF.R.S32.HI R112, RZ, 0x1f, R100 ;  /* 0x0000001fff707819 */ /* 0x000fc40000011464 */
[----:B------:R-:W-:Y:S02]  /*0560*/  SHF.R.S32.HI R111, RZ, 0x1f, R99 ;  /* 0x0000001fff6f7819 */ /* 0x000fe40000011463 */
[----:B------:R-:W-:Y:S02]  /*0570*/  SHF.R.S32.HI R110, RZ, 0x1f, R98 ;  /* 0x0000001fff6e7819 */ /* 0x000fe40000011462 */
[----:B------:R-:W-:Y:S02]  /*0580*/  ISETP.LT.U32.AND P5, PT, R101, c[0x0][0x1e0], PT ;  /* 0x0000780065007a0c */ /* 0x000fe40003fa1070 */
[----:B------:R-:W-:Y:S02]  /*0590*/  @P0 LOP3.LUT R0, R0, 0x2, RZ, 0xfc, !PT ;  /* 0x0000000200000812 */ /* 0x000fe400078efcff */
[----:B------:R-:W-:Y:S02]  /*05a0*/  ISETP.LT.U32.AND P4, PT, R100, c[0x0][0x1e0], PT ;  /* 0x0000780064007a0c */ /* 0x000fe40003f81070 */
[----:B------:R-:W-:-:S02]  /*05b0*/  ISETP.LT.U32.AND P3, PT, R99, c[0x0][0x1e0], PT ;  /* 0x0000780063007a0c */ /* 0x000fc40003f61070 */
[----:B------:R-:W-:Y:S02]  /*05c0*/  ISETP.LT.U32.AND P2, PT, R98, c[0x0][0x1e0], PT ;  /* 0x0000780062007a0c */ /* 0x000fe40003f41070 */
[----:B------:R-:W-:Y:S02]  /*05d0*/  SHF.R.S32.HI R109, RZ, 0x1f, R97 ;  /* 0x0000001fff6d7819 */ /* 0x000fe40000011461 */
[----:B------:R-:W-:Y:S02]  /*05e0*/  ISETP.LT.U32.AND P0, PT, R97, c[0x0][0x1e0], PT ;  /* 0x0000780061007a0c */ /* 0x000fe40003f01070 */
[C---:B------:R-:W-:Y:S02]  /*05f0*/  IADD3 R96, R3.reuse, 0x60, RZ ;  /* 0x0000006003607810 */ /* 0x040fe40007ffe0ff */
[C---:B------:R-:W-:Y:S02]  /*0600*/  IADD3 R95, R3.reuse, 0x68, RZ ;  /* 0x00000068035f7810 */ /* 0x040fe40007ffe0ff */
[----:B------:R-:W-:-:S02]  /*0610*/  IADD3 R94, R3, 0x70, RZ ;  /* 0x00000070035e7810 */ /* 0x000fc40007ffe0ff */
[----:B------:R-:W-:Y:S02]  /*0620*/  IADD3 R93, R3, 0x78, RZ ;  /* 0x00000078035d7810 */ /* 0x000fe40007ffe0ff */
[----:B------:R-:W-:Y:S02]  /*0630*/  ISETP.LT.AND.EX P5, PT, R113, c[0x0][0x1e4], !P1, P5 ;  /* 0x0000790071007a0c */ /* 0x000fe40004fa1350 */
[----:B------:R-:W-:Y:S02]  /*0640*/  ISETP.LT.AND.EX P4, PT, R112, c[0x0][0x1e4], !P1, P4 ;  /* 0x0000790070007a0c */ /* 0x000fe40004f81340 */
[----:B------:R-:W-:Y:S02]  /*0650*/  ISETP.LT.AND.EX P3, PT, R111, c[0x0][0x1e4], !P1, P3 ;  /* 0x000079006f007a0c */ /* 0x000fe40004f61330 */
[----:B------:R-:W-:Y:S02]  /*0660*/  ISETP.LT.AND.EX P2, PT, R110, c[0x0][0x1e4], !P1, P2 ;  /* 0x000079006e007a0c */ /* 0x000fe40004f41320 */
[----:B------:R-:W-:-:S02]  /*0670*/  ISETP.LT.AND.EX P1, PT, R109, c[0x0][0x1e4], !P1, P0 ;  /* 0x000079006d007a0c */ /* 0x000fc40004f21300 */
[----:B------:R-:W-:Y:S02]  /*0680*/  MOV R2, R6 ;  /* 0x0000000600027202 */ /* 0x000fe40000000f00 */
[----:B------:R-:W-:Y:S02]  /*0690*/  SHF.R.S32.HI R92, RZ, 0x5, R7 ;  /* 0x00000005ff5c7819 */ /* 0x000fe40000011407 */
[----:B------:R-:W-:Y:S02]  /*06a0*/  SHF.L.U32 R91, R91, 0x1, RZ ;  /* 0x000000015b5b7819 */ /* 0x000fe400000006ff */
[----:B------:R-:W-:Y:S02]  /*06b0*/  SHF.R.S32.HI R123, RZ, 0x1f, R96 ;  /* 0x0000001fff7b7819 */ /* 0x000fe40000011460 */
[----:B------:R-:W-:Y:S02]  /*06c0*/  SHF.R.S32.HI R122, RZ, 0x1f, R95 ;  /* 0x0000001fff7a7819 */ /* 0x000fe4000001145f */
[----:B------:R-:W-:-:S02]  /*06d0*/  SHF.R.S32.HI R121, RZ, 0x1f, R94 ;  /* 0x0000001fff797819 */ /* 0x000fc4000001145e */
[----:B0-----:R-:W-:Y:S02]  /*06e0*/  SHF.R.S32.HI R120, RZ, 0x1f, R93 ;  /* 0x0000001fff787819 */ /* 0x001fe4000001145d */
.L_x_2512:
[----:B0-----:R-:W-:Y:S02]  /*06f0*/  MOV R9, 0x8 ;  /* 0x0000000800097802 */ /* 0x001fe40000000f00 */
[----:B------:R-:W-:Y:S02]  /*0700*/  P2R R16, PR, RZ, 0x8 ;  /* 0x00000008ff107803 */ /* 0x000fe40000000000 */
[----:B------:R-:W-:Y:S01]  /*0710*/  IABS R12, c[0x0][0x1f0] ;  /* 0x00007c00000c7a13 */ /* 0x000fe20000000000 */
[----:B------:R-:W-:Y:S01]  /*0720*/  IMAD.WIDE R8, R2, R9, c[0x0][0x198] ;  /* 0x0000660002087625 */ /* 0x000fe200078e0209 */
[----:B------:R-:W-:Y:S01]  /*0730*/  UMOV UR14, 0x3f800000 ;  /* 0x3f800000000e7882 */ /* 0x000fe20000000000 */
[----:B------:R-:W-:Y:S01]  /*0740*/  CS2R R50, SRZ ;  /* 0x0000000000327805 */ /* 0x000fe2000001ff00 */
[----:B------:R-:W-:Y:S01]  /*0750*/  CS2R R58, SRZ ;  /* 0x00000000003a7805 */ /* 0x000fe2000001ff00 */
[----:B------:R-:W-:Y:S01]  /*0760*/  CS2R R48, SRZ ;  /* 0x0000000000307805 */ /* 0x000fe2000001ff00 */
[----:B------:R-:W-:Y:S01]  /*0770*/  CS2R R56, SRZ ;  /* 0x0000000000387805 */ /* 0x000fe2000001ff00 */
[----:B------:R-:W2:Y:S01]  /*0780*/  LDG.E.64 R8, [R8.64] ;  /* 0x0000000c08087981 */ /* 0x000ea2000c1e1b00 */
[----:B------:R-:W0:Y:S01]  /*0790*/  I2F.RP R7, R12 ;  /* 0x0000000c00077306 */ /* 0x000e220000209400 */
[----:B------:R-:W-:Y:S01]  /*07a0*/  CS2R R46, SRZ ;  /* 0x00000000002e7805 */ /* 0x000fe2000001ff00 */
[----:B------:R-:W-:Y:S01]  /*07b0*/  CS2R R54, SRZ ;  /* 0x0000000000367805 */ /* 0x000fe2000001ff00 */
[----:B------:R-:W-:-:S02]  /*07c0*/  LOP3.LUT P3, RZ, R0, 0x80, RZ, 0xc0, !PT ;  /* 0x0000008000ff7812 */ /* 0x000fc4000786c0ff */
[----:B------:R-:W-:Y:S01]  /*07d0*/  P2R R15, PR, RZ, 0x4 ;  /* 0x00000004ff0f7803 */ /* 0x000fe20000000000 */
[----:B------:R-:W-:Y:S01]  /*07e0*/  CS2R R44, SRZ ;  /* 0x00000000002c7805 */ /* 0x000fe2000001ff00 */
[C---:B------:R-:W-:Y:S02]  /*07f0*/  LOP3.LUT P2, RZ, R0.reuse, 0x40, RZ, 0xc0, !PT ;  /* 0x0000004000ff7812 */ /* 0x040fe4000784c0ff */
[----:B------:R-:W-:Y:S01]  /*0800*/  P2R R14, PR, RZ, 0x2 ;  /* 0x00000002ff0e7803 */ /* 0x000fe20000000000 */
[----:B------:R-:W-:Y:S01]  /*0810*/  CS2R R52, SRZ ;  /* 0x0000000000347805 */ /* 0x000fe2000001ff00 */
[----:B------:R-:W-:Y:S01]  /*0820*/  LOP3.LUT P1, RZ, R0, 0x20, RZ, 0xc0, !PT ;  /* 0x0000002000ff7812 */ /* 0x000fe2000782c0ff */
[----:B0-----:R-:W0:Y:S01]  /*0830*/  MUFU.RCP R7, R7 ;  /* 0x0000000700077308 */ /* 0x001e220000001000 */
[----:B-12---:R-:W1:Y:S02]  /*0840*/  R2UR UR4, R8 ;  /* 0x00000000080473c2 */ /* 0x006e6400000e0000 */
[----:B-1----:R-:W-:-:S05]  /*0850*/  MOV R10, UR4 ;  /* 0x00000004000a7c02 */ /* 0x002fca0008000f00 */
[----:B------:R-:W-:-:S05]  /*0860*/  FFMA.FTZ R10, -R10, UR4, R9 ;  /* 0x000000040a0a7c23 */ /* 0x000fca0008010109 */
[----:B------:R-:W-:Y:S02]  /*0870*/  FSETP.GTU.FTZ.AND P0, PT, R10, RZ, PT ;  /* 0x000000ff0a00720b */ /* 0x000fe40003f1c000 */
[----:B0-----:R-:W-:-:S04]  /*0880*/  IADD3 R8, R7, 0xffffffe, RZ ;  /* 0x0ffffffe07087810 */ /* 0x001fc80007ffe0ff */
[----:B------:R0:W1:Y:S07]  /*0890*/  F2I.FTZ.U32.TRUNC.NTZ R9, R8 ;  /* 0x0000000800097305 */ /* 0x00006e000021f000 */
[----:B------:R-:W-:Y:S01]  /*08a0*/  VOTEU.ANY UP0, P0 ;  /* 0x00000000003f7886 */ /* 0x000fe20000000100 */
[----:B------:R-:W-:Y:S02]  /*08b0*/  PLOP3.LUT P0, PT, PT, PT, UP0, 0x80, 0x0 ;  /* 0x000000000000781c */ /* 0x000fe40003f0f008 */
[----:B0-----:R-:W-:-:S02]  /*08c0*/  MOV R8, RZ ;  /* 0x000000ff00087202 */ /* 0x001fc40000000f00 */
[----:B-1----:R-:W-:-:S09]  /*08d0*/  IADD3 R11, RZ, -R9, RZ ;  /* 0x80000009ff0b7210 */ /* 0x002fd20007ffe0ff */
[----:B------:R-:W-:Y:S01]  /*08e0*/  @P0 FADD.FTZ R10, R10, c[0x0][0x1a0] ;  /* 0x000068000a0a0621 */ /* 0x000fe20000010000 */
[----:B------:R-:W-:Y:S01]  /*08f0*/  PLOP3.LUT P0, PT, PT, PT, UP0, 0x80, 0x0 ;  /* 0x000000000000781c */ /* 0x000fe20003f0f008 */
[----:B------:R-:W-:-:S04]  /*0900*/  IMAD R11, R11, R12, RZ ;  /* 0x0000000c0b0b7224 */ /* 0x000fc800078e02ff */
[----:B------:R-:W-:-:S08]  /*0910*/  IMAD.HI.U32 R9, R9, R11, R8 ;  /* 0x0000000b09097227 */ /* 0x000fd000078e0008 */
[----:B------:R0:W1:Y:S01]  /*0920*/  @P0 MUFU.RSQ R13, R10 ;  /* 0x0000000a000d0308 */ /* 0x0000620000001400 */
[----:B------:R-:W-:Y:S02]  /*0930*/  PLOP3.LUT P0, PT, PT, PT, UP0, 0x80, 0x0 ;  /* 0x000000000000781c */ /* 0x000fe40003f0f008 */
[----:B0-----:R-:W-:-:S05]  /*0940*/  IABS R10, R2 ;  /* 0x00000002000a7213 */ /* 0x001fca0000000000 */
[----:B------:R-:W-:-:S05]  /*0950*/  IMAD.HI.U32 R9, R9, R10, RZ ;  /* 0x0000000a09097227 */ /* 0x000fca00078e00ff */
[----:B------:R-:W-:Y:S01]  /*0960*/  IADD3 R7, -R9, RZ, RZ ;  /* 0x000000ff09077210 */ /* 0x000fe20007ffe1ff */
[----:B-1----:R0:W1:Y:S04]  /*0970*/  @P0 R2UR UR14, R13 ;  /* 0x000000000d0e03c2 */ /* 0x00206800000e0000 */
[----:B------:R-:W-:-:S05]  /*0980*/  IMAD R7, R12, R7, R10 ;  /* 0x000000070c077224 */ /* 0x000fca00078e020a */
[----:B------:R-:W-:-:S13]  /*0990*/  ISETP.GT.U32.AND P0, PT, R12, R7, PT ;  /* 0x000000070c00720c */ /* 0x000fda0003f04070 */
[-C--:B------:R-:W-:Y:S02]  /*09a0*/  @!P0 IADD3 R7, R7, -R12.reuse, RZ ;  /* 0x8000000c07078210 */ /* 0x080fe40007ffe0ff */
[----:B------:R-:W-:Y:S02]  /*09b0*/  @!P0 IADD3 R9, R9, 0x1, RZ ;  /* 0x0000000109098810 */ /* 0x000fe40007ffe0ff */
[----:B------:R-:W-:Y:S02]  /*09c0*/  IADD3 R8, R7, -R12, RZ ;  /* 0x8000000c07087210 */ /* 0x000fe40007ffe0ff */
[----:B------:R-:W-:-:S04]  /*09d0*/  ISETP.GT.U32.AND P0, PT, R12, R7, PT ;  /* 0x000000070c00720c */ /* 0x000fc80003f04070 */
[----:B------:R-:W-:Y:S02]  /*09e0*/  SEL R8, R8, R7, !P0 ;  /* 0x0000000708087207 */ /* 0x000fe40004000000 */
[----:B------:R-:W-:Y:S02]  /*09f0*/  ISETP.GE.U32.AND P0, PT, R7, R12, PT ;  /* 0x0000000c0700720c */ /* 0x000fe40003f06070 */
[----:B------:R-:W-:-:S11]  /*0a00*/  LOP3.LUT R7, R2, c[0x0][0x1f0], RZ, 0x3c, !PT ;  /* 0x00007c0002077a12 */ /* 0x000fd600078e3cff */
        /* <DEDUP_REMOVED lines=8> */
[----:B------:R-:W-:-:S03]  /*0a90*/  SEL R11, R7, R9, !P0 ;  /* 0x00000009070b7207 */ /* 0x000fc60004000000 */
[----:B------:R-:W-:-:S05]  /*0aa0*/  IMAD R7, R89, 0x70, RZ ;  /* 0x0000007059077824 */ /* 0x000fca00078e02ff */
[----:B------:R-:W-:Y:S02]  /*0ab0*/  SHF.R.S32.HI R8, RZ, 0x1f, R7 ;  /* 0x0000001fff087819 */ /* 0x000fe40000011407 */
[----:B------:R-:W-:-:S04]  /*0ac0*/  IADD3 R62, P0, R91, R7, RZ ;  /* 0x000000075b3e7210 */ /* 0x000fc80007f1e0ff */
[----:B------:R-:W-:Y:S02]  /*0ad0*/  LEA.HI.X.SX32 R63, R91, R8, 0x1, P0 ;  /* 0x000000085b3f7211 */ /* 0x000fe400000f0eff */
[----:B------:R-:W-:-:S05]  /*0ae0*/  SHF.R.U32.HI R8, RZ, 0x3, R4 ;  /* 0x00000003ff087819 */ /* 0x000fca0000011604 */
[----:B------:R-:W-:-:S04]  /*0af0*/  IMAD.WIDE.U32 R8, R8, 0x24924925, RZ ;  /* 0x2492492508087825 */ /* 0x000fc800078e00ff */
[----:B------:R-:W-:-:S05]  /*0b00*/  IMAD R17, R5, c[0x0][0x1fc], R9 ;  /* 0x00007f0005117a24 */ /* 0x000fca00078e0209 */
[----:B------:R-:W-:-:S04]  /*0b10*/  IADD3 R8, R17, 0x60, RZ ;  /* 0x0000006011087810 */ /* 0x000fc80007ffe0ff */
[----:B------:R-:W-:Y:S02]  /*0b20*/  SHF.R.S32.HI R9, RZ, 0x1f, R8 ;  /* 0x0000001fff097819 */ /* 0x000fe40000011408 */
[----:B------:R-:W-:-:S04]  /*0b30*/  ISETP.GE.U32.AND P0, PT, R8, c[0x0][0x1e0], PT ;  /* 0x0000780008007a0c */ /* 0x000fc80003f06070 */
[----:B------:R-:W-:Y:S02]  /*0b40*/  ISETP.GE.AND.EX P0, PT, R9, c[0x0][0x1e4], PT, P0 ;  /* 0x0000790009007a0c */ /* 0x000fe40003f06300 */
[----:B------:R-:W-:Y:S02]  /*0b50*/  SHF.R.S32.HI R8, RZ, 0x1f, R11 ;  /* 0x0000001fff087819 */ /* 0x000fe4000001140b */
[----:B------:R-:W-:-:S03]  /*0b60*/  ISETP.LT.U32.AND P0, PT, R4, 0x1c0, !P0 ;  /* 0x000001c00400780c */ /* 0x000fc60004701070 */
[----:B------:R-:W-:Y:S02]  /*0b70*/  IMAD R8, R8, c[0x0][0x1e8], RZ ;  /* 0x00007a0008087a24 */ /* 0x000fe400078e02ff */
[----:B------:R-:W-:-:S04]  /*0b80*/  IMAD.WIDE.U32 R62, R11, c[0x0][0x1e8], R62 ;  /* 0x00007a000b3e7a25 */ /* 0x000fc800078e003e */
[----:B------:R-:W-:-:S04]  /*0b90*/  IMAD R61, R11, c[0x0][0x1ec], R8 ;  /* 0x00007b000b3d7a24 */ /* 0x000fc800078e0208 */
[----:B------:R-:W-:Y:S01]  /*0ba0*/  @P0 IMAD R9, R123, c[0x0][0x1d8], RZ ;  /* 0x000076007b090a24 */ /* 0x000fe200078e02ff */
[----:B------:R-:W-:Y:S02]  /*0bb0*/  IADD3 R61, R63, R61, RZ ;  /* 0x0000003d3f3d7210 */ /* 0x000fe40007ffe0ff */
        /* <DEDUP_REMOVED lines=8> */
[----:B------:R-:W-:Y:S02]  /*0c40*/  @P0 IADD3 R10, P6, R10, c[0x0][0x178], RZ ;  /* 0x00005e000a0a0a10 */ /* 0x000fe40007fde0ff */
[----:B------:R-:W-:Y:S01]  /*0c50*/  IADD3 R12, R17, 0x68, RZ ;  /* 0x00000068110c7810 */ /* 0x000fe20007ffe0ff */
[----:B------:R2:W5:Y:S01]  /*0c60*/  @P0 LDG.E.64 R50, [R8.64] ;  /* 0x0000000c08320981 */ /* 0x000562000c1e1b00 */
[----:B------:R-:W-:Y:S02]  /*0c70*/  @P0 IADD3.X R11, R11, c[0x0][0x17c], RZ, P6, !PT ;  /* 0x00005f000b0b0a10 */ /* 0x000fe400037fe4ff */
[----:B0-----:R-:W-:-:S03]  /*0c80*/  SHF.R.S32.HI R13, RZ, 0x1f, R12 ;  /* 0x0000001fff0d7819 */ /* 0x001fc6000001140c */
[----:B------:R0:W5:Y:S01]  /*0c90*/  @P0 LDG.E.64 R58, [R10.64] ;  /* 0x0000000c0a3a0981 */ /* 0x000162000c1e1b00 */
        /* <DEDUP_REMOVED lines=8> */
[----:B--2---:R-:W-:Y:S02]  /*0d20*/  @P0 IADD3 R9, R13, R19, RZ ;  /* 0x000000130d090210 */ /* 0x004fe40007ffe0ff */
[C---:B0-----:R-:W-:Y:S02]  /*0d30*/  @P0 SHF.L.U32 R10, R12.reuse, 0x2, RZ ;  /* 0x000000020c0a0819 */ /* 0x041fe400000006ff */
[----:B------:R-:W-:Y:S02]  /*0d40*/  @P0 SHF.L.U64.HI R12, R12, 0x2, R9 ;  /* 0x000000020c0c0819 */ /* 0x000fe40000010209 */
[----:B------:R-:W-:-:S04]  /*0d50*/  @P0 IADD3 R8, P6, R10, c[0x0][0x180], RZ ;  /* 0x000060000a080a10 */ /* 0x000fc80007fde0ff */
[----:B------:R-:W-:Y:S02]  /*0d60*/  @P0 IADD3.X R9, R12, c[0x0][0x184], RZ, P6, !PT ;  /* 0x000061000c090a10 */ /* 0x000fe400037fe4ff */
[----:B------:R-:W-:-:S03]  /*0d70*/  @P0 IADD3 R10, P6, R10, c[0x0][0x178], RZ ;  /* 0x00005e000a0a0a10 */ /* 0x000fc60007fde0ff */
[----:B------:R0:W5:Y:S01]  /*0d80*/  @P0 LDG.E.64 R48, [R8.64] ;  /* 0x0000000c08300981 */ /* 0x000162000c1e1b00 */
[----:B------:R-:W-:Y:S02]  /*0d90*/  @P0 IADD3.X R11, R12, c[0x0][0x17c], RZ, P6, !PT ;  /* 0x00005f000c0b0a10 */ /* 0x000fe400037fe4ff */
[----:B------:R-:W-:-:S03]  /*0da0*/  IADD3 R12, R17, 0x70, RZ ;  /* 0x00000070110c7810 */ /* 0x000fc60007ffe0ff */
[----:B------:R2:W5:Y:S01]  /*0db0*/  @P0 LDG.E.64 R56, [R10.64] ;  /* 0x0000000c0a380981 */ /* 0x000562000c1e1b00 */
        /* <DEDUP_REMOVED lines=10> */
[C---:B--2---:R-:W-:Y:S02]  /*0e60*/  @P0 SHF.L.U32 R10, R12.reuse, 0x2, RZ ;  /* 0x000000020c0a0819 */ /* 0x044fe400000006ff */
[----:B------:R-:W-:Y:S02]  /*0e70*/  @P0 SHF.L.U64.HI R12, R12, 0x2, R9 ;  /* 0x000000020c0c0819 */ /* 0x000fe40000010209 */
[----:B------:R-:W-:-:S04]  /*0e80*/  @P0 IADD3 R8, P6, R10, c[0x0][0x180], RZ ;  /* 0x000060000a080a10 */ /* 0x000fc80007fde0ff */
[----:B------:R-:W-:Y:S02]  /*0e90*/  @P0 IADD3.X R9, R12, c[0x0][0x184], RZ, P6, !PT ;  /* 0x000061000c090a10 */ /* 0x000fe400037fe4ff */
[----:B------:R-:W-:Y:S02]  /*0ea0*/  @P0 IADD3 R10, P6, R10, c[0x0][0x178], RZ ;  /* 0x00005e000a0a0a10 */ /* 0x000fe40007fde0ff */
[----:B------:R-:W-:Y:S01]  /*0eb0*/  IADD3 R17, R17, 0x78, RZ ;  /* 0x0000007811117810 */ /* 0x000fe20007ffe0ff */
[----:B------:R0:W5:Y:S01]  /*0ec0*/  @P0 LDG.E.64 R46, [R8.64] ;  /* 0x0000000c082e0981 */ /* 0x000162000c1e1b00 */
[----:B------:R-:W-:Y:S02]  /*0ed0*/  @P0 IADD3.X R11, R12, c[0x0][0x17c], RZ, P6, !PT ;  /* 0x00005f000c0b0a10 */ /* 0x000fe400037fe4ff */
[----:B------:R-:W-:-:S03]  /*0ee0*/  SHF.R.S32.HI R12, RZ, 0x1f, R17 ;  /* 0x0000001fff0c7819 */ /* 0x000fc60000011411 */
        /* <DEDUP_REMOVED lines=12> */
[----:B--2---:R-:W-:-:S04]  /*0fb0*/  @P0 IADD3 R10, P6, R13, c[0x0][0x180], RZ ;  /* 0x000060000d0a0a10 */ /* 0x004fc80007fde0ff */
[C---:B------:R-:W-:Y:S02]  /*0fc0*/  @P0 IADD3.X R11, R8.reuse, c[0x0][0x184], RZ, P6, !PT ;  /* 0x00006100080b0a10 */ /* 0x040fe400037fe4ff */
[----:B------:R-:W-:Y:S02]  /*0fd0*/  @P0 IADD3 R12, P6, R13, c[0x0][0x178], RZ ;  /* 0x00005e000d0c0a10 */ /* 0x000fe40007fde0ff */
[----:B------:R-:W-:Y:S01]  /*0fe0*/  @P3 MOV R9, R61 ;  /* 0x0000003d00093202 */ /* 0x000fe20000000f00 */
[----:B------:R0:W5:Y:S01]  /*0ff0*/  @P0 LDG.E.64 R44, [R10.64] ;  /* 0x0000000c0a2c0981 */ /* 0x000162000c1e1b00 */
[----:B------:R-:W-:Y:S01]  /*1000*/  @P0 IADD3.X R13, R8, c[0x0][0x17c], RZ, P6, !PT ;  /* 0x00005f00080d0a10 */ /* 0x000fe200037fe4ff */
[----:B------:R-:W-:-:S04]  /*1010*/  @P3 IMAD R8, R124, c[0x0][0x1d8], RZ ;  /* 0x000076007c083a24 */ /* 0x000fc800078e02ff */
[C---:B------:R-:W-:Y:S01]  /*1020*/  @P3 IMAD R17, R3.reuse, c[0x0][0x1dc], R8 ;  /* 0x0000770003113a24 */ /* 0x040fe200078e0208 */
[----:B------:R-:W-:Y:S01]  /*1030*/  @P3 MOV R8, R62 ;  /* 0x0000003e00083202 */ /* 0x000fe20000000f00 */
[----:B------:R2:W5:Y:S04]  /*1040*/  @P0 LDG.E.64 R52, [R12.64] ;  /* 0x0000000c0c340981 */ /* 0x000568000c1e1b00 */
        /* <DEDUP_REMOVED lines=8> */
[----:B0-----:R-:W-:Y:S01]  /*10d0*/  @P2 IMAD R11, R108, c[0x0][0x1dc], R9 ;  /* 0x000077006c0b2a24 */ /* 0x001fe200078e0209 */
        /* <DEDUP_REMOVED lines=62> */
[----:B------:R-:W-:Y:S02]  /*14c0*/  @P1 IADD3 R30, P0, R30, c[0x0][0x178], RZ ;  /* 0x00005e001e1e1a10 */ /* 0x000fe40007f1e0ff */
[----:B------:R-:W-:Y:S01]  /*14d0*/  ISETP.NE.AND P2, PT, R15, RZ, PT ;  /* 0x000000ff0f00720c */ /* 0x000fe20003f45270 */
[----:B------:R-:W-:Y:S01]  /*14e0*/  @P6 IMAD R15, R102, c[0x0][0x1dc], R13 ;  /* 0x00007700660f6a24 */ /* 0x000fe200078e020d */
[----:B------:R-:W-:Y:S02]  /*14f0*/  @P1 IADD3.X R31, R12, c[0x0][0x17c], RZ, P0, !PT ;  /* 0x00005f000c1f1a10 */ /* 0x000fe400007fe4ff */
[----:B------:R-:W-:Y:S02]  /*1500*/  @P6 MOV R12, R62 ;  /* 0x0000003e000c6202 */ /* 0x000fe40000000f00 */
[----:B------:R-:W-:-:S05]  /*1510*/  @P6 MOV R13, R61 ;  /* 0x0000003d000d6202 */ /* 0x000fca0000000f00 */
[----:B------:R-:W-:Y:S01]  /*1520*/  @P6 IMAD.WIDE.U32 R12, R102, c[0x0][0x1d8], R12 ;  /* 0x00007600660c6a25 */ /* 0x000fe200078e000c */
[----:B------:R-:W-:-:S04]  /*1530*/  ISETP.NE.AND P1, PT, R14, RZ, PT ;  /* 0x000000ff0e00720c */ /* 0x000fc80003f25270 */
[----:B------:R-:W-:Y:S02]  /*1540*/  @P6 IADD3 R13, R13, R15, RZ ;  /* 0x0000000f0d0d6210 */ /* 0x000fe40007ffe0ff */
[C---:B------:R-:W-:Y:S02]  /*1550*/  @P6 SHF.L.U32 R28, R12.reuse, 0x2, RZ ;  /* 0x000000020c1c6819 */ /* 0x040fe400000006ff */
[----:B------:R-:W-:Y:S02]  /*1560*/  @P6 SHF.L.U64.HI R14, R12, 0x2, R13 ;  /* 0x000000020c0e6819 */ /* 0x000fe4000001020d */
[----:B------:R-:W-:-:S04]  /*1570*/  @P6 IADD3 R12, P0, R28, c[0x0][0x180], RZ ;  /* 0x000060001c0c6a10 */ /* 0x000fc80007f1e0ff */
[----:B------:R-:W-:Y:S02]  /*1580*/  @P6 IADD3.X R13, R14, c[0x0][0x184], RZ, P0, !PT ;  /* 0x000061000e0d6a10 */ /* 0x000fe400007fe4ff */
[----:B------:R-:W-:Y:S02]  /*1590*/  @P6 IADD3 R28, P0, R28, c[0x0][0x178], RZ ;  /* 0x00005e001c1c6a10 */ /* 0x000fe40007f1e0ff */
[----:B------:R-:W-:Y:S02]  /*15a0*/  P2R R80, PR, RZ, 0x40 ;  /* 0x00000040ff507803 */ /* 0x000fe40000000000 */
[----:B------:R-:W-:Y:S02]  /*15b0*/  @P6 IADD3.X R29, R14, c[0x0][0x17c], RZ, P0, !PT ;  /* 0x00005f000e1d6a10 */ /* 0x000fe400007fe4ff */
[----:B------:R-:W-:-:S04]  /*15c0*/  LOP3.LUT P6, RZ, R0, 0x8, RZ, 0xc0, !PT ;  /* 0x0000000800ff7812 */ /* 0x000fc800078cc0ff */
[----:B------:R-:W-:Y:S02]  /*15d0*/  P2R R81, PR, RZ, 0x40 ;  /* 0x00000040ff517803 */ /* 0x000fe40000000000 */
[----:B------:R-:W-:-:S04]  /*15e0*/  LOP3.LUT P6, RZ, R0, 0x10, RZ, 0xc0, !PT ;  /* 0x0000001000ff7812 */ /* 0x000fc800078cc0ff */
[----:B------:R-:W-:Y:S02]  /*15f0*/  P2R R82, PR, RZ, 0x40 ;  /* 0x00000040ff527803 */ /* 0x000fe40000000000 */
[----:B------:R-:W-:-:S04]  /*1600*/  LOP3.LUT P6, RZ, R0, 0x20, RZ, 0xc0, !PT ;  /* 0x0000002000ff7812 */ /* 0x000fc800078cc0ff */
[----:B------:R-:W-:Y:S02]  /*1610*/  P2R R83, PR, RZ, 0x40 ;  /* 0x00000040ff537803 */ /* 0x000fe40000000000 */
[----:B------:R-:W-:-:S04]  /*1620*/  LOP3.LUT P6, RZ, R0, 0x40, RZ, 0xc0, !PT ;  /* 0x0000004000ff7812 */ /* 0x000fc800078cc0ff */
[----:B------:R-:W-:Y:S02]  /*1630*/  P2R R84, PR, RZ, 0x40 ;  /* 0x00000040ff547803 */ /* 0x000fe40000000000 */
[----:B------:R-:W-:Y:S01]  /*1640*/  LOP3.LUT P6, RZ, R0, 0x80, RZ, 0xc0, !PT ;  /* 0x0000008000ff7812 */ /* 0x000fe200078cc0ff */
[----:B------:R-:W-:-:S12]  /*1650*/  CS2R R78, SRZ ;  /* 0x00000000004e7805 */ /* 0x000fd8000001ff00 */
[----:B------:R0:W2:Y:S01]  /*1660*/  @P6 LDG.E.64 R78, [R40.64] ;  /* 0x0000000c284e6981 */ /* 0x0000a2000c1e1b00 */
        /* <DEDUP_REMOVED lines=37> */
[----:B------:R-:W-:Y:S01]  /*18c0*/  CS2R R42, SRZ ;  /* 0x00000000002a7805 */ /* 0x000fe2000001ff00 */
[----:B------:R-:W-:Y:S01]  /*18d0*/  @P2 IMAD R19, R98, c[0x0][0x1dc], R17 ;  /* 0x0000770062132a24 */ /* 0x000fe200078e0211 */
[----:B------:R-:W-:Y:S02]  /*18e0*/  @P2 MOV R17, R61 ;  /* 0x0000003d00112202 */ /* 0x000fe40000000f00 */
[----:B------:R-:W-:Y:S02]  /*18f0*/  @P3 IADD3.X R67, R16, c[0x0][0x17c], RZ, P0, !PT ;  /* 0x00005f0010433a10 */ /* 0x000fe400007fe4ff */
[----:B------:R-:W-:Y:S01]  /*1900*/  @P2 MOV R16, R62 ;  /* 0x0000003e00102202 */ /* 0x000fe20000000f00 */
[----:B------:R3:W5:Y:S01]  /*1910*/  @P6 LDG.E.64 R42, [R76.64] ;  /* 0x0000000c4c2a6981 */ /* 0x000762000c1e1b00 */
[----:B------:R-:W-:-:S03]  /*1920*/  ISETP.NE.AND P6, PT, R84, RZ, PT ;  /* 0x000000ff5400720c */ /* 0x000fc60003fc5270 */
[----:B------:R-:W-:Y:S01]  /*1930*/  @P2 IMAD.WIDE.U32 R16, R98, c[0x0][0x1d8], R16 ;  /* 0x0000760062102a25 */ /* 0x000fe200078e0010 */
[----:B0-----:R-:W-:-:S04]  /*1940*/  CS2R R40, SRZ ;  /* 0x0000000000287805 */ /* 0x001fc8000001ff00 */
[----:B------:R-:W-:Y:S02]  /*1950*/  @P2 IADD3 R17, R17, R19, RZ ;  /* 0x0000001311112210 */ /* 0x000fe40007ffe0ff */
[C---:B------:R-:W-:Y:S01]  /*1960*/  @P2 SHF.L.U32 R68, R16.reuse, 0x2, RZ ;  /* 0x0000000210442819 */ /* 0x040fe200000006ff */
[----:B---3--:R-:W-:Y:S01]  /*1970*/  CS2R R76, SRZ ;  /* 0x00000000004c7805 */ /* 0x008fe2000001ff00 */
[----:B------:R-:W-:Y:S01]  /*1980*/  @P2 SHF.L.U64.HI R16, R16, 0x2, R17 ;  /* 0x0000000210102819 */ /* 0x000fe20000010211 */
[----:B------:R0:W5:Y:S01]  /*1990*/  @P6 LDG.E.64 R40, [R74.64] ;  /* 0x0000000c4a286981 */ /* 0x000162000c1e1b00 */
[----:B------:R-:W-:-:S03]  /*19a0*/  @P2 IADD3 R20, P0, R68, c[0x0][0x180], RZ ;  /* 0x0000600044142a10 */ /* 0x000fc60007f1e0ff */
[----:B------:R3:W5:Y:S01]  /*19b0*/  @P6 LDG.E.64 R76, [R38.64] ;  /* 0x0000000c264c6981 */ /* 0x000762000c1e1b00 */
[----:B------:R-:W-:Y:S02]  /*19c0*/  @P2 IADD3.X R21, R16, c[0x0][0x184], RZ, P0, !PT ;  /* 0x0000610010152a10 */ /* 0x000fe400007fe4ff */
[----:B------:R-:W-:Y:S02]  /*19d0*/  @P2 IADD3 R68, P0, R68, c[0x0][0x178], RZ ;  /* 0x00005e0044442a10 */ /* 0x000fe40007f1e0ff */
[----:B------:R-:W-:Y:S02]  /*19e0*/  ISETP.NE.AND P6, PT, R83, RZ, PT ;  /* 0x000000ff5300720c */ /* 0x000fe40003fc5270 */
[----:B------:R-:W-:Y:S01]  /*19f0*/  @P2 IADD3.X R69, R16, c[0x0][0x17c], RZ, P0, !PT ;  /* 0x00005f0010452a10 */ /* 0x000fe200007fe4ff */
[----:B------:R-:W-:Y:S01]  /*1a00*/  @P1 IMAD R16, R109, c[0x0][0x1d8], RZ ;  /* 0x000076006d101a24 */ /* 0x000fe200078e02ff */
[----:B0-----:R-:W-:Y:S01]  /*1a10*/  CS2R R74, SRZ ;  /* 0x00000000004a7805 */ /* 0x001fe2000001ff00 */
[----:B---3--:R-:W-:Y:S01]  /*1a20*/  CS2R R38, SRZ ;  /* 0x0000000000267805 */ /* 0x008fe2000001ff00 */
[----:B------:R-:W-:Y:S01]  /*1a30*/  @P1 MOV R17, R61 ;  /* 0x0000003d00111202 */ /* 0x000fe20000000f00 */
[----:B------:R-:W-:Y:S01]  /*1a40*/  @P1 IMAD R19, R97, c[0x0][0x1dc], R16 ;  /* 0x0000770061131a24 */ /* 0x000fe200078e0210 */
[----:B------:R-:W-:-:S05]  /*1a50*/  @P1 MOV R16, R62 ;  /* 0x0000003e00101202 */ /* 0x000fca0000000f00 */
[----:B------:R0:W5:Y:S01]  /*1a60*/  @P6 LDG.E.64 R74, [R36.64] ;  /* 0x0000000c244a6981 */ /* 0x000162000c1e1b00 */
[----:B------:R-:W-:-:S03]  /*1a70*/  @P1 IMAD.WIDE.U32 R16, R97, c[0x0][0x1d8], R16 ;  /* 0x0000760061101a25 */ /* 0x000fc600078e0010 */
[----:B------:R3:W5:Y:S01]  /*1a80*/  @P6 LDG.E.64 R38, [R72.64] ;  /* 0x0000000c48266981 */ /* 0x000762000c1e1b00 */
[----:B------:R-:W-:Y:S02]  /*1a90*/  ISETP.NE.AND P6, PT, R82, RZ, PT ;  /* 0x000000ff5200720c */ /* 0x000fe40003fc5270 */
[----:B------:R-:W-:Y:S02]  /*1aa0*/  @P1 IADD3 R19, R17, R19, RZ ;  /* 0x0000001311131210 */ /* 0x000fe40007ffe0ff */
[C---:B------:R-:W-:Y:S01]  /*1ab0*/  @P1 SHF.L.U32 R18, R16.reuse, 0x2, RZ ;  /* 0x0000000210121819 */ /* 0x040fe200000006ff */
[----:B0-----:R-:W-:Y:S01]  /*1ac0*/  CS2R R36, SRZ ;  /* 0x0000000000247805 */ /* 0x001fe2000001ff00 */
[----:B------:R-:W-:Y:S01]  /*1ad0*/  @P1 SHF.L.U64.HI R19, R16, 0x2, R19 ;  /* 0x0000000210131819 */ /* 0x000fe20000010213 */
[----:B---3--:R-:W-:Y:S01]  /*1ae0*/  CS2R R72, SRZ ;  /* 0x0000000000487805 */ /* 0x008fe2000001ff00 */
[----:B------:R-:W-:-:S05]  /*1af0*/  @P1 IADD3 R16, P0, R18, c[0x0][0x180], RZ ;  /* 0x0000600012101a10 */ /* 0x000fca0007f1e0ff */
[----:B------:R0:W5:Y:S01]  /*1b00*/  @P6 LDG.E.64 R36, [R70.64] ;  /* 0x0000000c46246981 */ /* 0x000162000c1e1b00 */
[----:B------:R-:W-:-:S03]  /*1b10*/  @P1 IADD3.X R17, R19, c[0x0][0x184], RZ, P0, !PT ;  /* 0x0000610013111a10 */ /* 0x000fc600007fe4ff */
[----:B------:R3:W5:Y:S01]  /*1b20*/  @P6 LDG.E.64 R72, [R34.64] ;  /* 0x0000000c22486981 */ /* 0x000762000c1e1b00 */
[----:B------:R-:W-:Y:S02]  /*1b30*/  ISETP.NE.AND P6, PT, R81, RZ, PT ;  /* 0x000000ff5100720c */ /* 0x000fe40003fc5270 */
[----:B------:R-:W-:Y:S01]  /*1b40*/  @P1 IADD3 R18, P0, R18, c[0x0][0x178], RZ ;  /* 0x00005e0012121a10 */ /* 0x000fe20007f1e0ff */
[----:B0-----:R-:W-:-:S03]  /*1b50*/  CS2R R70, SRZ ;  /* 0x0000000000467805 */ /* 0x001fc6000001ff00 */
[----:B------:R-:W-:Y:S02]  /*1b60*/  @P1 IADD3.X R19, R19, c[0x0][0x17c], RZ, P0, !PT ;  /* 0x00005f0013131a10 */ /* 0x000fe400007fe4ff */
[----:B------:R-:W-:Y:S01]  /*1b70*/  LOP3.LUT P0, RZ, R0, 0x4, RZ, 0xc0, !PT ;  /* 0x0000000400ff7812 */ /* 0x000fe2000780c0ff */
[----:B---3--:R-:W-:-:S04]  /*1b80*/  CS2R R34, SRZ ;  /* 0x0000000000227805 */ /* 0x008fc8000001ff00 */
[----:B------:R0:W5:Y:S04]  /*1b90*/  @P6 LDG.E.64 R70, [R8.64] ;  /* 0x0000000c08466981 */ /* 0x000168000c1e1b00 */
[----:B------:R3:W5:Y:S01]  /*1ba0*/  @P6 LDG.E.64 R34, [R32.64] ;  /* 0x0000000c20226981 */ /* 0x000762000c1e1b00 */
[----:B------:R-:W-:Y:S02]  /*1bb0*/  ISETP.NE.AND P6, PT, R80, RZ, PT ;  /* 0x000000ff5000720c */ /* 0x000fe40003fc5270 */
[----:B0-----:R-:W-:Y:S02]  /*1bc0*/  MOV R9, RZ ;  /* 0x000000ff00097202 */ /* 0x001fe40000000f00 */
[----:B------:R-:W-:Y:S01]  /*1bd0*/  MOV R8, RZ ;  /* 0x000000ff00087202 */ /* 0x000fe20000000f00 */
[----:B---3--:R-:W-:-:S05]  /*1be0*/  CS2R R32, SRZ ;  /* 0x0000000000207805 */ /* 0x008fca000001ff00 */
[----:B------:R0:W5:Y:S04]  /*1bf0*/  @P0 LDG.E.64 R8, [R10.64] ;  /* 0x0000000c0a080981 */ /* 0x000168000c1e1b00 */
[----:B------:R3:W5:Y:S01]  /*1c00*/  @P0 LDG.E.64 R32, [R30.64] ;  /* 0x0000000c1e200981 */ /* 0x000762000c1e1b00 */
[----:B0-----:R-:W-:Y:S01]  /*1c10*/  CS2R R10, SRZ ;  /* 0x00000000000a7805 */ /* 0x001fe2000001ff00 */
        /* <DEDUP_REMOVED lines=12> */
[----:B---3--:R-:W-:Y:S01]  /*1ce0*/  CS2R R64, SRZ ;  /* 0x0000000000407805 */ /* 0x008fe2000001ff00 */
[----:B------:R-:W-:-:S04]  /*1cf0*/  ISETP.GT.U32.AND P0, PT, R4, 0x1bf, PT ;  /* 0x000001bf0400780c */ /* 0x000fc80003f04070 */
[----:B------:R0:W5:Y:S04]  /*1d00*/  @P3 LDG.E.64 R24, [R66.64] ;  /* 0x0000000c42183981 */ /* 0x000168000c1e1b00 */
[----:B------:R3:W5:Y:S01]  /*1d10*/  @P3 LDG.E.64 R64, [R22.64] ;  /* 0x0000000c16403981 */ /* 0x000762000c1e1b00 */
[----:B0-----:R-:W-:Y:S01]  /*1d20*/  CS2R R66, SRZ ;  /* 0x0000000000427805 */ /* 0x001fe2000001ff00 */
[----:B---3--:R-:W-:-:S05]  /*1d30*/  CS2R R22, SRZ ;  /* 0x0000000000167805 */ /* 0x008fca000001ff00 */
[----:B------:R0:W5:Y:S04]  /*1d40*/  @P2 LDG.E.64 R66, [R20.64] ;  /* 0x0000000c14422981 */ /* 0x000168000c1e1b00 */
[----:B------:R3:W5:Y:S01]  /*1d50*/  @P2 LDG.E.64 R22, [R68.64] ;  /* 0x0000000c44162981 */ /* 0x000762000c1e1b00 */
[----:B------:R-:W-:Y:S01]  /*1d60*/  BSSY B0, `(.L_x_2430) ;  /* 0x0000013000007945 */ /* 0x000fe20003800000 */
[----:B0-----:R-:W-:Y:S01]  /*1d70*/  CS2R R20, SRZ ;  /* 0x0000000000147805 */ /* 0x001fe2000001ff00 */
[----:B---3--:R-:W-:-:S05]  /*1d80*/  CS2R R68, SRZ ;  /* 0x0000000000447805 */ /* 0x008fca000001ff00 */
[----:B------:R0:W5:Y:S04]  /*1d90*/  @P1 LDG.E.64 R20, [R18.64] ;  /* 0x0000000c12141981 */ /* 0x000168000c1e1b00 */
[----:B------:R3:W5:Y:S01]  /*1da0*/  @P1 LDG.E.64 R68, [R16.64] ;  /* 0x0000000c10441981 */ /* 0x000762000c1e1b00 */
[----:B0-----:R-:W-:Y:S01]  /*1db0*/  CS2R R18, SRZ ;  /* 0x0000000000127805 */ /* 0x001fe2000001ff00 */
[----:B---3--:R-:W-:Y:S01]  /*1dc0*/  CS2R R16, SRZ ;  /* 0x0000000000107805 */ /* 0x008fe2000001ff00 */
[----:B--2---:R-:W-:Y:S02]  /*1dd0*/  FADD.FTZ R78, R78, -UR4 ;  /* 0x800000044e4e7e21 */ /* 0x004fe40008010000 */
[----:B------:R-:W-:Y:S01]  /*1de0*/  FADD.FTZ R79, R79, -UR4 ;  /* 0x800000044f4f7e21 */ /* 0x000fe20008010000 */
[----:B------:R-:W-:Y:S05]  /*1df0*/  @P0 BRA `(.L_x_2431) ;  /* 0x0000009000000947 */ /* 0x000fea0003800000 */
[----:B-1----:R-:W-:Y:S02]  /*1e00*/  ISETP.NE.AND P0, PT, RZ, UR16, PT ;  /* 0x00000010ff007c0c */ /* 0x002fe4000bf05270 */
[----:B------:R-:W-:-:S04]  /*1e10*/  IADD3 R80, R91, R7, RZ ;  /* 0x000000075b507210 */ /* 0x000fc80007ffe0ff */
[----:B------:R-:W-:-:S07]  /*1e20*/  SHF.R.S32.HI R7, RZ, 0x1f, R80 ;  /* 0x0000001fff077819 */ /* 0x000fce0000011450 */
[----:B------:R-:W-:-:S04]  /*1e30*/  @P0 LEA R18, P6, R80, c[0x0][0x190], 0x2 ;  /* 0x0000640050120a11 */ /* 0x000fc800078c10ff */
[----:B------:R-:W-:Y:S01]  /*1e40*/  @P0 LEA.HI.X R19, R80, c[0x0][0x194], R7, 0x2, P6 ;  /* 0x0000650050130a11 */ /* 0x000fe200030f1407 */
[----:B------:R-:W-:-:S04]  /*1e50*/  HFMA2.MMA R7, -RZ, RZ, 0, 2.384185791015625e-07 ;  /* 0x00000004ff077435 */ /* 0x000fc800000001ff */
[----:B------:R0:W5:Y:S06]  /*1e60*/  @P0 LDG.E.64 R16, [R18.64] ;  /* 0x0000000c12100981 */ /* 0x00016c000c1e1b00 */
[----:B0-----:R-:W-:-:S06]  /*1e70*/  IMAD.WIDE R18, R80, R7, c[0x0][0x188] ;  /* 0x0000620050127625 */ /* 0x001fcc00078e0207 */
[----:B------:R-:W5:Y:S02]  /*1e80*/  LDG.E.64 R18, [R18.64] ;  /* 0x0000000c12127981 */ /* 0x000f64000c1e1b00 */
.L_x_2431:
[----:B-1----:R-:W-:Y:S05]  /*1e90*/  BSYNC B0 ;  /* 0x0000000000007941 */ /* 0x002fea0003800000 */
.L_x_2430:
[----:B------:R-:W-:Y:S01]  /*1ea0*/  ISETP.NE.AND P0, PT, RZ, UR16, PT ;  /* 0x00000010ff007c0c */ /* 0x000fe2000bf05270 */
[----:B------:R-:W-:Y:S01]  /*1eb0*/  FMUL.FTZ R86, R78, UR14 ;  /* 0x0000000e4e567c20 */ /* 0x000fe20008410000 */
[----:B------:R-:W-:Y:S01]  /*1ec0*/  LOP3.LUT R0, R0, 0xfffffeff, RZ, 0xc0, !PT ;  /* 0xfffffeff00007812 */ /* 0x000fe200078ec0ff */
[----:B------:R-:W-:Y:S01]  /*1ed0*/  FMUL.FTZ R85, R79, UR14 ;  /* 0x0000000e4f557c20 */ /* 0x000fe20008410000 */
[----:B-----5:R-:W-:Y:S02]  /*1ee0*/  MOV R81, R42 ;  /* 0x0000002a00517202 */ /* 0x020fe40000000f00 */
[----:B------:R-:W-:-:S07]  /*1ef0*/  MOV R78, R43 ;  /* 0x0000002b004e7202 */ /* 0x000fce0000000f00 */
        /* <DEDUP_REMOVED lines=18> */
[----:B------:R-:W-:-:S04]  /*2020*/  FMUL.FTZ R78, R43, R84 ;  /* 0x000000542b4e7220 */ /* 0x000fc80000410000 */
[----:B------:R-:W-:Y:S02]  /*2030*/  FMUL.FTZ R78, R78, R7 ;  /* 0x000000074e4e7220 */ /* 0x000fe40000410000 */
.L_x_2432:
[----:B------:R-:W-:Y:S02]  /*2040*/  FMUL.FTZ R7, R81, R18 ;  /* 0x0000001251077220 */ /* 0x000fe40000410000 */
[----:B------:R-:W-:Y:S02]  /*2050*/  FADD.FTZ R77, R77, -UR4 ;  /* 0x800000044d4d7e21 */ /* 0x000fe40008010000 */
[----:B------:R-:W-:Y:S02]  /*2060*/  FFMA.FTZ R80, R86, R7, RZ ;  /* 0x0000000756507223 */ /* 0x000fe400000100ff */
[----:B------:R-:W-:Y:S02]  /*2070*/  FADD.FTZ R82, RZ, R7 ;  /* 0x00000007ff527221 */ /* 0x000fe40000010000 */
[----:B------:R-:W-:Y:S02]  /*2080*/  FMUL.FTZ R7, R78, R19 ;  /* 0x000000134e077220 */ /* 0x000fe40000410000 */
[----:B------:R-:W-:-:S02]  /*2090*/  FADD.FTZ R76, R76, -UR4 ;  /* 0x800000044c4c7e21 */ /* 0x000fc40008010000 */
[----:B------:R-:W-:Y:S01]  /*20a0*/  FFMA.FTZ R79, R85, R7, R80 ;  /* 0x00000007554f7223 */ /* 0x000fe20000010050 */
[----:B------:R-:W-:Y:S01]  /*20b0*/  MOV R80, R41 ;  /* 0x0000002900507202 */ /* 0x000fe20000000f00 */
[----:B------:R-:W-:Y:S01]  /*20c0*/  FMUL.FTZ R83, R77, UR14 ;  /* 0x0000000e4d537c20 */ /* 0x000fe20008410000 */
[----:B------:R-:W-:Y:S01]  /*20d0*/  MOV R77, R40 ;  /* 0x00000028004d7202 */ /* 0x000fe20000000f00 */
[----:B------:R-:W-:Y:S02]  /*20e0*/  FADD.FTZ R7, R7, R82 ;  /* 0x0000005207077221 */ /* 0x000fe40000010000 */
        /* <DEDUP_REMOVED lines=19> */
[----:B------:R-:W-:Y:S02]  /*2220*/  FMUL.FTZ R80, R80, R76 ;  /* 0x0000004c50507220 */ /* 0x000fe40000410000 */
.L_x_2433:
[----:B------:R-:W-:Y:S02]  /*2230*/  FMUL.FTZ R76, R77, R18 ;  /* 0x000000124d4c7220 */ /* 0x000fe40000410000 */
[----:B------:R-:W-:Y:S02]  /*2240*/  FFMA.FTZ R87, R86, R81, RZ ;  /* 0x0000005156577223 */ /* 0x000fe400000100ff */
[----:B------:R-:W-:Y:S02]  /*2250*/  FFMA.FTZ R82, R84, R76, R79 ;  /* 0x0000004c54527223 */ /* 0x000fe4000001004f */
[----:B------:R-:W-:Y:S02]  /*2260*/  FADD.FTZ R79, R7, R76 ;  /* 0x0000004c074f7221 */ /* 0x000fe40000010000 */
[----:B------:R-:W-:Y:S02]  /*2270*/  FADD.FTZ R88, RZ, R81 ;  /* 0x00000051ff587221 */ /* 0x000fe40000010000 */
[----:B------:R-:W-:-:S02]  /*2280*/  FFMA.FTZ R76, R85, R78, RZ ;  /* 0x0000004e554c7223 */ /* 0x000fc400000100ff */
[----:B------:R-:W-:Y:S02]  /*2290*/  FADD.FTZ R7, RZ, R78 ;  /* 0x0000004eff077221 */ /* 0x000fe40000010000 */
[----:B------:R-:W-:Y:S02]  /*22a0*/  FMUL.FTZ R78, R80, R19 ;  /* 0x00000013504e7220 */ /* 0x000fe40000410000 */
[----:B------:R-:W-:Y:S02]  /*22b0*/  FADD.FTZ R74, R74, -UR4 ;  /* 0x800000044a4a7e21 */ /* 0x000fe40008010000 */
[----:B------:R-:W-:Y:S02]  /*22c0*/  FADD.FTZ R75, R75, -UR4 ;  /* 0x800000044b4b7e21 */ /* 0x000fe40008010000 */
[----:B------:R-:W-:Y:S02]  /*22d0*/  FFMA.FTZ R87, R84, R77, R87 ;  /* 0x0000004d54577223 */ /* 0x000fe40000010057 */
[----:B------:R-:W-:-:S02]  /*22e0*/  FADD.FTZ R88, R88, R77 ;  /* 0x0000004d58587221 */ /* 0x000fc40000010000 */
[C---:B------:R-:W-:Y:S02]  /*22f0*/  FFMA.FTZ R77, R83.reuse, R78, R82 ;  /* 0x0000004e534d7223 */ /* 0x040fe40000010052 */
[----:B------:R-:W-:Y:S01]  /*2300*/  FADD.FTZ R78, R78, R79 ;  /* 0x0000004f4e4e7221 */ /* 0x000fe20000010000 */
[----:B------:R-:W-:Y:S01]  /*2310*/  MOV R79, R38 ;  /* 0x00000026004f7202 */ /* 0x000fe20000000f00 */
[----:B------:R-:W-:Y:S01]  /*2320*/  FMUL.FTZ R82, R74, UR14 ;  /* 0x0000000e4a527c20 */ /* 0x000fe20008410000 */
[----:B------:R-:W-:Y:S01]  /*2330*/  MOV R74, R39 ;  /* 0x00000027004a7202 */ /* 0x000fe20000000f00 */
        /* <DEDUP_REMOVED lines=9> */
[----:B0-----:R-:W-:-:S04]  /*23d0*/  FADD.FTZ R79, -R105, 1 ;  /* 0x3f800000694f7421 */ /* 0x001fc80000010100 */
[----:B------:R-:W-:Y:S02]  /*23e0*/  FFMA.FTZ R74, R74, R79, 1 ;  /* 0x3f8000004a4a7423 */ /* 0x000fe4000001004f */
[----:B------:R-:W-:-:S04]  /*23f0*/  FMUL.FTZ R79, R38, R105 ;  /* 0x00000069264f7220 */ /* 0x000fc80000410000 */
[----:B------:R-:W-:Y:S02]  /*2400*/  FMUL.FTZ R79, R79, R74 ;  /* 0x0000004a4f4f7220 */ /* 0x000fe40000410000 */
[----:B------:R-:W-:-:S04]  /*2410*/  FFMA.FTZ R74, R81, R19, R17 ;  /* 0x00000013514a7223 */ /* 0x000fc80000010011 */
[----:B------:R-:W-:-:S04]  /*2420*/  FMUL.FTZ R75, R74, -1.4426950216293334961 ;  /* 0xbfb8aa3b4a4b7820 */ /* 0x000fc80000410000 */
[----:B------:R-:W0:Y:S02]  /*2430*/  MUFU.EX2 R80, R75 ;  /* 0x0000004b00507308 */ /* 0x000e240000000800 */
[----:B0-----:R-:W-:-:S06]  /*2440*/  FADD.FTZ R80, R80, 1 ;  /* 0x3f80000050507421 */ /* 0x001fcc0000010000 */
[----:B------:R-:W0:Y:S02]  /*2450*/  MUFU.RCP R80, R80 ;  /* 0x0000005000507308 */ /* 0x000e240000001000 */
[----:B0-----:R-:W-:-:S04]  /*2460*/  FADD.FTZ R75, -R80, 1 ;  /* 0x3f800000504b7421 */ /* 0x001fc80000010100 */
[----:B------:R-:W-:Y:S02]  /*2470*/  FFMA.FTZ R105, R74, R75, 1 ;  /* 0x3f8000004a697423 */ /* 0x000fe4000001004b */
[----:B------:R-:W-:-:S04]  /*2480*/  FMUL.FTZ R74, R39, R80 ;  /* 0x00000050274a7220 */ /* 0x000fc80000410000 */
[----:B------:R-:W-:Y:S02]  /*2490*/  FMUL.FTZ R74, R74, R105 ;  /* 0x000000694a4a7220 */ /* 0x000fe40000410000 */
.L_x_2434:
[----:B------:R-:W-:Y:S02]  /*24a0*/  FMUL.FTZ R75, R79, R18 ;  /* 0x000000124f4b7220 */ /* 0x000fe40000410000 */
[----:B------:R-:W-:Y:S02]  /*24b0*/  FADD.FTZ R72, R72, -UR4 ;  /* 0x8000000448487e21 */ /* 0x000fe40008010000 */
[----:B------:R-:W-:Y:S02]  /*24c0*/  FFMA.FTZ R77, R82, R75, R77 ;  /* 0x0000004b524d7223 */ /* 0x000fe4000001004d */
[----:B------:R-:W-:Y:S02]  /*24d0*/  FADD.FTZ R75, R78, R75 ;  /* 0x0000004b4e4b7221 */ /* 0x000fe40000010000 */
[----:B------:R-:W-:Y:S02]  /*24e0*/  FADD.FTZ R73, R73, -UR4 ;  /* 0x8000000449497e21 */ /* 0x000fe40008010000 */
[----:B------:R-:W-:-:S02]  /*24f0*/  FMUL.FTZ R78, R74, R19 ;  /* 0x000000134a4e7220 */ /* 0x000fc40000410000 */
[----:B------:R-:W-:Y:S02]  /*2500*/  FADD.FTZ R88, R88, R79 ;  /* 0x0000004f58587221 */ /* 0x000fe40000010000 */
[----:B------:R-:W-:Y:S02]  /*2510*/  FFMA.FTZ R87, R82, R79, R87 ;  /* 0x0000004f52577223 */ /* 0x000fe40000010057 */
[----:B------:R-:W-:Y:S02]  /*2520*/  FADD.FTZ R7, R7, R74 ;  /* 0x0000004a07077221 */ /* 0x000fe40000010000 */
[----:B------:R-:W-:Y:S01]  /*2530*/  FMUL.FTZ R80, R72, UR14 ;  /* 0x0000000e48507c20 */ /* 0x000fe20008410000 */
[----:B------:R-:W-:Y:S01]  /*2540*/  MOV R72, R37 ;  /* 0x0000002500487202 */ /* 0x000fe20000000f00 */
[----:B------:R-:W-:Y:S01]  /*2550*/  FMUL.FTZ R79, R73, UR14 ;  /* 0x0000000e494f7c20 */ /* 0x000fe20008410000 */
[----:B------:R-:W-:Y:S01]  /*2560*/  MOV R73, R36 ;  /* 0x0000002400497202 */ /* 0x000fe20000000f00 */
[----:B------:R-:W-:-:S02]  /*2570*/  FFMA.FTZ R74, R81, R74, R76 ;  /* 0x0000004a514a7223 */ /* 0x000fc4000001004c */
        /* <DEDUP_REMOVED lines=21> */
.L_x_2435:
[----:B------:R-:W-:Y:S02]  /*26d0*/  FMUL.FTZ R76, R73, R18 ;  /* 0x00000012494c7220 */ /* 0x000fe40000410000 */
[----:B------:R-:W-:Y:S02]  /*26e0*/  FADD.FTZ R88, R88, R73 ;  /* 0x0000004958587221 */ /* 0x000fe40000010000 */
[C---:B------:R-:W-:Y:S02]  /*26f0*/  FFMA.FTZ R87, R80.reuse, R73, R87 ;  /* 0x0000004950577223 */ /* 0x040fe40000010057 */
[----:B------:R-:W-:Y:S02]  /*2700*/  FFMA.FTZ R77, R80, R76, R77 ;  /* 0x0000004c504d7223 */ /* 0x000fe4000001004d */
[----:B------:R-:W-:Y:S02]  /*2710*/  FADD.FTZ R75, R75, R76 ;  /* 0x0000004c4b4b7221 */ /* 0x000fe40000010000 */
[----:B------:R-:W-:-:S02]  /*2720*/  FMUL.FTZ R76, R72, R19 ;  /* 0x00000013484c7220 */ /* 0x000fc40000410000 */
[----:B------:R-:W-:Y:S02]  /*2730*/  FADD.FTZ R73, R7, R72 ;  /* 0x0000004807497221 */ /* 0x000fe40000010000 */
[----:B------:R-:W-:Y:S02]  /*2740*/  FADD.FTZ R70, R70, -UR4 ;  /* 0x8000000446467e21 */ /* 0x000fe40008010000 */
[----:B------:R-:W-:Y:S01]  /*2750*/  FADD.FTZ R7, R71, -UR4 ;  /* 0x8000000447077e21 */ /* 0x000fe20008010000 */
[----:B------:R-:W-:Y:S01]  /*2760*/  MOV R71, R34 ;  /* 0x0000002200477202 */ /* 0x000fe20000000f00 */
[C---:B------:R-:W-:Y:S02]  /*2770*/  FFMA.FTZ R77, R79.reuse, R76, R77 ;  /* 0x0000004c4f4d7223 */ /* 0x040fe4000001004d */
[----:B------:R-:W-:Y:S01]  /*2780*/  FADD.FTZ R75, R76, R75 ;  /* 0x0000004b4c4b7221 */ /* 0x000fe20000010000 */
[----:B------:R-:W-:Y:S01]  /*2790*/  MOV R76, R35 ;  /* 0x00000023004c7202 */ /* 0x000fe20000000f00 */
[----:B------:R-:W-:-:S02]  /*27a0*/  FFMA.FTZ R72, R79, R72, R74 ;  /* 0x000000484f487223 */ /* 0x000fc4000001004a */
        /* <DEDUP_REMOVED lines=21> */
.L_x_2436:
[----:B------:R-:W-:Y:S02]  /*2900*/  FMUL.FTZ R74, R71, R18 ;  /* 0x00000012474a7220 */ /* 0x000fe40000410000 */
[----:B------:R-:W-:Y:S02]  /*2910*/  FADD.FTZ R8, R8, -UR4 ;  /* 0x8000000408087e21 */ /* 0x000fe40008010000 */
[----:B------:R-:W-:Y:S02]  /*2920*/  FFMA.FTZ R77, R78, R74, R77 ;  /* 0x0000004a4e4d7223 */ /* 0x000fe4000001004d */
[----:B------:R-:W-:Y:S02]  /*2930*/  FADD.FTZ R75, R75, R74 ;  /* 0x0000004a4b4b7221 */ /* 0x000fe40000010000 */
[----:B------:R-:W-:Y:S02]  /*2940*/  FMUL.FTZ R74, R76, R19 ;  /* 0x000000134c4a7220 */ /* 0x000fe40000410000 */
[----:B------:R-:W-:-:S02]  /*2950*/  FADD.FTZ R9, R9, -UR4 ;  /* 0x8000000409097e21 */ /* 0x000fc40008010000 */
[----:B------:R-:W-:Y:S02]  /*2960*/  FADD.FTZ R70, R88, R71 ;  /* 0x0000004758467221 */ /* 0x000fe40000010000 */
[----:B------:R-:W-:Y:S01]  /*2970*/  FFMA.FTZ R71, R78, R71, R87 ;  /* 0x000000474e477223 */ /* 0x000fe20000010057 */
[----:B------:R-:W-:Y:S01]  /*2980*/  MOV R87, R32 ;  /* 0x0000002000577202 */ /* 0x000fe20000000f00 */
[----:B------:R-:W-:Y:S02]  /*2990*/  FADD.FTZ R73, R73, R76 ;  /* 0x0000004c49497221 */ /* 0x000fe40000010000 */
[C---:B------:R-:W-:Y:S01]  /*29a0*/  FFMA.FTZ R72, R7.reuse, R76, R72 ;  /* 0x0000004c07487223 */ /* 0x040fe20000010048 */
[----:B------:R-:W-:Y:S01]  /*29b0*/  MOV R76, R33 ;  /* 0x00000021004c7202 */ /* 0x000fe20000000f00 */
        /* <DEDUP_REMOVED lines=23> */
.L_x_2437:
        /* <DEDUP_REMOVED lines=35> */
.L_x_2438:
        /* <DEDUP_REMOVED lines=35> */
.L_x_2439:
        /* <DEDUP_REMOVED lines=9> */
[----:B------:R-:W-:Y:S02]  /*3020*/  FFMA.FTZ R77, R13, R74, R77 ;  /* 0x0000004a0d4d7223 */ /* 0x000fe4000001004d */
[----:B------:R-:W-:Y:S01]  /*3030*/  FADD.FTZ R75, R74, R75 ;  /* 0x0000004b4a4b7221 */ /* 0x000fe20000010000 */
[----:B------:R-:W-:Y:S01]  /*3040*/  MOV R74, R27 ;  /* 0x0000001b004a7202 */ /* 0x000fe20000000f00 */
[----:B------:R-:W-:Y:S02]  /*3050*/  FADD.FTZ R73, R73, R76 ;  /* 0x0000004c49497221 */ /* 0x000fe40000010000 */
        /* <DEDUP_REMOVED lines=22> */
.L_x_2440:
        /* <DEDUP_REMOVED lines=35> */
.L_x_2441:
        /* <DEDUP_REMOVED lines=35> */
.L_x_2442:
        /* <DEDUP_REMOVED lines=35> */
.L_x_2443:
[----:B------:R-:W-:Y:S02]  /*3850*/  FMUL.FTZ R88, R87, R18 ;  /* 0x0000001257587220 */ /* 0x000fe40000410000 */
[----:B------:R-:W-:Y:S02]  /*3860*/  FADD.FTZ R74, R70, R87 ;  /* 0x00000057464a7221 */ /* 0x000fe40000010000 */
[----:B------:R-:W-:Y:S02]  /*3870*/  FFMA.FTZ R70, R68, R88, R77 ;  /* 0x0000005844467223 */ /* 0x000fe4000001004d */
[----:B------:R-:W-:Y:S02]  /*3880*/  FADD.FTZ R75, R75, R88 ;  /* 0x000000584b4b7221 */ /* 0x000fe40000010000 */
[----:B------:R-:W-:Y:S02]  /*3890*/  FMUL.FTZ R88, R76, R19 ;  /* 0x000000134c587220 */ /* 0x000fe40000410000 */
[----:B------:R-:W-:-:S02]  /*38a0*/  FADD.FTZ R50, R50, -UR4 ;  /* 0x8000000432327e21 */ /* 0x000fc40008010000 */
[----:B------:R-:W-:Y:S02]  /*38b0*/  FADD.FTZ R51, R51, -UR4 ;  /* 0x8000000433337e21 */ /* 0x000fe40008010000 */
[----:B------:R-:W-:Y:S02]  /*38c0*/  FFMA.FTZ R87, R68, R87, R71 ;  /* 0x0000005744577223 */ /* 0x000fe40000010047 */
[----:B------:R-:W-:Y:S02]  /*38d0*/  FFMA.FTZ R77, R69, R88, R70 ;  /* 0x00000058454d7223 */ /* 0x000fe40000010046 */
[----:B------:R-:W-:Y:S01]  /*38e0*/  FMUL.FTZ R70, R50, UR14 ;  /* 0x0000000e32467c20 */ /* 0x000fe20008410000 */
[----:B------:R-:W-:Y:S01]  /*38f0*/  MOV R50, R59 ;  /* 0x0000003b00327202 */ /* 0x000fe20000000f00 */
[----:B------:R-:W-:Y:S01]  /*3900*/  FMUL.FTZ R71, R51, UR14 ;  /* 0x0000000e33477c20 */ /* 0x000fe20008410000 */
[----:B------:R-:W-:Y:S01]  /*3910*/  MOV R51, R58 ;  /* 0x0000003a00337202 */ /* 0x000fe20000000f00 */
[----:B------:R-:W-:-:S02]  /*3920*/  FADD.FTZ R73, R73, R76 ;  /* 0x0000004c49497221 */ /* 0x000fc40000010000 */
        /* <DEDUP_REMOVED lines=21> */
.L_x_2444:
[----:B------:R-:W-:Y:S02]  /*3a80*/  FMUL.FTZ R76, R51, R18 ;  /* 0x00000012334c7220 */ /* 0x000fe40000410000 */
[----:B------:R-:W-:Y:S02]  /*3a90*/  FADD.FTZ R48, R48, -UR4 ;  /* 0x8000000430307e21 */ /* 0x000fe40008010000 */
[----:B------:R-:W-:Y:S02]  /*3aa0*/  FFMA.FTZ R88, R70, R76, R77 ;  /* 0x0000004c46587223 */ /* 0x000fe4000001004d */
[----:B------:R-:W-:Y:S02]  /*3ab0*/  FADD.FTZ R75, R75, R76 ;  /* 0x0000004c4b4b7221 */ /* 0x000fe40000010000 */
[----:B------:R-:W-:Y:S02]  /*3ac0*/  FADD.FTZ R49, R49, -UR4 ;  /* 0x8000000431317e21 */ /* 0x000fe40008010000 */
[----:B------:R-:W-:-:S02]  /*3ad0*/  FADD.FTZ R74, R74, R51 ;  /* 0x000000334a4a7221 */ /* 0x000fc40000010000 */
[----:B------:R-:W-:Y:S02]  /*3ae0*/  FFMA.FTZ R87, R70, R51, R87 ;  /* 0x0000003346577223 */ /* 0x000fe40000010057 */
[----:B------:R-:W-:Y:S02]  /*3af0*/  FMUL.FTZ R76, R50, R19 ;  /* 0x00000013324c7220 */ /* 0x000fe40000410000 */
[----:B------:R-:W-:Y:S02]  /*3b00*/  FADD.FTZ R51, R73, R50 ;  /* 0x0000003249337221 */ /* 0x000fe40000010000 */
[----:B------:R-:W-:Y:S02]  /*3b10*/  FFMA.FTZ R50, R71, R50, R72 ;  /* 0x0000003247327223 */ /* 0x000fe40000010048 */
[----:B------:R-:W-:Y:S01]  /*3b20*/  FMUL.FTZ R72, R48, UR14 ;  /* 0x0000000e30487c20 */ /* 0x000fe20008410000 */
[----:B------:R-:W-:Y:S01]  /*3b30*/  MOV R48, R57 ;  /* 0x0000003900307202 */ /* 0x000fe20000000f00 */
[----:B------:R-:W-:Y:S01]  /*3b40*/  FMUL.FTZ R73, R49, UR14 ;  /* 0x0000000e31497c20 */ /* 0x000fe20008410000 */
[----:B------:R-:W-:Y:S01]  /*3b50*/  MOV R49, R56 ;  /* 0x0000003800317202 */ /* 0x000fe20000000f00 */
[----:B------:R-:W-:-:S02]  /*3b60*/  FFMA.FTZ R77, R71, R76, R88 ;  /* 0x0000004c474d7223 */ /* 0x000fc40000010058 */
        /* <DEDUP_REMOVED lines=20> */
.L_x_2445:
[----:B------:R-:W-:Y:S02]  /*3cb0*/  FMUL.FTZ R76, R49, R18 ;  /* 0x00000012314c7220 */ /* 0x000fe40000410000 */
[----:B------:R-:W-:Y:S02]  /*3cc0*/  FADD.FTZ R46, R46, -UR4 ;  /* 0x800000042e2e7e21 */ /* 0x000fe40008010000 */
[----:B------:R-:W-:Y:S02]  /*3cd0*/  FFMA.FTZ R88, R72, R76, R77 ;  /* 0x0000004c48587223 */ /* 0x000fe4000001004d */
[----:B------:R-:W-:Y:S02]  /*3ce0*/  FADD.FTZ R75, R75, R76 ;  /* 0x0000004c4b4b7221 */ /* 0x000fe40000010000 */
[----:B------:R-:W-:Y:S02]  /*3cf0*/  FMUL.FTZ R76, R48, R19 ;  /* 0x00000013304c7220 */ /* 0x000fe40000410000 */
[----:B------:R-:W-:-:S02]  /*3d00*/  FADD.FTZ R47, R47, -UR4 ;  /* 0x800000042f2f7e21 */ /* 0x000fc40008010000 */
[----:B------:R-:W-:Y:S02]  /*3d10*/  FADD.FTZ R74, R74, R49 ;  /* 0x000000314a4a7221 */ /* 0x000fe40000010000 */
[----:B------:R-:W-:Y:S02]  /*3d20*/  FFMA.FTZ R87, R72, R49, R87 ;  /* 0x0000003148577223 */ /* 0x000fe40000010057 */
[----:B------:R-:W-:Y:S02]  /*3d30*/  FFMA.FTZ R49, R73, R76, R88 ;  /* 0x0000004c49317223 */ /* 0x000fe40000010058 */
[----:B------:R-:W-:Y:S02]  /*3d40*/  FADD.FTZ R75, R76, R75 ;  /* 0x0000004b4c4b7221 */ /* 0x000fe40000010000 */
[----:B------:R-:W-:Y:S01]  /*3d50*/  FMUL.FTZ R76, R46, UR14 ;  /* 0x0000000e2e4c7c20 */ /* 0x000fe20008410000 */
[----:B------:R-:W-:Y:S01]  /*3d60*/  MOV R46, R55 ;  /* 0x00000037002e7202 */ /* 0x000fe20000000f00 */
[----:B------:R-:W-:Y:S01]  /*3d70*/  FMUL.FTZ R77, R47, UR14 ;  /* 0x0000000e2f4d7c20 */ /* 0x000fe20008410000 */
[----:B------:R-:W-:Y:S01]  /*3d80*/  MOV R47, R54 ;  /* 0x00000036002f7202 */ /* 0x000fe20000000f00 */
[----:B------:R-:W-:-:S02]  /*3d90*/  FADD.FTZ R51, R51, R48 ;  /* 0x0000003033337221 */ /* 0x000fc40000010000 */
[----:B------:R-:W-:Y:S01]  /*3da0*/  FFMA.FTZ R50, R73, R48, R50 ;  /* 0x0000003049327223 */ /* 0x000fe20000010032 */
        /* <DEDUP_REMOVED lines=19> */
.L_x_2446:
[----:B------:R-:W-:Y:S02]  /*3ee0*/  FMUL.FTZ R48, R47, R18 ;  /* 0x000000122f307220 */ /* 0x000fe40000410000 */
[----:B------:R-:W-:Y:S02]  /*3ef0*/  FADD.FTZ R45, R45, -UR4 ;  /* 0x800000042d2d7e21 */ /* 0x000fe40008010000 */
[----:B------:R-:W-:Y:S01]  /*3f00*/  FFMA.FTZ R88, R76, R48, R49 ;  /* 0x000000304c587223 */ /* 0x000fe20000010031 */
[----:B------:R-:W-:Y:S01]  /*3f10*/  MOV R49, R53 ;  /* 0x0000003500317202 */ /* 0x000fe20000000f00 */
[----:B------:R-:W-:Y:S02]  /*3f20*/  FADD.FTZ R75, R75, R48 ;  /* 0x000000304b4b7221 */ /* 0x000fe40000010000 */
[----:B------:R-:W-:Y:S02]  /*3f30*/  FMUL.FTZ R48, R46, R19 ;  /* 0x000000132e307220 */ /* 0x000fe40000410000 */
[----:B------:R-:W-:-:S02]  /*3f40*/  FADD.FTZ R44, R44, -UR4 ;  /* 0x800000042c2c7e21 */ /* 0x000fc40008010000 */
[----:B------:R-:W-:Y:S02]  /*3f50*/  FADD.FTZ R74, R74, R47 ;  /* 0x0000002f4a4a7221 */ /* 0x000fe40000010000 */
[----:B------:R-:W-:Y:S02]  /*3f60*/  FFMA.FTZ R47, R76, R47, R87 ;  /* 0x0000002f4c2f7223 */ /* 0x000fe40000010057 */
[----:B------:R-:W-:Y:S02]  /*3f70*/  FFMA.FTZ R105, R77, R48, R88 ;  /* 0x000000304d697223 */ /* 0x000fe40000010058 */
[----:B------:R-:W-:Y:S01]  /*3f80*/  FMUL.FTZ R87, R45, UR14 ;  /* 0x0000000e2d577c20 */ /* 0x000fe20008410000 */
[----:B------:R-:W-:Y:S01]  /*3f90*/  MOV R45, R52 ;  /* 0x00000034002d7202 */ /* 0x000fe20000000f00 */
[----:B------:R-:W-:Y:S02]  /*3fa0*/  FADD.FTZ R51, R51, R46 ;  /* 0x0000002e33337221 */ /* 0x000fe40000010000 */
[----:B------:R-:W-:-:S02]  /*3fb0*/  FFMA.FTZ R50, R77, R46, R50 ;  /* 0x0000002e4d327223 */ /* 0x000fc40000010032 */
        /* <DEDUP_REMOVED lines=21> */
.L_x_2447:
[----:B------:R-:W-:Y:S01]  /*4110*/  FMUL.FTZ R44, R45, R18 ;  /* 0x000000122d2c7220 */ /* 0x000fe20000410000 */
[----:B------:R-:W-:Y:S01]  /*4120*/  ISETP.GT.AND P0, PT, R125, 0x1e, PT ;  /* 0x0000001e7d00780c */ /* 0x000fe20003f04270 */
[----:B------:R-:W-:Y:S01]  /*4130*/  FADD.FTZ R46, R74, R45 ;  /* 0x0000002d4a2e7221 */ /* 0x000fe20000010000 */
[----:B------:R-:W-:Y:S01]  /*4140*/  BSSY B0, `(.L_x_2448) ;  /* 0x0000049000007945 */ /* 0x000fe20003800000 */
[----:B------:R-:W-:Y:S02]  /*4150*/  FFMA.FTZ R48, R88, R44, R105 ;  /* 0x0000002c58307223 */ /* 0x000fe40000010069 */
[----:B------:R-:W-:Y:S02]  /*4160*/  FADD.FTZ R75, R75, R44 ;  /* 0x0000002c4b4b7221 */ /* 0x000fe40000010000 */
[----:B------:R-:W-:-:S04]  /*4170*/  FMUL.FTZ R44, R49, R19 ;  /* 0x00000013312c7220 */ /* 0x000fc80000410000 */
[----:B------:R-:W-:Y:S02]  /*4180*/  FADD.FTZ R75, R44, R75 ;  /* 0x0000004b2c4b7221 */ /* 0x000fe40000010000 */
[----:B------:R-:W-:-:S03]  /*4190*/  FFMA.FTZ R48, R87, R44, R48 ;  /* 0x0000002c57307223 */ /* 0x000fc60000010030 */
[----:B------:R-:W0:Y:S04]  /*41a0*/  SHFL.DOWN PT, R44, R75, 0x1, 0x1f ;  /* 0x08201f004b2c7f89 */ /* 0x000e2800000e0000 */
[----:B------:R-:W1:Y:S01]  /*41b0*/  SHFL.DOWN PT, R105, R48, 0x1, 0x1f ;  /* 0x08201f0030697f89 */ /* 0x000e6200000e0000 */
[----:B0-----:R-:W-:Y:S02]  /*41c0*/  @!P0 FADD.FTZ R75, R75, R44 ;  /* 0x0000002c4b4b8221 */ /* 0x001fe40000010000 */
        /* <DEDUP_REMOVED lines=20> */
[----:B------:R-:W-:Y:S02]  /*4310*/  FFMA.FTZ R44, R88, R45, R47 ;  /* 0x0000002d582c7223 */ /* 0x000fe4000001002f */
[----:B-1----:R-:W-:Y:S01]  /*4320*/  @!P0 FADD.FTZ R48, R48, R105 ;  /* 0x0000006930308221 */ /* 0x002fe20000010000 */
[----:B------:R-:W-:Y:S01]  /*4330*/  ISETP.NE.AND P0, PT, R125, RZ, PT ;  /* 0x000000ff7d00720c */ /* 0x000fe20003f05270 */
[----:B------:R-:W-:Y:S02]  /*4340*/  FFMA.FTZ R45, R87, R49, R50 ;  /* 0x00000031572d7223 */ /* 0x000fe40000010032 */
[----:B------:R-:W-:Y:S01]  /*4350*/  FADD.FTZ R47, R51, R49 ;  /* 0x00000031332f7221 */ /* 0x000fe20000010000 */
[----:B------:R-:W-:-:S04]  /*4360*/  MOV R74, R48 ;  /* 0x00000030004a7202 */ /* 0x000fc80000000f00 */
[----:B------:R0:W-:Y:S05]  /*4370*/  STS.128 [R4.X16+0x90], R44 ;  /* 0x0000902c04007388 */ /* 0x0001ea000000cc00 */
        /* <DEDUP_REMOVED lines=37> */
.L_x_2449:
[----:B0-----:R-:W-:Y:S05]  /*45d0*/  BSYNC B0 ;  /* 0x0000000000007941 */ /* 0x001fea0003800000 */
.L_x_2448:
[----:B------:R-:W-:Y:S01]  /*45e0*/  BAR.SYNC.DEFER_BLOCKING 0x0 ;  /* 0x0000000000007b1d */ /* 0x000fe20000010000 */
[----:B------:R-:W-:Y:S02]  /*45f0*/  ISETP.GT.U32.AND P6, PT, R4, 0x37, PT ;  /* 0x000000370400780c */ /* 0x000fe40003fc4070 */
[----:B------:R-:W-:Y:S02]  /*4600*/  LOP3.LUT R0, R0, 0xfffffffe, RZ, 0xc0, !PT ;  /* 0xfffffffe00007812 */ /* 0x000fe400078ec0ff */
[----:B------:R-:W-:Y:S01]  /*4610*/  SHF.L.U32 R105, R4, 0x4, RZ ;  /* 0x0000000404697819 */ /* 0x000fe200000006ff */
        /* <DEDUP_REMOVED lines=38> */
.L_x_2451:
[----:B------:R-:W-:Y:S05]  /*4880*/  BSYNC B0 ;  /* 0x0000000000007941 */ /* 0x000fea0003800000 */
.L_x_2450:
[----:B------:R-:W-:Y:S01]  /*4890*/  BSSY B0, `(.L_x_2452) ;  /* 0x0000013000007945 */ /* 0x000fe20003800000 */
[----:B------:R-:W-:Y:S01]  /*48a0*/  HFMA2.MMA R105, -RZ, RZ, 0, 2.384185791015625e-07 ;  /* 0x00000004ff697435 */ /* 0x000fe200000001ff */
[----:B------:R-:W-:Y:S05]  /*48b0*/  @P6 BRA `(.L_x_2453) ;  /* 0x0000010000006947 */ /* 0x000fea0003800000 */
[----:B------:R-:W-:Y:S01]  /*48c0*/  IMAD R50, R89, 0x38, R4 ;  /* 0x0000003859327824 */ /* 0x000fe200078e0204 */
[----:B------:R-:W-:-:S03]  /*48d0*/  MOV R49, UR11 ;  /* 0x0000000b00317c02 */ /* 0x000fc60008000f00 */
[----:B------:R-:W-:-:S05]  /*48e0*/  IMAD.WIDE R50, R50, R105, c[0x0][0x1b8] ;  /* 0x00006e0032327625 */ /* 0x000fca00078e0269 */
[----:B------:R-:W-:Y:S01]  /*48f0*/  LEA R48, P6, R49, R50, 0x2 ;  /* 0x0000003231307211 */ /* 0x000fe200078c10ff */
[----:B------:R0:W-:Y:S01]  /*4900*/  RED.E.ADD.F32.FTZ.RN.STRONG.GPU [R50.64], R44 ;  /* 0x0000002c3200798e */ /* 0x0001e2000c10e78c */
[----:B------:R-:W-:Y:S02]  /*4910*/  MOV R89, c[0x0][0x1d8] ;  /* 0x0000760000597a02 */ /* 0x000fe40000000f00 */
[----:B------:R-:W-:-:S05]  /*4920*/  IADD3.X R49, R51, UR9, RZ, P6, !PT ;  /* 0x0000000933317c10 */ /* 0x000fca000b7fe4ff */
[----:B------:R1:W-:Y:S01]  /*4930*/  RED.E.ADD.F32.FTZ.RN.STRONG.GPU [R48.64], R45 ;  /* 0x0000002d3000798e */ /* 0x0003e2000c10e78c */
[----:B0-----:R-:W-:Y:S02]  /*4940*/  LEA R44, P6, R89, R50, 0x2 ;  /* 0x00000032592c7211 */ /* 0x001fe400078c10ff */
[----:B-1----:R-:W-:-:S04]  /*4950*/  MOV R45, c[0x0][0x1dc] ;  /* 0x00007700002d7a02 */ /* 0x002fc80000000f00 */
[----:B------:R-:W-:Y:S02]  /*4960*/  LEA.HI.X R45, R89, R51, R45, 0x2, P6 ;  /* 0x00000033592d7211 */ /* 0x000fe400030f142d */
[----:B------:R-:W-:-:S03]  /*4970*/  MOV R89, UR10 ;  /* 0x0000000a00597c02 */ /* 0x000fc60008000f00 */
[----:B------:R0:W-:Y:S01]  /*4980*/  RED.E.ADD.F32.FTZ.RN.STRONG.GPU [R44.64], R46 ;  /* 0x0000002e2c00798e */ /* 0x0001e2000c10e78c */
[----:B------:R-:W-:-:S04]  /*4990*/  LEA R48, P6, R89, R50, 0x2 ;  /* 0x0000003259307211 */ /* 0x000fc800078c10ff */
[----:B------:R-:W-:-:S05]  /*49a0*/  IADD3.X R49, R51, UR8, RZ, P6, !PT ;  /* 0x0000000833317c10 */ /* 0x000fca000b7fe4ff */
[----:B------:R0:W-:Y:S04]  /*49b0*/  RED.E.ADD.F32.FTZ.RN.STRONG.GPU [R48.64], R47 ;  /* 0x0000002f3000798e */ /* 0x0001e8000c10e78c */
.L_x_2453:
[----:B------:R-:W-:Y:S05]  /*49c0*/  BSYNC B0 ;  /* 0x0000000000007941 */ /* 0x000fea0003800000 */
.L_x_2452:
[----:B------:R-:W-:-:S04]  /*49d0*/  MOV R50, c[0x0][0xc] ;  /* 0x0000030000327a02 */ /* 0x000fc80000000f00 */
        /* <DEDUP_REMOVED lines=16> */
[----:B------:R-:W-:Y:S01]  /*4ae0*/  VOTEU.ANY UR4, UPT, PT ;  /* 0x0000000000047886 */ /* 0x000fe200038e0100 */
[----:B-1----:R-:W-:Y:S01]  /*4af0*/  HFMA2.MMA R48, -RZ, RZ, 0, 5.9604644775390625e-08 ;  /* 0x00000001ff307435 */ /* 0x002fe200000001ff */
[----:B------:R-:W-:Y:S01]  /*4b00*/  UPOPC UR15, UR4 ;  /* 0x00000004000f72bf */ /* 0x000fe20008000000 */
[----:B------:R-:W-:Y:S01]  /*4b10*/  P2R R51, PR, RZ, 0x1 ;  /* 0x00000001ff337803 */ /* 0x000fe20000000000 */
        /* <DEDUP_REMOVED lines=11> */
.L_x_2456:
[----:B------:R-:W2:Y:S01]  /*4bd0*/  LDG.E.STRONG.GPU R48, [R44.64] ;  /* 0x0000000c2c307981 */ /* 0x000ea2000c1ef900 */
[----:B------:R-:W-:Y:S01]  /*4be0*/  YIELD ;  /* 0x0000000000007946 */ /* 0x000fe20003800000 */
[----:B--2---:R-:W-:Y:S01]  /*4bf0*/  ISETP.NE.AND P6, PT, R48, R51, PT ;  /* 0x000000333000720c */ /* 0x004fe20003fc5270 */
[----:B------:R-:W-:-:S12]  /*4c00*/  CCTL.IVALL ;  /* 0x00000000ff00798f */ /* 0x000fd80002000000 */
[----:B------:R-:W-:Y:S05]  /*4c10*/  @P6 BRA `(.L_x_2456) ;  /* 0xffffffb000006947 */ /* 0x000fea000383ffff */
.L_x_2455:
[----:B------:R-:W-:Y:S01]  /*4c20*/  ISETP.NE.AND P6, PT, RZ, c[0x0][0xc], PT ;  /* 0x00000300ff007a0c */ /* 0x000fe20003fc5270 */
[----:B------:R-:W-:Y:S01]  /*4c30*/  WARPSYNC 0xffffffff ;  /* 0xffffffff00007948 */ /* 0x000fe20003800000 */
[----:B------:R-:W-:Y:S11]  /*4c40*/  BAR.SYNC.DEFER_BLOCKING 0x0 ;  /* 0x0000000000007b1d */ /* 0x000ff60000010000 */
[----:B------:R-:W-:Y:S05]  /*4c50*/  @!P6 BRA `(.L_x_2454) ;  /* 0x00000ff00000e947 */ /* 0x000fea0003800000 */
[----:B------:R-:W-:Y:S02]  /*4c60*/  IADD3 R50, R50, -0x1, RZ ;  /* 0xffffffff32327810 */ /* 0x000fe40007ffe0ff */
[----:B------:R-:W-:-:S02]  /*4c70*/  MOV R44, RZ ;  /* 0x000000ff002c7202 */ /* 0x000fc40000000f00 */
[----:B------:R-:W-:-:S13]  /*4c80*/  ISETP.GE.U32.AND P6, PT, R50, 0x3, PT ;  /* 0x000000033200780c */ /* 0x000fda0003fc6070 */
[----:B------:R-:W-:Y:S05]  /*4c90*/  @!P6 BRA `(.L_x_2457) ;  /* 0x00000dd00000e947 */ /* 0x000fea0003800000 */
[----:B------:R-:W-:Y:S01]  /*4ca0*/  ISETP.LT.AND P6, PT, RZ, UR5, PT ;  /* 0x00000005ff007c0c */ /* 0x000fe2000bfc1270 */
[----:B------:R-:W-:Y:S01]  /*4cb0*/  UMOV UR4, UR5 ;  /* 0x0000000500047c82 */ /* 0x000fe20008000000 */
[----:B------:R-:W-:-:S11]  /*4cc0*/  HFMA2.MMA R44, -RZ, RZ, 0, 0 ;  /* 0x00000000ff2c7435 */ /* 0x000fd600000001ff */
[----:B------:R-:W-:Y:S05]  /*4cd0*/  @!P6 BRA `(.L_x_2458) ;  /* 0x00000ba00000e947 */ /* 0x000fea0003800000 */
[----:B------:R-:W-:Y:S02]  /*4ce0*/  UISETP.GT.AND UP1, UPT, UR4, 0xc, UPT ;  /* 0x0000000c0400788c */ /* 0x000fe4000bf24270 */
[----:B------:R-:W-:-:S04]  /*4cf0*/  UPLOP3.LUT UP0, UPT, UPT, UPT, UPT, 0x80, 0x0 ;  /* 0x000000000000789c */ /* 0x000fc80003f0f070 */
[----:B------:R-:W-:-:S13]  /*4d00*/  PLOP3.LUT P6, PT, PT, PT, UP1, 0x40, 0x0 ;  /* 0x000000000000781c */ /* 0x000fda0003fce818 */
[----:B------:R-:W-:Y:S05]  /*4d10*/  @P6 BRA `(.L_x_2459) ;  /* 0x0000075000006947 */ /* 0x000fea0003800000 */
[----:B------:R-:W-:Y:S02]  /*4d20*/  UPLOP3.LUT UP0, UPT, UPT, UPT, UPT, 0x40, 0x0 ;  /* 0x000000000000789c */ /* 0x000fe40003f0e870 */
.L_x_2460:
        /* <DEDUP_REMOVED lines=116> */
.L_x_2459:
[----:B------:R-:W-:-:S06]  /*5470*/  UISETP.GT.AND UP1, UPT, UR4, 0x4, UPT ;  /* 0x000000040400788c */ /* 0x000fcc000bf24270 */
[----:B------:R-:W-:-:S13]  /*5480*/  PLOP3.LUT P6, PT, PT, PT, UP1, 0x40, 0x0 ;  /* 0x000000000000781c */ /* 0x000fda0003fce818 */
[----:B------:R-:W-:Y:S05]  /*5490*/  @P6 BRA `(.L_x_2461) ;  /* 0x000003b000006947 */ /* 0x000fea0003800000 */
        /* <DEDUP_REMOVED lines=53> */
[----:B------:R-:W-:Y:S02]  /*57f0*/  UIADD3 UR4, UR4, -0x4, URZ ;  /* 0xfffffffc04047890 */ /* 0x000fe4000fffe03f */
[----:B------:R-:W-:Y:S02]  /*5800*/  UPLOP3.LUT UP0, UPT, UPT, UPT, UPT, 0x40, 0x0 ;  /* 0x000000000000789c */ /* 0x000fe40003f0e870 */
[----:B------:R-:W-:Y:S01]  /*5810*/  UIADD3 UR4, UR4, -0x4, URZ ;  /* 0xfffffffc04047890 */ /* 0x000fe2000fffe03f */
[----:B--2---:R-:W-:Y:S01]  /*5820*/  @!P6 FADD.FTZ R74, R74, R44 ;  /* 0x0000002c4a4ae221 */ /* 0x004fe20000010000 */
[----:B------:R-:W-:Y:S01]  /*5830*/  IADD3 R44, R48, 0x4, RZ ;  /* 0x00000004302c7810 */ /* 0x000fe20007ffe0ff */
[----:B------:R-:W-:Y:S02]  /*5840*/  @!P6 FADD.FTZ R75, R75, R45 ;  /* 0x0000002d4b4be221 */ /* 0x000fe40000010000 */
.L_x_2461:
[----:B------:R-:W-:-:S06]  /*5850*/  UISETP.NE.OR UP0, UPT, UR4, URZ, UP0 ;  /* 0x0000003f0400728c */ /* 0x000fcc0008705670 */
[----:B------:R-:W-:-:S13]  /*5860*/  PLOP3.LUT P6, PT, PT, PT, UP0, 0x80, 0x0 ;  /* 0x000000000000781c */ /* 0x000fda0003fcf008 */
[----:B------:R-:W-:Y:S05]  /*5870*/  @!P6 BRA `(.L_x_2457) ;  /* 0x000001f00000e947 */ /* 0x000fea0003800000 */
.L_x_2458:
        /* <DEDUP_REMOVED lines=26> */
[----:B------:R-:W-:Y:S01]  /*5a20*/  IADD3 R44, R44, 0x4, RZ ;  /* 0x000000042c2c7810 */ /* 0x000fe20007ffe0ff */
[----:B--2---:R-:W-:Y:S02]  /*5a30*/  @!P6 FADD.FTZ R74, R74, R48 ;  /* 0x000000304a4ae221 */ /* 0x004fe40000010000 */
[----:B------:R-:W-:Y:S02]  /*5a40*/  @!P6 FADD.FTZ R75, R75, R49 ;  /* 0x000000314b4be221 */ /* 0x000fe40000010000 */
[----:B------:R-:W-:-:S13]  /*5a50*/  ISETP.NE.AND P6, PT, RZ, UR4, PT ;  /* 0x00000004ff007c0c */ /* 0x000fda000bfc5270 */
[----:B------:R-:W-:Y:S05]  /*5a60*/  @P6 BRA `(.L_x_2458) ;  /* 0xfffffe1000006947 */ /* 0x000fea000383ffff */
.L_x_2457:
[----:B------:R-:W-:-:S13]  /*5a70*/  ISETP.NE.AND P6, PT, RZ, UR7, PT ;  /* 0x00000007ff007c0c */ /* 0x000fda000bfc5270 */
        /* <DEDUP_REMOVED lines=9> */
.L_x_2463:
[----:B------:R-:W-:Y:S05]  /*5b10*/  BSYNC B0 ;  /* 0x0000000000007941 */ /* 0x000fea0003800000 */
.L_x_2462:
[----:B------:R-:W-:-:S06]  /*5b20*/  UISETP.NE.AND UP0, UPT, UR7, 0x1, UPT ;  /* 0x000000010700788c */ /* 0x000fcc000bf05270 */
[----:B------:R-:W-:-:S13]  /*5b30*/  PLOP3.LUT P6, PT, PT, PT, UP0, 0x40, 0x0 ;  /* 0x000000000000781c */ /* 0x000fda0003fce808 */
[----:B------:R-:W-:Y:S05]  /*5b40*/  @P6 BRA `(.L_x_2454) ;  /* 0x0000010000006947 */ /* 0x000fea0003800000 */
[----:B------:R-:W-:-:S04]  /*5b50*/  IADD3 R49, R44, 0x1, RZ ;  /* 0x000000012c317810 */ /* 0x000fc80007ffe0ff */
[----:B------:R-:W-:-:S13]  /*5b60*/  ISETP.EQ.OR P6, PT, R49, R5, P0 ;  /* 0x000000053100720c */ /* 0x000fda00007c2670 */
[----:B------:R-:W-:-:S04]  /*5b70*/  @!P6 IMAD R49, R49, c[0x0][0x10], R6 ;  /* 0x000004003131ea24 */ /* 0x000fc800078e0206 */
[----:B------:R-:W-:-:S06]  /*5b80*/  @!P6 IMAD.WIDE.U32 R48, R49, 0x8, R46 ;  /* 0x000000083130e825 */ /* 0x000fcc00078e002e */
[----:B------:R-:W2:Y:S01]  /*5b90*/  @!P6 LDG.E.64 R48, [R48.64] ;  /* 0x0000000c3030e981 */ /* 0x000ea2000c1e1b00 */
[----:B------:R-:W-:Y:S02]  /*5ba0*/  IADD3 R44, R44, 0x2, RZ ;  /* 0x000000022c2c7810 */ /* 0x000fe40007ffe0ff */
[----:B------:R-:W-:Y:S01]  /*5bb0*/  MOV R45, UR7 ;  /* 0x00000007002d7c02 */ /* 0x000fe20008000f00 */
        /* <DEDUP_REMOVED lines=9> */
.L_x_2454:
[----:B------:R-:W-:Y:S04]  /*5c50*/  @!P0 STS.64 [0x88], R74 ;  /* 0x0000884aff008388 */ /* 0x000fe80000000a00 */
[----:B------:R-:W-:Y:S01]  /*5c60*/  BAR.SYNC.DEFER_BLOCKING 0x0 ;  /* 0x0000000000007b1d */ /* 0x000fe20000010000 */
[----:B------:R-:W-:Y:S02]  /*5c70*/  ISETP.NE.AND P6, PT, RZ, UR16, PT ;  /* 0x00000010ff007c0c */ /* 0x000fe4000bfc5270 */
[----:B0-----:R-:W-:-:S05]  /*5c80*/  SHF.R.U32.HI R46, RZ, 0x3, R4 ;  /* 0x00000003ff2e7819 */ /* 0x001fca0000011604 */
[----:B------:R-:W-:-:S04]  /*5c90*/  IMAD.WIDE.U32 R46, R46, 0x24924925, RZ ;  /* 0x249249252e2e7825 */ /* 0x000fc800078e00ff */
[----:B------:R-:W-:-:S05]  /*5ca0*/  IMAD R48, R5, c[0x0][0x1fc], R47 ;  /* 0x00007f0005307a24 */ /* 0x000fca00078e022f */
[----:B------:R-:W-:Y:S01]  /*5cb0*/  IADD3 R50, R48, 0x60, RZ ;  /* 0x0000006030327810 */ /* 0x000fe20007ffe0ff */
[----:B------:R-:W0:Y:S02]  /*5cc0*/  LDS.64 R44, [0x88] ;  /* 0x00008800ff2c7984 */ /* 0x000e240000000a00 */
[----:B0-----:R-:W-:Y:S02]  /*5cd0*/  FMUL.FTZ R44, R44, c[0x0][0x20c] ;  /* 0x000083002c2c7a20 */ /* 0x001fe40000410000 */
[----:B------:R-:W-:Y:S02]  /*5ce0*/  FMUL.FTZ R49, R45, c[0x0][0x20c] ;  /* 0x000083002d317a20 */ /* 0x000fe40000410000 */
[----:B------:R0:W1:Y:S01]  /*5cf0*/  R2UR UR4, R44 ;  /* 0x000000002c0473c2 */ /* 0x00006200000e0000 */
[----:B------:R-:W-:Y:S05]  /*5d00*/  @!P6 BRA `(.L_x_2464) ;  /* 0x000001200000e947 */ /* 0x000fea0003800000 */
[----:B0-----:R-:W-:Y:S02]  /*5d10*/  FFMA.FTZ R44, R86, R18, R16 ;  /* 0x00000012562c7223 */ /* 0x001fe40000010010 */
[----:B------:R-:W-:-:S02]  /*5d20*/  FFMA.FTZ R45, R85, R19, R17 ;  /* 0x00000013552d7223 */ /* 0x000fc40000010011 */
        /* <DEDUP_REMOVED lines=8> */
[----:B0-----:R-:W-:Y:S02]  /*5db0*/  FADD.FTZ R75, -R47, 1 ;  /* 0x3f8000002f4b7421 */ /* 0x001fe40000010100 */
[----:B------:R-:W-:Y:S02]  /*5dc0*/  FMUL.FTZ R42, R42, R47 ;  /* 0x0000002f2a2a7220 */ /* 0x000fe40000410000 */
[----:B------:R-:W-:Y:S02]  /*5dd0*/  FFMA.FTZ R75, R44, R75, 1 ;  /* 0x3f8000002c4b7423 */ /* 0x000fe4000001004b */
[----:B--2---:R-:W-:Y:S02]  /*5de0*/  FADD.FTZ R46, -R74, 1 ;  /* 0x3f8000004a2e7421 */ /* 0x004fe40000010100 */
[----:B------:R-:W-:Y:S02]  /*5df0*/  FMUL.FTZ R43, R43, R74 ;  /* 0x0000004a2b2b7220 */ /* 0x000fe40000410000 */
[----:B------:R-:W-:-:S02]  /*5e00*/  FFMA.FTZ R46, R45, R46, 1 ;  /* 0x3f8000002d2e7423 */ /* 0x000fc4000001002e */
[----:B------:R-:W-:Y:S02]  /*5e10*/  FMUL.FTZ R42, R42, R75 ;  /* 0x0000004b2a2a7220 */ /* 0x000fe40000410000 */
[----:B------:R-:W-:Y:S02]  /*5e20*/  FMUL.FTZ R43, R43, R46 ;  /* 0x0000002e2b2b7220 */ /* 0x000fe40000410000 */
.L_x_2464:
[----:B------:R-:W-:Y:S01]  /*5e30*/  LOP3.LUT P0, RZ, R0, 0x80, RZ, 0xc0, !PT ;  /* 0x0000008000ff7812 */ /* 0x000fe2000780c0ff */
[----:B------:R-:W-:-:S12]  /*5e40*/  BSSY B0, `(.L_x_2465) ;  /* 0x0000011000007945 */ /* 0x000fd80003800000 */
[----:B------:R-:W-:Y:S05]  /*5e50*/  @!P0 BRA `(.L_x_2466) ;  /* 0x000000f000008947 */ /* 0x000fea0003800000 */
[----:B0-----:R-:W-:Y:S01]  /*5e60*/  MOV R44, R62 ;  /* 0x0000003e002c7202 */ /* 0x001fe20000000f00 */
[----:B------:R-:W-:Y:S01]  /*5e70*/  IMAD R46, R124, c[0x0][0x1d8], RZ ;  /* 0x000076007c2e7a24 */ /* 0x000fe200078e02ff */
[----:B------:R-:W-:-:S03]  /*5e80*/  MOV R45, R61 ;  /* 0x0000003d002d7202 */ /* 0x000fc60000000f00 */
[C---:B------:R-:W-:Y:S02]  /*5e90*/  IMAD R47, R3.reuse, c[0x0][0x1dc], R46 ;  /* 0x00007700032f7a24 */ /* 0x040fe400078e022e */
[----:B------:R-:W-:-:S05]  /*5ea0*/  IMAD.WIDE.U32 R44, R3, c[0x0][0x1d8], R44 ;  /* 0x00007600032c7a25 */ /* 0x000fca00078e002c */
[----:B------:R-:W-:Y:S01]  /*5eb0*/  IADD3 R47, R45, R47, RZ ;  /* 0x0000002f2d2f7210 */ /* 0x000fe20007ffe0ff */
[----:B-1----:R-:W-:Y:S01]  /*5ec0*/  FFMA.FTZ R45, R86, UR4, R49 ;  /* 0x00000004562d7c23 */ /* 0x002fe20008010031 */
[----:B------:R-:W-:-:S03]  /*5ed0*/  LEA R46, P0, R44, c[0x0][0x160], 0x2 ;  /* 0x000058002c2e7a11 */ /* 0x000fc600078010ff */
[----:B------:R-:W-:Y:S01]  /*5ee0*/  FFMA.FTZ R42, R18, R42, -R45 ;  /* 0x0000002a122a7223 */ /* 0x000fe2000001082d */
[----:B------:R-:W-:Y:S01]  /*5ef0*/  LEA.HI.X R47, R44, c[0x0][0x164], R47, 0x2, P0 ;  /* 0x000059002c2f7a11 */ /* 0x000fe200000f142f */
[----:B------:R-:W-:Y:S02]  /*5f00*/  FFMA.FTZ R44, R85, UR4, R49 ;  /* 0x00000004552c7c23 */ /* 0x000fe40008010031 */
[----:B------:R-:W-:Y:S02]  /*5f10*/  FMUL.FTZ R42, R42, UR14 ;  /* 0x0000000e2a2a7c20 */ /* 0x000fe40008410000 */
[----:B------:R-:W-:-:S04]  /*5f20*/  FFMA.FTZ R43, R19, R43, -R44 ;  /* 0x0000002b132b7223 */ /* 0x000fc8000001082c */
[----:B------:R-:W-:-:S05]  /*5f30*/  FMUL.FTZ R43, R43, UR14 ;  /* 0x0000000e2b2b7c20 */ /* 0x000fca0008410000 */
[----:B------:R0:W-:Y:S02]  /*5f40*/  STG.E.64 [R46.64], R42 ;  /* 0x0000002a2e007986 */ /* 0x0001e4000c101b0c */
.L_x_2466:
[----:B------:R-:W-:Y:S05]  /*5f50*/  BSYNC B0 ;  /* 0x0000000000007941 */ /* 0x000fea0003800000 */
.L_x_2465:
[----:B------:R-:W-:Y:S02]  /*5f60*/  ISETP.NE.AND P0, PT, RZ, UR16, PT ;  /* 0x00000010ff007c0c */ /* 0x000fe4000bf05270 */
[----:B0-----:R-:W-:-:S11]  /*5f70*/  SHF.R.S32.HI R46, RZ, 0x1f, R50 ;  /* 0x0000001fff2e7819 */ /* 0x001fd60000011432 */
[----:B------:R-:W-:Y:S05]  /*5f80*/  @!P0 BRA `(.L_x_2467) ;  /* 0x0000012000008947 */ /* 0x000fea0003800000 */
[----:B------:R-:W-:Y:S02]  /*5f90*/  FFMA.FTZ R42, R84, R18, R16 ;  /* 0x00000012542a7223 */ /* 0x000fe40000010010 */
        /* <DEDUP_REMOVED lines=9> */
[----:B0-----:R-:W-:Y:S02]  /*6030*/  FMUL.FTZ R40, R40, R45 ;  /* 0x0000002d28287220 */ /* 0x001fe40000410000 */
[----:B--2---:R-:W-:Y:S02]  /*6040*/  FMUL.FTZ R75, R41, R74 ;  /* 0x0000004a294b7220 */ /* 0x004fe40000410000 */
[----:B------:R-:W-:Y:S02]  /*6050*/  FADD.FTZ R41, -R45, 1 ;  /* 0x3f8000002d297421 */ /* 0x000fe40000010100 */
[----:B------:R-:W-:Y:S02]  /*6060*/  FADD.FTZ R74, -R74, 1 ;  /* 0x3f8000004a4a7421 */ /* 0x000fe40000010100 */
[----:B------:R-:W-:Y:S02]  /*6070*/  FFMA.FTZ R41, R42, R41, 1 ;  /* 0x3f8000002a297423 */ /* 0x000fe40000010029 */
[----:B------:R-:W-:-:S02]  /*6080*/  FFMA.FTZ R74, R43, R74, 1 ;  /* 0x3f8000002b4a7423 */ /* 0x000fc4000001004a */
[----:B------:R-:W-:Y:S02]  /*6090*/  FMUL.FTZ R40, R40, R41 ;  /* 0x0000002928287220 */ /* 0x000fe40000410000 */
[----:B------:R-:W-:Y:S02]  /*60a0*/  FMUL.FTZ R41, R75, R74 ;  /* 0x0000004a4b297220 */ /* 0x000fe40000410000 */
.L_x_2467:
        /* <DEDUP_REMOVED lines=18> */
.L_x_2469:
[----:B------:R-:W-:Y:S05]  /*61d0*/  BSYNC B0 ;  /* 0x0000000000007941 */ /* 0x000fea0003800000 */
.L_x_2468:
[----:B------:R-:W-:-:S13]  /*61e0*/  ISETP.NE.AND P0, PT, RZ, UR16, PT ;  /* 0x00000010ff007c0c */ /* 0x000fda000bf05270 */
        /* <DEDUP_REMOVED lines=19> */
.L_x_2470:
        /* <DEDUP_REMOVED lines=18> */
.L_x_2472:
[----:B------:R-:W-:Y:S05]  /*6440*/  BSYNC B0 ;  /* 0x0000000000007941 */ /* 0x000fea0003800000 */
.L_x_2471:
        /* <DEDUP_REMOVED lines=20> */
.L_x_2473:
        /* <DEDUP_REMOVED lines=18> */
.L_x_2475:
[----:B------:R-:W-:Y:S05]  /*66b0*/  BSYNC B0 ;  /* 0x0000000000007941 */ /* 0x000fea0003800000 */
.L_x_2474:
        /* <DEDUP_REMOVED lines=20> */
.L_x_2476:
        /* <DEDUP_REMOVED lines=18> */
.L_x_2478:
[----:B------:R-:W-:Y:S05]  /*6920*/  BSYNC B0 ;  /* 0x0000000000007941 */ /* 0x000fea0003800000 */
.L_x_2477:
[----:B------:R-:W-:-:S13]  /*6930*/  ISETP.NE.AND P0, PT, RZ, UR16, PT ;  /* 0x00000010ff007c0c */ /* 0x000fda000bf05270 */
[----:B------:R-:W-:Y:S05]  /*6940*/  @!P0 BRA `(.L_x_2479) ;  /* 0x0000012000008947 */ /* 0x000fea0003800000 */
[----:B------:R-:W-:Y:S02]  /*6950*/  FFMA.FTZ R7, R8, R18, R16 ;  /* 0x0000001208077223 */ /* 0x000fe40000010010 */
[----:B0-----:R-:W-:Y:S02]  /*6960*/  FFMA.FTZ R34, R9, R19, R17 ;  /* 0x0000001309227223 */ /* 0x001fe40000010011 */
        /* <DEDUP_REMOVED lines=16> */
.L_x_2479:
        /* <DEDUP_REMOVED lines=8> */
[----:B------:R-:W-:Y:S02]  /*6af0*/  IADD3 R7, R35, R7, RZ ;  /* 0x0000000723077210 */ /* 0x000fe40007ffe0ff */
[----:B------:R-:W-:-:S04]  /*6b00*/  LEA R36, P0, R34, c[0x0][0x160], 0x2 ;  /* 0x0000580022247a11 */ /* 0x000fc800078010ff */
[----:B------:R-:W-:Y:S01]  /*6b10*/  LEA.HI.X R37, R34, c[0x0][0x164], R7, 0x2, P0 ;  /* 0x0000590022257a11 */ /* 0x000fe200000f1407 */
[--C-:B-1----:R-:W-:Y:S02]  /*6b20*/  FFMA.FTZ R7, R8, UR4, R49.reuse ;  /* 0x0000000408077c23 */ /* 0x102fe40008010031 */
[----:B------:R-:W-:Y:S02]  /*6b30*/  FFMA.FTZ R8, R9, UR4, R49 ;  /* 0x0000000409087c23 */ /* 0x000fe40008010031 */
[----:B------:R-:W-:Y:S02]  /*6b40*/  FFMA.FTZ R7, R18, R32, -R7 ;  /* 0x0000002012077223 */ /* 0x000fe40000010807 */
[----:B------:R-:W-:Y:S02]  /*6b50*/  FFMA.FTZ R9, R19, R33, -R8 ;  /* 0x0000002113097223 */ /* 0x000fe40000010808 */
[----:B------:R-:W-:Y:S02]  /*6b60*/  FMUL.FTZ R8, R7, UR14 ;  /* 0x0000000e07087c20 */ /* 0x000fe40008410000 */
[----:B------:R-:W-:-:S05]  /*6b70*/  FMUL.FTZ R9, R9, UR14 ;  /* 0x0000000e09097c20 */ /* 0x000fca0008410000 */
[----:B------:R0:W-:Y:S02]  /*6b80*/  STG.E.64 [R36.64], R8 ;  /* 0x0000000824007986 */ /* 0x0001e4000c101b0c */
.L_x_2481:
[----:B------:R-:W-:Y:S05]  /*6b90*/  BSYNC B0 ;  /* 0x0000000000007941 */ /* 0x000fea0003800000 */
.L_x_2480:
        /* <DEDUP_REMOVED lines=20> */
.L_x_2482:
        /* <DEDUP_REMOVED lines=18> */
.L_x_2484:
[----:B------:R-:W-:Y:S05]  /*6e00*/  BSYNC B0 ;  /* 0x0000000000007941 */ /* 0x000fea0003800000 */
.L_x_2483:
        /* <DEDUP_REMOVED lines=20> */
.L_x_2485:
[----:B------:R-:W-:Y:S01]  /*6f50*/  BSSY B0, `(.L_x_2486) ;  /* 0x0000011000007945 */ /* 0x000fe20003800000 */
        /* <DEDUP_REMOVED lines=16> */
.L_x_2487:
[----:B------:R-:W-:Y:S05]  /*7060*/  BSYNC B0 ;  /* 0x0000000000007941 */ /* 0x000fea0003800000 */
.L_x_2486:
        /* <DEDUP_REMOVED lines=19> */
.L_x_2488:
        /* <DEDUP_REMOVED lines=17> */
.L_x_2490:
[----:B------:R-:W-:Y:S05]  /*72b0*/  BSYNC B0 ;  /* 0x0000000000007941 */ /* 0x000fea0003800000 */
.L_x_2489:
        /* <DEDUP_REMOVED lines=19> */
.L_x_2491:
        /* <DEDUP_REMOVED lines=17> */
.L_x_2493:
[----:B------:R-:W-:Y:S05]  /*7500*/  BSYNC B0 ;  /* 0x0000000000007941 */ /* 0x000fea0003800000 */
.L_x_2492:
        /* <DEDUP_REMOVED lines=19> */
.L_x_2494:
        /* <DEDUP_REMOVED lines=17> */
.L_x_2496:
[----:B------:R-:W-:Y:S05]  /*7750*/  BSYNC B0 ;  /* 0x0000000000007941 */ /* 0x000fea0003800000 */
.L_x_2495:
        /* <DEDUP_REMOVED lines=19> */
.L_x_2497:
        /* <DEDUP_REMOVED lines=17> */
.L_x_2499:
[----:B------:R-:W-:Y:S05]  /*79a0*/  BSYNC B0 ;  /* 0x0000000000007941 */ /* 0x000fea0003800000 */
.L_x_2498:
        /* <DEDUP_REMOVED lines=19> */
.L_x_2500:
[----:B------:R-:W-:Y:S01]  /*7ae0*/  ISETP.GE.U32.AND P0, PT, R50, c[0x0][0x1e0], PT ;  /* 0x0000780032007a0c */ /* 0x000fe20003f06070 */
[----:B------:R-:W-:Y:S01]  /*7af0*/  BSSY B0, `(.L_x_2501) ;  /* 0x0000015000007945 */ /* 0x000fe20003800000 */
[----:B------:R-:W-:Y:S02]  /*7b00*/  IADD3 R21, R48, 0x68, RZ ;  /* 0x0000006830157810 */ /* 0x000fe40007ffe0ff */
[----:B------:R-:W-:Y:S02]  /*7b10*/  ISETP.GE.AND.EX P0, PT, R46, c[0x0][0x1e4], PT, P0 ;  /* 0x000079002e007a0c */ /* 0x000fe40003f06300 */
[----:B------:R-:W-:Y:S02]  /*7b20*/  SHF.R.S32.HI R22, RZ, 0x1f, R21 ;  /* 0x0000001fff167819 */ /* 0x000fe40000011415 */
[----:B------:R-:W-:-:S13]  /*7b30*/  ISETP.LT.U32.AND P0, PT, R4, 0x1c0, !P0 ;  /* 0x000001c00400780c */ /* 0x000fda0004701070 */
        /* <DEDUP_REMOVED lines=16> */
.L_x_2502:
[----:B------:R-:W-:Y:S05]  /*7c40*/  BSYNC B0 ;  /* 0x0000000000007941 */ /* 0x000fea0003800000 */
.L_x_2501:
        /* <DEDUP_REMOVED lines=19> */
.L_x_2503:
        /* <DEDUP_REMOVED lines=22> */
.L_x_2505:
[----:B------:R-:W-:Y:S05]  /*7ee0*/  BSYNC B0 ;  /* 0x0000000000007941 */ /* 0x000fea0003800000 */
.L_x_2504:
        /* <DEDUP_REMOVED lines=19> */
.L_x_2506:
        /* <DEDUP_REMOVED lines=22> */
.L_x_2508:
[----:B------:R-:W-:Y:S05]  /*8180*/  BSYNC B0 ;  /* 0x0000000000007941 */ /* 0x000fea0003800000 */
.L_x_2507:
[----:B------:R-:W-:Y:S05]  /*8190*/  @!P6 BRA `(.L_x_2509) ;  /* 0x000001200000e947 */ /* 0x000fea0003800000 */
[----:B------:R-:W-:Y:S02]  /*81a0*/  FFMA.FTZ R16, R88, R18, R16 ;  /* 0x0000001258107223 */ /* 0x000fe40000010010 */
[----:B------:R-:W-:Y:S02]  /*81b0*/  FFMA.FTZ R17, R87, R19, R17 ;  /* 0x0000001357117223 */ /* 0x000fe40000010011 */
[----:B------:R-:W-:Y:S02]  /*81c0*/  FMUL.FTZ R7, R16, -1.4426950216293334961 ;  /* 0xbfb8aa3b10077820 */ /* 0x000fe40000410000 */
[----:B0-----:R-:W-:-:S04]  /*81d0*/  FMUL.FTZ R10, R17, -1.4426950216293334961 ;  /* 0xbfb8aa3b110a7820 */ /* 0x001fc80000410000 */
        /* <DEDUP_REMOVED lines=14> */
.L_x_2509:
[----:B------:R-:W-:Y:S01]  /*82c0*/  ISETP.GE.U32.AND P0, PT, R48, c[0x0][0x1e0], PT ;  /* 0x0000780030007a0c */ /* 0x000fe20003f06070 */
[----:B------:R-:W-:Y:S03]  /*82d0*/  BSSY B0, `(.L_x_2510) ;  /* 0x0000012000007945 */ /* 0x000fe60003800000 */
[----:B------:R-:W-:-:S04]  /*82e0*/  ISETP.GE.AND.EX P0, PT, R15, c[0x0][0x1e4], PT, P0 ;  /* 0x000079000f007a0c */ /* 0x000fc80003f06300 */
[----:B------:R-:W-:-:S13]  /*82f0*/  ISETP.LT.U32.AND P0, PT, R4, 0x1c0, !P0 ;  /* 0x000001c00400780c */ /* 0x000fda0004701070 */
[----:B------:R-:W-:Y:S05]  /*8300*/  @!P0 BRA `(.L_x_2511) ;  /* 0x000000e000008947 */ /* 0x000fea0003800000 */
[----:B------:R-:W-:Y:S01]  /*8310*/  MOV R60, R62 ;  /* 0x0000003e003c7202 */ /* 0x000fe20000000f00 */
[----:B0-----:R-:W-:Y:S02]  /*8320*/  IMAD R8, R120, c[0x0][0x1d8], RZ ;  /* 0x0000760078087a24 */ /* 0x001fe400078e02ff */
[----:B-1----:R-:W-:Y:S02]  /*8330*/  FFMA.FTZ R10, R87, UR4, R49 ;  /* 0x00000004570a7c23 */ /* 0x002fe40008010031 */
[----:B------:R-:W-:-:S04]  /*8340*/  IMAD.WIDE.U32 R60, R93, c[0x0][0x1d8], R60 ;  /* 0x000076005d3c7a25 */ /* 0x000fc800078e003c */
[----:B------:R-:W-:Y:S01]  /*8350*/  IMAD R7, R93, c[0x0][0x1dc], R8 ;  /* 0x000077005d077a24 */ /* 0x000fe200078e0208 */
[----:B------:R-:W-:Y:S01]  /*8360*/  LEA R8, P0, R60, c[0x0][0x160], 0x2 ;  /* 0x000058003c087a11 */ /* 0x000fe200078010ff */
[----:B------:R-:W-:-:S03]  /*8370*/  FFMA.FTZ R10, R19, R53, -R10 ;  /* 0x00000035130a7223 */ /* 0x000fc6000001080a */
[----:B------:R-:W-:Y:S01]  /*8380*/  IADD3 R7, R61, R7, RZ ;  /* 0x000000073d077210 */ /* 0x000fe20007ffe0ff */
[----:B------:R-:W-:-:S03]  /*8390*/  FMUL.FTZ R13, R10, UR14 ;  /* 0x0000000e0a0d7c20 */ /* 0x000fc60008410000 */
[----:B------:R-:W-:Y:S01]  /*83a0*/  LEA.HI.X R9, R60, c[0x0][0x164], R7, 0x2, P0 ;  /* 0x000059003c097a11 */ /* 0x000fe200000f1407 */
[----:B------:R-:W-:-:S04]  /*83b0*/  FFMA.FTZ R7, R88, UR4, R49 ;  /* 0x0000000458077c23 */ /* 0x000fc80008010031 */
[----:B------:R-:W-:-:S04]  /*83c0*/  FFMA.FTZ R7, R18, R52, -R7 ;  /* 0x0000003412077223 */ /* 0x000fc80000010807 */
[----:B------:R-:W-:-:S05]  /*83d0*/  FMUL.FTZ R12, R7, UR14 ;  /* 0x0000000e070c7c20 */ /* 0x000fca0008410000 */
[----:B------:R0:W-:Y:S02]  /*83e0*/  STG.E.64 [R8.64], R12 ;  /* 0x0000000c08007986 */ /* 0x0001e4000c101b0c */
.L_x_2511:
[----:B------:R-:W-:Y:S05]  /*83f0*/  BSYNC B0 ;  /* 0x0000000000007941 */ /* 0x000fea0003800000 */
.L_x_2510:
[----:B------:R-:W-:Y:S02]  /*8400*/  IADD3 R2, R2, c[0x0][0x10], RZ ;  /* 0x0000040002027a10 */ /* 0x000fe40007ffe0ff */
[----:B------:R-:W-:Y:S02]  /*8410*/  IADD3 R90, R90, 0x1, RZ ;  /* 0x000000015a5a7810 */ /* 0x000fe40007ffe0ff */
[----:B------:R-:W-:-:S13]  /*8420*/  ISETP.GE.AND P0, PT, R2, UR6, PT ;  /* 0x0000000602007c0c */ /* 0x000fda000bf06270 */
[----:B------:R-:W-:Y:S01]  /*8430*/  @P0 CALL.REL.NOINC `(.L_x_2429) ;  /* 0x0000001000000944 */ /* 0x000fe20003c00000 */
[----:B------:R-:W-:Y:S05]  /*8440*/  BRA `(.L_x_2512) ;  /* 0xffff82a000007947 */ /* 0x000fea000383ffff */
.L_x_2429:
[----:B-12---:R-:W-:Y:S01]  /*8450*/  ISETP.NE.AND P2, PT, R4, RZ, PT ;  /* 0x000000ff0400720c */ /* 0x006fe20003f45270 */
[----:B------:R-:W-:Y:S01]  /*8460*/  HFMA2.MMA R25, -RZ, RZ, 0, 2.384185791015625e-07 ;  /* 0x00000004ff197435 */ /* 0x000fe200000001ff */
[----:B------:R-:W-:Y:S01]  /*8470*/  MOV R0, c[0x0][0x10] ;  /* 0x0000040000007a02 */ /* 0x000fe20000000f00 */
[----:B------:R-:W-:Y:S01]  /*8480*/  BSSY B0, `(.L_x_2513) ;  /* 0x0000013000007945 */ /* 0x000fe20003800000 */
[----:B------:R-:W-:Y:S02]  /*8490*/  MOV R7, c[0x0][0xc] ;  /* 0x0000030000077a02 */ /* 0x000fe40000000f00 */
[----:B------:R-:W-:Y:S02]  /*84a0*/  IADD3 R3, R0, -0x1, RZ ;  /* 0xffffffff00037810 */ /* 0x000fe40007ffe0ff */
[C---:B------:R-:W-:Y:S02]  /*84b0*/  IADD3 R2, R7.reuse, -0x1, RZ ;  /* 0xffffffff07027810 */ /* 0x040fe40007ffe0ff */
[----:B------:R-:W-:-:S02]  /*84c0*/  ISETP.NE.AND P1, PT, R7, 0x1, PT ;  /* 0x000000010700780c */ /* 0x000fc40003f25270 */
[----:B------:R-:W-:Y:S02]  /*84d0*/  SHF.L.U32 R0, R0, 0x1, RZ ;  /* 0x0000000100007819 */ /* 0x000fe400000006ff */
[----:B------:R-:W-:Y:S02]  /*84e0*/  ISETP.NE.AND P0, PT, R5, R2, PT ;  /* 0x000000020500720c */ /* 0x000fe40003f05270 */
        /* <DEDUP_REMOVED lines=12> */
.L_x_2514:
[----:B------:R-:W-:Y:S05]  /*85b0*/  BSYNC B0 ;  /* 0x0000000000007941 */ /* 0x000fea0003800000 */
.L_x_2513:
[----:B------:R-:W-:Y:S05]  /*85c0*/  @P0 EXIT ;  /* 0x000000000000094d */ /* 0x000fea0003800000 */
[----:B------:R-:W-:Y:S05]  /*85d0*/  @P2 BRA `(.L_x_2515) ;  /* 0x0000008000002947 */ /* 0x000fea0003800000 */
[----:B------:R-:W-:-:S05]  /*85e0*/  IMAD R0, R7, c[0x0][0x10], RZ ;  /* 0x0000040007007a24 */ /* 0x000fca00078e02ff */
[----:B------:R-:W-:-:S13]  /*85f0*/  ISETP.NE.AND P0, PT, R0, -0x1, PT ;  /* 0xffffffff0000780c */ /* 0x000fda0003f05270 */
[----:B------:R-:W-:Y:S05]  /*8600*/  @!P0 BRA `(.L_x_2515) ;  /* 0x0000005000008947 */ /* 0x000fea0003800000 */
.L_x_2516:
[----:B-1----:R-:W2:Y:S01]  /*8610*/  LDG.E.STRONG.GPU R5, [R2.64] ;  /* 0x0000000c02057981 */ /* 0x002ea2000c1ef900 */
[----:B------:R-:W-:Y:S01]  /*8620*/  YIELD ;  /* 0x0000000000007946 */ /* 0x000fe20003800000 */
[----:B--2---:R-:W-:Y:S01]  /*8630*/  ISETP.NE.AND P0, PT, R5, R0, PT ;  /* 0x000000000500720c */ /* 0x004fe20003f05270 */
[----:B------:R-:W-:-:S12]  /*8640*/  CCTL.IVALL ;  /* 0x00000000ff00798f */ /* 0x000fd80002000000 */
[----:B------:R-:W-:Y:S05]  /*8650*/  @P0 BRA `(.L_x_2516) ;  /* 0xffffffb000000947 */ /* 0x000fea000383ffff */
.L_x_2515:
[----:B------:R-:W-:Y:S02]  /*8660*/  WARPSYNC 0xffffffff ;  /* 0xffffffff00007948 */ /* 0x000fe40003800000 */
[----:B-1----:R-:W-:Y:S01]  /*8670*/  MOV R5, c[0x0][0x1dc] ;  /* 0x0000770000057a02 */ /* 0x002fe20000000f00 */
        /* <DEDUP_REMOVED lines=12> */
[----:B0-----:R-:W-:Y:S01]  /*8740*/  MOV R9, R0 ;  /* 0x0000000000097202 */ /* 0x001fe20000000f00 */
        /* <DEDUP_REMOVED lines=10> */
.L_x_2517:
        /* <DEDUP_REMOVED lines=23> */
.L_x_2518:
        /* <DEDUP_REMOVED lines=10> */
.L_x_5640:


//--------------------- .text._Z35group_norm_nhwc_bwd_one_pass_kernelI11Fp32IOFp32WLi256ELi112ELi448EEv26Group_norm_nhwc_bwd_params --------------------------
	.section	.text._Z35group_norm_nhwc_bwd_one_pass_kernelI11Fp32IOFp32WLi256ELi112ELi448EEv26Group_norm_nhwc_bwd_params,"ax",@progbits
	.sectioninfo	@"SHI_REGISTERS=128"
	.align	128
        .global         _Z35group_norm_nhwc_bwd_one_pass_kernelI11Fp32IOFp32WLi256ELi112ELi448EEv26Group_norm_nhwc_bwd_params
        .type           _Z35group_norm_nhwc_bwd_one_pass_kernelI11Fp32IOFp32WLi256ELi112ELi448EEv26Group_norm_nhwc_bwd_params,@function
        .size           _Z35group_norm_nhwc_bwd_one_pass_kernelI11Fp32IOFp32WLi256ELi112ELi448EEv26Group_norm_nhwc_bwd_params,(.L_x_5641 - _Z35group_norm_nhwc_bwd_one_pass_kernelI11Fp32IOFp32WLi256ELi112ELi448EEv26Group_norm_nhwc_bwd_params)
        .other          _Z35group_norm_nhwc_bwd_one_pass_kernelI11Fp32IOFp32WLi256ELi112ELi448EEv26Group_norm_nhwc_bwd_params,@"STO_CUDA_ENTRY STV_DEFAULT"
_Z35group_norm_nhwc_bwd_one_pass_kernelI11Fp32IOFp32WLi256ELi112ELi448EEv26Group_norm_nhwc_bwd_params:
.text._Z35group_norm_nhwc_bwd_one_pass_kernelI11Fp32IOFp32WLi256ELi112ELi448EEv26Group_norm_nhwc_bwd_params:
        /* <DEDUP_REMOVED lines=14> */
[--C-:B------:R-:W-:Y:S01]  /*00e0*/  SHF.R.S32.HI R5, RZ, 0x1f, R0.reuse ;  /* 0x0000001fff057819 */ /* 0x100fe20000011400 */
[----:B------:R-:W-:Y:S02]  /*00f0*/  ULDC.64 UR6, c[0x0][0x1d8] ;  /* 0x0000760000067ab9 */ /* 0x000fe40000000a00 */
[----:B------:R-:W-:Y:S01]  /*0100*/  IMAD.WIDE.U32 R2, R2, 0x24924925, RZ ;  /* 0x2492492502027825 */ /* 0x000fe200078e00ff */
[----:B------:R-:W-:Y:S01]  /*0110*/  LEA.HI R5, R5, R0, RZ, 0x5 ;  /* 0x0000000005057211 */ /* 0x000fe200078f28ff */
[----:B------:R-:W-:Y:S02]  /*0120*/  UIMAD.WIDE.U32 UR4, UR13, UR6, URZ ;  /* 0x000000060d0472a5 */ /* 0x000fe4000f8e003f */
[----:B------:R-:W-:Y:S01]  /*0130*/  IMAD R4, R3, -0x38, R0 ;  /* 0xffffffc803047824 */ /* 0x000fe200078e0200 */
[----:B------:R-:W-:-:S02]  /*0140*/  UIMAD UR13, UR13, UR7, URZ ;  /* 0x000000070d0d72a4 */ /* 0x000fc4000f8e023f */
[----:B------:R-:W-:Y:S02]  /*0150*/  ULEA.HI UR10, UP0, UR7, UR6, URZ, 0x1 ;  /* 0x00000006070a7291 */ /* 0x000fe4000f81083f */
[----:B------:R-:W-:Y:S01]  /*0160*/  SHF.L.U32 R4, R4, 0x1, RZ ;  /* 0x0000000104047819 */ /* 0x000fe200000006ff */
[----:B------:R-:W-:Y:S02]  /*0170*/  UIADD3 UR13, UR5, UR13, URZ ;  /* 0x0000000d050d7290 */ /* 0x000fe4000fffe03f */
[----:B------:R-:W-:Y:S02]  /*0180*/  UIADD3.X UR11, URZ, UR7, URZ, UP0, !UPT ;  /* 0x000000073f0b7290 */ /* 0x000fe400087fe43f */
[----:B------:R-:W-:Y:S02]  /*0190*/  ULEA.HI UR12, UP0, UR13, UR4, URZ, 0x1 ;  /* 0x000000040d0c7291 */ /* 0x000fe4000f81083f */
[----:B------:R-:W-:Y:S01]  /*01a0*/  USHF.R.S64 UR10, UR10, 0x1, UR11 ;  /* 0x000000010a0a7899 */ /* 0x000fe2000800100b */
[----:B0-----:R-:W-:Y:S01]  /*01b0*/  MOV R2, UR20 ;  /* 0x0000001400027c02 */ /* 0x001fe20008000f00 */
[----:B------:R-:W-:-:S02]  /*01c0*/  UIADD3.X UR13, URZ, UR13, URZ, UP0, !UPT ;  /* 0x0000000d3f0d7290 */ /* 0x000fc400087fe43f */
[----:B------:R-:W-:Y:S02]  /*01d0*/  USHF.R.S32.HI UR11, URZ, 0x1, UR11 ;  /* 0x000000013f0b7899 */ /* 0x000fe4000801140b */
[----:B------:R-:W-:Y:S01]  /*01e0*/  IMAD R2, R2, c[0x0][0x1fc], R3 ;  /* 0x00007f0002027a24 */ /* 0x000fe200078e0203 */
[----:B------:R-:W-:Y:S01]  /*01f0*/  SHF.R.S32.HI R3, RZ, 0x5, R5 ;  /* 0x00000005ff037819 */ /* 0x000fe20000011405 */
[----:B------:R-:W-:Y:S02]  /*0200*/  USHF.R.S64 UR12, UR12, 0x1, UR13 ;  /* 0x000000010c0c7899 */ /* 0x000fe4000800100d */
[----:B------:R-:W-:Y:S01]  /*0210*/  USHF.R.S32.HI UR13, URZ, 0x1, UR13 ;  /* 0x000000013f0d7899 */ /* 0x000fe2000801140d */
[C---:B------:R-:W-:Y:S01]  /*0220*/  ISETP.GE.U32.AND P1, PT, R2.reuse, c[0x0][0x1e0], PT ;  /* 0x0000780002007a0c */ /* 0x040fe20003f26070 */
[----:B------:R0:W-:Y:S01]  /*0230*/  STL [R1+0xb8], R3 ;  /* 0x0000b80301007387 */ /* 0x0001e20000100800 */
[C---:B------:R-:W-:Y:S01]  /*0240*/  IADD3 R5, R2.reuse, 0x18, RZ ;  /* 0x0000001802057810 */ /* 0x040fe20007ffe0ff */
[----:B------:R-:W-:Y:S01]  /*0250*/  ULDC.U8 UR21, c[0x0][0x1f4] ;  /* 0x00007d0000157ab9 */ /* 0x000fe20000000000 */
[C---:B------:R-:W-:Y:S01]  /*0260*/  IADD3 R6, R2.reuse, 0x8, RZ ;  /* 0x0000000802067810 */ /* 0x040fe20007ffe0ff */
[----:B------:R1:W-:Y:S01]  /*0270*/  STL [R1+0xb4], R4 ;  /* 0x0000b40401007387 */ /* 0x0003e20000100800 */
[C---:B------:R-:W-:Y:S01]  /*0280*/  IADD3 R5, R2.reuse, 0x30, RZ ;  /* 0x0000003002057810 */ /* 0x040fe20007ffe0ff */
[----:B------:R-:W-:Y:S01]  /*0290*/  USHF.L.U64.HI UR11, UR10, 0x2, UR11 ;  /* 0x000000020a0b7899 */ /* 0x000fe2000801020b */
[C---:B------:R-:W-:Y:S01]  /*02a0*/  IADD3 R6, R2.reuse, 0x28, RZ ;  /* 0x0000002802067810 */ /* 0x040fe20007ffe0ff */
[----:B------:R-:W-:Y:S01]  /*02b0*/  USHF.L.U64.HI UR13, UR12, 0x2, UR13 ;  /* 0x000000020c0d7899 */ /* 0x000fe2000801020d */
[----:B------:R-:W-:Y:S01]  /*02c0*/  IADD3 R5, R2, 0x48, RZ ;  /* 0x0000004802057810 */ /* 0x000fe20007ffe0ff */
[----:B------:R-:W-:Y:S01]  /*02d0*/  UMOV UR4, URZ ;  /* 0x0000003f00047c82 */ /* 0x000fe20008000000 */
[----:B0-----:R-:W-:-:S02]  /*02e0*/  SHF.R.S32.HI R3, RZ, 0x1f, R2 ;  /* 0x0000001fff037819 */ /* 0x001fc40000011402 */
[C---:B------:R-:W-:Y:S02]  /*02f0*/  IADD3 R6, R2.reuse, 0x40, RZ ;  /* 0x0000004002067810 */ /* 0x040fe40007ffe0ff */
[C---:B-1----:R-:W-:Y:S02]  /*0300*/  IADD3 R4, R2.reuse, 0x10, RZ ;  /* 0x0000001002047810 */ /* 0x042fe40007ffe0ff */
[C---:B------:R-:W-:Y:S02]  /*0310*/  IADD3 R4, R2.reuse, 0x20, RZ ;  /* 0x0000002002047810 */ /* 0x040fe40007ffe0ff */
[C---:B------:R-:W-:Y:S02]  /*0320*/  IADD3 R4, R2.reuse, 0x38, RZ ;  /* 0x0000003802047810 */ /* 0x040fe40007ffe0ff */
[C---:B------:R-:W-:Y:S02]  /*0330*/  IADD3 R4, R2.reuse, 0x50, RZ ;  /* 0x0000005002047810 */ /* 0x040fe40007ffe0ff */
[----:B------:R-:W-:-:S02]  /*0340*/  IADD3 R4, R2, 0x68, RZ ;  /* 0x0000006802047810 */ /* 0x000fc40007ffe0ff */
[C---:B------:R-:W-:Y:S02]  /*0350*/  IADD3 R5, R2.reuse, 0x60, RZ ;  /* 0x0000006002057810 */ /* 0x040fe40007ffe0ff */
[C---:B------:R-:W-:Y:S02]  /*0360*/  IADD3 R4, R2.reuse, 0x80, RZ ;  /* 0x0000008002047810 */ /* 0x040fe40007ffe0ff */
[C---:B------:R-:W-:Y:S02]  /*0370*/  IADD3 R6, R2.reuse, 0x58, RZ ;  /* 0x0000005802067810 */ /* 0x040fe40007ffe0ff */
[C---:B------:R-:W-:Y:S02]  /*0380*/  IADD3 R5, R2.reuse, 0x78, RZ ;  /* 0x0000007802057810 */ /* 0x040fe40007ffe0ff */
[----:B------:R-:W-:Y:S02]  /*0390*/  IADD3 R4, R2, 0x98, RZ ;  /* 0x0000009802047810 */ /* 0x000fe40007ffe0ff */
[----:B------:R-:W-:-:S02]  /*03a0*/  ISETP.GE.AND.EX P1, PT, R3, c[0x0][0x1e4], PT, P1 ;  /* 0x0000790003007a0c */ /* 0x000fc40003f26310 */
[C---:B------:R-:W-:Y:S02]  /*03b0*/  IADD3 R6, R2.reuse, 0x70, RZ ;  /* 0x0000007002067810 */ /* 0x040fe40007ffe0ff */
[C---:B------:R-:W-:Y:S02]  /*03c0*/  IADD3 R5, R2.reuse, 0x90, RZ ;  /* 0x0000009002057810 */ /* 0x040fe40007ffe0ff */
        /* <DEDUP_REMOVED lines=8> */
[C---:B------:R-:W-:Y:S02]  /*0450*/  IADD3 R3, R2.reuse, 0xe0, RZ ;  /* 0x000000e002037810 */ /* 0x040fe40007ffe0ff */
[----:B------:R-:W-:-:S02]  /*0460*/  IADD3 R6, R2, 0xb8, RZ ;  /* 0x000000b802067810 */ /* 0x000fc40007ffe0ff */
[----:B------:R-:W-:Y:S02]  /*0470*/  ISETP.LT.U32.AND P1, PT, R0, 0x1c0, !P1 ;  /* 0x000001c00000780c */ /* 0x000fe40004f21070 */
[C---:B------:R-:W-:Y:S02]  /*0480*/  IADD3 R5, R2.reuse, 0xe8, RZ ;  /* 0x000000e802057810 */ /* 0x040fe40007ffe0ff */
[C---:B------:R-:W-:Y:S02]  /*0490*/  IADD3 R4, R2.reuse, 0xf0, RZ ;  /* 0x000000f002047810 */ /* 0x040fe40007ffe0ff */
[----:B------:R-:W-:Y:S02]  /*04a0*/  IADD3 R3, R2, 0xf8, RZ ;  /* 0x000000f802037810 */ /* 0x000fe40007ffe0ff */
.L_x_2666:
[----:B0-----:R-:W2:Y:S01]  /*04b0*/  LDL R7, [R1+0xb4] ;  /* 0x0000b40001077983 */ /* 0x001ea20000100800 */
[----:B------:R-:W-:Y:S01]  /*04c0*/  IABS R5, c[0x0][0x1f0] ;  /* 0x00007c0000057a13 */ /* 0x000fe20000000000 */
[----:B----4-:R-:W-:Y:S01]  /*04d0*/  UMOV UR6, URZ ;  /* 0x0000003f00067c82 */ /* 0x010fe20008000000 */
[----:B------:R-:W-:Y:S01]  /*04e0*/  IABS R6, UR9 ;  /* 0x0000000900067c13 */ /* 0x000fe20008000000 */
[----:B------:R-:W-:Y:S01]  /*04f0*/  UISETP.GE.AND UP4, UPT, UR9, URZ, UPT ;  /* 0x0000003f0900728c */ /* 0x000fe2000bf86270 */
[----:B------:R-:W0:Y:S01]  /*0500*/  R2UR UR16, R5 ;  /* 0x00000000051073c2 */ /* 0x000e2200000e0000 */
[----:B------:R-:W-:Y:S01]  /*0510*/  ULDC UR15, c[0x0][0x1f0] ;  /* 0x00007c00000f7ab9 */ /* 0x000fe20000000800 */
[C---:B------:R-:W-:Y:S01]  /*0520*/  IADD3 R8, R2.reuse, 0x8, RZ ;  /* 0x0000000802087810 */ /* 0x040fe20007ffe0ff */
[----:B------:R-:W-:Y:S01]  /*0530*/  UISETP.NE.AND UP0, UPT, URZ, UR15, UPT ;  /* 0x0000000f3f00728c */ /* 0x000fe2000bf05270 */
[----:B------:R-:W-:Y:S01]  /*0540*/  IADD3 R10, R2, 0x18, RZ ;  /* 0x00000018020a7810 */ /* 0x000fe20007ffe0ff */
[----:B------:R-:W-:Y:S01]  /*0550*/  CS2R R18, SRZ ;  /* 0x0000000000127805 */ /* 0x000fe2000001ff00 */
[----:B------:R-:W-:-:S02]  /*0560*/  ISETP.GE.U32.AND P2, PT, R8, c[0x0][0x1e0], PT ;  /* 0x0000780008007a0c */ /* 0x000fc40003f46070 */
[----:B-1----:R-:W1:Y:S01]  /*0570*/  R2UR UR14, R6 ;  /* 0x00000000060e73c2 */ /* 0x002e6200000e0000 */
[----:B------:R-:W-:Y:S02]  /*0580*/  ISETP.GE.U32.AND P6, PT, R10, c[0x0][0x1e0], PT ;  /* 0x000078000a007a0c */ /* 0x000fe40003fc6070 */
[----:B------:R-:W-:Y:S02]  /*0590*/  SHF.R.S32.HI R12, RZ, 0x1f, R10 ;  /* 0x0000001fff0c7819 */ /* 0x000fe4000001140a */
[----:B------:R-:W-:Y:S02]  /*05a0*/  IADD3 R11, R2, 0x10, RZ ;  /* 0x00000010020b7810 */ /* 0x000fe40007ffe0ff */
[----:B------:R-:W-:Y:S02]  /*05b0*/  ISETP.GE.AND.EX P6, PT, R12, c[0x0][0x1e4], PT, P6 ;  /* 0x000079000c007a0c */ /* 0x000fe40003fc6360 */
[----:B------:R-:W-:Y:S02]  /*05c0*/  ISETP.GE.U32.AND P3, PT, R11, c[0x0][0x1e0], PT ;  /* 0x000078000b007a0c */ /* 0x000fe40003f66070 */
[----:B------:R-:W-:-:S02]  /*05d0*/  SHF.R.S32.HI R13, RZ, 0x1f, R11 ;  /* 0x0000001fff0d7819 */ /* 0x000fc4000001140b */
[----:B------:R-:W-:Y:S02]  /*05e0*/  ISETP.GT.U32.OR P6, PT, R0, 0x1bf, P6 ;  /* 0x000001bf0000780c */ /* 0x000fe400037c4470 */
[----:B------:R-:W-:Y:S01]  /*05f0*/  ISETP.GE.AND.EX P3, PT, R13, c[0x0][0x1e4], PT, P3 ;  /* 0x000079000d007a0c */ /* 0x000fe20003f66330 */
[----:B0-----:R-:W0:Y:S01]  /*0600*/  I2F.RP R3, UR16 ;  /* 0x0000001000037d06 */ /* 0x001e220008209400 */
[----:B------:R-:W-:Y:S02]  /*0610*/  IADD3 R22, R2, 0x28, RZ ;  /* 0x0000002802167810 */ /* 0x000fe40007ffe0ff */
[----:B------:R-:W-:Y:S02]  /*0620*/  ISETP.GT.U32.OR P3, PT, R0, 0x1bf, P3 ;  /* 0x000001bf0000780c */ /* 0x000fe40001f64470 */
        /* <DEDUP_REMOVED lines=8> */
[----:B-1----:R-:W-:-:S04]  /*06b0*/  UIMAD.WIDE.U32 UR6, UR7, UR14, URZ ;  /* 0x0000000e070672a5 */ /* 0x002fc8000f8e003f */
[----:B------:R-:W-:-:S04]  /*06c0*/  UIADD3 UR5, -UR7, URZ, URZ ;  /* 0x0000003f07057290 */ /* 0x000fc8000fffe13f */
[----:B------:R-:W-:Y:S02]  /*06d0*/  UIMAD UR5, UR16, UR5, UR14 ;  /* 0x00000005100572a4 */ /* 0x000fe4000f8e020e */
[----:B------:R-:W-:Y:S02]  /*06e0*/  ULOP3.LUT UR14, URZ, UR15, URZ, 0x33, !UPT ;  /* 0x0000000f3f0e7292 */ /* 0x000fe4000f8e333f */
[----:B------:R-:W-:-:S11]  /*06f0*/  UISETP.GT.U32.AND UP2, UPT, UR16, UR5, UPT ;  /* 0x000000051000728c */ /* 0x000fd6000bf44070 */
[----:B------:R-:W-:Y:S02]  /*0700*/  @!UP2 UIADD3 UR5, UR5, -UR16, URZ ;  /* 0x800000100505a290 */ /* 0x000fe4000fffe03f */
[----:B------:R-:W-:Y:S02]  /*0710*/  @!UP2 UIADD3 UR7, UR7, 0x1, URZ ;  /* 0x000000010707a890 */ /* 0x000fe4000fffe03f */
[----:B------:R-:W-:Y:S02]  /*0720*/  UIADD3 UR6, UR5, -UR16, URZ ;  /* 0x8000001005067290 */ /* 0x000fe4000fffe03f */
[----:B------:R-:W-:Y:S02]  /*0730*/  UISETP.GT.U32.AND UP3, UPT, UR16, UR5, UPT ;  /* 0x000000051000728c */ /* 0x000fe4000bf64070 */
[----:B------:R-:W-:Y:S02]  /*0740*/  UISETP.GE.U32.AND UP1, UPT, UR5, UR16, UPT ;  /* 0x000000100500728c */ /* 0x000fe4000bf26070 */
[----:B------:R-:W-:-:S02]  /*0750*/  USEL UR5, UR6, UR5, !UP3 ;  /* 0x0000000506057287 */ /* 0x000fc4000d800000 */
[----:B------:R-:W-:Y:S02]  /*0760*/  ULOP3.LUT UR6, UR9, UR15, URZ, 0x3c, !UPT ;  /* 0x0000000f09067292 */ /* 0x000fe4000f8e3c3f */
[----:B------:R-:W-:Y:S02]  /*0770*/  @!UP4 UIADD3 UR5, -UR5, URZ, URZ ;  /* 0x0000003f0505c290 */ /* 0x000fe4000fffe13f */
[----:B------:R-:W-:Y:S02]  /*0780*/  UISETP.GE.AND UP2, UPT, UR6, URZ, UPT ;  /* 0x0000003f0600728c */ /* 0x000fe4000bf46270 */
[----:B------:R-:W-:Y:S02]  /*0790*/  USEL UR15, UR14, UR5, !UP0 ;  /* 0x000000050e0f7287 */ /* 0x000fe4000c000000 */
[----:B------:R-:W-:Y:S02]  /*07a0*/  @UP1 UIADD3 UR7, UR7, 0x1, URZ ;  /* 0x0000000107071890 */ /* 0x000fe4000fffe03f */
[----:B------:R-:W-:-:S02]  /*07b0*/  UIMAD UR22, UR15, 0x70, URZ ;  /* 0x000000700f1678a4 */ /* 0x000fc4000f8e023f */
[----:B------:R-:W-:-:S03]  /*07c0*/  ULDC.64 UR16, c[0x0][0x1e8] ;  /* 0x00007a0000107ab9 */ /* 0x000fc60000000a00 */
[----:B------:R-:W-:Y:S01]  /*07d0*/  @!UP2 UIADD3 UR7, -UR7, URZ, URZ ;  /* 0x0000003f0707a290 */ /* 0x000fe2000fffe13f */
[----:B------:R-:W-:-:S03]  /*07e0*/  MOV R6, UR22 ;  /* 0x0000001600067c02 */ /* 0x000fc60008000f00 */
[----:B------:R-:W-:-:S04]  /*07f0*/  USEL UR7, UR14, UR7, !UP0 ;  /* 0x000000070e077287 */ /* 0x000fc8000c000000 */
[----:B------:R-:W-:-:S04]  /*0800*/  USHF.R.S32.HI UR5, URZ, 0x1f, UR7 ;  /* 0x0000001f3f057899 */ /* 0x000fc80008011407 */
[----:B------:R-:W-:-:S04]  /*0810*/  UIMAD UR5, UR5, UR16, URZ ;  /* 0x00000010050572a4 */ /* 0x000fc8000f8e023f */
[----:B------:R-:W-:Y:S01]  /*0820*/  UIMAD UR5, UR7, UR17, UR5 ;  /* 0x00000011070572a4 */ /* 0x000fe2000f8e0205 */
[----:B--2---:R-:W-:Y:S02]  /*0830*/  SHF.R.S32.HI R3, RZ, 0x1f, R7 ;  /* 0x0000001fff037819 */ /* 0x004fe40000011407 */
[----:B------:R-:W-:Y:S02]  /*0840*/  IADD3 R4, P0, R7, UR22, RZ ;  /* 0x0000001607047c10 */ /* 0x000fe4000ff1e0ff */
[----:B------:R-:W-:Y:S02]  /*0850*/  SHF.R.S32.HI R7, RZ, 0x1f, R8 ;  /* 0x0000001fff077819 */ /* 0x000fe40000011408 */
[----:B------:R-:W-:Y:S02]  /*0860*/  LEA.HI.X.SX32 R5, R6, R3, 0x1, P0 ;  /* 0x0000000306057211 */ /* 0x000fe400000f0eff */
[----:B------:R-:W-:Y:S02]  /*0870*/  ISETP.GE.AND.EX P2, PT, R7, c[0x0][0x1e4], PT, P2 ;  /* 0x0000790007007a0c */ /* 0x000fe40003f46320 */
[----:B------:R-:W-:-:S02]  /*0880*/  MOV R3, UR7 ;  /* 0x0000000700037c02 */ /* 0x000fc40008000f00 */
[----:B------:R-:W-:-:S03]  /*0890*/  ISETP.GT.U32.OR P2, PT, R0, 0x1bf, P2 ;  /* 0x000001bf0000780c */ /* 0x000fc60001744470 */
[----:B------:R-:W-:-:S10]  /*08a0*/  IMAD.WIDE.U32 R4, R3, c[0x0][0x1e8], R4 ;  /* 0x00007a0003047a25 */ /* 0x000fd400078e0004 */
[----:B------:R-:W-:Y:S01]  /*08b0*/  @!P2 IMAD R3, R7, c[0x0][0x1d8], RZ ;  /* 0x000076000703aa24 */ /* 0x000fe200078e02ff */
[----:B------:R-:W-:Y:S02]  /*08c0*/  IADD3 R7, R5, UR5, RZ ;  /* 0x0000000505077c10 */ /* 0x000fe4000fffe0ff */
[----:B------:R-:W-:Y:S01]  /*08d0*/  @!P2 MOV R6, R4 ;  /* 0x000000040006a202 */ /* 0x000fe20000000f00 */
[----:B------:R-:W-:-:S04]  /*08e0*/  @!P2 IMAD R3, R8, c[0x0][0x1dc], R3 ;  /* 0x000077000803aa24 */ /* 0x000fc800078e0203 */
[----:B------:R-:W-:-:S05]  /*08f0*/  @!P2 IMAD.WIDE.U32 R8, R8, c[0x0][0x1d8], R6 ;  /* 0x000076000808aa25 */ /* 0x000fca00078e0006 */
[----:B------:R-:W-:Y:S01]  /*0900*/  @!P2 IADD3 R15, R9, R3, RZ ;  /* 0x00000003090fa210 */ /* 0x000fe20007ffe0ff */
[----:B------:R-:W-:Y:S01]  /*0910*/  @!P6 IMAD R9, R12, c[0x0][0x1d8], RZ ;  /* 0x000076000c09ea24 */ /* 0x000fe200078e02ff */
[C---:B------:R-:W-:Y:S01]  /*0920*/  @!P2 SHF.L.U32 R16, R8.reuse, 0x2, RZ ;  /* 0x000000020810a819 */ /* 0x040fe200000006ff */
[----:B------:R-:W-:Y:S01]  /*0930*/  @!P3 IMAD R3, R13, c[0x0][0x1d8], RZ ;  /* 0x000076000d03ba24 */ /* 0x000fe200078e02ff */
[----:B------:R-:W-:Y:S01]  /*0940*/  @!P2 SHF.L.U64.HI R15, R8, 0x2, R15 ;  /* 0x00000002080fa819 */ /* 0x000fe2000001020f */
[----:B------:R-:W-:Y:S01]  /*0950*/  @!P6 IMAD R21, R10, c[0x0][0x1dc], R9 ;  /* 0x000077000a15ea24 */ /* 0x000fe200078e0209 */
[-C--:B------:R-:W-:Y:S01]  /*0960*/  @!P3 MOV R8, R4.reuse ;  /* 0x000000040008b202 */ /* 0x080fe20000000f00 */
[----:B------:R-:W-:Y:S01]  /*0970*/  @!P3 IMAD R3, R11, c[0x0][0x1dc], R3 ;  /* 0x000077000b03ba24 */ /* 0x000fe200078e0203 */
[----:B------:R-:W-:Y:S02]  /*0980*/  @!P3 MOV R9, R7 ;  /* 0x000000070009b202 */ /* 0x000fe40000000f00 */
[----:B------:R-:W-:-:S02]  /*0990*/  @!P6 MOV R12, R4 ;  /* 0x00000004000ce202 */ /* 0x000fc40000000f00 */
[----:B------:R-:W-:Y:S01]  /*09a0*/  @!P6 MOV R13, R7 ;  /* 0x00000007000de202 */ /* 0x000fe20000000f00 */
[----:B------:R-:W-:-:S04]  /*09b0*/  @!P3 IMAD.WIDE.U32 R8, R11, c[0x0][0x1d8], R8 ;  /* 0x000076000b08ba25 */ /* 0x000fc800078e0008 */
[----:B------:R-:W-:Y:S01]  /*09c0*/  @!P6 IMAD.WIDE.U32 R12, R10, c[0x0][0x1d8], R12 ;  /* 0x000076000a0cea25 */ /* 0x000fe200078e000c */
[C---:B------:R-:W-:Y:S02]  /*09d0*/  @!P2 IADD3 R10, P0, R16.reuse, c[0x0][0x180], RZ ;  /* 0x00006000100aaa10 */ /* 0x040fe40007f1e0ff */
[----:B------:R-:W-:Y:S02]  /*09e0*/  @!P3 IADD3 R3, R9, R3, RZ ;  /* 0x000000030903b210 */ /* 0x000fe40007ffe0ff */
[----:B------:R-:W-:Y:S02]  /*09f0*/  @!P2 IADD3.X R11, R15, c[0x0][0x184], RZ, P0, !PT ;  /* 0x000061000f0baa10 */ /* 0x000fe400007fe4ff */
[----:B------:R-:W-:Y:S02]  /*0a00*/  @!P2 IADD3 R16, P0, R16, c[0x0][0x178], RZ ;  /* 0x00005e001010aa10 */ /* 0x000fe40007f1e0ff */
[C---:B------:R-:W-:Y:S01]  /*0a10*/  @!P3 SHF.L.U32 R14, R8.reuse, 0x2, RZ ;  /* 0x00000002080eb819 */ /* 0x040fe200000006ff */
[----:B------:R0:W2:Y:S01]  /*0a20*/  @!P2 LDG.E.64 R18, [R10.64] ;  /* 0x000000120a12a981 */ /* 0x0000a2000c1e1b00 */
[----:B------:R-:W-:-:S02]  /*0a30*/  @!P3 SHF.L.U64.HI R3, R8, 0x2, R3 ;  /* 0x000000020803b819 */ /* 0x000fc40000010203 */
[----:B------:R-:W-:Y:S01]  /*0a40*/  CS2R R8, SRZ ;  /* 0x0000000000087805 */ /* 0x000fe2000001ff00 */
[----:B------:R-:W-:Y:S02]  /*0a50*/  @!P2 IADD3.X R17, R15, c[0x0][0x17c], RZ, P0, !PT ;  /* 0x00005f000f11aa10 */ /* 0x000fe400007fe4ff */
[----:B------:R-:W-:Y:S02]  /*0a60*/  ISETP.GE.U32.AND P4, PT, R22, c[0x0][0x1e0], PT ;  /* 0x0000780016007a0c */ /* 0x000fe40003f86070 */
[----:B------:R-:W-:Y:S01]  /*0a70*/  SHF.R.S32.HI R25, RZ, 0x1f, R22 ;  /* 0x0000001fff197819 */ /* 0x000fe20000011416 */
[----:B------:R1:W3:Y:S01]  /*0a80*/  @!P2 LDG.E.64 R8, [R16.64] ;  /* 0x000000121008a981 */ /* 0x0002e2000c1e1b00 */
[----:B------:R-:W-:Y:S02]  /*0a90*/  ISETP.GE.U32.AND P5, PT, R24, c[0x0][0x1e0], PT ;  /* 0x0000780018007a0c */ /* 0x000fe40003fa6070 */
[----:B------:R-:W-:Y:S02]  /*0aa0*/  ISETP.GE.AND.EX P4, PT, R25, c[0x0][0x1e4], PT, P4 ;  /* 0x0000790019007a0c */ /* 0x000fe40003f86340 */
[----:B------:R-:W-:-:S02]  /*0ab0*/  SHF.R.S32.HI R27, RZ, 0x1f, R24 ;  /* 0x0000001fff1b7819 */ /* 0x000fc40000011418 */
[C---:B------:R-:W-:Y:S02]  /*0ac0*/  ISETP.GT.U32.OR P4, PT, R0.reuse, 0x1bf, P4 ;  /* 0x000001bf0000780c */ /* 0x040fe40002784470 */
[----:B------:R-:W-:Y:S02]  /*0ad0*/  ISETP.GE.AND.EX P5, PT, R27, c[0x0][0x1e4], PT, P5 ;  /* 0x000079001b007a0c */ /* 0x000fe40003fa6350 */
[----:B------:R-:W-:Y:S02]  /*0ae0*/  @!P6 IADD3 R21, R13, R21, RZ ;  /* 0x000000150d15e210 */ /* 0x000fe40007ffe0ff */
[----:B------:R-:W-:Y:S02]  /*0af0*/  ISETP.GT.U32.OR P5, PT, R0, 0x1bf, P5 ;  /* 0x000001bf0000780c */ /* 0x000fe40002fa4470 */
[C---:B------:R-:W-:Y:S02]  /*0b00*/  @!P6 SHF.L.U32 R20, R12.reuse, 0x2, RZ ;  /* 0x000000020c14e819 */ /* 0x040fe400000006ff */
[----:B------:R-:W-:-:S02]  /*0b10*/  @!P6 SHF.L.U64.HI R21, R12, 0x2, R21 ;  /* 0x000000020c15e819 */ /* 0x000fc40000010215 */
[C---:B------:R-:W-:Y:S01]  /*0b20*/  @!P3 IADD3 R12, P0, R14.reuse, c[0x0][0x180], RZ ;  /* 0x000060000e0cba10 */ /* 0x040fe20007f1e0ff */
[----:B0-----:R-:W-:Y:S01]  /*0b30*/  @!P4 IMAD R10, R25, c[0x0][0x1d8], RZ ;  /* 0x00007600190aca24 */ /* 0x001fe200078e02ff */
[----:B------:R-:W-:Y:S02]  /*0b40*/  @!P3 IADD3 R14, P2, R14, c[0x0][0x178], RZ ;  /* 0x00005e000e0eba10 */ /* 0x000fe40007f5e0ff */
[C---:B------:R-:W-:Y:S01]  /*0b50*/  @!P3 IADD3.X R13, R3.reuse, c[0x0][0x184], RZ, P0, !PT ;  /* 0x00006100030dba10 */ /* 0x040fe200007fe4ff */
[----:B------:R-:W-:Y:S01]  /*0b60*/  @!P4 IMAD R25, R22, c[0x0][0x1dc], R10 ;  /* 0x000077001619ca24 */ /* 0x000fe200078e020a */
[----:B------:R-:W-:Y:S01]  /*0b70*/  @!P3 IADD3.X R15, R3, c[0x0][0x17c], RZ, P2, !PT ;  /* 0x00005f00030fba10 */ /* 0x000fe200017fe4ff */
[----:B------:R-:W-:Y:S01]  /*0b80*/  @!P5 IMAD R3, R27, c[0x0][0x1d8], RZ ;  /* 0x000076001b03da24 */ /* 0x000fe200078e02ff */
[-C--:B------:R-:W-:Y:S02]  /*0b90*/  @!P5 MOV R10, R4.reuse ;  /* 0x00000004000ad202 */ /* 0x080fe40000000f00 */
[----:B------:R-:W-:Y:S01]  /*0ba0*/  @!P5 MOV R11, R7 ;  /* 0x00000007000bd202 */ /* 0x000fe20000000f00 */
[----:B------:R-:W-:Y:S01]  /*0bb0*/  @!P5 IMAD R3, R24, c[0x0][0x1dc], R3 ;  /* 0x000077001803da24 */ /* 0x000fe200078e0203 */
[----:B-1----:R-:W-:-:S03]  /*0bc0*/  @!P4 MOV R16, R4 ;  /* 0x000000040010c202 */ /* 0x002fc60000000f00 */
[----:B------:R-:W-:Y:S01]  /*0bd0*/  @!P5 IMAD.WIDE.U32 R10, R24, c[0x0][0x1d8], R10 ;  /* 0x00007600180ada25 */ /* 0x000fe200078e000a */
[----:B------:R-:W-:-:S04]  /*0be0*/  @!P4 MOV R17, R7 ;  /* 0x000000070011c202 */ /* 0x000fc80000000f00 */
[----:B------:R-:W-:Y:S01]  /*0bf0*/  @!P5 IADD3 R3, R11, R3, RZ ;  /* 0x000000030b03d210 */ /* 0x000fe20007ffe0ff */
[----:B------:R-:W-:Y:S01]  /*0c00*/  @!P4 IMAD.WIDE.U32 R16, R22, c[0x0][0x1d8], R16 ;  /* 0x000076001610ca25 */ /* 0x000fe200078e0010 */
[C---:B------:R-:W-:Y:S02]  /*0c10*/  @!P5 SHF.L.U32 R28, R10.reuse, 0x2, RZ ;  /* 0x000000020a1cd819 */ /* 0x040fe400000006ff */
[----:B------:R-:W-:Y:S02]  /*0c20*/  @!P5 SHF.L.U64.HI R22, R10, 0x2, R3 ;  /* 0x000000020a16d819 */ /* 0x000fe40000010203 */
[----:B------:R-:W-:-:S06]  /*0c30*/  CS2R R10, SRZ ;  /* 0x00000000000a7805 */ /* 0x000fcc000001ff00 */
[----:B------:R-:W4:Y:S04]  /*0c40*/  @!P3 LDG.E.64 R10, [R14.64] ;  /* 0x000000120e0ab981 */ /* 0x000f28000c1e1b00 */
[----:B---3--:R-:W-:Y:S04]  /*0c50*/  STL [R1+0xc0], R8 ;  /* 0x0000c00801007387 */ /* 0x008fe80000100800 */
[----:B------:R0:W-:Y:S02]  /*0c60*/  STL [R1+0xbc], R9 ;  /* 0x0000bc0901007387 */ /* 0x0001e40000100800 */
[----:B0-----:R-:W-:-:S06]  /*0c70*/  CS2R R8, SRZ ;  /* 0x0000000000087805 */ /* 0x001fcc000001ff00 */
[----:B------:R0:W3:Y:S01]  /*0c80*/  @!P3 LDG.E.64 R8, [R12.64] ;  /* 0x000000120c08b981 */ /* 0x0000e2000c1e1b00 */
[C---:B------:R-:W-:Y:S02]  /*0c90*/  IADD3 R26, R2.reuse, 0x30, RZ ;  /* 0x00000030021a7810 */ /* 0x040fe40007ffe0ff */
[----:B------:R-:W-:Y:S01]  /*0ca0*/  IADD3 R23, R2, 0x38, RZ ;  /* 0x0000003802177810 */ /* 0x000fe20007ffe0ff */
[----:B--2---:R1:W-:Y:S01]  /*0cb0*/  STL.64 [R1+0x10], R18 ;  /* 0x0000101201007387 */ /* 0x0043e20000100a00 */
[----:B------:R-:W-:Y:S02]  /*0cc0*/  ISETP.GE.U32.AND P0, PT, R26, c[0x0][0x1e0], PT ;  /* 0x000078001a007a0c */ /* 0x000fe40003f06070 */
[----:B------:R-:W-:Y:S02]  /*0cd0*/  ISETP.GE.U32.AND P2, PT, R23, c[0x0][0x1e0], PT ;  /* 0x0000780017007a0c */ /* 0x000fe40003f46070 */
[----:B-1----:R-:W-:Y:S02]  /*0ce0*/  SHF.R.S32.HI R19, RZ, 0x1f, R26 ;  /* 0x0000001fff137819 */ /* 0x002fe4000001141a */
[----:B------:R-:W-:-:S02]  /*0cf0*/  SHF.R.S32.HI R18, RZ, 0x1f, R23 ;  /* 0x0000001fff127819 */ /* 0x000fc40000011417 */
[----:B------:R-:W-:Y:S02]  /*0d00*/  ISETP.GE.AND.EX P0, PT, R19, c[0x0][0x1e4], PT, P0 ;  /* 0x0000790013007a0c */ /* 0x000fe40003f06300 */
[----:B------:R-:W-:Y:S02]  /*0d10*/  ISETP.GE.AND.EX P2, PT, R18, c[0x0][0x1e4], PT, P2 ;  /* 0x0000790012007a0c */ /* 0x000fe40003f46320 */
[C---:B------:R-:W-:Y:S02]  /*0d20*/  ISETP.GT.U32.OR P0, PT, R0.reuse, 0x1bf, P0 ;  /* 0x000001bf0000780c */ /* 0x040fe40000704470 */
[----:B------:R-:W-:Y:S02]  /*0d30*/  ISETP.GT.U32.OR P2, PT, R0, 0x1bf, P2 ;  /* 0x000001bf0000780c */ /* 0x000fe40001744470 */
[----:B------:R-:W-:Y:S02]  /*0d40*/  @!P4 IADD3 R25, R17, R25, RZ ;  /* 0x000000191119c210 */ /* 0x000fe40007ffe0ff */
[----:B------:R-:W-:-:S02]  /*0d50*/  @!P4 SHF.L.U32 R24, R16, 0x2, RZ ;  /* 0x000000021018c819 */ /* 0x000fc400000006ff */
[----:B------:R-:W-:-:S05]  /*0d60*/  @!P4 SHF.L.U64.HI R25, R16, 0x2, R25 ;  /* 0x000000021019c819 */ /* 0x000fca0000010219 */
[----:B------:R-:W-:Y:S01]  /*0d70*/  @!P0 IMAD R3, R19, c[0x0][0x1d8], RZ ;  /* 0x0000760013038a24 */ /* 0x000fe200078e02ff */
[-C--:B------:R-:W-:Y:S01]  /*0d80*/  @!P0 MOV R19, R7.reuse ;  /* 0x0000000700138202 */ /* 0x080fe20000000f00 */
[----:B------:R-:W-:Y:S01]  /*0d90*/  @!P2 IMAD R16, R18, c[0x0][0x1d8], RZ ;  /* 0x000076001210aa24 */ /* 0x000fe200078e02ff */
[-C--:B------:R-:W-:Y:S02]  /*0da0*/  @!P0 MOV R18, R4.reuse ;  /* 0x0000000400128202 */ /* 0x080fe40000000f00 */
[----:B0-----:R-:W-:Y:S02]  /*0db0*/  @!P2 MOV R12, R4 ;  /* 0x00000004000ca202 */ /* 0x001fe40000000f00 */
[----:B------:R-:W-:Y:S01]  /*0dc0*/  @!P2 MOV R13, R7 ;  /* 0x00000007000da202 */ /* 0x000fe20000000f00 */
[C---:B------:R-:W-:Y:S02]  /*0dd0*/  @!P0 IMAD R3, R26.reuse, c[0x0][0x1dc], R3 ;  /* 0x000077001a038a24 */ /* 0x040fe400078e0203 */
[----:B------:R-:W-:-:S04]  /*0de0*/  @!P0 IMAD.WIDE.U32 R18, R26, c[0x0][0x1d8], R18 ;  /* 0x000076001a128a25 */ /* 0x000fc800078e0012 */
[C---:B------:R-:W-:Y:S02]  /*0df0*/  @!P2 IMAD R17, R23.reuse, c[0x0][0x1dc], R16 ;  /* 0x000077001711aa24 */ /* 0x040fe400078e0210 */
[----:B------:R-:W-:Y:S01]  /*0e00*/  @!P2 IMAD.WIDE.U32 R12, R23, c[0x0][0x1d8], R12 ;  /* 0x00007600170caa25 */ /* 0x000fe200078e000c */
[----:B------:R-:W-:Y:S02]  /*0e10*/  @!P0 IADD3 R3, R19, R3, RZ ;  /* 0x0000000313038210 */ /* 0x000fe40007ffe0ff */
[----:B------:R-:W-:Y:S02]  /*0e20*/  @!P6 IADD3 R16, P3, R20, c[0x0][0x180], RZ ;  /* 0x000060001410ea10 */ /* 0x000fe40007f7e0ff */
[----:B------:R-:W-:Y:S02]  /*0e30*/  @!P2 IADD3 R13, R13, R17, RZ ;  /* 0x000000110d0da210 */ /* 0x000fe40007ffe0ff */
[C---:B------:R-:W-:Y:S02]  /*0e40*/  @!P0 SHF.L.U32 R31, R18.reuse, 0x2, RZ ;  /* 0x00000002121f8819 */ /* 0x040fe400000006ff */
[----:B------:R-:W-:-:S02]  /*0e50*/  @!P0 SHF.L.U64.HI R32, R18, 0x2, R3 ;  /* 0x0000000212208819 */ /* 0x000fc40000010203 */
[----:B------:R-:W-:Y:S02]  /*0e60*/  @!P6 IADD3.X R17, R21, c[0x0][0x184], RZ, P3, !PT ;  /* 0x000061001511ea10 */ /* 0x000fe40001ffe4ff */
[----:B------:R-:W-:-:S04]  /*0e70*/  @!P6 IADD3 R18, P3, R20, c[0x0][0x178], RZ ;  /* 0x00005e001412ea10 */ /* 0x000fc80007f7e0ff */
[----:B------:R-:W-:Y:S02]  /*0e80*/  @!P6 IADD3.X R19, R21, c[0x0][0x17c], RZ, P3, !PT ;  /* 0x00005f001513ea10 */ /* 0x000fe40001ffe4ff */
[----:B------:R-:W-:Y:S02]  /*0e90*/  @!P5 IADD3 R20, P3, R28, c[0x0][0x180], RZ ;  /* 0x000060001c14da10 */ /* 0x000fe40007f7e0ff */
[----:B------:R-:W-:Y:S02]  /*0ea0*/  @!P2 SHF.L.U32 R3, R12, 0x2, RZ ;  /* 0x000000020c03a819 */ /* 0x000fe400000006ff */
[----:B------:R-:W-:Y:S02]  /*0eb0*/  @!P5 IADD3.X R21, R22, c[0x0][0x184], RZ, P3, !PT ;  /* 0x000061001615da10 */ /* 0x000fe40001ffe4ff */
[----:B------:R-:W-:Y:S02]  /*0ec0*/  @!P2 SHF.L.U64.HI R30, R12, 0x2, R13 ;  /* 0x000000020c1ea819 */ /* 0x000fe4000001020d */
[----:B------:R-:W-:Y:S01]  /*0ed0*/  @!P5 IADD3 R28, P3, R28, c[0x0][0x178], RZ ;  /* 0x00005e001c1cda10 */ /* 0x000fe20007f7e0ff */
[----:B------:R-:W-:Y:S01]  /*0ee0*/  CS2R R12, SRZ ;  /* 0x00000000000c7805 */ /* 0x000fe2000001ff00 */
[----:B----4-:R-:W-:Y:S01]  /*0ef0*/  STL.64 [R1+0xc8], R10 ;  /* 0x0000c80a01007387 */ /* 0x010fe20000100a00 */
[----:B------:R-:W-:Y:S01]  /*0f00*/  CS2R R124, SRZ ;  /* 0x00000000007c7805 */ /* 0x000fe2000001ff00 */
[----:B------:R-:W-:Y:S01]  /*0f10*/  CS2R R14, SRZ ;  /* 0x00000000000e7805 */ /* 0x000fe2000001ff00 */
[----:B------:R-:W-:-:S02]  /*0f20*/  @!P5 IADD3.X R29, R22, c[0x0][0x17c], RZ, P3, !PT ;  /* 0x00005f00161dda10 */ /* 0x000fc40001ffe4ff */
[----:B------:R0:W2:Y:S04]  /*0f30*/  @!P6 LDG.E.64 R12, [R18.64] ;  /* 0x00000012120ce981 */ /* 0x0000a8000c1e1b00 */
[----:B------:R1:W2:Y:S04]  /*0f40*/  @!P5 LDG.E.64 R124, [R20.64] ;  /* 0x00000012147cd981 */ /* 0x0002a8000c1e1b00 */
[----:B------:R-:W2:Y:S04]  /*0f50*/  @!P5 LDG.E.64 R14, [R28.64] ;  /* 0x000000121c0ed981 */ /* 0x000ea8000c1e1b00 */
[----:B---3--:R3:W-:Y:S02]  /*0f60*/  STL.64 [R1+0x8], R8 ;  /* 0x0000080801007387 */ /* 0x0087e40000100a00 */
[----:B---3--:R-:W-:-:S06]  /*0f70*/  CS2R R8, SRZ ;  /* 0x0000000000087805 */ /* 0x008fcc000001ff00 */
[----:B------:R3:W4:Y:S01]  /*0f80*/  @!P6 LDG.E.64 R8, [R16.64] ;  /* 0x000000121008e981 */ /* 0x000722000c1e1b00 */
[C---:B------:R-:W-:Y:S02]  /*0f90*/  @!P4 IADD3 R22, P3, R24.reuse, c[0x0][0x180], RZ ;  /* 0x000060001816ca10 */ /* 0x040fe40007f7e0ff */
[----:B------:R-:W-:Y:S02]  /*0fa0*/  @!P4 IADD3 R24, P5, R24, c[0x0][0x178], RZ ;  /* 0x00005e001818ca10 */ /* 0x000fe40007fbe0ff */
[C---:B------:R-:W-:Y:S01]  /*0fb0*/  @!P4 IADD3.X R23, R25.reuse, c[0x0][0x184], RZ, P3, !PT ;  /* 0x000061001917ca10 */ /* 0x040fe20001ffe4ff */
[----:B------:R-:W-:Y:S01]  /*0fc0*/  CS2R R56, SRZ ;  /* 0x0000000000387805 */ /* 0x000fe2000001ff00 */
[----:B------:R-:W-:Y:S01]  /*0fd0*/  @!P4 IADD3.X R25, R25, c[0x0][0x17c], RZ, P5, !PT ;  /* 0x00005f001919ca10 */ /* 0x000fe20002ffe4ff */
[----:B---3--:R-:W-:Y:S01]  /*0fe0*/  CS2R R16, SRZ ;  /* 0x0000000000107805 */ /* 0x008fe2000001ff00 */
[----:B------:R-:W-:-:S03]  /*0ff0*/  @!P0 IADD3 R26, P6, R31, c[0x0][0x180], RZ ;  /* 0x000060001f1a8a10 */ /* 0x000fc60007fde0ff */
[----:B------:R3:W5:Y:S01]  /*1000*/  @!P4 LDG.E.64 R56, [R22.64] ;  /* 0x000000121638c981 */ /* 0x000762000c1e1b00 */
[----:B------:R-:W-:-:S03]  /*1010*/  IADD3 R34, R2, 0x48, RZ ;  /* 0x0000004802227810 */ /* 0x000fc60007ffe0ff */
[----:B------:R2:W5:Y:S01]  /*1020*/  @!P4 LDG.E.64 R16, [R24.64] ;  /* 0x000000121810c981 */ /* 0x000562000c1e1b00 */
[----:B-1----:R-:W-:Y:S01]  /*1030*/  @!P0 IADD3 R20, P4, R31, c[0x0][0x178], RZ ;  /* 0x00005e001f148a10 */ /* 0x002fe20007f9e0ff */
[----:B------:R-:W-:Y:S01]  /*1040*/  CS2R R58, SRZ ;  /* 0x00000000003a7805 */ /* 0x000fe2000001ff00 */
[C---:B------:R-:W-:Y:S01]  /*1050*/  IADD3 R11, R2.reuse, 0x50, RZ ;  /* 0x00000050020b7810 */ /* 0x040fe20007ffe0ff */
[----:B0-----:R-:W-:Y:S01]  /*1060*/  CS2R R18, SRZ ;  /* 0x0000000000127805 */ /* 0x001fe2000001ff00 */
[----:B------:R-:W-:Y:S02]  /*1070*/  IADD3 R10, R2, 0x58, RZ ;  /* 0x00000058020a7810 */ /* 0x000fe40007ffe0ff */
[C---:B------:R-:W-:Y:S02]  /*1080*/  @!P0 IADD3.X R27, R32.reuse, c[0x0][0x184], RZ, P6, !PT ;  /* 0x00006100201b8a10 */ /* 0x040fe400037fe4ff */
[----:B------:R-:W-:Y:S02]  /*1090*/  @!P0 IADD3.X R21, R32, c[0x0][0x17c], RZ, P4, !PT ;  /* 0x00005f0020158a10 */ /* 0x000fe400027fe4ff */
[----:B------:R-:W-:Y:S01]  /*10a0*/  ISETP.GE.U32.AND P5, PT, R34, c[0x0][0x1e0], PT ;  /* 0x0000780022007a0c */ /* 0x000fe20003fa6070 */
[----:B------:R0:W5:Y:S01]  /*10b0*/  @!P0 LDG.E.64 R58, [R26.64] ;  /* 0x000000121a3a8981 */ /* 0x000162000c1e1b00 */
[----:B------:R-:W-:-:S02]  /*10c0*/  ISETP.GE.U32.AND P6, PT, R11, c[0x0][0x1e0], PT ;  /* 0x000078000b007a0c */ /* 0x000fc40003fc6070 */
[----:B------:R-:W-:Y:S01]  /*10d0*/  ISETP.GE.U32.AND P4, PT, R10, c[0x0][0x1e0], PT ;  /* 0x000078000a007a0c */ /* 0x000fe20003f86070 */
[----:B------:R1:W5:Y:S01]  /*10e0*/  @!P0 LDG.E.64 R18, [R20.64] ;  /* 0x0000001214128981 */ /* 0x000362000c1e1b00 */
[----:B------:R-:W-:Y:S02]  /*10f0*/  SHF.R.S32.HI R36, RZ, 0x1f, R34 ;  /* 0x0000001fff247819 */ /* 0x000fe40000011422 */
[----:B------:R-:W-:Y:S02]  /*1100*/  SHF.R.S32.HI R35, RZ, 0x1f, R11 ;  /* 0x0000001fff237819 */ /* 0x000fe4000001140b */
[----:B------:R-:W-:Y:S02]  /*1110*/  SHF.R.S32.HI R33, RZ, 0x1f, R10 ;  /* 0x0000001fff217819 */ /* 0x000fe4000001140a */
[----:B------:R-:W-:Y:S02]  /*1120*/  ISETP.GE.AND.EX P5, PT, R36, c[0x0][0x1e4], PT, P5 ;  /* 0x0000790024007a0c */ /* 0x000fe40003fa6350 */
[----:B------:R-:W-:Y:S01]  /*1130*/  ISETP.GE.AND.EX P6, PT, R35, c[0x0][0x1e4], PT, P6 ;  /* 0x0000790023007a0c */ /* 0x000fe20003fc6360 */
[----:B--2---:R2:W-:Y:S04]  /*1140*/  STL.64 [R1+0xd0], R12 ;  /* 0x0000d00c01007387 */ /* 0x0045e80000100a00 */
[----:B------:R-:W-:Y:S04]  /*1150*/  STL [R1+0xd8], R125 ;  /* 0x0000d87d01007387 */ /* 0x000fe80000100800 */
[----:B------:R0:W-:Y:S01]  /*1160*/  STL.64 [R1+0xe0], R14 ;  /* 0x0000e00e01007387 */ /* 0x0001e20000100a00 */
[----:B------:R-:W-:-:S02]  /*1170*/  ISETP.GE.AND.EX P0, PT, R33, c[0x0][0x1e4], PT, P4 ;  /* 0x0000790021007a0c */ /* 0x000fc40003f06340 */
[C---:B---3--:R-:W-:Y:S02]  /*1180*/  @!P2 IADD3 R22, P4, R3.reuse, c[0x0][0x180], RZ ;  /* 0x000060000316aa10 */ /* 0x048fe40007f9e0ff */
[C---:B------:R-:W-:Y:S02]  /*1190*/  ISETP.GT.U32.OR P5, PT, R0.reuse, 0x1bf, P5 ;  /* 0x000001bf0000780c */ /* 0x040fe40002fa4470 */
[----:B------:R-:W-:Y:S02]  /*11a0*/  ISETP.GT.U32.OR P6, PT, R0, 0x1bf, P6 ;  /* 0x000001bf0000780c */ /* 0x000fe400037c4470 */
[----:B------:R-:W-:Y:S02]  /*11b0*/  @!P2 IADD3.X R23, R30, c[0x0][0x184], RZ, P4, !PT ;  /* 0x000061001e17aa10 */ /* 0x000fe400027fe4ff */
[----:B------:R-:W-:Y:S02]  /*11c0*/  @!P2 IADD3 R24, P4, R3, c[0x0][0x178], RZ ;  /* 0x00005e000318aa10 */ /* 0x000fe40007f9e0ff */
[----:B------:R-:W-:-:S05]  /*11d0*/  ISETP.GT.U32.OR P0, PT, R0, 0x1bf, P0 ;  /* 0x000001bf0000780c */ /* 0x000fca0000704470 */
[-C--:B0-----:R-:W-:Y:S02]  /*11e0*/  @!P5 MOV R26, R4.reuse ;  /* 0x00000004001ad202 */ /* 0x081fe40000000f00 */
[----:B------:R-:W-:Y:S02]  /*11f0*/  @!P5 MOV R27, R7 ;  /* 0x00000007001bd202 */ /* 0x000fe40000000f00 */
[----:B------:R-:W-:-:S04]  /*1200*/  @!P6 MOV R28, R4 ;  /* 0x00000004001ce202 */ /* 0x000fc80000000f00 */
[----:B------:R-:W-:Y:S01]  /*1210*/  @!P0 IMAD R32, R33, c[0x0][0x1d8], RZ ;  /* 0x0000760021208a24 */ /* 0x000fe200078e02ff */
[----:B------:R-:W-:Y:S01]  /*1220*/  @!P6 MOV R29, R7 ;  /* 0x00000007001de202 */ /* 0x000fe20000000f00 */
[----:B------:R-:W-:-:S04]  /*1230*/  @!P5 IMAD.WIDE.U32 R26, R34, c[0x0][0x1d8], R26 ;  /* 0x00007600221ada25 */ /* 0x000fc800078e001a */
[----:B------:R-:W-:Y:S02]  /*1240*/  @!P0 IMAD R37, R10, c[0x0][0x1dc], R32 ;  /* 0x000077000a258a24 */ /* 0x000fe400078e0220 */
[----:B------:R-:W-:Y:S01]  /*1250*/  @!P6 IMAD.WIDE.U32 R28, R11, c[0x0][0x1d8], R28 ;  /* 0x000076000b1cea25 */ /* 0x000fe200078e001c */
[----:B------:R-:W-:-:S06]  /*1260*/  CS2R R60, SRZ ;  /* 0x00000000003c7805 */ /* 0x000fcc000001ff00 */
[----:B------:R0:W5:Y:S01]  /*1270*/  @!P2 LDG.E.64 R60, [R22.64] ;  /* 0x00000012163ca981 */ /* 0x000162000c1e1b00 */
[----:B------:R-:W-:Y:S01]  /*1280*/  CS2R R62, SRZ ;  /* 0x00000000003e7805 */ /* 0x000fe2000001ff00 */
[----:B0-----:R-:W-:Y:S01]  /*1290*/  CS2R R22, SRZ ;  /* 0x0000000000167805 */ /* 0x001fe2000001ff00 */
[C---:B--2---:R-:W-:Y:S02]  /*12a0*/  IADD3 R13, R2.reuse, 0x68, RZ ;  /* 0x00000068020d7810 */ /* 0x044fe40007ffe0ff */
[C---:B------:R-:W-:Y:S01]  /*12b0*/  IADD3 R12, R2.reuse, 0x70, RZ ;  /* 0x00000070020c7810 */ /* 0x040fe20007ffe0ff */
[----:B------:R-:W-:Y:S01]  /*12c0*/  CS2R R84, SRZ ;  /* 0x0000000000547805 */ /* 0x000fe2000001ff00 */
[----:B------:R-:W-:Y:S01]  /*12d0*/  CS2R R86, SRZ ;  /* 0x0000000000567805 */ /* 0x000fe2000001ff00 */
[----:B------:R-:W-:Y:S02]  /*12e0*/  SHF.R.S32.HI R15, RZ, 0x1f, R13 ;  /* 0x0000001fff0f7819 */ /* 0x000fe4000001140d */
[----:B------:R-:W-:Y:S01]  /*12f0*/  SHF.R.S32.HI R14, RZ, 0x1f, R12 ;  /* 0x0000001fff0e7819 */ /* 0x000fe2000001140c */
[----:B------:R-:W-:Y:S01]  /*1300*/  CS2R R88, SRZ ;  /* 0x0000000000587805 */ /* 0x000fe2000001ff00 */
[----:B------:R-:W-:Y:S01]  /*1310*/  CS2R R90, SRZ ;  /* 0x00000000005a7805 */ /* 0x000fe2000001ff00 */
[----:B----4-:R0:W-:Y:S02]  /*1320*/  STL.64 [R1], R8 ;  /* 0x0000000801007387 */ /* 0x0101e40000100a00 */
[----:B0-----:R-:W-:-:S04]  /*1330*/  IADD3 R9, R2, 0x40, RZ ;  /* 0x0000004002097810 */ /* 0x001fc80007ffe0ff */
[----:B------:R-:W-:Y:S02]  /*1340*/  ISETP.GE.U32.AND P3, PT, R9, c[0x0][0x1e0], PT ;  /* 0x0000780009007a0c */ /* 0x000fe40003f66070 */
[----:B------:R-:W-:-:S04]  /*1350*/  SHF.R.S32.HI R8, RZ, 0x1f, R9 ;  /* 0x0000001fff087819 */ /* 0x000fc80000011409 */
[----:B------:R-:W-:-:S04]  /*1360*/  ISETP.GE.AND.EX P3, PT, R8, c[0x0][0x1e4], PT, P3 ;  /* 0x0000790008007a0c */ /* 0x000fc80003f66330 */
[----:B------:R-:W-:-:S13]  /*1370*/  ISETP.GT.U32.OR P3, PT, R0, 0x1bf, P3 ;  /* 0x000001bf0000780c */ /* 0x000fda0001f64470 */
[----:B-1----:R-:W-:Y:S01]  /*1380*/  @!P3 MOV R20, R4 ;  /* 0x000000040014b202 */ /* 0x002fe20000000f00 */
[----:B------:R-:W-:Y:S01]  /*1390*/  @!P3 IMAD R25, R8, c[0x0][0x1d8], RZ ;  /* 0x000076000819ba24 */ /* 0x000fe200078e02ff */
[----:B------:R-:W-:-:S03]  /*13a0*/  @!P3 MOV R21, R7 ;  /* 0x000000070015b202 */ /* 0x000fc60000000f00 */
[C---:B------:R-:W-:Y:S02]  /*13b0*/  @!P3 IMAD R3, R9.reuse, c[0x0][0x1dc], R25 ;  /* 0x000077000903ba24 */ /* 0x040fe400078e0219 */
[----:B------:R-:W-:Y:S01]  /*13c0*/  @!P3 IMAD.WIDE.U32 R20, R9, c[0x0][0x1d8], R20 ;  /* 0x000076000914ba25 */ /* 0x000fe200078e0014 */
[----:B------:R-:W-:-:S04]  /*13d0*/  @!P2 IADD3.X R25, R30, c[0x0][0x17c], RZ, P4, !PT ;  /* 0x00005f001e19aa10 */ /* 0x000fc800027fe4ff */
[----:B------:R-:W-:Y:S01]  /*13e0*/  @!P3 IADD3 R3, R21, R3, RZ ;  /* 0x000000031503b210 */ /* 0x000fe20007ffe0ff */
[----:B------:R-:W-:Y:S01]  /*13f0*/  @!P6 IMAD R21, R35, c[0x0][0x1d8], RZ ;  /* 0x000076002315ea24 */ /* 0x000fe200078e02ff */
[C---:B------:R-:W-:Y:S02]  /*1400*/  @!P3 SHF.L.U32 R30, R20.reuse, 0x2, RZ ;  /* 0x00000002141eb819 */ /* 0x040fe400000006ff */
[----:B------:R-:W-:Y:S01]  /*1410*/  @!P3 SHF.L.U64.HI R3, R20, 0x2, R3 ;  /* 0x000000021403b819 */ /* 0x000fe20000010203 */
[----:B------:R-:W-:Y:S01]  /*1420*/  @!P5 IMAD R20, R36, c[0x0][0x1d8], RZ ;  /* 0x000076002414da24 */ /* 0x000fe200078e02ff */
[----:B------:R-:W-:Y:S01]  /*1430*/  IADD3 R8, R2, 0x60, RZ ;  /* 0x0000006002087810 */ /* 0x000fe20007ffe0ff */
[----:B------:R-:W-:Y:S01]  /*1440*/  @!P6 IMAD R31, R11, c[0x0][0x1dc], R21 ;  /* 0x000077000b1fea24 */ /* 0x000fe200078e0215 */
[----:B------:R-:W-:Y:S01]  /*1450*/  @!P0 MOV R21, R7 ;  /* 0x0000000700158202 */ /* 0x000fe20000000f00 */
[----:B------:R-:W-:Y:S01]  /*1460*/  @!P5 IMAD R33, R34, c[0x0][0x1dc], R20 ;  /* 0x000077002221da24 */ /* 0x000fe200078e0214 */
[----:B------:R-:W-:-:S02]  /*1470*/  ISETP.GE.U32.AND P4, PT, R8, c[0x0][0x1e0], PT ;  /* 0x0000780008007a0c */ /* 0x000fc40003f86070 */
[----:B------:R-:W-:Y:S02]  /*1480*/  SHF.R.S32.HI R9, RZ, 0x1f, R8 ;  /* 0x0000001fff097819 */ /* 0x000fe40000011408 */
[----:B------:R-:W-:Y:S02]  /*1490*/  @!P0 MOV R20, R4 ;  /* 0x0000000400148202 */ /* 0x000fe40000000f00 */
[----:B------:R-:W-:-:S03]  /*14a0*/  ISETP.GE.AND.EX P4, PT, R9, c[0x0][0x1e4], PT, P4 ;  /* 0x0000790009007a0c */ /* 0x000fc60003f86340 */
[----:B------:R-:W-:Y:S01]  /*14b0*/  @!P0 IMAD.WIDE.U32 R20, R10, c[0x0][0x1d8], R20 ;  /* 0x000076000a148a25 */ /* 0x000fe200078e0014 */
[----:B------:R-:W-:Y:S02]  /*14c0*/  ISETP.GT.U32.OR P4, PT, R0, 0x1bf, P4 ;  /* 0x000001bf0000780c */ /* 0x000fe40002784470 */
[----:B------:R-:W-:Y:S02]  /*14d0*/  @!P5 IADD3 R33, R27, R33, RZ ;  /* 0x000000211b21d210 */ /* 0x000fe40007ffe0ff */
[----:B------:R-:W-:Y:S02]  /*14e0*/  @!P0 IADD3 R21, R21, R37, RZ ;  /* 0x0000002515158210 */ /* 0x000fe40007ffe0ff */
[----:B------:R-:W-:Y:S02]  /*14f0*/  @!P6 IADD3 R27, R29, R31, RZ ;  /* 0x0000001f1d1be210 */ /* 0x000fe40007ffe0ff */
[----:B------:R-:W-:Y:S02]  /*1500*/  @!P5 SHF.L.U64.HI R29, R26, 0x2, R33 ;  /* 0x000000021a1dd819 */ /* 0x000fe40000010221 */
[----:B------:R-:W-:-:S02]  /*1510*/  @!P0 SHF.L.U32 R33, R20, 0x2, RZ ;  /* 0x0000000214218819 */ /* 0x000fc400000006ff */
[----:B------:R-:W-:Y:S02]  /*1520*/  @!P0 SHF.L.U64.HI R32, R20, 0x2, R21 ;  /* 0x0000000214208819 */ /* 0x000fe40000010215 */
[----:B------:R-:W-:Y:S01]  /*1530*/  CS2R R20, SRZ ;  /* 0x0000000000147805 */ /* 0x000fe2000001ff00 */
[----:B------:R-:W-:Y:S01]  /*1540*/  @!P5 SHF.L.U32 R31, R26, 0x2, RZ ;  /* 0x000000021a1fd819 */ /* 0x000fe200000006ff */
[----:B------:R-:W-:Y:S01]  /*1550*/  @!P4 IMAD R26, R9, c[0x0][0x1d8], RZ ;  /* 0x00007600091aca24 */ /* 0x000fe200078e02ff */
[----:B------:R-:W-:Y:S02]  /*1560*/  @!P4 MOV R36, R4 ;  /* 0x000000040024c202 */ /* 0x000fe40000000f00 */
[----:B------:R-:W-:Y:S01]  /*1570*/  @!P4 MOV R37, R7 ;  /* 0x000000070025c202 */ /* 0x000fe20000000f00 */
[----:B------:R0:W5:Y:S01]  /*1580*/  @!P2 LDG.E.64 R20, [R24.64] ;  /* 0x000000121814a981 */ /* 0x000162000c1e1b00 */
[----:B------:R-:W-:Y:S01]  /*1590*/  @!P6 SHF.L.U64.HI R34, R28, 0x2, R27 ;  /* 0x000000021c22e819 */ /* 0x000fe2000001021b */
[----:B------:R-:W-:-:S02]  /*15a0*/  @!P4 IMAD R27, R8, c[0x0][0x1dc], R26 ;  /* 0x00007700081bca24 */ /* 0x000fc400078e021a */
[----:B------:R-:W-:Y:S01]  /*15b0*/  @!P4 IMAD.WIDE.U32 R36, R8, c[0x0][0x1d8], R36 ;  /* 0x000076000824ca25 */ /* 0x000fe200078e0024 */
[----:B0-----:R-:W-:-:S04]  /*15c0*/  @!P3 IADD3 R24, P2, R30, c[0x0][0x180], RZ ;  /* 0x000060001e18ba10 */ /* 0x001fc80007f5e0ff */
[----:B------:R-:W-:Y:S02]  /*15d0*/  @!P3 IADD3.X R25, R3, c[0x0][0x184], RZ, P2, !PT ;  /* 0x000061000319ba10 */ /* 0x000fe400017fe4ff */
[----:B------:R-:W-:Y:S02]  /*15e0*/  @!P3 IADD3 R26, P2, R30, c[0x0][0x178], RZ ;  /* 0x00005e001e1aba10 */ /* 0x000fe40007f5e0ff */
[----:B------:R-:W-:Y:S01]  /*15f0*/  @!P4 IADD3 R37, R37, R27, RZ ;  /* 0x0000001b2525c210 */ /* 0x000fe20007ffe0ff */
[----:B------:R0:W5:Y:S01]  /*1600*/  @!P3 LDG.E.64 R62, [R24.64] ;  /* 0x00000012183eb981 */ /* 0x000162000c1e1b00 */
[----:B------:R-:W-:Y:S02]  /*1610*/  @!P3 IADD3.X R27, R3, c[0x0][0x17c], RZ, P2, !PT ;  /* 0x00005f00031bba10 */ /* 0x000fe400017fe4ff */
[----:B------:R-:W-:-:S03]  /*1620*/  @!P6 SHF.L.U32 R35, R28, 0x2, RZ ;  /* 0x000000021c23e819 */ /* 0x000fc600000006ff */
[----:B------:R1:W5:Y:S01]  /*1630*/  @!P3 LDG.E.64 R22, [R26.64] ;  /* 0x000000121a16b981 */ /* 0x000362000c1e1b00 */
[C---:B------:R-:W-:Y:S02]  /*1640*/  @!P5 IADD3 R28, P2, R31.reuse, c[0x0][0x178], RZ ;  /* 0x00005e001f1cda10 */ /* 0x040fe40007f5e0ff */
[----:B-1----:R-:W-:-:S04]  /*1650*/  @!P5 IADD3 R26, P3, R31, c[0x0][0x180], RZ ;  /* 0x000060001f1ada10 */ /* 0x002fc80007f7e0ff */
[----:B------:R-:W-:Y:S02]  /*1660*/  @!P5 IADD3.X R27, R29, c[0x0][0x184], RZ, P3, !PT ;  /* 0x000061001d1bda10 */ /* 0x000fe40001ffe4ff */
[----:B------:R-:W-:Y:S01]  /*1670*/  @!P6 IADD3 R30, P3, R35, c[0x0][0x180], RZ ;  /* 0x00006000231eea10 */ /* 0x000fe20007f7e0ff */
[----:B0-----:R-:W-:Y:S01]  /*1680*/  CS2R R24, SRZ ;  /* 0x0000000000187805 */ /* 0x001fe2000001ff00 */
[----:B------:R-:W-:Y:S01]  /*1690*/  @!P5 IADD3.X R29, R29, c[0x0][0x17c], RZ, P2, !PT ;  /* 0x00005f001d1dda10 */ /* 0x000fe200017fe4ff */
[----:B------:R0:W5:Y:S01]  /*16a0*/  @!P5 LDG.E.64 R84, [R26.64] ;  /* 0x000000121a54d981 */ /* 0x000162000c1e1b00 */
[----:B------:R-:W-:Y:S02]  /*16b0*/  @!P6 IADD3.X R31, R34, c[0x0][0x184], RZ, P3, !PT ;  /* 0x00006100221fea10 */ /* 0x000fe40001ffe4ff */
[----:B------:R-:W-:Y:S01]  /*16c0*/  ISETP.GE.U32.AND P3, PT, R13, c[0x0][0x1e0], PT ;  /* 0x000078000d007a0c */ /* 0x000fe20003f66070 */
[----:B------:R1:W5:Y:S01]  /*16d0*/  @!P5 LDG.E.64 R24, [R28.64] ;  /* 0x000000121c18d981 */ /* 0x000362000c1e1b00 */
[----:B------:R-:W-:-:S02]  /*16e0*/  ISETP.GE.U32.AND P2, PT, R12, c[0x0][0x1e0], PT ;  /* 0x000078000c007a0c */ /* 0x000fc40003f46070 */
[----:B------:R-:W-:Y:S01]  /*16f0*/  ISETP.GE.AND.EX P3, PT, R15, c[0x0][0x1e4], PT, P3 ;  /* 0x000079000f007a0c */ /* 0x000fe20003f66330 */
[----:B------:R2:W5:Y:S01]  /*1700*/  @!P6 LDG.E.64 R86, [R30.64] ;  /* 0x000000121e56e981 */ /* 0x000562000c1e1b00 */
[----:B------:R-:W-:Y:S01]  /*1710*/  ISETP.GE.AND.EX P2, PT, R14, c[0x0][0x1e4], PT, P2 ;  /* 0x000079000e007a0c */ /* 0x000fe20003f46320 */
[----:B0-----:R-:W-:Y:S01]  /*1720*/  CS2R R26, SRZ ;  /* 0x00000000001a7805 */ /* 0x001fe2000001ff00 */
[C---:B------:R-:W-:Y:S02]  /*1730*/  ISETP.GT.U32.OR P3, PT, R0.reuse, 0x1bf, P3 ;  /* 0x000001bf0000780c */ /* 0x040fe40001f64470 */
[----:B------:R-:W-:Y:S02]  /*1740*/  ISETP.GT.U32.OR P2, PT, R0, 0x1bf, P2 ;  /* 0x000001bf0000780c */ /* 0x000fe40001744470 */
[----:B--2---:R-:W-:-:S04]  /*1750*/  @!P6 IADD3 R30, P5, R35, c[0x0][0x178], RZ ;  /* 0x00005e00231eea10 */ /* 0x004fc80007fbe0ff */
[----:B------:R-:W-:Y:S02]  /*1760*/  @!P6 IADD3.X R31, R34, c[0x0][0x17c], RZ, P5, !PT ;  /* 0x00005f00221fea10 */ /* 0x000fe40002ffe4ff */
[----:B-1----:R-:W-:Y:S02]  /*1770*/  @!P0 IADD3 R28, P5, R33, c[0x0][0x180], RZ ;  /* 0x00006000211c8a10 */ /* 0x002fe40007fbe0ff */
[----:B------:R-:W-:Y:S01]  /*1780*/  IADD3 R9, R2, 0x78, RZ ;  /* 0x0000007802097810 */ /* 0x000fe20007ffe0ff */
[----:B------:R0:W5:Y:S01]  /*1790*/  @!P6 LDG.E.64 R26, [R30.64] ;  /* 0x000000121e1ae981 */ /* 0x000162000c1e1b00 */
[----:B------:R-:W-:Y:S02]  /*17a0*/  @!P0 IADD3.X R29, R32, c[0x0][0x184], RZ, P5, !PT ;  /* 0x00006100201d8a10 */ /* 0x000fe40002ffe4ff */
[----:B------:R-:W-:Y:S02]  /*17b0*/  ISETP.GE.U32.AND P5, PT, R9, c[0x0][0x1e0], PT ;  /* 0x0000780009007a0c */ /* 0x000fe40003fa6070 */
[----:B------:R-:W-:Y:S01]  /*17c0*/  SHF.R.S32.HI R11, RZ, 0x1f, R9 ;  /* 0x0000001fff0b7819 */ /* 0x000fe20000011409 */
[----:B------:R1:W5:Y:S01]  /*17d0*/  @!P0 LDG.E.64 R88, [R28.64] ;  /* 0x000000121c588981 */ /* 0x000362000c1e1b00 */
[----:B0-----:R-:W-:Y:S01]  /*17e0*/  @!P0 IADD3 R30, P6, R33, c[0x0][0x178], RZ ;  /* 0x00005e00211e8a10 */ /* 0x001fe20007fde0ff */
[----:B------:R-:W-:Y:S01]  /*17f0*/  @!P2 IMAD R33, R14, c[0x0][0x1d8], RZ ;  /* 0x000076000e21aa24 */ /* 0x000fe200078e02ff */
[----:B------:R-:W-:-:S02]  /*1800*/  IADD3 R8, R2, 0x80, RZ ;  /* 0x0000008002087810 */ /* 0x000fc40007ffe0ff */
[----:B------:R-:W-:Y:S01]  /*1810*/  @!P0 IADD3.X R31, R32, c[0x0][0x17c], RZ, P6, !PT ;  /* 0x00005f00201f8a10 */ /* 0x000fe200037fe4ff */
[----:B------:R-:W-:Y:S01]  /*1820*/  @!P3 IMAD R32, R15, c[0x0][0x1d8], RZ ;  /* 0x000076000f20ba24 */ /* 0x000fe200078e02ff */
[----:B------:R-:W-:Y:S01]  /*1830*/  ISETP.GE.AND.EX P5, PT, R11, c[0x0][0x1e4], PT, P5 ;  /* 0x000079000b007a0c */ /* 0x000fe20003fa6350 */
[----:B------:R-:W-:Y:S01]  /*1840*/  @!P2 IMAD R41, R12, c[0x0][0x1dc], R33 ;  /* 0x000077000c29aa24 */ /* 0x000fe200078e0221 */
[----:B------:R-:W-:Y:S01]  /*1850*/  ISETP.GE.U32.AND P6, PT, R8, c[0x0][0x1e0], PT ;  /* 0x0000780008007a0c */ /* 0x000fe20003fc6070 */
[----:B------:R-:W-:Y:S01]  /*1860*/  @!P3 IMAD R39, R13, c[0x0][0x1dc], R32 ;  /* 0x000077000d27ba24 */ /* 0x000fe200078e0220 */
[----:B------:R-:W-:Y:S02]  /*1870*/  SHF.R.S32.HI R10, RZ, 0x1f, R8 ;  /* 0x0000001fff0a7819 */ /* 0x000fe40000011408 */
[----:B------:R-:W-:Y:S02]  /*1880*/  @!P2 MOV R34, R4 ;  /* 0x000000040022a202 */ /* 0x000fe40000000f00 */
[----:B------:R-:W-:-:S02]  /*1890*/  @!P2 MOV R35, R7 ;  /* 0x000000070023a202 */ /* 0x000fc40000000f00 */
[----:B------:R-:W-:Y:S02]  /*18a0*/  @!P3 MOV R32, R4 ;  /* 0x000000040020b202 */ /* 0x000fe40000000f00 */
[----:B------:R-:W-:Y:S02]  /*18b0*/  @!P3 MOV R33, R7 ;  /* 0x000000070021b202 */ /* 0x000fe40000000f00 */
[----:B------:R-:W-:Y:S02]  /*18c0*/  ISETP.GT.U32.OR P5, PT, R0, 0x1bf, P5 ;  /* 0x000001bf0000780c */ /* 0x000fe40002fa4470 */
[----:B------:R-:W-:Y:S01]  /*18d0*/  ISETP.GE.AND.EX P6, PT, R10, c[0x0][0x1e4], PT, P6 ;  /* 0x000079000a007a0c */ /* 0x000fe20003fc6360 */
[----:B------:R-:W-:-:S03]  /*18e0*/  @!P2 IMAD.WIDE.U32 R34, R12, c[0x0][0x1d8], R34 ;  /* 0x000076000c22aa25 */ /* 0x000fc600078e0022 */
[----:B------:R-:W-:Y:S01]  /*18f0*/  ISETP.GT.U32.OR P6, PT, R0, 0x1bf, P6 ;  /* 0x000001bf0000780c */ /* 0x000fe200037c4470 */
[----:B------:R-:W-:Y:S01]  /*1900*/  @!P3 IMAD.WIDE.U32 R32, R13, c[0x0][0x1d8], R32 ;  /* 0x000076000d20ba25 */ /* 0x000fe200078e0020 */
[----:B------:R-:W-:Y:S01]  /*1910*/  @!P2 IADD3 R41, R35, R41, RZ ;  /* 0x000000292329a210 */ /* 0x000fe20007ffe0ff */
[----:B-1----:R-:W-:-:S03]  /*1920*/  CS2R R28, SRZ ;  /* 0x00000000001c7805 */ /* 0x002fc6000001ff00 */
[----:B------:R-:W-:Y:S02]  /*1930*/  @!P3 IADD3 R39, R33, R39, RZ ;  /* 0x000000272127b210 */ /* 0x000fe40007ffe0ff */
[C---:B------:R-:W-:Y:S01]  /*1940*/  @!P2 SHF.L.U32 R40, R34.reuse, 0x2, RZ ;  /* 0x000000022228a819 */ /* 0x040fe200000006ff */
[----:B------:R0:W5:Y:S01]  /*1950*/  @!P0 LDG.E.64 R28, [R30.64] ;  /* 0x000000121e1c8981 */ /* 0x000162000c1e1b00 */
[----:B------:R-:W-:Y:S02]  /*1960*/  @!P2 SHF.L.U64.HI R41, R34, 0x2, R41 ;  /* 0x000000022229a819 */ /* 0x000fe40000010229 */
[C---:B------:R-:W-:Y:S02]  /*1970*/  @!P3 SHF.L.U32 R38, R32.reuse, 0x2, RZ ;  /* 0x000000022026b819 */ /* 0x040fe400000006ff */
[----:B------:R-:W-:Y:S01]  /*1980*/  @!P3 SHF.L.U64.HI R39, R32, 0x2, R39 ;  /* 0x000000022027b819 */ /* 0x000fe20000010227 */
[----:B------:R-:W-:Y:S01]  /*1990*/  @!P5 IMAD R32, R11, c[0x0][0x1d8], RZ ;  /* 0x000076000b20da24 */ /* 0x000fe200078e02ff */
[----:B------:R-:W-:-:S02]  /*19a0*/  @!P5 MOV R34, R4 ;  /* 0x000000040022d202 */ /* 0x000fc40000000f00 */
[-C--:B------:R-:W-:Y:S01]  /*19b0*/  @!P5 MOV R35, R7.reuse ;  /* 0x000000070023d202 */ /* 0x080fe20000000f00 */
[C---:B------:R-:W-:Y:S01]  /*19c0*/  @!P5 IMAD R33, R9.reuse, c[0x0][0x1dc], R32 ;  /* 0x000077000921da24 */ /* 0x040fe200078e0220 */
[C---:B------:R-:W-:Y:S02]  /*19d0*/  @!P4 SHF.L.U32 R3, R36.reuse, 0x2, RZ ;  /* 0x000000022403c819 */ /* 0x040fe400000006ff */
[----:B------:R-:W-:Y:S01]  /*19e0*/  @!P4 SHF.L.U64.HI R36, R36, 0x2, R37 ;  /* 0x000000022424c819 */ /* 0x000fe20000010225 */
[----:B------:R-:W-:Y:S01]  /*19f0*/  @!P5 IMAD.WIDE.U32 R34, R9, c[0x0][0x1d8], R34 ;  /* 0x000076000922da25 */ /* 0x000fe200078e0022 */
[----:B0-----:R-:W-:Y:S02]  /*1a00*/  @!P6 MOV R30, R4 ;  /* 0x00000004001ee202 */ /* 0x001fe40000000f00 */
[----:B------:R-:W-:Y:S01]  /*1a10*/  @!P6 MOV R31, R7 ;  /* 0x00000007001fe202 */ /* 0x000fe20000000f00 */
[----:B------:R-:W-:Y:S01]  /*1a20*/  @!P6 IMAD R37, R10, c[0x0][0x1d8], RZ ;  /* 0x000076000a25ea24 */ /* 0x000fe200078e02ff */
[----:B------:R-:W-:-:S02]  /*1a30*/  @!P5 IADD3 R33, R35, R33, RZ ;  /* 0x000000212321d210 */ /* 0x000fc40007ffe0ff */
[----:B------:R-:W-:Y:S01]  /*1a40*/  @!P4 IADD3 R32, P0, R3, c[0x0][0x180], RZ ;  /* 0x000060000320ca10 */ /* 0x000fe20007f1e0ff */
[C---:B------:R-:W-:Y:S02]  /*1a50*/  @!P6 IMAD R37, R8.reuse, c[0x0][0x1dc], R37 ;  /* 0x000077000825ea24 */ /* 0x040fe400078e0225 */
[----:B------:R-:W-:Y:S01]  /*1a60*/  @!P6 IMAD.WIDE.U32 R30, R8, c[0x0][0x1d8], R30 ;  /* 0x00007600081eea25 */ /* 0x000fe200078e001e */
[C---:B------:R-:W-:Y:S02]  /*1a70*/  @!P5 SHF.L.U64.HI R44, R34.reuse, 0x2, R33 ;  /* 0x00000002222cd819 */ /* 0x040fe40000010221 */
[----:B------:R-:W-:Y:S02]  /*1a80*/  @!P5 SHF.L.U32 R43, R34, 0x2, RZ ;  /* 0x00000002222bd819 */ /* 0x000fe400000006ff */
[----:B------:R-:W-:Y:S02]  /*1a90*/  @!P6 IADD3 R35, R31, R37, RZ ;  /* 0x000000251f23e210 */ /* 0x000fe40007ffe0ff */
[----:B------:R-:W-:-:S02]  /*1aa0*/  @!P4 IADD3.X R33, R36, c[0x0][0x184], RZ, P0, !PT ;  /* 0x000061002421ca10 */ /* 0x000fc400007fe4ff */
[----:B------:R-:W-:Y:S02]  /*1ab0*/  @!P4 IADD3 R34, P0, R3, c[0x0][0x178], RZ ;  /* 0x00005e000322ca10 */ /* 0x000fe40007f1e0ff */
[----:B------:R-:W-:Y:S01]  /*1ac0*/  @!P6 SHF.L.U64.HI R3, R30, 0x2, R35 ;  /* 0x000000021e03e819 */ /* 0x000fe20000010223 */
[----:B------:R0:W5:Y:S01]  /*1ad0*/  @!P4 LDG.E.64 R90, [R32.64] ;  /* 0x00000012205ac981 */ /* 0x000162000c1e1b00 */
[----:B------:R-:W-:Y:S02]  /*1ae0*/  @!P4 IADD3.X R35, R36, c[0x0][0x17c], RZ, P0, !PT ;  /* 0x00005f002423ca10 */ /* 0x000fe400007fe4ff */
[----:B------:R-:W-:-:S04]  /*1af0*/  @!P3 IADD3 R36, P0, R38, c[0x0][0x180], RZ ;  /* 0x000060002624ba10 */ /* 0x000fc80007f1e0ff */
[C---:B------:R-:W-:Y:S02]  /*1b00*/  @!P3 IADD3.X R37, R39.reuse, c[0x0][0x184], RZ, P0, !PT ;  /* 0x000061002725ba10 */ /* 0x040fe400007fe4ff */
[----:B------:R-:W-:Y:S01]  /*1b10*/  @!P3 IADD3 R38, P0, R38, c[0x0][0x178], RZ ;  /* 0x00005e002626ba10 */ /* 0x000fe20007f1e0ff */
[----:B------:R-:W-:Y:S01]  /*1b20*/  CS2R R92, SRZ ;  /* 0x00000000005c7805 */ /* 0x000fe2000001ff00 */
[----:B0-----:R-:W-:Y:S01]  /*1b30*/  CS2R R32, SRZ ;  /* 0x0000000000207805 */ /* 0x001fe2000001ff00 */
[----:B------:R-:W-:Y:S02]  /*1b40*/  @!P6 SHF.L.U32 R42, R30, 0x2, RZ ;  /* 0x000000021e2ae819 */ /* 0x000fe400000006ff */
[----:B------:R-:W-:Y:S01]  /*1b50*/  @!P3 IADD3.X R39, R39, c[0x0][0x17c], RZ, P0, !PT ;  /* 0x00005f002727ba10 */ /* 0x000fe200007fe4ff */
[----:B------:R-:W-:Y:S01]  /*1b60*/  CS2R R30, SRZ ;  /* 0x00000000001e7805 */ /* 0x000fe2000001ff00 */
[----:B------:R0:W5:Y:S04]  /*1b70*/  @!P3 LDG.E.64 R92, [R36.64] ;  /* 0x00000012245cb981 */ /* 0x000168000c1e1b00 */
[----:B------:R1:W5:Y:S01]  /*1b80*/  @!P3 LDG.E.64 R32, [R38.64] ;  /* 0x000000122620b981 */ /* 0x000362000c1e1b00 */
[----:B------:R-:W-:-:S03]  /*1b90*/  CS2R R94, SRZ ;  /* 0x00000000005e7805 */ /* 0x000fc6000001ff00 */
[----:B------:R2:W5:Y:S01]  /*1ba0*/  @!P4 LDG.E.64 R30, [R34.64] ;  /* 0x00000012221ec981 */ /* 0x000562000c1e1b00 */
[C---:B0-----:R-:W-:Y:S02]  /*1bb0*/  @!P2 IADD3 R36, P0, R40.reuse, c[0x0][0x180], RZ ;  /* 0x000060002824aa10 */ /* 0x041fe40007f1e0ff */
[----:B-1----:R-:W-:Y:S02]  /*1bc0*/  @!P2 IADD3 R38, P3, R40, c[0x0][0x178], RZ ;  /* 0x00005e002826aa10 */ /* 0x002fe40007f7e0ff */
[C---:B------:R-:W-:Y:S01]  /*1bd0*/  @!P2 IADD3.X R37, R41.reuse, c[0x0][0x184], RZ, P0, !PT ;  /* 0x000061002925aa10 */ /* 0x040fe200007fe4ff */
[----:B--2---:R-:W-:Y:S01]  /*1be0*/  CS2R R34, SRZ ;  /* 0x0000000000227805 */ /* 0x004fe2000001ff00 */
[----:B------:R-:W-:Y:S02]  /*1bf0*/  @!P2 IADD3.X R39, R41, c[0x0][0x17c], RZ, P3, !PT ;  /* 0x00005f002927aa10 */ /* 0x000fe40001ffe4ff */
[----:B------:R-:W-:Y:S01]  /*1c00*/  IADD3 R9, R2, 0x88, RZ ;  /* 0x0000008802097810 */ /* 0x000fe20007ffe0ff */
[----:B------:R0:W5:Y:S03]  /*1c10*/  @!P2 LDG.E.64 R94, [R36.64] ;  /* 0x00000012245ea981 */ /* 0x000166000c1e1b00 */
[----:B------:R-:W-:Y:S01]  /*1c20*/  SHF.R.S32.HI R8, RZ, 0x1f, R9 ;  /* 0x0000001fff087819 */ /* 0x000fe20000011409 */
[----:B------:R1:W5:Y:S01]  /*1c30*/  @!P2 LDG.E.64 R34, [R38.64] ;  /* 0x000000122622a981 */ /* 0x000362000c1e1b00 */
[----:B------:R-:W-:-:S04]  /*1c40*/  ISETP.GE.U32.AND P2, PT, R9, c[0x0][0x1e0], PT ;  /* 0x0000780009007a0c */ /* 0x000fc80003f46070 */
[----:B------:R-:W-:Y:S02]  /*1c50*/  ISETP.GE.AND.EX P2, PT, R8, c[0x0][0x1e4], PT, P2 ;  /* 0x0000790008007a0c */ /* 0x000fe40003f46320 */
[C---:B------:R-:W-:Y:S02]  /*1c60*/  @!P5 IADD3 R40, P4, R43.reuse, c[0x0][0x180], RZ ;  /* 0x000060002b28da10 */ /* 0x040fe40007f9e0ff */
[----:B------:R-:W-:Y:S02]  /*1c70*/  ISETP.GT.U32.OR P2, PT, R0, 0x1bf, P2 ;  /* 0x000001bf0000780c */ /* 0x000fe40001744470 */
[----:B-1----:R-:W-:Y:S01]  /*1c80*/  @!P5 IADD3 R38, P0, R43, c[0x0][0x178], RZ ;  /* 0x00005e002b26da10 */ /* 0x002fe20007f1e0ff */
[----:B------:R-:W-:Y:S01]  /*1c90*/  CS2R R96, SRZ ;  /* 0x0000000000607805 */ /* 0x000fe2000001ff00 */
[----:B------:R-:W-:Y:S01]  /*1ca0*/  IADD3 R10, R2, 0xa0, RZ ;  /* 0x000000a0020a7810 */ /* 0x000fe20007ffe0ff */
[----:B0-----:R-:W-:Y:S01]  /*1cb0*/  CS2R R36, SRZ ;  /* 0x0000000000247805 */ /* 0x001fe2000001ff00 */
[----:B------:R-:W-:-:S02]  /*1cc0*/  @!P5 IADD3.X R41, R44, c[0x0][0x184], RZ, P4, !PT ;  /* 0x000061002c29da10 */ /* 0x000fc400027fe4ff */
[----:B------:R-:W-:Y:S02]  /*1cd0*/  @!P5 IADD3.X R39, R44, c[0x0][0x17c], RZ, P0, !PT ;  /* 0x00005f002c27da10 */ /* 0x000fe400007fe4ff */
[----:B------:R-:W-:Y:S01]  /*1ce0*/  IADD3 R12, R2, 0x90, RZ ;  /* 0x00000090020c7810 */ /* 0x000fe20007ffe0ff */
[----:B------:R0:W5:Y:S01]  /*1cf0*/  @!P5 LDG.E.64 R96, [R40.64] ;  /* 0x000000122860d981 */ /* 0x000162000c1e1b00 */
[----:B------:R-:W-:Y:S02]  /*1d00*/  ISETP.GE.U32.AND P0, PT, R10, c[0x0][0x1e0], PT ;  /* 0x000078000a007a0c */ /* 0x000fe40003f06070 */
[----:B------:R-:W-:Y:S01]  /*1d10*/  SHF.R.S32.HI R13, RZ, 0x1f, R10 ;  /* 0x0000001fff0d7819 */ /* 0x000fe2000001140a */
[----:B------:R1:W5:Y:S01]  /*1d20*/  @!P5 LDG.E.64 R36, [R38.64] ;  /* 0x000000122624d981 */ /* 0x000362000c1e1b00 */
[----:B------:R-:W-:Y:S02]  /*1d30*/  IADD3 R11, R2, 0x98, RZ ;  /* 0x00000098020b7810 */ /* 0x000fe40007ffe0ff */
[----:B------:R-:W-:-:S02]  /*1d40*/  ISETP.GE.U32.AND P3, PT, R12, c[0x0][0x1e0], PT ;  /* 0x000078000c007a0c */ /* 0x000fc40003f66070 */
[----:B------:R-:W-:Y:S02]  /*1d50*/  SHF.R.S32.HI R15, RZ, 0x1f, R12 ;  /* 0x0000001fff0f7819 */ /* 0x000fe4000001140c */
[----:B------:R-:W-:Y:S01]  /*1d60*/  ISETP.GE.AND.EX P5, PT, R13, c[0x0][0x1e4], PT, P0 ;  /* 0x000079000d007a0c */ /* 0x000fe20003fa6300 */
[----:B------:R-:W-:Y:S01]  /*1d70*/  @!P2 IMAD R44, R8, c[0x0][0x1d8], RZ ;  /* 0x00007600082caa24 */ /* 0x000fe200078e02ff */
[----:B0-----:R-:W-:Y:S02]  /*1d80*/  @!P6 IADD3 R40, P0, R42, c[0x0][0x180], RZ ;  /* 0x000060002a28ea10 */ /* 0x001fe40007f1e0ff */
[----:B-1----:R-:W-:Y:S02]  /*1d90*/  @!P2 MOV R38, R4 ;  /* 0x000000040026a202 */ /* 0x002fe40000000f00 */
[----:B------:R-:W-:Y:S02]  /*1da0*/  @!P2 MOV R39, R7 ;  /* 0x000000070027a202 */ /* 0x000fe40000000f00 */
[----:B------:R-:W-:-:S02]  /*1db0*/  ISETP.GE.U32.AND P4, PT, R11, c[0x0][0x1e0], PT ;  /* 0x000078000b007a0c */ /* 0x000fc40003f86070 */
[----:B------:R-:W-:Y:S02]  /*1dc0*/  SHF.R.S32.HI R14, RZ, 0x1f, R11 ;  /* 0x0000001fff0e7819 */ /* 0x000fe4000001140b */
[----:B------:R-:W-:Y:S02]  /*1dd0*/  ISETP.GE.AND.EX P3, PT, R15, c[0x0][0x1e4], PT, P3 ;  /* 0x000079000f007a0c */ /* 0x000fe40003f66330 */
[----:B------:R-:W-:Y:S01]  /*1de0*/  ISETP.GT.U32.OR P5, PT, R0, 0x1bf, P5 ;  /* 0x000001bf0000780c */ /* 0x000fe20002fa4470 */
[----:B------:R-:W-:Y:S01]  /*1df0*/  @!P2 IMAD R44, R9, c[0x0][0x1dc], R44 ;  /* 0x00007700092caa24 */ /* 0x000fe200078e022c */
[----:B------:R-:W-:Y:S01]  /*1e00*/  @!P6 IADD3.X R41, R3, c[0x0][0x184], RZ, P0, !PT ;  /* 0x000061000329ea10 */ /* 0x000fe200007fe4ff */
[----:B------:R-:W-:Y:S01]  /*1e10*/  @!P2 IMAD.WIDE.U32 R38, R9, c[0x0][0x1d8], R38 ;  /* 0x000076000926aa25 */ /* 0x000fe200078e0026 */
[----:B------:R-:W-:Y:S02]  /*1e20*/  ISETP.GE.AND.EX P4, PT, R14, c[0x0][0x1e4], PT, P4 ;  /* 0x000079000e007a0c */ /* 0x000fe40003f86340 */
[----:B------:R-:W-:-:S02]  /*1e30*/  @!P6 IADD3 R42, P0, R42, c[0x0][0x178], RZ ;  /* 0x00005e002a2aea10 */ /* 0x000fc40007f1e0ff */
[C---:B------:R-:W-:Y:S02]  /*1e40*/  ISETP.GT.U32.OR P3, PT, R0.reuse, 0x1bf, P3 ;  /* 0x000001bf0000780c */ /* 0x040fe40001f64470 */
[----:B------:R-:W-:Y:S02]  /*1e50*/  ISETP.GT.U32.OR P4, PT, R0, 0x1bf, P4 ;  /* 0x000001bf0000780c */ /* 0x000fe40002784470 */
[----:B------:R-:W-:Y:S02]  /*1e60*/  IADD3 R8, R2, 0xa8, RZ ;  /* 0x000000a802087810 */ /* 0x000fe40007ffe0ff */
[----:B------:R-:W-:Y:S02]  /*1e70*/  @!P6 IADD3.X R43, R3, c[0x0][0x17c], RZ, P0, !PT ;  /* 0x00005f00032bea10 */ /* 0x000fe400007fe4ff */
[----:B------:R-:W-:Y:S02]  /*1e80*/  @!P2 IADD3 R3, R39, R44, RZ ;  /* 0x0000002c2703a210 */ /* 0x000fe40007ffe0ff */
[----:B------:R-:W-:-:S02]  /*1e90*/  ISETP.GE.U32.AND P0, PT, R8, c[0x0][0x1e0], PT ;  /* 0x0000780008007a0c */ /* 0x000fc40003f06070 */
[----:B------:R-:W-:Y:S02]  /*1ea0*/  SHF.R.S32.HI R9, RZ, 0x1f, R8 ;  /* 0x0000001fff097819 */ /* 0x000fe40000011408 */
[C---:B------:R-:W-:Y:S02]  /*1eb0*/  @!P2 SHF.L.U32 R54, R38.reuse, 0x2, RZ ;  /* 0x000000022636a819 */ /* 0x040fe400000006ff */
[----:B------:R-:W-:Y:S01]  /*1ec0*/  @!P2 SHF.L.U64.HI R3, R38, 0x2, R3 ;  /* 0x000000022603a819 */ /* 0x000fe20000010203 */
[----:B------:R-:W-:Y:S01]  /*1ed0*/  @!P5 IMAD R52, R13, c[0x0][0x1d8], RZ ;  /* 0x000076000d34da24 */ /* 0x000fe200078e02ff */
[-C--:B------:R-:W-:Y:S02]  /*1ee0*/  @!P5 MOV R38, R4.reuse ;  /* 0x000000040026d202 */ /* 0x080fe40000000f00 */
[-C--:B------:R-:W-:Y:S02]  /*1ef0*/  @!P5 MOV R39, R7.reuse ;  /* 0x000000070027d202 */ /* 0x080fe40000000f00 */
[----:B------:R-:W-:Y:S01]  /*1f00*/  ISETP.GE.AND.EX P0, PT, R9, c[0x0][0x1e4], PT, P0 ;  /* 0x0000790009007a0c */ /* 0x000fe20003f06300 */
[----:B------:R-:W-:Y:S01]  /*1f10*/  @!P3 IMAD R49, R15, c[0x0][0x1d8], RZ ;  /* 0x000076000f31ba24 */ /* 0x000fe200078e02ff */
[----:B------:R-:W-:Y:S01]  /*1f20*/  @!P3 MOV R46, R4 ;  /* 0x00000004002eb202 */ /* 0x000fe20000000f00 */
[C---:B------:R-:W-:Y:S01]  /*1f30*/  @!P5 IMAD R52, R10.reuse, c[0x0][0x1dc], R52 ;  /* 0x000077000a34da24 */ /* 0x040fe200078e0234 */
[----:B------:R-:W-:Y:S01]  /*1f40*/  @!P3 MOV R47, R7 ;  /* 0x00000007002fb202 */ /* 0x000fe20000000f00 */
[----:B------:R-:W-:Y:S01]  /*1f50*/  @!P5 IMAD.WIDE.U32 R38, R10, c[0x0][0x1d8], R38 ;  /* 0x000076000a26da25 */ /* 0x000fe200078e0026 */
[----:B------:R-:W-:-:S02]  /*1f60*/  ISETP.GT.U32.OR P0, PT, R0, 0x1bf, P0 ;  /* 0x000001bf0000780c */ /* 0x000fc40000704470 */
[----:B------:R-:W-:Y:S01]  /*1f70*/  @!P4 MOV R44, R4 ;  /* 0x00000004002cc202 */ /* 0x000fe20000000f00 */
[----:B------:R-:W-:Y:S01]  /*1f80*/  @!P4 IMAD R48, R14, c[0x0][0x1d8], RZ ;  /* 0x000076000e30ca24 */ /* 0x000fe200078e02ff */
[----:B------:R-:W-:Y:S01]  /*1f90*/  @!P4 MOV R45, R7 ;  /* 0x00000007002dc202 */ /* 0x000fe20000000f00 */
[C---:B------:R-:W-:Y:S01]  /*1fa0*/  @!P3 IMAD R49, R12.reuse, c[0x0][0x1dc], R49 ;  /* 0x000077000c31ba24 */ /* 0x040fe200078e0231 */
[----:B------:R-:W-:Y:S01]  /*1fb0*/  @!P5 IADD3 R53, R39, R52, RZ ;  /* 0x000000342735d210 */ /* 0x000fe20007ffe0ff */
[----:B------:R-:W-:Y:S01]  /*1fc0*/  @!P3 IMAD.WIDE.U32 R46, R12, c[0x0][0x1d8], R46 ;  /* 0x000076000c2eba25 */ /* 0x000fe200078e002e */
[----:B------:R-:W-:Y:S01]  /*1fd0*/  CS2R R98, SRZ ;  /* 0x0000000000627805 */ /* 0x000fe2000001ff00 */
[C---:B------:R-:W-:Y:S02]  /*1fe0*/  @!P5 SHF.L.U32 R52, R38.reuse, 0x2, RZ ;  /* 0x000000022634d819 */ /* 0x040fe400000006ff */
[C---:B------:R-:W-:Y:S02]  /*1ff0*/  @!P4 IMAD R48, R11.reuse, c[0x0][0x1dc], R48 ;  /* 0x000077000b30ca24 */ /* 0x040fe400078e0230 */
[----:B------:R-:W-:Y:S01]  /*2000*/  @!P4 IMAD.WIDE.U32 R44, R11, c[0x0][0x1d8], R44 ;  /* 0x000076000b2cca25 */ /* 0x000fe200078e002c */
[----:B------:R-:W-:Y:S01]  /*2010*/  @!P3 IADD3 R49, R47, R49, RZ ;  /* 0x000000312f31b210 */ /* 0x000fe20007ffe0ff */
[----:B------:R0:W5:Y:S01]  /*2020*/  @!P6 LDG.E.64 R98, [R40.64] ;  /* 0x000000122862e981 */ /* 0x000162000c1e1b00 */
[----:B------:R-:W-:-:S02]  /*2030*/  @!P5 SHF.L.U64.HI R53, R38, 0x2, R53 ;  /* 0x000000022635d819 */ /* 0x000fc40000010235 */
[----:B------:R-:W-:Y:S01]  /*2040*/  CS2R R38, SRZ ;  /* 0x0000000000267805 */ /* 0x000fe2000001ff00 */
[----:B------:R-:W-:Y:S02]  /*2050*/  @!P4 IADD3 R51, R45, R48, RZ ;  /* 0x000000302d33c210 */ /* 0x000fe40007ffe0ff */
[C---:B------:R-:W-:Y:S02]  /*2060*/  @!P3 SHF.L.U32 R48, R46.reuse, 0x2, RZ ;  /* 0x000000022e30b819 */ /* 0x040fe400000006ff */
[----:B------:R-:W-:Y:S01]  /*2070*/  @!P3 SHF.L.U64.HI R49, R46, 0x2, R49 ;  /* 0x000000022e31b819 */ /* 0x000fe20000010231 */
[----:B------:R1:W5:Y:S01]  /*2080*/  @!P6 LDG.E.64 R38, [R42.64] ;  /* 0x000000122a26e981 */ /* 0x000362000c1e1b00 */
[----:B------:R-:W-:Y:S01]  /*2090*/  @!P0 MOV R46, R4 ;  /* 0x00000004002e8202 */ /* 0x000fe20000000f00 */
[----:B0-----:R-:W-:Y:S01]  /*20a0*/  @!P0 IMAD R40, R9, c[0x0][0x1d8], RZ ;  /* 0x0000760009288a24 */ /* 0x001fe200078e02ff */
[----:B------:R-:W-:-:S03]  /*20b0*/  @!P0 MOV R47, R7 ;  /* 0x00000007002f8202 */ /* 0x000fc60000000f00 */
[C---:B------:R-:W-:Y:S02]  /*20c0*/  @!P0 IMAD R40, R8.reuse, c[0x0][0x1dc], R40 ;  /* 0x0000770008288a24 */ /* 0x040fe400078e0228 */
[----:B------:R-:W-:Y:S01]  /*20d0*/  @!P0 IMAD.WIDE.U32 R46, R8, c[0x0][0x1d8], R46 ;  /* 0x00007600082e8a25 */ /* 0x000fe200078e002e */
[----:B-1----:R-:W-:Y:S02]  /*20e0*/  @!P2 IADD3 R42, P6, R54, c[0x0][0x180], RZ ;  /* 0x00006000362aaa10 */ /* 0x002fe40007fde0ff */
[C---:B------:R-:W-:Y:S02]  /*20f0*/  @!P4 SHF.L.U32 R50, R44.reuse, 0x2, RZ ;  /* 0x000000022c32c819 */ /* 0x040fe400000006ff */
[----:B------:R-:W-:Y:S02]  /*2100*/  @!P4 SHF.L.U64.HI R51, R44, 0x2, R51 ;  /* 0x000000022c33c819 */ /* 0x000fe40000010233 */
[----:B------:R-:W-:Y:S02]  /*2110*/  @!P2 IADD3.X R43, R3, c[0x0][0x184], RZ, P6, !PT ;  /* 0x00006100032baa10 */ /* 0x000fe400037fe4ff */
[----:B------:R-:W-:-:S02]  /*2120*/  @!P2 IADD3 R44, P6, R54, c[0x0][0x178], RZ ;  /* 0x00005e00362caa10 */ /* 0x000fc40007fde0ff */
[----:B------:R-:W-:Y:S02]  /*2130*/  @!P0 IADD3 R47, R47, R40, RZ ;  /* 0x000000282f2f8210 */ /* 0x000fe40007ffe0ff */
[----:B------:R-:W-:Y:S01]  /*2140*/  CS2R R40, SRZ ;  /* 0x0000000000287805 */ /* 0x000fe2000001ff00 */
[----:B------:R-:W-:Y:S01]  /*2150*/  @!P2 IADD3.X R45, R3, c[0x0][0x17c], RZ, P6, !PT ;  /* 0x00005f00032daa10 */ /* 0x000fe200037fe4ff */
[----:B------:R-:W-:-:S04]  /*2160*/  CS2R R100, SRZ ;  /* 0x0000000000647805 */ /* 0x000fc8000001ff00 */
[----:B------:R0:W5:Y:S01]  /*2170*/  @!P2 LDG.E.64 R40, [R44.64] ;  /* 0x000000122c28a981 */ /* 0x000162000c1e1b00 */
[C---:B------:R-:W-:Y:S02]  /*2180*/  @!P0 SHF.L.U32 R68, R46.reuse, 0x2, RZ ;  /* 0x000000022e448819 */ /* 0x040fe400000006ff */
[----:B------:R-:W-:Y:S01]  /*2190*/  @!P0 SHF.L.U64.HI R3, R46, 0x2, R47 ;  /* 0x000000022e038819 */ /* 0x000fe2000001022f */
[----:B------:R1:W5:Y:S01]  /*21a0*/  @!P2 LDG.E.64 R100, [R42.64] ;  /* 0x000000122a64a981 */ /* 0x000362000c1e1b00 */
[C---:B------:R-:W-:Y:S02]  /*21b0*/  @!P3 IADD3 R46, P2, R48.reuse, c[0x0][0x178], RZ ;  /* 0x00005e00302eba10 */ /* 0x040fe40007f5e0ff */
[----:B0-----:R-:W-:-:S04]  /*21c0*/  @!P3 IADD3 R44, P6, R48, c[0x0][0x180], RZ ;  /* 0x00006000302cba10 */ /* 0x001fc80007fde0ff */
[C---:B------:R-:W-:Y:S02]  /*21d0*/  @!P3 IADD3.X R45, R49.reuse, c[0x0][0x184], RZ, P6, !PT ;  /* 0x00006100312dba10 */ /* 0x040fe400037fe4ff */
[----:B------:R-:W-:Y:S01]  /*21e0*/  @!P4 IADD3 R48, P6, R50, c[0x0][0x180], RZ ;  /* 0x000060003230ca10 */ /* 0x000fe20007fde0ff */
[----:B------:R-:W-:Y:S01]  /*21f0*/  CS2R R104, SRZ ;  /* 0x0000000000687805 */ /* 0x000fe2000001ff00 */
[----:B------:R-:W-:Y:S02]  /*2200*/  @!P3 IADD3.X R47, R49, c[0x0][0x17c], RZ, P2, !PT ;  /* 0x00005f00312fba10 */ /* 0x000fe400017fe4ff */
[----:B------:R-:W-:Y:S01]  /*2210*/  @!P4 IADD3.X R49, R51, c[0x0][0x184], RZ, P6, !PT ;  /* 0x000061003331ca10 */ /* 0x000fe200037fe4ff */
[----:B------:R-:W-:Y:S01]  /*2220*/  CS2R R102, SRZ ;  /* 0x0000000000667805 */ /* 0x000fe2000001ff00 */
[----:B-1----:R-:W-:-:S03]  /*2230*/  CS2R R42, SRZ ;  /* 0x00000000002a7805 */ /* 0x002fc6000001ff00 */
[----:B------:R0:W5:Y:S04]  /*2240*/  @!P4 LDG.E.64 R104, [R48.64] ;  /* 0x000000123068c981 */ /* 0x000168000c1e1b00 */
[----:B------:R1:W5:Y:S01]  /*2250*/  @!P3 LDG.E.64 R102, [R44.64] ;  /* 0x000000122c66b981 */ /* 0x000362000c1e1b00 */
[----:B------:R-:W-:-:S03]  /*2260*/  IADD3 R14, R2, 0xb0, RZ ;  /* 0x000000b0020e7810 */ /* 0x000fc60007ffe0ff */
[----:B------:R2:W5:Y:S01]  /*2270*/  @!P3 LDG.E.64 R42, [R46.64] ;  /* 0x000000122e2ab981 */ /* 0x000562000c1e1b00 */
[----:B0-----:R-:W-:Y:S02]  /*2280*/  @!P4 IADD3 R48, P2, R50, c[0x0][0x178], RZ ;  /* 0x00005e003230ca10 */ /* 0x001fe40007f5e0ff */
[C---:B------:R-:W-:Y:S01]  /*2290*/  @!P5 IADD3 R50, P3, R52.reuse, c[0x0][0x180], RZ ;  /* 0x000060003432da10 */ /* 0x040fe20007f7e0ff */
[----:B-1----:R-:W-:Y:S01]  /*22a0*/  CS2R R44, SRZ ;  /* 0x00000000002c7805 */ /* 0x002fe2000001ff00 */
[----:B------:R-:W-:Y:S02]  /*22b0*/  @!P4 IADD3.X R49, R51, c[0x0][0x17c], RZ, P2, !PT ;  /* 0x00005f003331ca10 */ /* 0x000fe400017fe4ff */
[----:B------:R-:W-:Y:S02]  /*22c0*/  @!P5 IADD3 R52, P6, R52, c[0x0][0x178], RZ ;  /* 0x00005e003434da10 */ /* 0x000fe40007fde0ff */
[C---:B------:R-:W-:Y:S01]  /*22d0*/  IADD3 R12, R2.reuse, 0xc0, RZ ;  /* 0x000000c0020c7810 */ /* 0x040fe20007ffe0ff */
[----:B------:R-:W-:Y:S01]  /*22e0*/  CS2R R106, SRZ ;  /* 0x00000000006a7805 */ /* 0x000fe2000001ff00 */
[----:B------:R-:W-:Y:S01]  /*22f0*/  IADD3 R13, R2, 0xb8, RZ ;  /* 0x000000b8020d7810 */ /* 0x000fe20007ffe0ff */
[----:B--2---:R-:W-:Y:S01]  /*2300*/  CS2R R46, SRZ ;  /* 0x00000000002e7805 */ /* 0x004fe2000001ff00 */
[C---:B------:R-:W-:Y:S01]  /*2310*/  @!P5 IADD3.X R51, R53.reuse, c[0x0][0x184], RZ, P3, !PT ;  /* 0x000061003533da10 */ /* 0x040fe20001ffe4ff */
[----:B------:R0:W5:Y:S01]  /*2320*/  @!P4 LDG.E.64 R44, [R48.64] ;  /* 0x00000012302cc981 */ /* 0x000162000c1e1b00 */
[----:B------:R-:W-:-:S02]  /*2330*/  @!P5 IADD3.X R53, R53, c[0x0][0x17c], RZ, P6, !PT ;  /* 0x00005f003535da10 */ /* 0x000fc400037fe4ff */
[----:B------:R-:W-:Y:S01]  /*2340*/  ISETP.GE.U32.AND P4, PT, R14, c[0x0][0x1e0], PT ;  /* 0x000078000e007a0c */ /* 0x000fe20003f86070 */
[----:B------:R1:W5:Y:S01]  /*2350*/  @!P5 LDG.E.64 R106, [R50.64] ;  /* 0x00000012326ad981 */ /* 0x000362000c1e1b00 */
[----:B------:R-:W-:Y:S02]  /*2360*/  ISETP.GE.U32.AND P2, PT, R12, c[0x0][0x1e0], PT ;  /* 0x000078000c007a0c */ /* 0x000fe40003f46070 */
[----:B------:R-:W-:Y:S01]  /*2370*/  SHF.R.S32.HI R65, RZ, 0x1f, R14 ;  /* 0x0000001fff417819 */ /* 0x000fe2000001140e */
[----:B------:R2:W5:Y:S01]  /*2380*/  @!P5 LDG.E.64 R46, [R52.64] ;  /* 0x00000012342ed981 */ /* 0x000562000c1e1b00 */
[----:B------:R-:W-:Y:S02]  /*2390*/  SHF.R.S32.HI R15, RZ, 0x1f, R12 ;  /* 0x0000001fff0f7819 */ /* 0x000fe4000001140c */
[----:B------:R-:W-:Y:S02]  /*23a0*/  ISETP.GE.U32.AND P3, PT, R13, c[0x0][0x1e0], PT ;  /* 0x000078000d007a0c */ /* 0x000fe40003f66070 */
[----:B------:R-:W-:-:S02]  /*23b0*/  SHF.R.S32.HI R64, RZ, 0x1f, R13 ;  /* 0x0000001fff407819 */ /* 0x000fc4000001140d */
[----:B------:R-:W-:Y:S02]  /*23c0*/  ISETP.GE.AND.EX P4, PT, R65, c[0x0][0x1e4], PT, P4 ;  /* 0x0000790041007a0c */ /* 0x000fe40003f86340 */
[----:B------:R-:W-:Y:S02]  /*23d0*/  ISETP.GE.AND.EX P2, PT, R15, c[0x0][0x1e4], PT, P2 ;  /* 0x000079000f007a0c */ /* 0x000fe40003f46320 */
[----:B------:R-:W-:Y:S02]  /*23e0*/  @!P0 IADD3 R54, P5, R68, c[0x0][0x180], RZ ;  /* 0x0000600044368a10 */ /* 0x000fe40007fbe0ff */
[----:B------:R-:W-:Y:S02]  /*23f0*/  ISETP.GE.AND.EX P3, PT, R64, c[0x0][0x1e4], PT, P3 ;  /* 0x0000790040007a0c */ /* 0x000fe40003f66330 */
[C---:B------:R-:W-:Y:S02]  /*2400*/  ISETP.GT.U32.OR P4, PT, R0.reuse, 0x1bf, P4 ;  /* 0x000001bf0000780c */ /* 0x040fe40002784470 */
[----:B------:R-:W-:-:S02]  /*2410*/  ISETP.GT.U32.OR P2, PT, R0, 0x1bf, P2 ;  /* 0x000001bf0000780c */ /* 0x000fc40001744470 */
[----:B------:R-:W-:Y:S02]  /*2420*/  @!P0 IADD3.X R55, R3, c[0x0][0x184], RZ, P5, !PT ;  /* 0x0000610003378a10 */ /* 0x000fe40002ffe4ff */
[----:B------:R-:W-:Y:S02]  /*2430*/  ISETP.GT.U32.OR P3, PT, R0, 0x1bf, P3 ;  /* 0x000001bf0000780c */ /* 0x000fe40001f64470 */
[----:B------:R-:W-:Y:S02]  /*2440*/  SHF.R.S32.HI R10, RZ, 0x1f, R2 ;  /* 0x0000001fff0a7819 */ /* 0x000fe40000011402 */
[----:B------:R-:W-:Y:S02]  /*2450*/  IADD3 R9, R2, 0xc8, RZ ;  /* 0x000000c802097810 */ /* 0x000fe40007ffe0ff */
[----:B------:R-:W-:Y:S02]  /*2460*/  @!P0 IADD3 R68, P5, R68, c[0x0][0x178], RZ ;  /* 0x00005e0044448a10 */ /* 0x000fe40007fbe0ff */
[----:B------:R-:W-:Y:S01]  /*2470*/  IADD3 R8, R2, 0xd0, RZ ;  /* 0x000000d002087810 */ /* 0x000fe20007ffe0ff */
[----:B------:R-:W-:Y:S01]  /*2480*/  @P1 IMAD R70, R10, c[0x0][0x1d8], RZ ;  /* 0x000076000a461a24 */ /* 0x000fe200078e02ff */
[----:B------:R-:W-:-:S02]  /*2490*/  ISETP.GE.U32.AND P6, PT, R9, c[0x0][0x1e0], PT ;  /* 0x0000780009007a0c */ /* 0x000fc40003fc6070 */
[----:B------:R-:W-:Y:S02]  /*24a0*/  SHF.R.S32.HI R11, RZ, 0x1f, R9 ;  /* 0x0000001fff0b7819 */ /* 0x000fe40000011409 */
[----:B------:R-:W-:Y:S02]  /*24b0*/  @!P0 IADD3.X R69, R3, c[0x0][0x17c], RZ, P5, !PT ;  /* 0x00005f0003458a10 */ /* 0x000fe40002ffe4ff */
[----:B------:R-:W-:Y:S02]  /*24c0*/  ISETP.GE.U32.AND P5, PT, R8, c[0x0][0x1e0], PT ;  /* 0x0000780008007a0c */ /* 0x000fe40003fa6070 */
[----:B------:R-:W-:Y:S02]  /*24d0*/  SHF.R.S32.HI R10, RZ, 0x1f, R8 ;  /* 0x0000001fff0a7819 */ /* 0x000fe40000011408 */
[----:B------:R-:W-:Y:S02]  /*24e0*/  ISETP.GE.AND.EX P6, PT, R11, c[0x0][0x1e4], PT, P6 ;  /* 0x000079000b007a0c */ /* 0x000fe40003fc6360 */
[----:B------:R-:W-:-:S02]  /*24f0*/  ISETP.GE.AND.EX P5, PT, R10, c[0x0][0x1e4], PT, P5 ;  /* 0x000079000a007a0c */ /* 0x000fc40003fa6350 */
[-C--:B--2---:R-:W-:Y:S02]  /*2500*/  @P1 MOV R52, R4.reuse ;  /* 0x0000000400341202 */ /* 0x084fe40000000f00 */
[-C--:B------:R-:W-:Y:S01]  /*2510*/  @P1 MOV R53, R7.reuse ;  /* 0x0000000700351202 */ /* 0x080fe20000000f00 */
[----:B------:R-:W-:Y:S01]  /*2520*/  @!P4 IMAD R65, R65, c[0x0][0x1d8], RZ ;  /* 0x000076004141ca24 */ /* 0x000fe200078e02ff */
[-C--:B-1----:R-:W-:Y:S01]  /*2530*/  @!P4 MOV R50, R4.reuse ;  /* 0x000000040032c202 */ /* 0x082fe20000000f00 */
[----:B------:R-:W-:Y:S01]  /*2540*/  @!P2 IMAD R3, R15, c[0x0][0x1d8], RZ ;  /* 0x000076000f03aa24 */ /* 0x000fe200078e02ff */
[-C--:B------:R-:W-:Y:S02]  /*2550*/  @!P4 MOV R51, R7.reuse ;  /* 0x000000070033c202 */ /* 0x080fe40000000f00 */
[----:B0-----:R-:W-:Y:S02]  /*2560*/  @!P2 MOV R48, R4 ;  /* 0x000000040030a202 */ /* 0x001fe40000000f00 */
[----:B------:R-:W-:Y:S01]  /*2570*/  @!P2 MOV R49, R7 ;  /* 0x000000070031a202 */ /* 0x000fe20000000f00 */
[----:B------:R-:W-:Y:S01]  /*2580*/  @!P3 IMAD R64, R64, c[0x0][0x1d8], RZ ;  /* 0x000076004040ba24 */ /* 0x000fe200078e02ff */
[----:B------:R-:W-:-:S02]  /*2590*/  ISETP.GT.U32.OR P6, PT, R0, 0x1bf, P6 ;  /* 0x000001bf0000780c */ /* 0x000fc400037c4470 */
[----:B------:R-:W-:Y:S02]  /*25a0*/  @!P3 MOV R66, R4 ;  /* 0x000000040042b202 */ /* 0x000fe40000000f00 */
[----:B------:R-:W-:Y:S02]  /*25b0*/  @!P3 MOV R67, R7 ;  /* 0x000000070043b202 */ /* 0x000fe40000000f00 */
[----:B------:R-:W-:Y:S01]  /*25c0*/  ISETP.GT.U32.OR P5, PT, R0, 0x1bf, P5 ;  /* 0x000001bf0000780c */ /* 0x000fe20002fa4470 */
[C---:B------:R-:W-:Y:S02]  /*25d0*/  @P1 IMAD R70, R2.reuse, c[0x0][0x1dc], R70 ;  /* 0x0000770002461a24 */ /* 0x040fe400078e0246 */
[----:B------:R-:W-:-:S04]  /*25e0*/  @P1 IMAD.WIDE.U32 R52, R2, c[0x0][0x1d8], R52 ;  /* 0x0000760002341a25 */ /* 0x000fc800078e0034 */
[----:B------:R-:W-:Y:S02]  /*25f0*/  @!P4 IMAD R65, R14, c[0x0][0x1dc], R65 ;  /* 0x000077000e41ca24 */ /* 0x000fe400078e0241 */
[----:B------:R-:W-:Y:S02]  /*2600*/  @!P2 IMAD R3, R12, c[0x0][0x1dc], R3 ;  /* 0x000077000c03aa24 */ /* 0x000fe400078e0203 */
[----:B------:R-:W-:-:S04]  /*2610*/  @!P4 IMAD.WIDE.U32 R50, R14, c[0x0][0x1d8], R50 ;  /* 0x000076000e32ca25 */ /* 0x000fc800078e0032 */
[----:B------:R-:W-:Y:S01]  /*2620*/  @!P2 IMAD.WIDE.U32 R48, R12, c[0x0][0x1d8], R48 ;  /* 0x000076000c30aa25 */ /* 0x000fe200078e0030 */
[----:B------:R-:W-:-:S03]  /*2630*/  @P1 IADD3 R70, R53, R70, RZ ;  /* 0x0000004635461210 */ /* 0x000fc60007ffe0ff */
[C---:B------:R-:W-:Y:S02]  /*2640*/  @!P3 IMAD R64, R13.reuse, c[0x0][0x1dc], R64 ;  /* 0x000077000d40ba24 */ /* 0x040fe400078e0240 */
[----:B------:R-:W-:Y:S01]  /*2650*/  @!P3 IMAD.WIDE.U32 R66, R13, c[0x0][0x1d8], R66 ;  /* 0x000076000d42ba25 */ /* 0x000fe200078e0042 */
[----:B------:R-:W-:Y:S02]  /*2660*/  @!P4 IADD3 R53, R51, R65, RZ ;  /* 0x000000413335c210 */ /* 0x000fe40007ffe0ff */
[----:B------:R-:W-:Y:S02]  /*2670*/  @!P2 IADD3 R3, R49, R3, RZ ;  /* 0x000000033103a210 */ /* 0x000fe40007ffe0ff */
[----:B------:R-:W-:Y:S02]  /*2680*/  @!P3 IADD3 R64, R67, R64, RZ ;  /* 0x000000404340b210 */ /* 0x000fe40007ffe0ff */
[C---:B------:R-:W-:Y:S02]  /*2690*/  @P1 SHF.L.U32 R76, R52.reuse, 0x2, RZ ;  /* 0x00000002344c1819 */ /* 0x040fe400000006ff */
[----:B------:R-:W-:Y:S01]  /*26a0*/  @P1 SHF.L.U64.HI R71, R52, 0x2, R70 ;  /* 0x0000000234471819 */ /* 0x000fe20000010246 */
[----:B------:R-:W-:Y:S01]  /*26b0*/  CS2R R108, SRZ ;  /* 0x00000000006c7805 */ /* 0x000fe2000001ff00 */
[----:B------:R-:W-:-:S02]  /*26c0*/  @!P4 SHF.L.U32 R52, R50, 0x2, RZ ;  /* 0x000000023234c819 */ /* 0x000fc400000006ff */
[----:B------:R-:W-:Y:S02]  /*26d0*/  @!P4 SHF.L.U64.HI R53, R50, 0x2, R53 ;  /* 0x000000023235c819 */ /* 0x000fe40000010235 */
[----:B------:R-:W-:Y:S01]  /*26e0*/  @!P3 SHF.L.U32 R65, R66, 0x2, RZ ;  /* 0x000000024241b819 */ /* 0x000fe200000006ff */
[----:B------:R0:W5:Y:S01]  /*26f0*/  @!P0 LDG.E.64 R108, [R54.64] ;  /* 0x00000012366c8981 */ /* 0x000162000c1e1b00 */
[C---:B------:R-:W-:Y:S02]  /*2700*/  @!P2 SHF.L.U32 R67, R48.reuse, 0x2, RZ ;  /* 0x000000023043a819 */ /* 0x040fe400000006ff */
[----:B------:R-:W-:Y:S01]  /*2710*/  @!P2 SHF.L.U64.HI R70, R48, 0x2, R3 ;  /* 0x000000023046a819 */ /* 0x000fe20000010203 */
[----:B------:R-:W-:Y:S01]  /*2720*/  @!P6 IMAD R3, R11, c[0x0][0x1d8], RZ ;  /* 0x000076000b03ea24 */ /* 0x000fe200078e02ff */
[----:B------:R-:W-:Y:S01]  /*2730*/  @!P6 MOV R72, R4 ;  /* 0x000000040048e202 */ /* 0x000fe20000000f00 */
[----:B------:R-:W-:Y:S01]  /*2740*/  CS2R R48, SRZ ;  /* 0x0000000000307805 */ /* 0x000fe2000001ff00 */
[----:B------:R-:W-:-:S02]  /*2750*/  @!P6 MOV R73, R7 ;  /* 0x000000070049e202 */ /* 0x000fc40000000f00 */
[----:B------:R-:W-:Y:S01]  /*2760*/  @!P3 SHF.L.U64.HI R66, R66, 0x2, R64 ;  /* 0x000000024242b819 */ /* 0x000fe20000010240 */
[----:B------:R-:W-:Y:S01]  /*2770*/  @!P5 IMAD R64, R10, c[0x0][0x1d8], RZ ;  /* 0x000076000a40da24 */ /* 0x000fe200078e02ff */
[----:B------:R-:W-:Y:S02]  /*2780*/  @!P5 MOV R50, R4 ;  /* 0x000000040032d202 */ /* 0x000fe40000000f00 */
[----:B------:R-:W-:Y:S01]  /*2790*/  @!P5 MOV R51, R7 ;  /* 0x000000070033d202 */ /* 0x000fe20000000f00 */
[C---:B------:R-:W-:Y:S01]  /*27a0*/  @!P6 IMAD R3, R9.reuse, c[0x0][0x1dc], R3 ;  /* 0x000077000903ea24 */ /* 0x040fe200078e0203 */
[----:B------:R1:W5:Y:S01]  /*27b0*/  @!P0 LDG.E.64 R48, [R68.64] ;  /* 0x0000001244308981 */ /* 0x000362000c1e1b00 */
[----:B------:R-:W-:Y:S01]  /*27c0*/  @!P6 IMAD.WIDE.U32 R72, R9, c[0x0][0x1d8], R72 ;  /* 0x000076000948ea25 */ /* 0x000fe200078e0048 */
[----:B0-----:R-:W-:-:S03]  /*27d0*/  @!P4 IADD3 R54, P0, R52, c[0x0][0x180], RZ ;  /* 0x000060003436ca10 */ /* 0x001fc60007f1e0ff */
[C---:B------:R-:W-:Y:S02]  /*27e0*/  @!P5 IMAD R64, R8.reuse, c[0x0][0x1dc], R64 ;  /* 0x000077000840da24 */ /* 0x040fe400078e0240 */
[----:B------:R-:W-:Y:S01]  /*27f0*/  @!P5 IMAD.WIDE.U32 R50, R8, c[0x0][0x1d8], R50 ;  /* 0x000076000832da25 */ /* 0x000fe200078e0032 */
[----:B------:R-:W-:Y:S02]  /*2800*/  @!P4 IADD3.X R55, R53, c[0x0][0x184], RZ, P0, !PT ;  /* 0x000061003537ca10 */ /* 0x000fe400007fe4ff */
[----:B-1----:R-:W-:Y:S02]  /*2810*/  @!P6 IADD3 R69, R73, R3, RZ ;  /* 0x000000034945e210 */ /* 0x002fe40007ffe0ff */
[----:B------:R-:W-:Y:S02]  /*2820*/  @!P5 IADD3 R3, R51, R64, RZ ;  /* 0x000000403303d210 */ /* 0x000fe40007ffe0ff */
[----:B------:R-:W-:Y:S01]  /*2830*/  @!P4 IADD3 R52, P0, R52, c[0x0][0x178], RZ ;  /* 0x00005e003434ca10 */ /* 0x000fe20007f1e0ff */
[----:B------:R-:W-:Y:S01]  /*2840*/  CS2R R110, SRZ ;  /* 0x00000000006e7805 */ /* 0x000fe2000001ff00 */
[----:B------:R-:W-:-:S02]  /*2850*/  @!P5 SHF.L.U32 R74, R50, 0x2, RZ ;  /* 0x00000002324ad819 */ /* 0x000fc400000006ff */
[----:B------:R-:W-:Y:S02]  /*2860*/  @!P5 SHF.L.U64.HI R3, R50, 0x2, R3 ;  /* 0x000000023203d819 */ /* 0x000fe40000010203 */
[----:B------:R-:W-:Y:S01]  /*2870*/  CS2R R50, SRZ ;  /* 0x0000000000327805 */ /* 0x000fe2000001ff00 */
[----:B------:R-:W-:Y:S01]  /*2880*/  @!P4 IADD3.X R53, R53, c[0x0][0x17c], RZ, P0, !PT ;  /* 0x00005f003535ca10 */ /* 0x000fe200007fe4ff */
[----:B------:R0:W5:Y:S01]  /*2890*/  @!P4 LDG.E.64 R110, [R54.64] ;  /* 0x00000012366ec981 */ /* 0x000162000c1e1b00 */
[----:B------:R-:W-:-:S03]  /*28a0*/  @!P3 IADD3 R64, P0, R65, c[0x0][0x180], RZ ;  /* 0x000060004140ba10 */ /* 0x000fc60007f1e0ff */
[----:B------:R1:W5:Y:S01]  /*28b0*/  @!P4 LDG.E.64 R50, [R52.64] ;  /* 0x000000123432c981 */ /* 0x000362000c1e1b00 */
[----:B------:R-:W-:Y:S01]  /*28c0*/  CS2R R112, SRZ ;  /* 0x0000000000707805 */ /* 0x000fe2000001ff00 */
[----:B0-----:R-:W-:Y:S02]  /*28d0*/  @!P3 IADD3 R54, P4, R65, c[0x0][0x178], RZ ;  /* 0x00005e004136ba10 */ /* 0x001fe40007f9e0ff */
[C---:B------:R-:W-:Y:S01]  /*28e0*/  @!P3 IADD3.X R65, R66.reuse, c[0x0][0x184], RZ, P0, !PT ;  /* 0x000061004241ba10 */ /* 0x040fe200007fe4ff */
[----:B-1----:R-:W-:Y:S01]  /*28f0*/  CS2R R52, SRZ ;  /* 0x0000000000347805 */ /* 0x002fe2000001ff00 */
[----:B------:R-:W-:-:S03]  /*2900*/  @!P3 IADD3.X R55, R66, c[0x0][0x17c], RZ, P4, !PT ;  /* 0x00005f004237ba10 */ /* 0x000fc600027fe4ff */
[----:B------:R0:W5:Y:S01]  /*2910*/  @!P3 LDG.E.64 R112, [R64.64] ;  /* 0x000000124070b981 */ /* 0x000162000c1e1b00 */
[----:B------:R-:W-:-:S03]  /*2920*/  @!P2 IADD3 R66, P0, R67, c[0x0][0x180], RZ ;  /* 0x000060004342aa10 */ /* 0x000fc60007f1e0ff */
[----:B------:R1:W5:Y:S01]  /*2930*/  @!P3 LDG.E.64 R52, [R54.64] ;  /* 0x000000123634b981 */ /* 0x000362000c1e1b00 */
[----:B------:R-:W-:Y:S01]  /*2940*/  CS2R R114, SRZ ;  /* 0x0000000000727805 */ /* 0x000fe2000001ff00 */
[----:B0-----:R-:W-:Y:S02]  /*2950*/  @!P2 IADD3 R64, P3, R67, c[0x0][0x178], RZ ;  /* 0x00005e004340aa10 */ /* 0x001fe40007f7e0ff */
[C---:B------:R-:W-:Y:S01]  /*2960*/  @!P2 IADD3.X R67, R70.reuse, c[0x0][0x184], RZ, P0, !PT ;  /* 0x000061004643aa10 */ /* 0x040fe200007fe4ff */
[----:B-1----:R-:W-:Y:S01]  /*2970*/  CS2R R54, SRZ ;  /* 0x0000000000367805 */ /* 0x002fe2000001ff00 */
[----:B------:R-:W-:Y:S02]  /*2980*/  @!P2 IADD3.X R65, R70, c[0x0][0x17c], RZ, P3, !PT ;  /* 0x00005f004641aa10 */ /* 0x000fe40001ffe4ff */
[C---:B------:R-:W-:Y:S01]  /*2990*/  @!P6 SHF.L.U32 R68, R72.reuse, 0x2, RZ ;  /* 0x000000024844e819 */ /* 0x040fe200000006ff */
[----:B------:R0:W5:Y:S01]  /*29a0*/  @!P2 LDG.E.64 R114, [R66.64] ;  /* 0x000000124272a981 */ /* 0x000162000c1e1b00 */
[----:B------:R-:W-:-:S03]  /*29b0*/  @!P6 SHF.L.U64.HI R69, R72, 0x2, R69 ;  /* 0x000000024845e819 */ /* 0x000fc60000010245 */
[----:B------:R1:W5:Y:S01]  /*29c0*/  @!P2 LDG.E.64 R54, [R64.64] ;  /* 0x000000124036a981 */ /* 0x000362000c1e1b00 */
[----:B------:R-:W-:Y:S01]  /*29d0*/  CS2R R116, SRZ ;  /* 0x0000000000747805 */ /* 0x000fe2000001ff00 */
[----:B------:R-:W-:Y:S01]  /*29e0*/  UMOV UR5, 0x8 ;  /* 0x0000000800057882 */ /* 0x000fe20000000000 */
[C---:B0-----:R-:W-:Y:S02]  /*29f0*/  @!P6 IADD3 R66, P0, R68.reuse, c[0x0][0x180], RZ ;  /* 0x000060004442ea10 */ /* 0x041fe40007f1e0ff */
[----:B------:R-:W-:Y:S01]  /*2a00*/  @!P6 IADD3 R68, P2, R68, c[0x0][0x178], RZ ;  /* 0x00005e004444ea10 */ /* 0x000fe20007f5e0ff */
[----:B------:R-:W-:Y:S01]  /*2a10*/  ULDC.64 UR6, c[0x0][0x198] ;  /* 0x0000660000067ab9 */ /* 0x000fe20000000a00 */
[C---:B------:R-:W-:Y:S01]  /*2a20*/  @!P6 IADD3.X R67, R69.reuse, c[0x0][0x184], RZ, P0, !PT ;  /* 0x000061004543ea10 */ /* 0x040fe200007fe4ff */
[----:B-1----:R-:W-:Y:S01]  /*2a30*/  CS2R R64, SRZ ;  /* 0x0000000000407805 */ /* 0x002fe2000001ff00 */
[----:B------:R-:W-:Y:S01]  /*2a40*/  @!P6 IADD3.X R69, R69, c[0x0][0x17c], RZ, P2, !PT ;  /* 0x00005f004545ea10 */ /* 0x000fe200017fe4ff */
[----:B------:R-:W-:Y:S01]  /*2a50*/  UIMAD.WIDE UR6, UR9, UR5, UR6 ;  /* 0x00000005090672a5 */ /* 0x000fe2000f8e0206 */
[----:B------:R-:W-:Y:S01]  /*2a60*/  @P1 IADD3 R72, P0, R76, c[0x0][0x180], RZ ;  /* 0x000060004c481a10 */ /* 0x000fe20007f1e0ff */
[----:B------:R0:W5:Y:S03]  /*2a70*/  @!P6 LDG.E.64 R116, [R66.64] ;  /* 0x000000124274e981 */ /* 0x000166000c1e1b00 */
[----:B------:R-:W-:Y:S01]  /*2a80*/  @P1 IADD3.X R73, R71, c[0x0][0x184], RZ, P0, !PT ;  /* 0x0000610047491a10 */ /* 0x000fe200007fe4ff */
[----:B------:R1:W5:Y:S01]  /*2a90*/  @!P6 LDG.E.64 R64, [R68.64] ;  /* 0x000000124440e981 */ /* 0x000362000c1e1b00 */
[----:B------:R-:W-:-:S02]  /*2aa0*/  @!P5 IADD3 R70, P0, R74, c[0x0][0x180], RZ ;  /* 0x000060004a46da10 */ /* 0x000fc40007f1e0ff */
[----:B------:R-:W-:Y:S02]  /*2ab0*/  MOV R75, UR7 ;  /* 0x00000007004b7c02 */ /* 0x000fe40008000f00 */
[----:B-1----:R-:W-:Y:S02]  /*2ac0*/  @!P5 IADD3 R68, P6, R74, c[0x0][0x178], RZ ;  /* 0x00005e004a44da10 */ /* 0x002fe40007fde0ff */
[----:B------:R-:W-:-:S06]  /*2ad0*/  MOV R74, UR6 ;  /* 0x00000006004a7c02 */ /* 0x000fcc0008000f00 */
[----:B------:R-:W2:Y:S01]  /*2ae0*/  LDG.E.64 R74, [R74.64] ;  /* 0x000000124a4a7981 */ /* 0x000ea2000c1e1b00 */
[----:B------:R-:W-:-:S04]  /*2af0*/  IADD3 R8, R2, 0xd8, RZ ;  /* 0x000000d802087810 */ /* 0x000fc80007ffe0ff */
[----:B------:R-:W-:Y:S02]  /*2b00*/  ISETP.GE.U32.AND P3, PT, R8, c[0x0][0x1e0], PT ;  /* 0x0000780008007a0c */ /* 0x000fe40003f66070 */
[----:B------:R-:W-:-:S04]  /*2b10*/  SHF.R.S32.HI R9, RZ, 0x1f, R8 ;  /* 0x0000001fff097819 */ /* 0x000fc80000011408 */
[----:B------:R-:W-:-:S04]  /*2b20*/  ISETP.GE.AND.EX P3, PT, R9, c[0x0][0x1e4], PT, P3 ;  /* 0x0000790009007a0c */ /* 0x000fc80003f66330 */
[----:B------:R-:W-:Y:S02]  /*2b30*/  ISETP.GT.U32.OR P3, PT, R0, 0x1bf, P3 ;  /* 0x000001bf0000780c */ /* 0x000fe40001f64470 */
[----:B------:R-:W-:Y:S02]  /*2b40*/  IADD3 R13, R2, 0xe0, RZ ;  /* 0x000000e0020d7810 */ /* 0x000fe40007ffe0ff */
[----:B------:R-:W-:Y:S02]  /*2b50*/  @P1 IADD3 R76, P2, R76, c[0x0][0x178], RZ ;  /* 0x00005e004c4c1a10 */ /* 0x000fe40007f5e0ff */
[----:B------:R-:W-:Y:S02]  /*2b60*/  ISETP.GE.U32.AND P4, PT, R13, c[0x0][0x1e0], PT ;  /* 0x000078000d007a0c */ /* 0x000fe40003f86070 */
[----:B------:R-:W-:Y:S02]  /*2b70*/  IADD3 R12, R2, 0xe8, RZ ;  /* 0x000000e8020c7810 */ /* 0x000fe40007ffe0ff */
[----:B------:R-:W-:-:S02]  /*2b80*/  SHF.R.S32.HI R79, RZ, 0x1f, R13 ;  /* 0x0000001fff4f7819 */ /* 0x000fc4000001140d */
[C---:B------:R-:W-:Y:S02]  /*2b90*/  IADD3 R11, R2.reuse, 0xf0, RZ ;  /* 0x000000f0020b7810 */ /* 0x040fe40007ffe0ff */
[----:B------:R-:W-:Y:S02]  /*2ba0*/  IADD3 R10, R2, 0xf8, RZ ;  /* 0x000000f8020a7810 */ /* 0x000fe40007ffe0ff */
[----:B------:R-:W-:Y:S02]  /*2bb0*/  @P1 IADD3.X R77, R71, c[0x0][0x17c], RZ, P2, !PT ;  /* 0x00005f00474d1a10 */ /* 0x000fe400017fe4ff */
[----:B------:R-:W-:Y:S02]  /*2bc0*/  ISETP.GE.U32.AND P2, PT, R12, c[0x0][0x1e0], PT ;  /* 0x000078000c007a0c */ /* 0x000fe40003f46070 */
[C---:B------:R-:W-:Y:S02]  /*2bd0*/  @!P5 IADD3.X R71, R3.reuse, c[0x0][0x184], RZ, P0, !PT ;  /* 0x000061000347da10 */ /* 0x040fe400007fe4ff */
[----:B------:R-:W-:-:S02]  /*2be0*/  @!P5 IADD3.X R69, R3, c[0x0][0x17c], RZ, P6, !PT ;  /* 0x00005f000345da10 */ /* 0x000fc400037fe4ff */
[----:B------:R-:W-:Y:S02]  /*2bf0*/  SHF.R.S32.HI R78, RZ, 0x1f, R12 ;  /* 0x0000001fff4e7819 */ /* 0x000fe4000001140c */
[----:B------:R-:W-:Y:S02]  /*2c00*/  ISETP.GE.AND.EX P4, PT, R79, c[0x0][0x1e4], PT, P4 ;  /* 0x000079004f007a0c */ /* 0x000fe40003f86340 */
[----:B------:R-:W-:Y:S02]  /*2c10*/  ISETP.GE.U32.AND P0, PT, R11, c[0x0][0x1e0], PT ;  /* 0x000078000b007a0c */ /* 0x000fe40003f06070 */
[----:B------:R-:W-:Y:S02]  /*2c20*/  ISETP.GE.U32.AND P6, PT, R10, c[0x0][0x1e0], PT ;  /* 0x000078000a007a0c */ /* 0x000fe40003fc6070 */
[----:B------:R-:W-:Y:S02]  /*2c30*/  SHF.R.S32.HI R15, RZ, 0x1f, R11 ;  /* 0x0000001fff0f7819 */ /* 0x000fe4000001140b */
[----:B------:R-:W-:Y:S01]  /*2c40*/  SHF.R.S32.HI R14, RZ, 0x1f, R10 ;  /* 0x0000001fff0e7819 */ /* 0x000fe2000001140a */
[----:B------:R-:W-:Y:S01]  /*2c50*/  @!P3 IMAD R3, R9, c[0x0][0x1d8], RZ ;  /* 0x000076000903ba24 */ /* 0x000fe200078e02ff */
[----:B0-----:R-:W-:-:S02]  /*2c60*/  @!P3 MOV R66, R4 ;  /* 0x000000040042b202 */ /* 0x001fc40000000f00 */
[----:B------:R-:W-:Y:S02]  /*2c70*/  @!P3 MOV R67, R7 ;  /* 0x000000070043b202 */ /* 0x000fe40000000f00 */
[----:B------:R-:W-:Y:S02]  /*2c80*/  ISETP.GE.AND.EX P2, PT, R78, c[0x0][0x1e4], PT, P2 ;  /* 0x000079004e007a0c */ /* 0x000fe40003f46320 */
[----:B------:R-:W-:Y:S02]  /*2c90*/  ISETP.GT.U32.OR P4, PT, R0, 0x1bf, P4 ;  /* 0x000001bf0000780c */ /* 0x000fe40002784470 */
[----:B------:R-:W-:Y:S02]  /*2ca0*/  ISETP.GE.AND.EX P0, PT, R15, c[0x0][0x1e4], PT, P0 ;  /* 0x000079000f007a0c */ /* 0x000fe40003f06300 */
[----:B------:R-:W-:Y:S01]  /*2cb0*/  ISETP.GE.AND.EX P6, PT, R14, c[0x0][0x1e4], PT, P6 ;  /* 0x000079000e007a0c */ /* 0x000fe20003fc6360 */
[----:B------:R-:W-:Y:S01]  /*2cc0*/  @!P3 IMAD R3, R8, c[0x0][0x1dc], R3 ;  /* 0x000077000803ba24 */ /* 0x000fe200078e0203 */
[----:B------:R-:W-:Y:S01]  /*2cd0*/  ISETP.GT.U32.OR P2, PT, R0, 0x1bf, P2 ;  /* 0x000001bf0000780c */ /* 0x000fe20001744470 */
[----:B------:R-:W-:Y:S01]  /*2ce0*/  @!P3 IMAD.WIDE.U32 R66, R8, c[0x0][0x1d8], R66 ;  /* 0x000076000842ba25 */ /* 0x000fe200078e0042 */
[----:B------:R-:W-:-:S02]  /*2cf0*/  ISETP.GT.U32.OR P0, PT, R0, 0x1bf, P0 ;  /* 0x000001bf0000780c */ /* 0x000fc40000704470 */
[----:B------:R-:W-:Y:S02]  /*2d00*/  ISETP.GT.U32.OR P6, PT, R0, 0x1bf, P6 ;  /* 0x000001bf0000780c */ /* 0x000fe400037c4470 */
[----:B------:R-:W-:Y:S02]  /*2d10*/  @!P3 IADD3 R83, R67, R3, RZ ;  /* 0x000000034353b210 */ /* 0x000fe40007ffe0ff */
[C---:B------:R-:W-:Y:S02]  /*2d20*/  @!P3 SHF.L.U32 R3, R66.reuse, 0x2, RZ ;  /* 0x000000024203b819 */ /* 0x040fe400000006ff */
[----:B------:R-:W-:Y:S01]  /*2d30*/  @!P3 SHF.L.U64.HI R83, R66, 0x2, R83 ;  /* 0x000000024253b819 */ /* 0x000fe20000010253 */
[----:B------:R-:W-:Y:S01]  /*2d40*/  @!P4 IMAD R82, R79, c[0x0][0x1d8], RZ ;  /* 0x000076004f52ca24 */ /* 0x000fe200078e02ff */
[-C--:B------:R-:W-:Y:S02]  /*2d50*/  @!P4 MOV R66, R4.reuse ;  /* 0x000000040042c202 */ /* 0x080fe40000000f00 */
[-C--:B------:R-:W-:Y:S01]  /*2d60*/  @!P4 MOV R67, R7.reuse ;  /* 0x000000070043c202 */ /* 0x080fe20000000f00 */
[----:B------:R-:W-:Y:S01]  /*2d70*/  @!P2 IMAD R118, R78, c[0x0][0x1d8], RZ ;  /* 0x000076004e76aa24 */ /* 0x000fe200078e02ff */
[-C--:B------:R-:W-:Y:S01]  /*2d80*/  @!P0 MOV R78, R4.reuse ;  /* 0x00000004004e8202 */ /* 0x080fe20000000f00 */
[C---:B------:R-:W-:Y:S01]  /*2d90*/  @!P4 IMAD R82, R13.reuse, c[0x0][0x1dc], R82 ;  /* 0x000077000d52ca24 */ /* 0x040fe200078e0252 */
[----:B------:R-:W-:Y:S01]  /*2da0*/  @!P0 MOV R79, R7 ;  /* 0x00000007004f8202 */ /* 0x000fe20000000f00 */
[----:B------:R-:W-:Y:S01]  /*2db0*/  @!P4 IMAD.WIDE.U32 R66, R13, c[0x0][0x1d8], R66 ;  /* 0x000076000d42ca25 */ /* 0x000fe200078e0042 */
[----:B------:R-:W-:-:S02]  /*2dc0*/  @!P6 MOV R80, R4 ;  /* 0x000000040050e202 */ /* 0x000fc40000000f00 */
[----:B------:R-:W-:Y:S01]  /*2dd0*/  @!P6 MOV R81, R7 ;  /* 0x000000070051e202 */ /* 0x000fe20000000f00 */
[----:B------:R-:W-:Y:S02]  /*2de0*/  @!P0 IMAD R119, R15, c[0x0][0x1d8], RZ ;  /* 0x000076000f778a24 */ /* 0x000fe400078e02ff */
[----:B------:R-:W-:Y:S01]  /*2df0*/  @!P6 IMAD R120, R14, c[0x0][0x1d8], RZ ;  /* 0x000076000e78ea24 */ /* 0x000fe200078e02ff */
[----:B------:R-:W-:Y:S01]  /*2e00*/  @!P4 IADD3 R67, R67, R82, RZ ;  /* 0x000000524343c210 */ /* 0x000fe20007ffe0ff */
[C---:B------:R-:W-:Y:S02]  /*2e10*/  @!P0 IMAD R119, R11.reuse, c[0x0][0x1dc], R119 ;  /* 0x000077000b778a24 */ /* 0x040fe400078e0277 */
[----:B------:R-:W-:Y:S02]  /*2e20*/  @!P6 IMAD R120, R10, c[0x0][0x1dc], R120 ;  /* 0x000077000a78ea24 */ /* 0x000fe400078e0278 */
[----:B------:R-:W-:-:S04]  /*2e30*/  @!P0 IMAD.WIDE.U32 R78, R11, c[0x0][0x1d8], R78 ;  /* 0x000076000b4e8a25 */ /* 0x000fc800078e004e */
[----:B------:R-:W-:Y:S01]  /*2e40*/  @!P6 IMAD.WIDE.U32 R80, R10, c[0x0][0x1d8], R80 ;  /* 0x000076000a50ea25 */ /* 0x000fe200078e0050 */
[C---:B------:R-:W-:Y:S02]  /*2e50*/  @!P4 SHF.L.U32 R82, R66.reuse, 0x2, RZ ;  /* 0x000000024252c819 */ /* 0x040fe400000006ff */
[----:B------:R-:W-:Y:S01]  /*2e60*/  @!P4 SHF.L.U64.HI R14, R66, 0x2, R67 ;  /* 0x00000002420ec819 */ /* 0x000fe20000010243 */
[----:B------:R-:W-:Y:S01]  /*2e70*/  @!P2 IMAD R118, R12, c[0x0][0x1dc], R118 ;  /* 0x000077000c76aa24 */ /* 0x000fe200078e0276 */
[----:B------:R-:W-:Y:S02]  /*2e80*/  @!P0 IADD3 R67, R79, R119, RZ ;  /* 0x000000774f438210 */ /* 0x000fe40007ffe0ff */
[----:B------:R-:W-:Y:S02]  /*2e90*/  @!P6 IADD3 R66, R81, R120, RZ ;  /* 0x000000785142e210 */ /* 0x000fe40007ffe0ff */
[----:B------:R-:W-:Y:S02]  /*2ea0*/  @!P0 SHF.L.U64.HI R11, R78, 0x2, R67 ;  /* 0x000000024e0b8819 */ /* 0x000fe40000010243 */
[----:B------:R-:W-:-:S02]  /*2eb0*/  @!P6 SHF.L.U32 R10, R80, 0x2, RZ ;  /* 0x00000002500ae819 */ /* 0x000fc400000006ff */
[----:B------:R-:W-:Y:S02]  /*2ec0*/  @!P6 SHF.L.U64.HI R125, R80, 0x2, R66 ;  /* 0x00000002507de819 */ /* 0x000fe40000010242 */
[----:B------:R-:W-:Y:S01]  /*2ed0*/  CS2R R80, SRZ ;  /* 0x0000000000507805 */ /* 0x000fe2000001ff00 */
[----:B------:R-:W-:-:S05]  /*2ee0*/  CS2R R66, SRZ ;  /* 0x0000000000427805 */ /* 0x000fca000001ff00 */
[----:B------:R0:W3:Y:S04]  /*2ef0*/  @P1 LDG.E.64 R80, [R72.64] ;  /* 0x0000001248501981 */ /* 0x0000e8000c1e1b00 */
[----:B------:R1:W5:Y:S01]  /*2f00*/  @!P5 LDG.E.64 R66, [R68.64] ;  /* 0x000000124442d981 */ /* 0x000362000c1e1b00 */
[----:B------:R-:W-:Y:S01]  /*2f10*/  CS2R R120, SRZ ;  /* 0x0000000000787805 */ /* 0x000fe2000001ff00 */
[----:B------:R-:W-:Y:S01]  /*2f20*/  @!P0 SHF.L.U32 R13, R78, 0x2, RZ ;  /* 0x000000024e0d8819 */ /* 0x000fe200000006ff */
[----:B-1----:R-:W-:-:S06]  /*2f30*/  CS2R R68, SRZ ;  /* 0x0000000000447805 */ /* 0x002fcc000001ff00 */
[----:B------:R1:W5:Y:S01]  /*2f40*/  @P1 LDG.E.64 R68, [R76.64] ;  /* 0x000000124c441981 */ /* 0x000362000c1e1b00 */
[----:B--2---:R-:W-:Y:S02]  /*2f50*/  MOV R8, R74 ;  /* 0x0000004a00087202 */ /* 0x004fe40000000f00 */
[----:B------:R-:W-:Y:S02]  /*2f60*/  MOV R9, R75 ;  /* 0x0000004b00097202 */ /* 0x000fe40000000f00 */
[----:B------:R-:W-:Y:S02]  /*2f70*/  @!P2 MOV R74, R4 ;  /* 0x00000004004aa202 */ /* 0x000fe40000000f00 */
[----:B------:R-:W-:-:S05]  /*2f80*/  @!P2 MOV R75, R7 ;  /* 0x00000007004ba202 */ /* 0x000fca0000000f00 */
[----:B------:R-:W-:-:S05]  /*2f90*/  @!P2 IMAD.WIDE.U32 R74, R12, c[0x0][0x1d8], R74 ;  /* 0x000076000c4aaa25 */ /* 0x000fca00078e004a */
[----:B------:R-:W-:Y:S02]  /*2fa0*/  @!P2 IADD3 R75, R75, R118, RZ ;  /* 0x000000764b4ba210 */ /* 0x000fe40007ffe0ff */
[----:B------:R-:W-:Y:S01]  /*2fb0*/  CS2R R118, SRZ ;  /* 0x0000000000767805 */ /* 0x000fe2000001ff00 */
[----:B------:R-:W-:-:S05]  /*2fc0*/  @!P2 SHF.L.U32 R12, R74, 0x2, RZ ;  /* 0x000000024a0ca819 */ /* 0x000fca00000006ff */
[----:B------:R2:W5:Y:S01]  /*2fd0*/  @!P5 LDG.E.64 R118, [R70.64] ;  /* 0x000000124676d981 */ /* 0x000562000c1e1b00 */
[----:B0-----:R-:W-:Y:S02]  /*2fe0*/  @!P3 IADD3 R72, P5, R3, c[0x0][0x180], RZ ;  /* 0x000060000348ba10 */ /* 0x001fe40007fbe0ff */
[----:B------:R-:W-:Y:S02]  /*2ff0*/  @!P2 SHF.L.U64.HI R15, R74, 0x2, R75 ;  /* 0x000000024a0fa819 */ /* 0x000fe4000001024b */
[----:B------:R-:W-:Y:S02]  /*3000*/  @!P3 IADD3.X R73, R83, c[0x0][0x184], RZ, P5, !PT ;  /* 0x000061005349ba10 */ /* 0x000fe40002ffe4ff */
[----:B------:R-:W-:Y:S01]  /*3010*/  @!P3 IADD3 R74, P5, R3, c[0x0][0x178], RZ ;  /* 0x00005e00034aba10 */ /* 0x000fe20007fbe0ff */
[----:B--2---:R-:W-:-:S03]  /*3020*/  CS2R R70, SRZ ;  /* 0x0000000000467805 */ /* 0x004fc6000001ff00 */
[----:B------:R-:W-:Y:S01]  /*3030*/  @!P3 IADD3.X R75, R83, c[0x0][0x17c], RZ, P5, !PT ;  /* 0x00005f00534bba10 */ /* 0x000fe20002ffe4ff */
[----:B------:R0:W5:Y:S01]  /*3040*/  @!P3 LDG.E.64 R120, [R72.64] ;  /* 0x000000124878b981 */ /* 0x000162000c1e1b00 */
[----:B------:R-:W-:-:S03]  /*3050*/  @!P4 IADD3 R78, P5, R82, c[0x0][0x180], RZ ;  /* 0x00006000524eca10 */ /* 0x000fc60007fbe0ff */
[----:B------:R2:W5:Y:S01]  /*3060*/  @!P3 LDG.E.64 R70, [R74.64] ;  /* 0x000000124a46b981 */ /* 0x000562000c1e1b00 */
[----:B-1----:R-:W-:Y:S02]  /*3070*/  @!P4 IADD3 R76, P3, R82, c[0x0][0x178], RZ ;  /* 0x00005e00524cca10 */ /* 0x002fe40007f7e0ff */
[C---:B------:R-:W-:Y:S02]  /*3080*/  @!P4 IADD3.X R79, R14.reuse, c[0x0][0x184], RZ, P5, !PT ;  /* 0x000061000e4fca10 */ /* 0x040fe40002ffe4ff */
[----:B------:R-:W-:Y:S02]  /*3090*/  MOV R3, R15 ;  /* 0x0000000f00037202 */ /* 0x000fe40000000f00 */
[----:B------:R-:W-:Y:S02]  /*30a0*/  @!P4 IADD3.X R77, R14, c[0x0][0x17c], RZ, P3, !PT ;  /* 0x00005f000e4dca10 */ /* 0x000fe40001ffe4ff */
[----:B--2---:R-:W-:Y:S01]  /*30b0*/  @!P2 IADD3 R74, P5, R12, c[0x0][0x180], RZ ;  /* 0x000060000c4aaa10 */ /* 0x004fe20007fbe0ff */
[----:B------:R-:W-:-:S03]  /*30c0*/  CS2R R14, SRZ ;  /* 0x00000000000e7805 */ /* 0x000fc6000001ff00 */
[----:B------:R-:W-:-:S05]  /*30d0*/  @!P2 IADD3.X R75, R3, c[0x0][0x184], RZ, P5, !PT ;  /* 0x00006100034baa10 */ /* 0x000fca0002ffe4ff */
[----:B------:R-:W2:Y:S01]  /*30e0*/  @!P2 LDG.E.64 R14, [R74.64] ;  /* 0x000000124a0ea981 */ /* 0x000ea2000c1e1b00 */
[----:B------:R-:W-:Y:S01]  /*30f0*/  CS2R R122, SRZ ;  /* 0x00000000007a7805 */ /* 0x000fe2000001ff00 */
[----:B0-----:R-:W-:-:S05]  /*3100*/  CS2R R72, SRZ ;  /* 0x0000000000487805 */ /* 0x001fca000001ff00 */
[----:B------:R0:W5:Y:S04]  /*3110*/  @!P4 LDG.E.64 R122, [R78.64] ;  /* 0x000000124e7ac981 */ /* 0x000168000c1e1b00 */
[----:B------:R1:W5:Y:S01]  /*3120*/  @!P4 LDG.E.64 R72, [R76.64] ;  /* 0x000000124c48c981 */ /* 0x000362000c1e1b00 */
[----:B0-----:R-:W-:-:S04]  /*3130*/  MOV R79, R13 ;  /* 0x0000000d004f7202 */ /* 0x001fc80000000f00 */
[----:B------:R-:W-:-:S04]  /*3140*/  @!P0 IADD3 R82, P4, R79, c[0x0][0x180], RZ ;  /* 0x000060004f528a10 */ /* 0x000fc80007f9e0ff */
[----:B------:R-:W-:Y:S01]  /*3150*/  @!P0 IADD3.X R83, R11, c[0x0][0x184], RZ, P4, !PT ;  /* 0x000061000b538a10 */ /* 0x000fe200027fe4ff */
[----:B--2---:R0:W-:Y:S02]  /*3160*/  STL.64 [R1+0x68], R14 ;  /* 0x0000680e01007387 */ /* 0x0041e40000100a00 */
[----:B0-----:R-:W-:Y:S02]  /*3170*/  @!P2 IADD3 R14, P3, R12, c[0x0][0x178], RZ ;  /* 0x00005e000c0eaa10 */ /* 0x001fe40007f7e0ff */
[----:B------:R-:W-:-:S06]  /*3180*/  CS2R R12, SRZ ;  /* 0x00000000000c7805 */ /* 0x000fcc000001ff00 */
[----:B------:R0:W2:Y:S01]  /*3190*/  @!P0 LDG.E.64 R12, [R82.64] ;  /* 0x00000012520c8981 */ /* 0x0000a2000c1e1b00 */
[----:B------:R-:W-:Y:S01]  /*31a0*/  @!P0 IADD3 R78, P5, R79, c[0x0][0x178], RZ ;  /* 0x00005e004f4e8a10 */ /* 0x000fe20007fbe0ff */
[----:B------:R-:W-:Y:S01]  /*31b0*/  CS2R R74, SRZ ;  /* 0x00000000004a7805 */ /* 0x000fe2000001ff00 */
[----:B------:R-:W-:Y:S01]  /*31c0*/  @!P2 IADD3.X R15, R3, c[0x0][0x17c], RZ, P3, !PT ;  /* 0x00005f00030faa10 */ /* 0x000fe20001ffe4ff */
[----:B-1----:R-:W-:Y:S01]  /*31d0*/  CS2R R76, SRZ ;  /* 0x00000000004c7805 */ /* 0x002fe2000001ff00 */
[----:B------:R-:W-:-:S03]  /*31e0*/  @!P0 IADD3.X R79, R11, c[0x0][0x17c], RZ, P5, !PT ;  /* 0x00005f000b4f8a10 */ /* 0x000fc60002ffe4ff */
[----:B------:R1:W5:Y:S04]  /*31f0*/  @!P2 LDG.E.64 R74, [R14.64] ;  /* 0x000000120e4aa981 */ /* 0x000368000c1e1b00 */
[----:B------:R4:W5:Y:S01]  /*3200*/  @!P0 LDG.E.64 R76, [R78.64] ;  /* 0x000000124e4c8981 */ /* 0x000962000c1e1b00 */
[----:B0-----:R-:W-:-:S03]  /*3210*/  @!P6 IADD3 R82, P2, R10, c[0x0][0x178], RZ ;  /* 0x00005e000a52ea10 */ /* 0x001fc60007f5e0ff */
[----:B-1----:R0:W5:Y:S01]  /*3220*/  LDL.LU.64 R14, [R1+0xe0] ;  /* 0x0000e000010e7983 */ /* 0x0021620000300a00 */
[----:B------:R-:W1:Y:S02]  /*3230*/  R2UR UR6, R8 ;  /* 0x00000000080673c2 */ /* 0x000e6400000e0000 */
[----:B-1----:R-:W-:Y:S01]  /*3240*/  MOV R3, UR6 ;  /* 0x0000000600037c02 */ /* 0x002fe20008000f00 */
[----:B--2---:R1:W-:Y:S02]  /*3250*/  STL.64 [R1+0x78], R12 ;  /* 0x0000780c01007387 */ /* 0x0043e40000100a00 */
[----:B-1----:R-:W-:Y:S02]  /*3260*/  @!P6 IADD3 R12, P0, R10, c[0x0][0x180], RZ ;  /* 0x000060000a0cea10 */ /* 0x002fe40007f1e0ff */
[----:B------:R-:W-:Y:S02]  /*3270*/  CS2R R10, SRZ ;  /* 0x00000000000a7805 */ /* 0x000fe4000001ff00 */
[----:B------:R-:W-:-:S05]  /*3280*/  @!P6 IADD3.X R13, R125, c[0x0][0x184], RZ, P0, !PT ;  /* 0x000061007d0dea10 */ /* 0x000fca00007fe4ff */
[----:B------:R1:W2:Y:S01]  /*3290*/  @!P6 LDG.E.64 R10, [R12.64] ;  /* 0x000000120c0ae981 */ /* 0x0002a2000c1e1b00 */
[----:B------:R-:W-:-:S05]  /*32a0*/  FFMA.FTZ R3, -R3, UR6, R9 ;  /* 0x0000000603037c23 */ /* 0x000fca0008010109 */
[----:B------:R-:W-:-:S13]  /*32b0*/  FSETP.GTU.FTZ.AND P0, PT, R3, RZ, PT ;  /* 0x000000ff0300720b */ /* 0x000fda0003f1c000 */
[----:B------:R-:W-:Y:S01]  /*32c0*/  VOTEU.ANY UP0, P0 ;  /* 0x00000000003f7886 */ /* 0x000fe20000000100 */
[----:B------:R-:W-:-:S13]  /*32d0*/  PLOP3.LUT P0, PT, PT, PT, UP0, 0x80, 0x0 ;  /* 0x000000000000781c */ /* 0x000fda0003f0f008 */
[----:B------:R-:W-:-:S06]  /*32e0*/  @P0 FADD.FTZ R3, R3, c[0x0][0x1a0] ;  /* 0x0000680003030621 */ /* 0x000fcc0000010000 */
[----:B------:R-:W0:Y:S01]  /*32f0*/  @P0 MUFU.RSQ R3, R3 ;  /* 0x0000000300030308 */ /* 0x000e220000001400 */
[----:B------:R-:W-:Y:S01]  /*3300*/  @!P6 IADD3.X R83, R125, c[0x0][0x17c], RZ, P2, !PT ;  /* 0x00005f007d53ea10 */ /* 0x000fe200017fe4ff */
[----:B---3--:R-:W-:Y:S01]  /*3310*/  FADD.FTZ R80, R80, -UR6 ;  /* 0x8000000650507e21 */ /* 0x008fe20008010000 */
[----:B------:R3:W5:Y:S04]  /*3320*/  LDL.LU R125, [R1+0xd8] ;  /* 0x0000d800017d7983 */ /* 0x0007680000300800 */
[----:B-1----:R3:W5:Y:S01]  /*3330*/  LDL.LU.64 R12, [R1+0xd0] ;  /* 0x0000d000010c7983 */ /* 0x0027620000300a00 */
[----:B0-----:R0:W1:Y:S02]  /*3340*/  @P0 R2UR UR5, R3 ;  /* 0x00000000030503c2 */ /* 0x00106400000e0000 */
[----:B0-----:R-:W-:Y:S01]  /*3350*/  FADD.FTZ R3, R81, -UR6 ;  /* 0x8000000651037e21 */ /* 0x001fe20008010000 */
[----:B------:R-:W-:Y:S01]  /*3360*/  ISETP.GT.U32.AND P0, PT, R0, 0x1bf, PT ;  /* 0x000001bf0000780c */ /* 0x000fe20003f04070 */
[----:B----4-:R-:W-:Y:S01]  /*3370*/  CS2R R78, SRZ ;  /* 0x00000000004e7805 */ /* 0x010fe2000001ff00 */
[----:B------:R-:W-:Y:S01]  /*3380*/  UMOV UR25, 0x3f800000 ;  /* 0x3f80000000197882 */ /* 0x000fe20000000000 */
[----:B------:R-:W-:Y:S01]  /*3390*/  BSSY B0, `(.L_x_2520) ;  /* 0x0000017000007945 */ /* 0x000fe20003800000 */
[----:B------:R-:W-:-:S03]  /*33a0*/  ISETP.NE.AND P5, PT, RZ, UR21, PT ;  /* 0x00000015ff007c0c */ /* 0x000fc6000bfa5270 */
[----:B------:R0:W5:Y:S01]  /*33b0*/  @!P6 LDG.E.64 R78, [R82.64] ;  /* 0x00000012524ee981 */ /* 0x000162000c1e1b00 */
[----:B-1----:R-:W-:Y:S01]  /*33c0*/  @UP0 UMOV UR25, UR5 ;  /* 0x0000000500190c82 */ /* 0x002fe20008000000 */
[----:B0-----:R-:W-:Y:S02]  /*33d0*/  CS2R R82, SRZ ;  /* 0x0000000000527805 */ /* 0x001fe4000001ff00 */
[----:B--2---:R0:W-:Y:S04]  /*33e0*/  STL.64 [R1+0x80], R10 ;  /* 0x0000800a01007387 */ /* 0x0041e80000100a00 */
[----:B0-----:R3:W5:Y:S04]  /*33f0*/  LDL.LU.64 R10, [R1+0xc8] ;  /* 0x0000c800010a7983 */ /* 0x0017680000300a00 */
[----:B------:R3:W5:Y:S04]  /*3400*/  LDL.LU R8, [R1+0xc0] ;  /* 0x0000c00001087983 */ /* 0x0007680000300800 */
[----:B------:R3:W5:Y:S04]  /*3410*/  LDL.LU R9, [R1+0xbc] ;  /* 0x0000bc0001097983 */ /* 0x0007680000300800 */
[----:B------:R0:W-:Y:S04]  /*3420*/  STL [R1+0x20], R80 ;  /* 0x0000205001007387 */ /* 0x0001e80000100800 */
[----:B------:R3:W-:Y:S01]  /*3430*/  STL [R1+0x1c], R3 ;  /* 0x00001c0301007387 */ /* 0x0007e20000100800 */
[----:B0-----:R-:W-:Y:S01]  /*3440*/  CS2R R80, SRZ ;  /* 0x0000000000507805 */ /* 0x001fe2000001ff00 */
[----:B------:R-:W-:Y:S05]  /*3450*/  @P0 BRA `(.L_x_2521) ;  /* 0x000000a000000947 */ /* 0x000fea0003800000 */
[----:B---3--:R-:W2:Y:S01]  /*3460*/  LDL R3, [R1+0xb4] ;  /* 0x0000b40001037983 */ /* 0x008ea20000100800 */
[----:B------:R-:W-:-:S02]  /*3470*/  ISETP.NE.AND P0, PT, RZ, UR21, PT ;  /* 0x00000015ff007c0c */ /* 0x000fc4000bf05270 */
[----:B--2---:R-:W-:-:S04]  /*3480*/  IADD3 R3, R3, UR22, RZ ;  /* 0x0000001603037c10 */ /* 0x004fc8000fffe0ff */
[----:B------:R-:W-:-:S07]  /*3490*/  SHF.R.S32.HI R81, RZ, 0x1f, R3 ;  /* 0x0000001fff517819 */ /* 0x000fce0000011403 */
[----:B------:R-:W-:-:S04]  /*34a0*/  @P0 LEA R80, P2, R3, c[0x0][0x190], 0x2 ;  /* 0x0000640003500a11 */ /* 0x000fc800078410ff */
[----:B------:R-:W-:-:S05]  /*34b0*/  @P0 LEA.HI.X R81, R3, c[0x0][0x194], R81, 0x2, P2 ;  /* 0x0000650003510a11 */ /* 0x000fca00010f1451 */
[----:B------:R0:W5:Y:S02]  /*34c0*/  @P0 LDG.E.64 R82, [R80.64] ;  /* 0x0000001250520981 */ /* 0x000164000c1e1b00 */
[----:B0-----:R-:W-:-:S10]  /*34d0*/  HFMA2.MMA R80, -RZ, RZ, 0, 2.384185791015625e-07 ;  /* 0x00000004ff507435 */ /* 0x001fd400000001ff */
[----:B------:R-:W-:-:S06]  /*34e0*/  IMAD.WIDE R80, R3, R80, c[0x0][0x188] ;  /* 0x0000620003507625 */ /* 0x000fcc00078e0250 */
[----:B------:R-:W5:Y:S02]  /*34f0*/  LDG.E.64 R80, [R80.64] ;  /* 0x0000001250507981 */ /* 0x000f64000c1e1b00 */
.L_x_2521:
[----:B------:R-:W-:Y:S05]  /*3500*/  BSYNC B0 ;  /* 0x0000000000007941 */ /* 0x000fea0003800000 */
.L_x_2520:
[----:B------:R0:W-:Y:S04]  /*3510*/  STL [R1+0xc0], R2 ;  /* 0x0000c00201007387 */ /* 0x0001e80000100800 */
[----:B0-----:R-:W2:Y:S04]  /*3520*/  LDL.LU R2, [R1+0x20] ;  /* 0x0000200001027983 */ /* 0x001ea80000300800 */
[----:B------:R0:W-:Y:S04]  /*3530*/  STL [R1+0xbc], R0 ;  /* 0x0000bc0001007387 */ /* 0x0001e80000100800 */
[----:B0-----:R-:W4:Y:S01]  /*3540*/  LDL.LU R0, [R1+0x1c] ;  /* 0x00001c0001007983 */ /* 0x001f220000300800 */
[----:B---3-5:R-:W-:-:S03]  /*3550*/  MOV R3, R69 ;  /* 0x0000004500037202 */ /* 0x028fc60000000f00 */
[----:B------:R-:W-:Y:S01]  /*3560*/  STL [R1+0x18], R68 ;  /* 0x0000184401007387 */ /* 0x000fe20000100800 */
[----:B--2---:R-:W-:-:S05]  /*3570*/  FMUL.FTZ R2, R2, UR25 ;  /* 0x0000001902027c20 */ /* 0x004fca0008410000 */
[----:B------:R0:W-:Y:S01]  /*3580*/  STL [R1+0x94], R2 ;  /* 0x0000940201007387 */ /* 0x0001e20000100800 */
[----:B----4-:R-:W-:-:S03]  /*3590*/  FMUL.FTZ R0, R0, UR25 ;  /* 0x0000001900007c20 */ /* 0x010fc60008410000 */
[----:B0-----:R0:W5:Y:S04]  /*35a0*/  LDL.LU R2, [R1+0xc0] ;  /* 0x0000c00001027983 */ /* 0x0011680000300800 */
[----:B------:R1:W-:Y:S04]  /*35b0*/  STL [R1+0x98], R0 ;  /* 0x0000980001007387 */ /* 0x0003e80000100800 */
[----:B-1----:R0:W5:Y:S01]  /*35c0*/  LDL.LU R0, [R1+0xbc] ;  /* 0x0000bc0001007983 */ /* 0x0021620000300800 */
[----:B------:R-:W-:Y:S05]  /*35d0*/  @!P5 BRA `(.L_x_2522) ;  /* 0x000001b00000d947 */ /* 0x000fea0003800000 */
[----:B------:R-:W2:Y:S04]  /*35e0*/  LDL R3, [R1+0x94] ;  /* 0x0000940001037983 */ /* 0x000ea80000100800 */
[----:B------:R-:W-:Y:S04]  /*35f0*/  STL [R1+0xc8], R4 ;  /* 0x0000c80401007387 */ /* 0x000fe80000100800 */
[----:B-----5:R1:W-:Y:S04]  /*3600*/  STL [R1+0xc0], R2 ;  /* 0x0000c00201007387 */ /* 0x0203e80000100800 */
[----:B-1----:R-:W3:Y:S04]  /*3610*/  LDL R2, [R1+0x98] ;  /* 0x0000980001027983 */ /* 0x002ee80000100800 */
[----:B------:R2:W-:Y:S02]  /*3620*/  STL [R1+0xbc], R0 ;  /* 0x0000bc0001007387 */ /* 0x0005e40000100800 */
[----:B--2---:R-:W-:-:S04]  /*3630*/  FFMA.FTZ R0, R3, R80, R82 ;  /* 0x0000005003007223 */ /* 0x004fc80000010052 */
[----:B------:R-:W-:-:S06]  /*3640*/  FMUL.FTZ R3, R0, -1.4426950216293334961 ;  /* 0xbfb8aa3b00037820 */ /* 0x000fcc0000410000 */
[----:B------:R-:W1:Y:S02]  /*3650*/  MUFU.EX2 R3, R3 ;  /* 0x0000000300037308 */ /* 0x000e640000000800 */
[----:B-1----:R-:W-:-:S06]  /*3660*/  FADD.FTZ R3, R3, 1 ;  /* 0x3f80000003037421 */ /* 0x002fcc0000010000 */
[----:B------:R-:W1:Y:S02]  /*3670*/  MUFU.RCP R3, R3 ;  /* 0x0000000300037308 */ /* 0x000e640000001000 */
[----:B-1----:R-:W-:Y:S02]  /*3680*/  FADD.FTZ R4, -R3, 1 ;  /* 0x3f80000003047421 */ /* 0x002fe40000010100 */
[----:B------:R-:W-:Y:S02]  /*3690*/  FMUL.FTZ R3, R68, R3 ;  /* 0x0000000344037220 */ /* 0x000fe40000410000 */
[----:B------:R-:W-:Y:S02]  /*36a0*/  FFMA.FTZ R0, R0, R4, 1 ;  /* 0x3f80000000007423 */ /* 0x000fe40000010004 */
[----:B------:R1:W5:Y:S02]  /*36b0*/  LDL.LU R4, [R1+0xc8] ;  /* 0x0000c80001047983 */ /* 0x0003640000300800 */
[----:B------:R-:W-:-:S02]  /*36c0*/  FMUL.FTZ R3, R3, R0 ;  /* 0x0000000003037220 */ /* 0x000fc40000410000 */
[----:B---3--:R-:W-:-:S03]  /*36d0*/  FFMA.FTZ R0, R2, R81, R83 ;  /* 0x0000005102007223 */ /* 0x008fc60000010053 */
[----:B------:R2:W-:Y:S02]  /*36e0*/  STL [R1+0x18], R3 ;  /* 0x0000180301007387 */ /* 0x0005e40000100800 */
[----:B--2---:R-:W-:-:S06]  /*36f0*/  FMUL.FTZ R3, R0, -1.4426950216293334961 ;  /* 0xbfb8aa3b00037820 */ /* 0x004fcc0000410000 */
[----:B------:R-:W2:Y:S02]  /*3700*/  MUFU.EX2 R3, R3 ;  /* 0x0000000300037308 */ /* 0x000ea40000000800 */
[----:B--2---:R-:W-:-:S06]  /*3710*/  FADD.FTZ R3, R3, 1 ;  /* 0x3f80000003037421 */ /* 0x004fcc0000010000 */
[----:B------:R-:W2:Y:S02]  /*3720*/  MUFU.RCP R3, R3 ;  /* 0x0000000300037308 */ /* 0x000ea40000001000 */
[----:B--2---:R-:W-:Y:S02]  /*3730*/  FADD.FTZ R2, -R3, 1 ;  /* 0x3f80000003027421 */ /* 0x004fe40000010100 */
[----:B------:R-:W-:Y:S02]  /*3740*/  FMUL.FTZ R3, R69, R3 ;  /* 0x0000000345037220 */ /* 0x000fe40000410000 */
[----:B------:R-:W-:Y:S02]  /*3750*/  FFMA.FTZ R0, R0, R2, 1 ;  /* 0x3f80000000007423 */ /* 0x000fe40000010002 */
[----:B------:R1:W5:Y:S02]  /*3760*/  LDL.LU R2, [R1+0xc0] ;  /* 0x0000c00001027983 */ /* 0x0003640000300800 */
[----:B------:R-:W-:-:S02]  /*3770*/  FMUL.FTZ R3, R3, R0 ;  /* 0x0000000003037220 */ /* 0x000fc40000410000 */
[----:B------:R1:W5:Y:S04]  /*3780*/  LDL.LU R0, [R1+0xbc] ;  /* 0x0000bc0001007983 */ /* 0x0003680000300800 */
.L_x_2522:
[----:B------:R2:W-:Y:S04]  /*3790*/  STL [R1+0xd4], R7 ;  /* 0x0000d40701007387 */ /* 0x0005e80000100800 */
[----:B--2---:R-:W2:Y:S04]  /*37a0*/  LDL R7, [R1+0x94] ;  /* 0x0000940001077983 */ /* 0x004ea80000100800 */
[----:B------:R3:W-:Y:S04]  /*37b0*/  STL [R1+0xd0], R6 ;  /* 0x0000d00601007387 */ /* 0x0007e80000100800 */
[----:B---3--:R-:W3:Y:S04]  /*37c0*/  LDL R6, [R1+0x98] ;  /* 0x0000980001067983 */ /* 0x008ee80000100800 */
[----:B------:R4:W-:Y:S04]  /*37d0*/  STL [R1+0xcc], R5 ;  /* 0x0000cc0501007387 */ /* 0x0009e80000100800 */
[----:B----4-:R-:W4:Y:S04]  /*37e0*/  LDL R5, [R1+0x18] ;  /* 0x0000180001057983 */ /* 0x010f280000100800 */
[----:B-----5:R-:W-:Y:S04]  /*37f0*/  STL [R1+0xc8], R4 ;  /* 0x0000c80401007387 */ /* 0x020fe80000100800 */
[----:B------:R0:W-:Y:S04]  /*3800*/  STL [R1+0xc0], R2 ;  /* 0x0000c00201007387 */ /* 0x0001e80000100800 */
[----:B0-----:R-:W3:Y:S04]  /*3810*/  LDL.LU R2, [R1+0x10] ;  /* 0x0000100001027983 */ /* 0x001ee80000300800 */
[----:B------:R0:W-:Y:S04]  /*3820*/  STL [R1+0xbc], R0 ;  /* 0x0000bc0001007387 */ /* 0x0001e80000100800 */
[----:B0-----:R-:W3:Y:S01]  /*3830*/  LDL.LU R0, [R1+0x14] ;  /* 0x0000140001007983 */ /* 0x001ee20000300800 */
[----:B------:R-:W-:-:S02]  /*3840*/  FMUL.FTZ R4, R3, R81 ;  /* 0x0000005103047220 */ /* 0x000fc40000410000 */
[----:B----4-:R-:W-:-:S04]  /*3850*/  FMUL.FTZ R5, R5, R80 ;  /* 0x0000005005057220 */ /* 0x010fc80000410000 */
[----:B--2---:R-:W-:Y:S02]  /*3860*/  FFMA.FTZ R7, R7, R5, RZ ;  /* 0x0000000507077223 */ /* 0x004fe400000100ff */
[----:B------:R-:W-:Y:S02]  /*3870*/  FADD.FTZ R5, RZ, R5 ;  /* 0x00000005ff057221 */ /* 0x000fe40000010000 */
[----:B---3--:R-:W-:Y:S02]  /*3880*/  FFMA.FTZ R6, R6, R4, R7 ;  /* 0x0000000406067223 */ /* 0x008fe40000010007 */
[----:B------:R-:W-:Y:S01]  /*3890*/  FADD.FTZ R4, R4, R5 ;  /* 0x0000000504047221 */ /* 0x000fe20000010000 */
[----:B------:R0:W5:Y:S04]  /*38a0*/  LDL.LU R7, [R1+0xd4] ;  /* 0x0000d40001077983 */ /* 0x0001680000300800 */
[----:B------:R2:W-:Y:S01]  /*38b0*/  STL [R1+0x28], R6 ;  /* 0x0000280601007387 */ /* 0x0005e20000100800 */
[----:B------:R-:W-:-:S04]  /*38c0*/  FADD.FTZ R2, R2, -UR6 ;  /* 0x8000000602027e21 */ /* 0x000fc80008010000 */
[----:B------:R-:W-:Y:S01]  /*38d0*/  FMUL.FTZ R2, R2, UR25 ;  /* 0x0000001902027c20 */ /* 0x000fe20008410000 */
[----:B--2---:R0:W5:Y:S04]  /*38e0*/  LDL.LU R6, [R1+0xd0] ;  /* 0x0000d00001067983 */ /* 0x0041680000300800 */
[----:B------:R0:W5:Y:S01]  /*38f0*/  LDL.LU R5, [R1+0xcc] ;  /* 0x0000cc0001057983 */ /* 0x0001620000300800 */
[----:B------:R-:W-:-:S03]  /*3900*/  FADD.FTZ R0, R0, -UR6 ;  /* 0x8000000600007e21 */ /* 0x000fc60008010000 */
[----:B------:R2:W-:Y:S01]  /*3910*/  STL [R1+0x24], R4 ;  /* 0x0000240401007387 */ /* 0x0005e20000100800 */
[----:B------:R-:W-:-:S03]  /*3920*/  FMUL.FTZ R0, R0, UR25 ;  /* 0x0000001900007c20 */ /* 0x000fc60008410000 */
[----:B--2---:R0:W5:Y:S04]  /*3930*/  LDL.LU R4, [R1+0xc8] ;  /* 0x0000c80001047983 */ /* 0x0041680000300800 */
[----:B------:R2:W-:Y:S04]  /*3940*/  STL [R1+0xa4], R2 ;  /* 0x0000a40201007387 */ /* 0x0005e80000100800 */
[----:B--2---:R0:W5:Y:S04]  /*3950*/  LDL.LU R2, [R1+0xc0] ;  /* 0x0000c00001027983 */ /* 0x0041680000300800 */
[----:B------:R2:W-:Y:S04]  /*3960*/  STL [R1+0xb0], R0 ;  /* 0x0000b00001007387 */ /* 0x0005e80000100800 */
[----:B--2---:R0:W5:Y:S04]  /*3970*/  LDL.LU R0, [R1+0xbc] ;  /* 0x0000bc0001007983 */ /* 0x0041680000300800 */
[----:B------:R0:W-:Y:S04]  /*3980*/  STL [R1+0x14], R8 ;  /* 0x0000140801007387 */ /* 0x0001e80000100800 */
[----:B------:R0:W-:Y:S01]  /*3990*/  STL [R1+0x10], R9 ;  /* 0x0000100901007387 */ /* 0x0001e20000100800 */
[----:B------:R-:W-:Y:S05]  /*39a0*/  @!P5 BRA `(.L_x_2523) ;  /* 0x000001e00000d947 */ /* 0x000fea0003800000 */
[----:B-----5:R2:W-:Y:S04]  /*39b0*/  STL [R1+0xcc], R4 ;  /* 0x0000cc0401007387 */ /* 0x0205e80000100800 */
[----:B--2---:R-:W2:Y:S04]  /*39c0*/  LDL R4, [R1+0xa4] ;  /* 0x0000a40001047983 */ /* 0x004ea80000100800 */
[----:B------:R3:W-:Y:S04]  /*39d0*/  STL [R1+0xc8], R3 ;  /* 0x0000c80301007387 */ /* 0x0007e80000100800 */
[----:B---3--:R-:W3:Y:S04]  /*39e0*/  LDL R3, [R1+0xb0] ;  /* 0x0000b00001037983 */ /* 0x008ee80000100800 */
[----:B------:R2:W-:Y:S04]  /*39f0*/  STL [R1+0xc0], R2 ;  /* 0x0000c00201007387 */ /* 0x0005e80000100800 */
[----:B------:R4:W-:Y:S01]  /*3a00*/  STL [R1+0xbc], R0 ;  /* 0x0000bc0001007387 */ /* 0x0009e20000100800 */
[----:B--2---:R-:W-:-:S04]  /*3a10*/  FFMA.FTZ R2, R4, R80, R82 ;  /* 0x0000005004027223 */ /* 0x004fc80000010052 */
[----:B----4-:R-:W-:-:S06]  /*3a20*/  FMUL.FTZ R0, R2, -1.4426950216293334961 ;  /* 0xbfb8aa3b02007820 */ /* 0x010fcc0000410000 */
        /* <DEDUP_REMOVED lines=8> */
[----:B---3--:R-:W-:-:S03]  /*3ab0*/  FFMA.FTZ R2, R3, R81, R83 ;  /* 0x0000005103027223 */ /* 0x008fc60000010053 */
[----:B------:R3:W-:Y:S02]  /*3ac0*/  STL [R1+0x14], R0 ;  /* 0x0000140001007387 */ /* 0x0007e40000100800 */
[----:B---3--:R-:W-:-:S06]  /*3ad0*/  FMUL.FTZ R0, R2, -1.4426950216293334961 ;  /* 0xbfb8aa3b02007820 */ /* 0x008fcc0000410000 */
[----:B------:R-:W3:Y:S02]  /*3ae0*/  MUFU.EX2 R0, R0 ;  /* 0x0000000000007308 */ /* 0x000ee40000000800 */
[----:B---3--:R-:W-:-:S06]  /*3af0*/  FADD.FTZ R0, R0, 1 ;  /* 0x3f80000000007421 */ /* 0x008fcc0000010000 */
[----:B------:R-:W3:Y:S02]  /*3b00*/  MUFU.RCP R0, R0 ;  /* 0x0000000000007308 */ /* 0x000ee40000001000 */
[----:B---3--:R-:W-:Y:S02]  /*3b10*/  FADD.FTZ R3, -R0, 1 ;  /* 0x3f80000000037421 */ /* 0x008fe40000010100 */
[----:B------:R-:W-:Y:S02]  /*3b20*/  FMUL.FTZ R0, R9, R0 ;  /* 0x0000000009007220 */ /* 0x000fe40000410000 */
[----:B------:R-:W-:Y:S02]  /*3b30*/  FFMA.FTZ R2, R2, R3, 1 ;  /* 0x3f80000002027423 */ /* 0x000fe40000010003 */
[----:B------:R2:W5:Y:S02]  /*3b40*/  LDL.LU R3, [R1+0xc8] ;  /* 0x0000c80001037983 */ /* 0x0005640000300800 */
[----:B------:R-:W-:-:S02]  /*3b50*/  FMUL.FTZ R0, R0, R2 ;  /* 0x0000000200007220 */ /* 0x000fc40000410000 */
[----:B------:R2:W5:Y:S04]  /*3b60*/  LDL.LU R2, [R1+0xc0] ;  /* 0x0000c00001027983 */ /* 0x0005680000300800 */
[----:B------:R3:W-:Y:S04]  /*3b70*/  STL [R1+0x10], R0 ;  /* 0x0000100001007387 */ /* 0x0007e80000100800 */
[----:B---3--:R2:W5:Y:S02]  /*3b80*/  LDL.LU R0, [R1+0xbc] ;  /* 0x0000bc0001007983 */ /* 0x0085640000300800 */
.L_x_2523:
[----:B------:R3:W-:Y:S04]  /*3b90*/  STL [R1+0xe8], R14 ;  /* 0x0000e80e01007387 */ /* 0x0007e80000100800 */
[----:B---3--:R-:W3:Y:S04]  /*3ba0*/  LDL R14, [R1+0x94] ;  /* 0x00009400010e7983 */ /* 0x008ee80000100800 */
[----:B------:R4:W-:Y:S04]  /*3bb0*/  STL [R1+0xe4], R13 ;  /* 0x0000e40d01007387 */ /* 0x0009e80000100800 */
[----:B----4-:R-:W4:Y:S04]  /*3bc0*/  LDL.LU R13, [R1+0x14] ;  /* 0x00001400010d7983 */ /* 0x010f280000300800 */
[----:B------:R0:W-:Y:S04]  /*3bd0*/  STL [R1+0xe0], R12 ;  /* 0x0000e00c01007387 */ /* 0x0001e80000100800 */
[----:B0-----:R-:W3:Y:S04]  /*3be0*/  LDL.LU R12, [R1+0x18] ;  /* 0x00001800010c7983 */ /* 0x001ee80000300800 */
[----:B------:R0:W-:Y:S04]  /*3bf0*/  STL [R1+0xdc], R9 ;  /* 0x0000dc0901007387 */ /* 0x0001e80000100800 */
[----:B0-2---:R-:W2:Y:S04]  /*3c00*/  LDL.LU R9, [R1+0x28] ;  /* 0x0000280001097983 */ /* 0x005ea80000300800 */
[----:B------:R0:W-:Y:S04]  /*3c10*/  STL [R1+0xd8], R8 ;  /* 0x0000d80801007387 */ /* 0x0001e80000100800 */
[----:B0-----:R-:W2:Y:S04]  /*3c20*/  LDL R8, [R1+0x98] ;  /* 0x0000980001087983 */ /* 0x001ea80000100800 */
[----:B-----5:R0:W-:Y:S04]  /*3c30*/  STL [R1+0xd4], R7 ;  /* 0x0000d40701007387 */ /* 0x0201e80000100800 */
[----:B0-----:R-:W2:Y:S04]  /*3c40*/  LDL.LU R7, [R1+0x10] ;  /* 0x0000100001077983 */ /* 0x001ea80000300800 */
[----:B------:R0:W-:Y:S04]  /*3c50*/  STL [R1+0xd0], R6 ;  /* 0x0000d00601007387 */ /* 0x0001e80000100800 */
[----:B0-----:R-:W2:Y:S04]  /*3c60*/  LDL.LU R6, [R1+0x24] ;  /* 0x0000240001067983 */ /* 0x001ea80000300800 */
[----:B------:R0:W-:Y:S04]  /*3c70*/  STL [R1+0xcc], R5 ;  /* 0x0000cc0501007387 */ /* 0x0001e80000100800 */
[----:B0-----:R-:W2:Y:S04]  /*3c80*/  LDL R5, [R1+0xa4] ;  /* 0x0000a40001057983 */ /* 0x001ea80000100800 */
[----:B------:R0:W-:Y:S04]  /*3c90*/  STL [R1+0xc8], R4 ;  /* 0x0000c80401007387 */ /* 0x0001e80000100800 */
[----:B0-----:R-:W2:Y:S04]  /*3ca0*/  LDL R4, [R1+0xb0] ;  /* 0x0000b00001047983 */ /* 0x001ea80000100800 */
[----:B------:R-:W-:Y:S04]  /*3cb0*/  STL [R1+0xc0], R2 ;  /* 0x0000c00201007387 */ /* 0x000fe80000100800 */
[----:B------:R0:W-:Y:S04]  /*3cc0*/  STL [R1+0xbc], R0 ;  /* 0x0000bc0001007387 */ /* 0x0001e80000100800 */
[----:B0-----:R-:W2:Y:S01]  /*3cd0*/  LDL.LU R0, [R1+0x8] ;  /* 0x0000080001007983 */ /* 0x001ea20000300800 */
[----:B----4-:R-:W-:-:S02]  /*3ce0*/  FMUL.FTZ R2, R13, R80 ;  /* 0x000000500d027220 */ /* 0x010fc40000410000 */
[----:B---3--:R-:W-:Y:S02]  /*3cf0*/  FFMA.FTZ R14, R14, R12, RZ ;  /* 0x0000000c0e0e7223 */ /* 0x008fe400000100ff */
[----:B------:R-:W-:-:S04]  /*3d00*/  FADD.FTZ R12, RZ, R12 ;  /* 0x0000000cff0c7221 */ /* 0x000fc80000010000 */
[----:B------:R-:W-:Y:S02]  /*3d10*/  FADD.FTZ R12, R12, R13 ;  /* 0x0000000d0c0c7221 */ /* 0x000fe40000010000 */
[----:B--2---:R-:W-:Y:S02]  /*3d20*/  FFMA.FTZ R8, R8, R3, RZ ;  /* 0x0000000308087223 */ /* 0x004fe400000100ff */
[C---:B------:R-:W-:Y:S02]  /*3d30*/  FFMA.FTZ R14, R5.reuse, R13, R14 ;  /* 0x0000000d050e7223 */ /* 0x040fe4000001000e */
[----:B------:R-:W-:Y:S02]  /*3d40*/  FFMA.FTZ R5, R5, R2, R9 ;  /* 0x0000000205057223 */ /* 0x000fe40000010009 */
[----:B------:R-:W-:Y:S01]  /*3d50*/  FADD.FTZ R2, R6, R2 ;  /* 0x0000000206027221 */ /* 0x000fe20000010000 */
[----:B------:R0:W-:Y:S01]  /*3d60*/  STL [R1+0x34], R14 ;  /* 0x0000340e01007387 */ /* 0x0001e20000100800 */
[----:B------:R-:W-:-:S02]  /*3d70*/  FADD.FTZ R6, RZ, R3 ;  /* 0x00000003ff067221 */ /* 0x000fc40000010000 */
[----:B------:R-:W-:Y:S02]  /*3d80*/  FMUL.FTZ R3, R7, R81 ;  /* 0x0000005107037220 */ /* 0x000fe40000410000 */
[----:B------:R-:W-:Y:S02]  /*3d90*/  FADD.FTZ R6, R6, R7 ;  /* 0x0000000706067221 */ /* 0x000fe40000010000 */
[C---:B------:R-:W-:Y:S01]  /*3da0*/  FFMA.FTZ R8, R4.reuse, R7, R8 ;  /* 0x0000000704087223 */ /* 0x040fe20000010008 */
[----:B0-----:R0:W5:Y:S04]  /*3db0*/  LDL.LU R14, [R1+0xe8] ;  /* 0x0000e800010e7983 */ /* 0x0011680000300800 */
[----:B------:R0:W5:Y:S04]  /*3dc0*/  LDL.LU R13, [R1+0xe4] ;  /* 0x0000e400010d7983 */ /* 0x0001680000300800 */
[----:B------:R2:W-:Y:S01]  /*3dd0*/  STL [R1+0x2c], R12 ;  /* 0x00002c0c01007387 */ /* 0x0005e20000100800 */
[----:B------:R-:W-:-:S02]  /*3de0*/  FFMA.FTZ R4, R4, R3, R5 ;  /* 0x0000000304047223 */ /* 0x000fc40000010005 */
[----:B------:R-:W-:Y:S01]  /*3df0*/  FADD.FTZ R3, R3, R2 ;  /* 0x0000000203037221 */ /* 0x000fe20000010000 */
[----:B--2---:R0:W5:Y:S04]  /*3e00*/  LDL.LU R12, [R1+0xe0] ;  /* 0x0000e000010c7983 */ /* 0x0041680000300800 */
[----:B------:R0:W5:Y:S04]  /*3e10*/  LDL.LU R9, [R1+0xdc] ;  /* 0x0000dc0001097983 */ /* 0x0001680000300800 */
[----:B------:R2:W-:Y:S04]  /*3e20*/  STL [R1+0x30], R8 ;  /* 0x0000300801007387 */ /* 0x0005e80000100800 */
        /* <DEDUP_REMOVED lines=9> */
[----:B--2---:R-:W2:Y:S01]  /*3ec0*/  LDL.LU R3, [R1+0xc] ;  /* 0x00000c0001037983 */ /* 0x004ea20000300800 */
[----:B------:R-:W-:-:S04]  /*3ed0*/  FADD.FTZ R0, R0, -UR6 ;  /* 0x8000000600007e21 */ /* 0x000fc80008010000 */
[----:B------:R-:W-:-:S05]  /*3ee0*/  FMUL.FTZ R0, R0, UR25 ;  /* 0x0000001900007c20 */ /* 0x000fca0008410000 */
[----:B------:R3:W-:Y:S04]  /*3ef0*/  STL [R1+0x9c], R0 ;  /* 0x00009c0001007387 */ /* 0x0007e80000100800 */
[----:B---3--:R0:W5:Y:S04]  /*3f00*/  LDL.LU R0, [R1+0xbc] ;  /* 0x0000bc0001007983 */ /* 0x0081680000300800 */
[----:B------:R-:W-:Y:S01]  /*3f10*/  STL [R1+0x8], R10 ;  /* 0x0000080a01007387 */ /* 0x000fe20000100800 */
[----:B--2---:R-:W-:-:S04]  /*3f20*/  FADD.FTZ R3, R3, -UR6 ;  /* 0x8000000603037e21 */ /* 0x004fc80008010000 */
[----:B------:R-:W-:-:S05]  /*3f30*/  FMUL.FTZ R3, R3, UR25 ;  /* 0x0000001903037c20 */ /* 0x000fca0008410000 */
[----:B------:R2:W-:Y:S02]  /*3f40*/  STL [R1+0xa8], R3 ;  /* 0x0000a80301007387 */ /* 0x0005e40000100800 */
[----:B--2---:R-:W-:Y:S01]  /*3f50*/  MOV R3, R11 ;  /* 0x0000000b00037202 */ /* 0x004fe20000000f00 */
[----:B------:R-:W-:Y:S05]  /*3f60*/  @!P5 BRA `(.L_x_2524) ;  /* 0x000001b00000d947 */ /* 0x000fea0003800000 */
[----:B0-----:R-:W2:Y:S04]  /*3f70*/  LDL R3, [R1+0x9c] ;  /* 0x00009c0001037983 */ /* 0x001ea80000100800 */
[----:B-----5:R-:W-:Y:S04]  /*3f80*/  STL [R1+0xc8], R4 ;  /* 0x0000c80401007387 */ /* 0x020fe80000100800 */
[----:B------:R0:W-:Y:S04]  /*3f90*/  STL [R1+0xc0], R2 ;  /* 0x0000c00201007387 */ /* 0x0001e80000100800 */
[----:B0-----:R-:W3:Y:S04]  /*3fa0*/  LDL R2, [R1+0xa8] ;  /* 0x0000a80001027983 */ /* 0x001ee80000100800 */
[----:B------:R2:W-:Y:S02]  /*3fb0*/  STL [R1+0xbc], R0 ;  /* 0x0000bc0001007387 */ /* 0x0005e40000100800 */
[----:B--2---:R-:W-:-:S04]  /*3fc0*/  FFMA.FTZ R0, R3, R80, R82 ;  /* 0x0000005003007223 */ /* 0x004fc80000010052 */
[----:B------:R-:W-:-:S06]  /*3fd0*/  FMUL.FTZ R3, R0, -1.4426950216293334961 ;  /* 0xbfb8aa3b00037820 */ /* 0x000fcc0000410000 */
[----:B------:R-:W0:Y:S02]  /*3fe0*/  MUFU.EX2 R3, R3 ;  /* 0x0000000300037308 */ /* 0x000e240000000800 */
[----:B0-----:R-:W-:-:S06]  /*3ff0*/  FADD.FTZ R3, R3, 1 ;  /* 0x3f80000003037421 */ /* 0x001fcc0000010000 */
[----:B------:R-:W0:Y:S02]  /*4000*/  MUFU.RCP R3, R3 ;  /* 0x0000000300037308 */ /* 0x000e240000001000 */
[----:B0-----:R-:W-:Y:S02]  /*4010*/  FADD.FTZ R4, -R3, 1 ;  /* 0x3f80000003047421 */ /* 0x001fe40000010100 */
        /* <DEDUP_REMOVED lines=16> */
.L_x_2524:
[----:B0----5:R0:W-:Y:S04]  /*4120*/  STL [R1+0xe8], R14 ;  /* 0x0000e80e01007387 */ /* 0x0211e80000100800 */
[----:B0-----:R-:W2:Y:S04]  /*4130*/  LDL.LU R14, [R1+0x2c] ;  /* 0x00002c00010e7983 */ /* 0x001ea80000300800 */
[----:B------:R0:W-:Y:S04]  /*4140*/  STL [R1+0xe4], R11 ;  /* 0x0000e40b01007387 */ /* 0x0001e80000100800 */
[----:B0-----:R-:W3:Y:S04]  /*4150*/  LDL.LU R11, [R1+0x34] ;  /* 0x00003400010b7983 */ /* 0x001ee80000300800 */
[----:B------:R0:W-:Y:S04]  /*4160*/  STL [R1+0xe0], R10 ;  /* 0x0000e00a01007387 */ /* 0x0001e80000100800 */
[----:B0-----:R-:W2:Y:S04]  /*4170*/  LDL.LU R10, [R1+0x8] ;  /* 0x00000800010a7983 */ /* 0x001ea80000300800 */
[----:B------:R0:W-:Y:S04]  /*4180*/  STL [R1+0xdc], R9 ;  /* 0x0000dc0901007387 */ /* 0x0001e80000100800 */
[----:B0-----:R-:W4:Y:S04]  /*4190*/  LDL.LU R9, [R1+0x18] ;  /* 0x0000180001097983 */ /* 0x001f280000300800 */
[----:B------:R0:W-:Y:S04]  /*41a0*/  STL [R1+0xd8], R8 ;  /* 0x0000d80801007387 */ /* 0x0001e80000100800 */
[----:B0-----:R-:W3:Y:S04]  /*41b0*/  LDL.LU R8, [R1+0x24] ;  /* 0x0000240001087983 */ /* 0x001ee80000300800 */
[----:B------:R0:W-:Y:S04]  /*41c0*/  STL [R1+0xd4], R7 ;  /* 0x0000d40701007387 */ /* 0x0001e80000100800 */
[----:B0-----:R-:W4:Y:S04]  /*41d0*/  LDL.LU R7, [R1+0x30] ;  /* 0x0000300001077983 */ /* 0x001f280000300800 */
[----:B------:R0:W-:Y:S04]  /*41e0*/  STL [R1+0xd0], R6 ;  /* 0x0000d00601007387 */ /* 0x0001e80000100800 */
[----:B0-----:R-:W4:Y:S04]  /*41f0*/  LDL R6, [R1+0x9c] ;  /* 0x00009c0001067983 */ /* 0x001f280000100800 */
[----:B------:R0:W-:Y:S04]  /*4200*/  STL [R1+0xcc], R5 ;  /* 0x0000cc0501007387 */ /* 0x0001e80000100800 */
[----:B0-----:R-:W4:Y:S04]  /*4210*/  LDL R5, [R1+0xa8] ;  /* 0x0000a80001057983 */ /* 0x001f280000100800 */
[----:B------:R0:W-:Y:S04]  /*4220*/  STL [R1+0xc8], R4 ;  /* 0x0000c80401007387 */ /* 0x0001e80000100800 */
[----:B0-----:R-:W4:Y:S04]  /*4230*/  LDL.LU R4, [R1+0x14] ;  /* 0x0000140001047983 */ /* 0x001f280000300800 */
[----:B------:R-:W-:Y:S04]  /*4240*/  STL [R1+0xc0], R2 ;  /* 0x0000c00201007387 */ /* 0x000fe80000100800 */
[----:B------:R0:W-:Y:S04]  /*4250*/  STL [R1+0xbc], R0 ;  /* 0x0000bc0001007387 */ /* 0x0001e80000100800 */
[----:B0-----:R-:W4:Y:S01]  /*4260*/  LDL.LU R0, [R1] ;  /* 0x0000000001007983 */ /* 0x001f220000300800 */
[----:B--2---:R-:W-:-:S02]  /*4270*/  FADD.FTZ R14, R14, R10 ;  /* 0x0000000a0e0e7221 */ /* 0x004fc40000010000 */
[----:B------:R-:W-:-:S03]  /*4280*/  FMUL.FTZ R2, R10, R80 ;  /* 0x000000500a027220 */ /* 0x000fc60000410000 */
[----:B------:R0:W-:Y:S04]  /*4290*/  STL [R1+0x28], R14 ;  /* 0x0000280e01007387 */ /* 0x0001e80000100800 */
[----:B0-----:R0:W5:Y:S01]  /*42a0*/  LDL.LU R14, [R1+0xe8] ;  /* 0x0000e800010e7983 */ /* 0x0011620000300800 */
[----:B---3--:R-:W-:Y:S02]  /*42b0*/  FADD.FTZ R8, R8, R3 ;  /* 0x0000000308087221 */ /* 0x008fe40000010000 */
[C---:B----4-:R-:W-:Y:S02]  /*42c0*/  FFMA.FTZ R10, R6.reuse, R10, R11 ;  /* 0x0000000a060a7223 */ /* 0x050fe4000001000b */
[----:B------:R0:W5:Y:S01]  /*42d0*/  LDL.LU R11, [R1+0xe4] ;  /* 0x0000e400010b7983 */ /* 0x0001620000300800 */
[----:B------:R-:W-:-:S03]  /*42e0*/  FFMA.FTZ R6, R6, R2, R9 ;  /* 0x0000000206067223 */ /* 0x000fc60000010009 */
[----:B------:R2:W-:Y:S04]  /*42f0*/  STL [R1+0x1c], R10 ;  /* 0x00001c0a01007387 */ /* 0x0005e80000100800 */
[----:B--2---:R0:W5:Y:S04]  /*4300*/  LDL.LU R10, [R1+0xe0] ;  /* 0x0000e000010a7983 */ /* 0x0041680000300800 */
[----:B------:R0:W5:Y:S04]  /*4310*/  LDL.LU R9, [R1+0xdc] ;  /* 0x0000dc0001097983 */ /* 0x0001680000300800 */
[----:B------:R2:W-:Y:S01]  /*4320*/  STL [R1+0x20], R8 ;  /* 0x0000200801007387 */ /* 0x0005e20000100800 */
[----:B------:R-:W-:-:S02]  /*4330*/  FADD.FTZ R4, R4, R2 ;  /* 0x0000000204047221 */ /* 0x000fc40000010000 */
[----:B------:R-:W-:Y:S02]  /*4340*/  FMUL.FTZ R2, R3, R81 ;  /* 0x0000005103027220 */ /* 0x000fe40000410000 */
[C---:B------:R-:W-:Y:S01]  /*4350*/  FFMA.FTZ R3, R5.reuse, R3, R7 ;  /* 0x0000000305037223 */ /* 0x040fe20000010007 */
[----:B--2---:R0:W5:Y:S04]  /*4360*/  LDL.LU R8, [R1+0xd8] ;  /* 0x0000d80001087983 */ /* 0x0041680000300800 */
[----:B------:R0:W5:Y:S04]  /*4370*/  LDL.LU R7, [R1+0xd4] ;  /* 0x0000d40001077983 */ /* 0x0001680000300800 */
[----:B------:R2:W-:Y:S04]  /*4380*/  STL [R1+0x18], R3 ;  /* 0x0000180301007387 */ /* 0x0005e80000100800 */
[----:B--2---:R-:W2:Y:S01]  /*4390*/  LDL.LU R3, [R1+0x4] ;  /* 0x0000040001037983 */ /* 0x004ea20000300800 */
[----:B------:R-:W-:-:S02]  /*43a0*/  FFMA.FTZ R5, R5, R2, R6 ;  /* 0x0000000205057223 */ /* 0x000fc40000010006 */
[----:B------:R-:W-:Y:S01]  /*43b0*/  FADD.FTZ R0, R0, -UR6 ;  /* 0x8000000600007e21 */ /* 0x000fe20008010000 */
[----:B------:R0:W5:Y:S01]  /*43c0*/  LDL.LU R6, [R1+0xd0] ;  /* 0x0000d00001067983 */ /* 0x0001620000300800 */
[----:B------:R-:W-:Y:S02]  /*43d0*/  FADD.FTZ R2, R2, R4 ;  /* 0x0000000402027221 */ /* 0x000fe40000010000 */
[----:B------:R-:W-:Y:S01]  /*43e0*/  FMUL.FTZ R0, R0, UR25 ;  /* 0x0000001900007c20 */ /* 0x000fe20008410000 */
[----:B------:R3:W-:Y:S04]  /*43f0*/  STL [R1+0x10], R5 ;  /* 0x0000100501007387 */ /* 0x0007e80000100800 */
[----:B---3--:R0:W5:Y:S04]  /*4400*/  LDL.LU R5, [R1+0xcc] ;  /* 0x0000cc0001057983 */ /* 0x0081680000300800 */
[----:B------:R0:W5:Y:S04]  /*4410*/  LDL.LU R4, [R1+0xc8] ;  /* 0x0000c80001047983 */ /* 0x0001680000300800 */
[----:B------:R3:W-:Y:S04]  /*4420*/  STL [R1+0xc], R2 ;  /* 0x00000c0201007387 */ /* 0x0007e80000100800 */
[----:B---3--:R0:W5:Y:S04]  /*4430*/  LDL.LU R2, [R1+0xc0] ;  /* 0x0000c00001027983 */ /* 0x0081680000300800 */
[----:B------:R3:W-:Y:S04]  /*4440*/  STL [R1+0xa0], R0 ;  /* 0x0000a00001007387 */ /* 0x0007e80000100800 */
[----:B---3--:R0:W5:Y:S04]  /*4450*/  LDL.LU R0, [R1+0xbc] ;  /* 0x0000bc0001007983 */ /* 0x0081680000300800 */
[----:B------:R-:W-:Y:S01]  /*4460*/  STL [R1], R12 ;  /* 0x0000000c01007387 */ /* 0x000fe20000100800 */
        /* <DEDUP_REMOVED lines=21> */
[----:B------:R2:W-:Y:S02]  /*45c0*/  STL [R1], R3 ;  /* 0x0000000301007387 */ /* 0x0005e40000100800 */
        /* <DEDUP_REMOVED lines=10> */
.L_x_2525:
[----:B0----5:R0:W-:Y:S04]  /*4670*/  STL [R1+0xe4], R11 ;  /* 0x0000e40b01007387 */ /* 0x0211e80000100800 */
[----:B0-----:R-:W2:Y:S04]  /*4680*/  LDL.LU R11, [R1+0x28] ;  /* 0x00002800010b7983 */ /* 0x001ea80000300800 */
[----:B------:R0:W-:Y:S04]  /*4690*/  STL [R1+0xe0], R10 ;  /* 0x0000e00a01007387 */ /* 0x0001e80000100800 */
[----:B0-----:R-:W3:Y:S04]  /*46a0*/  LDL.LU R10, [R1+0x1c] ;  /* 0x00001c00010a7983 */ /* 0x001ee80000300800 */
[----:B------:R0:W-:Y:S04]  /*46b0*/  STL [R1+0xdc], R9 ;  /* 0x0000dc0901007387 */ /* 0x0001e80000100800 */
[----:B0-----:R-:W2:Y:S04]  /*46c0*/  LDL.LU R9, [R1] ;  /* 0x0000000001097983 */ /* 0x001ea80000300800 */
        /* <DEDUP_REMOVED lines=12> */
[----:B------:R0:W-:Y:S01]  /*4790*/  STL [R1+0xbc], R0 ;  /* 0x0000bc0001007387 */ /* 0x0001e20000100800 */
[----:B------:R-:W-:-:S02]  /*47a0*/  FADD.FTZ R124, R124, -UR6 ;  /* 0x800000067c7c7e21 */ /* 0x000fc40008010000 */
[----:B------:R-:W-:Y:S02]  /*47b0*/  FADD.FTZ R125, R125, -UR6 ;  /* 0x800000067d7d7e21 */ /* 0x000fe40008010000 */
[----:B------:R-:W-:Y:S02]  /*47c0*/  FMUL.FTZ R124, R124, UR25 ;  /* 0x000000197c7c7c20 */ /* 0x000fe40008410000 */
[----:B------:R-:W-:Y:S02]  /*47d0*/  FMUL.FTZ R125, R125, UR25 ;  /* 0x000000197d7d7c20 */ /* 0x000fe40008410000 */
[----:B--2---:R-:W-:Y:S02]  /*47e0*/  FADD.FTZ R11, R11, R9 ;  /* 0x000000090b0b7221 */ /* 0x004fe40000010000 */
[----:B0-----:R-:W-:-:S03]  /*47f0*/  FMUL.FTZ R0, R9, R80 ;  /* 0x0000005009007220 */ /* 0x001fc60000410000 */
        /* <DEDUP_REMOVED lines=15> */
[----:B------:R2:W-:Y:S02]  /*48f0*/  STL [R1+0x10], R3 ;  /* 0x0000100301007387 */ /* 0x0005e40000100800 */
[----:B--2---:R-:W-:-:S02]  /*4900*/  FFMA.FTZ R3, R4, R0, R5 ;  /* 0x0000000004037223 */ /* 0x004fc40000010005 */
[----:B------:R0:W5:Y:S04]  /*4910*/  LDL.LU R5, [R1+0xcc] ;  /* 0x0000cc0001057983 */ /* 0x0001680000300800 */
[----:B------:R0:W5:Y:S04]  /*4920*/  LDL.LU R4, [R1+0xc8] ;  /* 0x0000c80001047983 */ /* 0x0001680000300800 */
[----:B------:R2:W-:Y:S02]  /*4930*/  STL [R1+0xc], R3 ;  /* 0x00000c0301007387 */ /* 0x0005e40000100800 */
[----:B--2---:R-:W-:-:S02]  /*4940*/  FADD.FTZ R3, R0, R2 ;  /* 0x0000000200037221 */ /* 0x004fc40000010000 */
[----:B------:R0:W5:Y:S04]  /*4950*/  LDL.LU R2, [R1+0xc0] ;  /* 0x0000c00001027983 */ /* 0x0001680000300800 */
[----:B------:R0:W5:Y:S04]  /*4960*/  LDL.LU R0, [R1+0xbc] ;  /* 0x0000bc0001007983 */ /* 0x0001680000300800 */
[----:B------:R2:W-:Y:S04]  /*4970*/  STL [R1+0x4], R3 ;  /* 0x0000040301007387 */ /* 0x0005e80000100800 */
[----:B------:R3:W-:Y:S04]  /*4980*/  STL [R1+0x90], R124 ;  /* 0x0000907c01007387 */ /* 0x0007e80000100800 */
[----:B------:R0:W-:Y:S01]  /*4990*/  STL [R1+0x8c], R125 ;  /* 0x00008c7d01007387 */ /* 0x0001e20000100800 */
[----:B--2---:R-:W-:-:S02]  /*49a0*/  MOV R3, R14 ;  /* 0x0000000e00037202 */ /* 0x004fc40000000f00 */
[----:B---3--:R-:W-:Y:S01]  /*49b0*/  MOV R124, R15 ;  /* 0x0000000f007c7202 */ /* 0x008fe20000000f00 */
[----:B------:R-:W-:Y:S05]  /*49c0*/  @!P5 BRA `(.L_x_2526) ;  /* 0x000001700000d947 */ /* 0x000fea0003800000 */
[----:B------:R-:W-:Y:S02]  /*49d0*/  MOV R124, R125 ;  /* 0x0000007d007c7202 */ /* 0x000fe40000000f00 */
[----:B0-----:R-:W2:Y:S04]  /*49e0*/  LDL R125, [R1+0x90] ;  /* 0x00009000017d7983 */ /* 0x001ea80000100800 */
[----:B-----5:R0:W-:Y:S02]  /*49f0*/  STL [R1+0xbc], R0 ;  /* 0x0000bc0001007387 */ /* 0x0201e40000100800 */
[----:B0-----:R-:W-:Y:S01]  /*4a00*/  MOV R0, R124 ;  /* 0x0000007c00007202 */ /* 0x001fe20000000f00 */
        /* <DEDUP_REMOVED lines=14> */
[----:B0-----:R-:W-:-:S04]  /*4af0*/  FADD.FTZ R0, -R124, 1 ;  /* 0x3f8000007c007421 */ /* 0x001fc80000010100 */
[----:B------:R-:W-:Y:S02]  /*4b00*/  FFMA.FTZ R125, R125, R0, 1 ;  /* 0x3f8000007d7d7423 */ /* 0x000fe40000010000 */
[----:B------:R0:W5:Y:S01]  /*4b10*/  LDL.LU R0, [R1+0xbc] ;  /* 0x0000bc0001007983 */ /* 0x0001620000300800 */
[----:B------:R-:W-:-:S04]  /*4b20*/  FMUL.FTZ R124, R15, R124 ;  /* 0x0000007c0f7c7220 */ /* 0x000fc80000410000 */
[----:B------:R-:W-:Y:S02]  /*4b30*/  FMUL.FTZ R124, R124, R125 ;  /* 0x0000007d7c7c7220 */ /* 0x000fe40000410000 */
.L_x_2526:
[----:B-----5:R2:W-:Y:S04]  /*4b40*/  STL [R1+0xd8], R8 ;  /* 0x0000d80801007387 */ /* 0x0205e80000100800 */
[----:B--2---:R-:W2:Y:S04]  /*4b50*/  LDL.LU R8, [R1+0x24] ;  /* 0x0000240001087983 */ /* 0x004ea80000300800 */
[----:B------:R3:W-:Y:S04]  /*4b60*/  STL [R1+0xd4], R7 ;  /* 0x0000d40701007387 */ /* 0x0007e80000100800 */
[----:B---3--:R-:W3:Y:S04]  /*4b70*/  LDL.LU R7, [R1+0x14] ;  /* 0x0000140001077983 */ /* 0x008ee80000300800 */
[----:B------:R4:W-:Y:S04]  /*4b80*/  STL [R1+0xd0], R6 ;  /* 0x0000d00601007387 */ /* 0x0009e80000100800 */
[----:B----4-:R-:W4:Y:S04]  /*4b90*/  LDL.LU R6, [R1+0xc] ;  /* 0x00000c0001067983 */ /* 0x010f280000300800 */
[----:B------:R0:W-:Y:S04]  /*4ba0*/  STL [R1+0xcc], R5 ;  /* 0x0000cc0501007387 */ /* 0x0001e80000100800 */
[----:B0-----:R-:W3:Y:S04]  /*4bb0*/  LDL.LU R5, [R1+0x1c] ;  /* 0x00001c0001057983 */ /* 0x001ee80000300800 */
[----:B------:R0:W-:Y:S04]  /*4bc0*/  STL [R1+0xc8], R4 ;  /* 0x0000c80401007387 */ /* 0x0001e80000100800 */
[----:B0-----:R-:W3:Y:S04]  /*4bd0*/  LDL.LU R4, [R1+0x10] ;  /* 0x0000100001047983 */ /* 0x001ee80000300800 */
[----:B------:R0:W-:Y:S04]  /*4be0*/  STL [R1+0xc0], R2 ;  /* 0x0000c00201007387 */ /* 0x0001e80000100800 */
[----:B0-----:R-:W3:Y:S01]  /*4bf0*/  LDL R2, [R1+0x90] ;  /* 0x0000900001027983 */ /* 0x001ee20000100800 */
[----:B------:R-:W-:-:S03]  /*4c00*/  FMUL.FTZ R125, R3, R80 ;  /* 0x00000050037d7220 */ /* 0x000fc60000410000 */
[----:B------:R0:W-:Y:S04]  /*4c10*/  STL [R1+0xbc], R0 ;  /* 0x0000bc0001007387 */ /* 0x0001e80000100800 */
[----:B0-----:R-:W4:Y:S01]  /*4c20*/  LDL R0, [R1+0x8c] ;  /* 0x00008c0001007983 */ /* 0x001f220000100800 */
[----:B--2---:R-:W-:-:S05]  /*4c30*/  FADD.FTZ R8, R8, R3 ;  /* 0x0000000308087221 */ /* 0x004fca0000010000 */
[----:B------:R0:W-:Y:S04]  /*4c40*/  STL [R1+0x18], R8 ;  /* 0x0000180801007387 */ /* 0x0001e80000100800 */
[----:B0-----:R0:W5:Y:S01]  /*4c50*/  LDL.LU R8, [R1+0xd8] ;  /* 0x0000d80001087983 */ /* 0x0011620000300800 */
[----:B---3--:R-:W-:-:S03]  /*4c60*/  FFMA.FTZ R3, R2, R3, R7 ;  /* 0x0000000302037223 */ /* 0x008fc60000010007 */
[----:B------:R0:W5:Y:S04]  /*4c70*/  LDL.LU R7, [R1+0xd4] ;  /* 0x0000d40001077983 */ /* 0x0001680000300800 */
[----:B------:R2:W-:Y:S04]  /*4c80*/  STL [R1+0x8], R3 ;  /* 0x0000080301007387 */ /* 0x0005e80000100800 */
[----:B--2---:R-:W2:Y:S01]  /*4c90*/  LDL.LU R3, [R1+0x4] ;  /* 0x0000040001037983 */ /* 0x004ea20000300800 */
[----:B----4-:R-:W-:Y:S02]  /*4ca0*/  FFMA.FTZ R2, R2, R125, R6 ;  /* 0x0000007d02027223 */ /* 0x010fe40000010006 */
[----:B------:R-:W-:Y:S01]  /*4cb0*/  FADD.FTZ R5, R5, R124 ;  /* 0x0000007c05057221 */ /* 0x000fe20000010000 */
[----:B------:R0:W5:Y:S04]  /*4cc0*/  LDL.LU R6, [R1+0xd0] ;  /* 0x0000d00001067983 */ /* 0x0001680000300800 */
[----:B------:R3:W-:Y:S01]  /*4cd0*/  STL [R1+0x14], R5 ;  /* 0x0000140501007387 */ /* 0x0007e20000100800 */
[----:B------:R-:W-:-:S02]  /*4ce0*/  FADD.FTZ R56, R56, -UR6 ;  /* 0x8000000638387e21 */ /* 0x000fc40008010000 */
[----:B------:R-:W-:Y:S01]  /*4cf0*/  FADD.FTZ R57, R57, -UR6 ;  /* 0x8000000639397e21 */ /* 0x000fe20008010000 */
[----:B---3--:R0:W5:Y:S01]  /*4d00*/  LDL.LU R5, [R1+0xcc] ;  /* 0x0000cc0001057983 */ /* 0x0081620000300800 */
[----:B------:R-:W-:Y:S02]  /*4d10*/  FMUL.FTZ R56, R56, UR25 ;  /* 0x0000001938387c20 */ /* 0x000fe40008410000 */
[----:B--2---:R-:W-:Y:S02]  /*4d20*/  FADD.FTZ R125, R3, R125 ;  /* 0x0000007d037d7221 */ /* 0x004fe40000010000 */
[----:B------:R-:W-:Y:S02]  /*4d30*/  FMUL.FTZ R3, R124, R81 ;  /* 0x000000517c037220 */ /* 0x000fe40000410000 */
[C---:B------:R-:W-:Y:S02]  /*4d40*/  FFMA.FTZ R124, R0.reuse, R124, R4 ;  /* 0x0000007c007c7223 */ /* 0x040fe40000010004 */
[----:B------:R0:W5:Y:S04]  /*4d50*/  LDL.LU R4, [R1+0xc8] ;  /* 0x0000c80001047983 */ /* 0x0001680000300800 */
[----:B------:R2:W-:Y:S02]  /*4d60*/  STL [R1+0x4], R124 ;  /* 0x0000047c01007387 */ /* 0x0005e40000100800 */
[----:B--2---:R-:W-:-:S02]  /*4d70*/  FFMA.FTZ R124, R0, R3, R2 ;  /* 0x00000003007c7223 */ /* 0x004fc40000010002 */
[----:B------:R0:W5:Y:S04]  /*4d80*/  LDL.LU R2, [R1+0xc0] ;  /* 0x0000c00001027983 */ /* 0x0001680000300800 */
[----:B------:R0:W5:Y:S04]  /*4d90*/  LDL.LU R0, [R1+0xbc] ;  /* 0x0000bc0001007983 */ /* 0x0001680000300800 */
[----:B------:R2:W-:Y:S04]  /*4da0*/  STL [R1], R124 ;  /* 0x0000007c01007387 */ /* 0x0005e80000100800 */
[----:B------:R3:W-:Y:S01]  /*4db0*/  STL [R1+0x88], R56 ;  /* 0x0000883801007387 */ /* 0x0007e20000100800 */
[----:B--2---:R-:W-:-:S05]  /*4dc0*/  FMUL.FTZ R124, R57, UR25 ;  /* 0x00000019397c7c20 */ /* 0x004fca0008410000 */
[----:B------:R0:W-:Y:S01]  /*4dd0*/  STL [R1+0x74], R124 ;  /* 0x0000747c01007387 */ /* 0x0001e20000100800 */
[----:B------:R-:W-:Y:S01]  /*4de0*/  FADD.FTZ R125, R3, R125 ;  /* 0x0000007d037d7221 */ /* 0x000fe20000010000 */
[----:B------:R-:W-:Y:S02]  /*4df0*/  MOV R3, R16 ;  /* 0x0000001000037202 */ /* 0x000fe40000000f00 */
[----:B---3--:R-:W-:Y:S01]  /*4e00*/  MOV R56, R17 ;  /* 0x0000001100387202 */ /* 0x008fe20000000f00 */
[----:B------:R-:W-:Y:S05]  /*4e10*/  @!P5 BRA `(.L_x_2527) ;  /* 0x000001300000d947 */ /* 0x000fea0003800000 */
[----:B------:R-:W2:Y:S02]  /*4e20*/  LDL R57, [R1+0x88] ;  /* 0x0000880001397983 */ /* 0x000ea40000100800 */
[----:B--2---:R-:W-:-:S04]  /*4e30*/  FFMA.FTZ R3, R57, R80, R82 ;  /* 0x0000005039037223 */ /* 0x004fc80000010052 */
[----:B------:R-:W-:-:S06]  /*4e40*/  FMUL.FTZ R56, R3, -1.4426950216293334961 ;  /* 0xbfb8aa3b03387820 */ /* 0x000fcc0000410000 */
[----:B------:R-:W2:Y:S02]  /*4e50*/  MUFU.EX2 R56, R56 ;  /* 0x0000003800387308 */ /* 0x000ea40000000800 */
[----:B--2---:R-:W-:-:S06]  /*4e60*/  FADD.FTZ R56, R56, 1 ;  /* 0x3f80000038387421 */ /* 0x004fcc0000010000 */
[----:B------:R-:W2:Y:S02]  /*4e70*/  MUFU.RCP R56, R56 ;  /* 0x0000003800387308 */ /* 0x000ea40000001000 */
[----:B--2---:R-:W-:Y:S02]  /*4e80*/  FADD.FTZ R57, -R56, 1 ;  /* 0x3f80000038397421 */ /* 0x004fe40000010100 */
[----:B------:R-:W-:Y:S02]  /*4e90*/  FMUL.FTZ R56, R16, R56 ;  /* 0x0000003810387220 */ /* 0x000fe40000410000 */
[----:B------:R-:W-:-:S04]  /*4ea0*/  FFMA.FTZ R3, R3, R57, 1 ;  /* 0x3f80000003037423 */ /* 0x000fc80000010039 */
[----:B------:R-:W-:Y:S02]  /*4eb0*/  FMUL.FTZ R3, R56, R3 ;  /* 0x0000000338037220 */ /* 0x000fe40000410000 */
[----:B------:R-:W-:-:S04]  /*4ec0*/  FFMA.FTZ R56, R124, R81, R83 ;  /* 0x000000517c387223 */ /* 0x000fc80000010053 */
[----:B------:R-:W-:-:S06]  /*4ed0*/  FMUL.FTZ R57, R56, -1.4426950216293334961 ;  /* 0xbfb8aa3b38397820 */ /* 0x000fcc0000410000 */
[----:B------:R-:W2:Y:S02]  /*4ee0*/  MUFU.EX2 R57, R57 ;  /* 0x0000003900397308 */ /* 0x000ea40000000800 */
[----:B--2---:R-:W-:-:S06]  /*4ef0*/  FADD.FTZ R57, R57, 1 ;  /* 0x3f80000039397421 */ /* 0x004fcc0000010000 */
[----:B------:R-:W2:Y:S02]  /*4f00*/  MUFU.RCP R57, R57 ;  /* 0x0000003900397308 */ /* 0x000ea40000001000 */
[----:B0-2---:R-:W-:Y:S02]  /*4f10*/  FADD.FTZ R124, -R57, 1 ;  /* 0x3f800000397c7421 */ /* 0x005fe40000010100 */
[----:B------:R-:W-:Y:S02]  /*4f20*/  FMUL.FTZ R57, R17, R57 ;  /* 0x0000003911397220 */ /* 0x000fe40000410000 */
[----:B------:R-:W-:-:S04]  /*4f30*/  FFMA.FTZ R56, R56, R124, 1 ;  /* 0x3f80000038387423 */ /* 0x000fc8000001007c */
[----:B------:R-:W-:Y:S02]  /*4f40*/  FMUL.FTZ R56, R57, R56 ;  /* 0x0000003839387220 */ /* 0x000fe40000410000 */
.L_x_2527:
[----:B-----5:R2:W-:Y:S04]  /*4f50*/  STL [R1+0xd4], R7 ;  /* 0x0000d40701007387 */ /* 0x0205e80000100800 */
[----:B--2---:R-:W2:Y:S04]  /*4f60*/  LDL.LU R7, [R1+0x18] ;  /* 0x0000180001077983 */ /* 0x004ea80000300800 */
[----:B------:R3:W-:Y:S04]  /*4f70*/  STL [R1+0xd0], R6 ;  /* 0x0000d00601007387 */ /* 0x0007e80000100800 */
[----:B---3--:R-:W3:Y:S04]  /*4f80*/  LDL.LU R6, [R1+0x8] ;  /* 0x0000080001067983 */ /* 0x008ee80000300800 */
[----:B------:R4:W-:Y:S04]  /*4f90*/  STL [R1+0xcc], R5 ;  /* 0x0000cc0501007387 */ /* 0x0009e80000100800 */
[----:B----4-:R-:W4:Y:S04]  /*4fa0*/  LDL.LU R5, [R1] ;  /* 0x0000000001057983 */ /* 0x010f280000300800 */
[----:B0-----:R-:W3:Y:S04]  /*4fb0*/  LDL R124, [R1+0x88] ;  /* 0x00008800017c7983 */ /* 0x001ee80000100800 */
[----:B------:R0:W-:Y:S04]  /*4fc0*/  STL [R1+0xc8], R4 ;  /* 0x0000c80401007387 */ /* 0x0001e80000100800 */
[----:B0-----:R-:W4:Y:S04]  /*4fd0*/  LDL.LU R4, [R1+0x14] ;  /* 0x0000140001047983 */ /* 0x001f280000300800 */
[----:B------:R0:W-:Y:S04]  /*4fe0*/  STL [R1+0xc0], R2 ;  /* 0x0000c00201007387 */ /* 0x0001e80000100800 */
[----:B0-----:R-:W4:Y:S04]  /*4ff0*/  LDL.LU R2, [R1+0x4] ;  /* 0x0000040001027983 */ /* 0x001f280000300800 */
[----:B------:R0:W-:Y:S04]  /*5000*/  STL [R1+0xbc], R0 ;  /* 0x0000bc0001007387 */ /* 0x0001e80000100800 */
[----:B0-----:R-:W4:Y:S01]  /*5010*/  LDL R0, [R1+0x74] ;  /* 0x0000740001007983 */ /* 0x001f220000100800 */
[----:B------:R-:W-:-:S02]  /*5020*/  FMUL.FTZ R57, R3, R80 ;  /* 0x0000005003397220 */ /* 0x000fc40000410000 */
[----:B------:R-:W-:Y:S02]  /*5030*/  FADD.FTZ R58, R58, -UR6 ;  /* 0x800000063a3a7e21 */ /* 0x000fe40008010000 */
[----:B------:R-:W-:Y:S02]  /*5040*/  FADD.FTZ R125, R125, R57 ;  /* 0x000000397d7d7221 */ /* 0x000fe40000010000 */
[----:B------:R-:W-:-:S04]  /*5050*/  FADD.FTZ R59, R59, -UR6 ;  /* 0x800000063b3b7e21 */ /* 0x000fc80008010000 */
[----:B------:R-:W-:Y:S02]  /*5060*/  FMUL.FTZ R59, R59, UR25 ;  /* 0x000000193b3b7c20 */ /* 0x000fe40008410000 */
[----:B--2---:R-:W-:-:S05]  /*5070*/  FADD.FTZ R7, R7, R3 ;  /* 0x0000000307077221 */ /* 0x004fca0000010000 */
[----:B------:R0:W-:Y:S04]  /*5080*/  STL [R1+0xc], R7 ;  /* 0x00000c0701007387 */ /* 0x0001e80000100800 */
[----:B0-----:R0:W5:Y:S01]  /*5090*/  LDL.LU R7, [R1+0xd4] ;  /* 0x0000d40001077983 */ /* 0x0011620000300800 */
[C---:B---3--:R-:W-:Y:S02]  /*50a0*/  FFMA.FTZ R3, R124.reuse, R3, R6 ;  /* 0x000000037c037223 */ /* 0x048fe40000010006 */
[----:B----4-:R-:W-:Y:S01]  /*50b0*/  FFMA.FTZ R124, R124, R57, R5 ;  /* 0x000000397c7c7223 */ /* 0x010fe20000010005 */
[----:B------:R0:W5:Y:S01]  /*50c0*/  LDL.LU R6, [R1+0xd0] ;  /* 0x0000d00001067983 */ /* 0x0001620000300800 */
[----:B------:R-:W-:-:S03]  /*50d0*/  FMUL.FTZ R57, R56, R81 ;  /* 0x0000005138397220 */ /* 0x000fc60000410000 */
[----:B------:R0:W5:Y:S01]  /*50e0*/  LDL.LU R5, [R1+0xcc] ;  /* 0x0000cc0001057983 */ /* 0x0001620000300800 */
[----:B------:R-:W-:Y:S02]  /*50f0*/  FADD.FTZ R125, R57, R125 ;  /* 0x0000007d397d7221 */ /* 0x000fe40000010000 */
[----:B------:R-:W-:-:S05]  /*5100*/  FADD.FTZ R4, R4, R56 ;  /* 0x0000003804047221 */ /* 0x000fca0000010000 */
[----:B------:R2:W-:Y:S04]  /*5110*/  STL [R1+0x8], R4 ;  /* 0x0000080401007387 */ /* 0x0005e80000100800 */
[----:B--2---:R0:W5:Y:S01]  /*5120*/  LDL.LU R4, [R1+0xc8] ;  /* 0x0000c80001047983 */ /* 0x0041620000300800 */
[C---:B------:R-:W-:Y:S02]  /*5130*/  FFMA.FTZ R56, R0.reuse, R56, R2 ;  /* 0x0000003800387223 */ /* 0x040fe40000010002 */
[----:B------:R-:W-:Y:S01]  /*5140*/  FFMA.FTZ R124, R0, R57, R124 ;  /* 0x00000039007c7223 */ /* 0x000fe2000001007c */
[----:B------:R0:W5:Y:S01]  /*5150*/  LDL.LU R2, [R1+0xc0] ;  /* 0x0000c00001027983 */ /* 0x0001620000300800 */
[----:B------:R-:W-:-:S03]  /*5160*/  FMUL.FTZ R57, R58, UR25 ;  /* 0x000000193a397c20 */ /* 0x000fc60008410000 */
[----:B------:R0:W5:Y:S01]  /*5170*/  LDL.LU R0, [R1+0xbc] ;  /* 0x0000bc0001007983 */ /* 0x0001620000300800 */
[----:B------:R-:W-:-:S03]  /*5180*/  MOV R58, R18 ;  /* 0x00000012003a7202 */ /* 0x000fc60000000f00 */
[----:B------:R2:W-:Y:S04]  /*5190*/  STL [R1+0x4], R56 ;  /* 0x0000043801007387 */ /* 0x0005e80000100800 */
[----:B------:R0:W-:Y:S04]  /*51a0*/  STL [R1+0x70], R57 ;  /* 0x0000703901007387 */ /* 0x0001e80000100800 */
[----:B------:R0:W-:Y:S01]  /*51b0*/  STL [R1+0x64], R59 ;  /* 0x0000643b01007387 */ /* 0x0001e20000100800 */
[----:B--2---:R-:W-:Y:S01]  /*51c0*/  MOV R56, R19 ;  /* 0x0000001300387202 */ /* 0x004fe20000000f00 */
        /* <DEDUP_REMOVED lines=19> */
.L_x_2528:
[----:B-----5:R2:W-:Y:S04]  /*5300*/  STL [R1+0xc8], R4 ;  /* 0x0000c80401007387 */ /* 0x0205e80000100800 */
[----:B--2---:R-:W2:Y:S04]  /*5310*/  LDL.LU R4, [R1+0xc] ;  /* 0x00000c0001047983 */ /* 0x004ea80000300800 */
[----:B------:R3:W-:Y:S04]  /*5320*/  STL [R1+0xc0], R2 ;  /* 0x0000c00201007387 */ /* 0x0007e80000100800 */
[----:B---3--:R-:W3:Y:S01]  /*5330*/  LDL R2, [R1+0x70] ;  /* 0x0000700001027983 */ /* 0x008ee20000100800 */
[----:B0-----:R-:W-:-:S03]  /*5340*/  FMUL.FTZ R57, R58, R80 ;  /* 0x000000503a397220 */ /* 0x001fc60000410000 */
[----:B------:R0:W-:Y:S01]  /*5350*/  STL [R1+0xbc], R0 ;  /* 0x0000bc0001007387 */ /* 0x0001e20000100800 */
[----:B------:R-:W-:-:S03]  /*5360*/  FADD.FTZ R125, R125, R57 ;  /* 0x000000397d7d7221 */ /* 0x000fc60000010000 */
[----:B0-----:R-:W4:Y:S04]  /*5370*/  LDL.LU R0, [R1+0x4] ;  /* 0x0000040001007983 */ /* 0x001f280000300800 */
[----:B------:R-:W4:Y:S01]  /*5380*/  LDL R59, [R1+0x64] ;  /* 0x00006400013b7983 */ /* 0x000f220000100800 */
[----:B--2---:R-:W-:-:S05]  /*5390*/  FADD.FTZ R4, R4, R58 ;  /* 0x0000003a04047221 */ /* 0x004fca0000010000 */
[----:B------:R0:W-:Y:S01]  /*53a0*/  STL [R1], R4 ;  /* 0x0000000401007387 */ /* 0x0001e20000100800 */
[----:B---3--:R-:W-:-:S03]  /*53b0*/  FFMA.FTZ R3, R2, R58, R3 ;  /* 0x0000003a02037223 */ /* 0x008fc60000010003 */
[----:B0-----:R0:W5:Y:S01]  /*53c0*/  LDL.LU R4, [R1+0xc8] ;  /* 0x0000c80001047983 */ /* 0x0011620000300800 */
[----:B------:R-:W-:-:S03]  /*53d0*/  FFMA.FTZ R124, R2, R57, R124 ;  /* 0x00000039027c7223 */ /* 0x000fc6000001007c */
[----:B------:R0:W5:Y:S04]  /*53e0*/  LDL.LU R2, [R1+0xc0] ;  /* 0x0000c00001027983 */ /* 0x0001680000300800 */
[----:B------:R-:W2:Y:S01]  /*53f0*/  LDL.LU R57, [R1+0x8] ;  /* 0x0000080001397983 */ /* 0x000ea20000300800 */
[----:B------:R-:W-:Y:S02]  /*5400*/  FADD.FTZ R60, R60, -UR6 ;  /* 0x800000063c3c7e21 */ /* 0x000fe40008010000 */
[----:B------:R-:W-:Y:S02]  /*5410*/  FADD.FTZ R61, R61, -UR6 ;  /* 0x800000063d3d7e21 */ /* 0x000fe40008010000 */
[----:B------:R-:W-:Y:S02]  /*5420*/  FMUL.FTZ R60, R60, UR25 ;  /* 0x000000193c3c7c20 */ /* 0x000fe40008410000 */
[----:B------:R-:W-:-:S02]  /*5430*/  FMUL.FTZ R61, R61, UR25 ;  /* 0x000000193d3d7c20 */ /* 0x000fc40008410000 */
[----:B------:R-:W-:-:S04]  /*5440*/  FMUL.FTZ R58, R56, R81 ;  /* 0x00000051383a7220 */ /* 0x000fc80000410000 */
[----:B----4-:R-:W-:Y:S02]  /*5450*/  FFMA.FTZ R124, R59, R58, R124 ;  /* 0x0000003a3b7c7223 */ /* 0x010fe4000001007c */
[----:B------:R-:W-:Y:S01]  /*5460*/  FADD.FTZ R125, R58, R125 ;  /* 0x0000007d3a7d7221 */ /* 0x000fe20000010000 */
[----:B------:R-:W-:Y:S01]  /*5470*/  MOV R58, R20 ;  /* 0x00000014003a7202 */ /* 0x000fe20000000f00 */
[----:B--2---:R-:W-:Y:S02]  /*5480*/  FADD.FTZ R57, R57, R56 ;  /* 0x0000003839397221 */ /* 0x004fe40000010000 */
[----:B------:R-:W-:Y:S02]  /*5490*/  FFMA.FTZ R56, R59, R56, R0 ;  /* 0x000000383b387223 */ /* 0x000fe40000010000 */
[----:B------:R0:W5:Y:S01]  /*54a0*/  LDL.LU R0, [R1+0xbc] ;  /* 0x0000bc0001007983 */ /* 0x0001620000300800 */
[----:B------:R-:W-:-:S03]  /*54b0*/  MOV R59, R21 ;  /* 0x00000015003b7202 */ /* 0x000fc60000000f00 */
[----:B------:R0:W-:Y:S04]  /*54c0*/  STL [R1+0x60], R60 ;  /* 0x0000603c01007387 */ /* 0x0001e80000100800 */
[----:B------:R0:W-:Y:S01]  /*54d0*/  STL [R1+0x5c], R61 ;  /* 0x00005c3d01007387 */ /* 0x0001e20000100800 */
[----:B------:R-:W-:Y:S05]  /*54e0*/  @!P5 BRA `(.L_x_2529) ;  /* 0x000001200000d947 */ /* 0x000fea0003800000 */
        /* <DEDUP_REMOVED lines=18> */
.L_x_2529:
[----:B0-----:R-:W2:Y:S04]  /*5610*/  LDL.LU R61, [R1] ;  /* 0x00000000013d7983 */ /* 0x001ea80000300800 */
[----:B-----5:R0:W-:Y:S04]  /*5620*/  STL [R1+0xbc], R0 ;  /* 0x0000bc0001007387 */ /* 0x0201e80000100800 */
[----:B0-----:R-:W3:Y:S01]  /*5630*/  LDL R0, [R1+0x60] ;  /* 0x0000600001007983 */ /* 0x001ee20000100800 */
[----:B------:R-:W-:-:S04]  /*5640*/  FMUL.FTZ R60, R58, R80 ;  /* 0x000000503a3c7220 */ /* 0x000fc80000410000 */
[----:B------:R-:W-:Y:S02]  /*5650*/  FADD.FTZ R125, R125, R60 ;  /* 0x0000003c7d7d7221 */ /* 0x000fe40000010000 */
[----:B------:R-:W-:Y:S02]  /*5660*/  FADD.FTZ R62, R62, -UR6 ;  /* 0x800000063e3e7e21 */ /* 0x000fe40008010000 */
[----:B------:R-:W-:Y:S02]  /*5670*/  FADD.FTZ R63, R63, -UR6 ;  /* 0x800000063f3f7e21 */ /* 0x000fe40008010000 */
[----:B------:R-:W-:Y:S02]  /*5680*/  FADD.FTZ R57, R57, R59 ;  /* 0x0000003b39397221 */ /* 0x000fe40000010000 */
[----:B--2---:R-:W-:Y:S02]  /*5690*/  FADD.FTZ R61, R61, R58 ;  /* 0x0000003a3d3d7221 */ /* 0x004fe40000010000 */
[----:B---3--:R-:W-:-:S02]  /*56a0*/  FFMA.FTZ R3, R0, R58, R3 ;  /* 0x0000003a00037223 */ /* 0x008fc40000010003 */
[----:B------:R-:W-:Y:S02]  /*56b0*/  FFMA.FTZ R124, R0, R60, R124 ;  /* 0x0000003c007c7223 */ /* 0x000fe4000001007c */
[----:B------:R0:W5:Y:S04]  /*56c0*/  LDL.LU R0, [R1+0xbc] ;  /* 0x0000bc0001007983 */ /* 0x0001680000300800 */
[----:B------:R-:W2:Y:S01]  /*56d0*/  LDL R60, [R1+0x5c] ;  /* 0x00005c00013c7983 */ /* 0x000ea20000100800 */
[----:B------:R-:W-:Y:S02]  /*56e0*/  FMUL.FTZ R58, R59, R81 ;  /* 0x000000513b3a7220 */ /* 0x000fe40000410000 */
[----:B------:R-:W-:Y:S02]  /*56f0*/  FMUL.FTZ R63, R63, UR25 ;  /* 0x000000193f3f7c20 */ /* 0x000fe40008410000 */
[----:B------:R-:W-:-:S02]  /*5700*/  FADD.FTZ R125, R58, R125 ;  /* 0x0000007d3a7d7221 */ /* 0x000fc40000010000 */
[----:B--2---:R-:W-:Y:S02]  /*5710*/  FFMA.FTZ R56, R60, R59, R56 ;  /* 0x0000003b3c387223 */ /* 0x004fe40000010038 */
[----:B------:R-:W-:Y:S02]  /*5720*/  FMUL.FTZ R59, R62, UR25 ;  /* 0x000000193e3b7c20 */ /* 0x000fe40008410000 */
[----:B------:R-:W-:Y:S01]  /*5730*/  FFMA.FTZ R124, R60, R58, R124 ;  /* 0x0000003a3c7c7223 */ /* 0x000fe2000001007c */
[----:B------:R-:W-:Y:S02]  /*5740*/  MOV R60, R22 ;  /* 0x00000016003c7202 */ /* 0x000fe40000000f00 */
[----:B------:R0:W-:Y:S01]  /*5750*/  STL [R1+0x58], R59 ;  /* 0x0000583b01007387 */ /* 0x0001e20000100800 */
[----:B------:R-:W-:-:S03]  /*5760*/  MOV R58, R23 ;  /* 0x00000017003a7202 */ /* 0x000fc60000000f00 */
[----:B------:R0:W-:Y:S01]  /*5770*/  STL [R1+0x54], R63 ;  /* 0x0000543f01007387 */ /* 0x0001e20000100800 */
        /* <DEDUP_REMOVED lines=19> */
.L_x_2530:
[----:B------:R-:W2:Y:S01]  /*58b0*/  LDL R62, [R1+0x58] ;  /* 0x00005800013e7983 */ /* 0x000ea20000100800 */
[----:B0-----:R-:W-:Y:S02]  /*58c0*/  FMUL.FTZ R59, R60, R80 ;  /* 0x000000503c3b7220 */ /* 0x001fe40000410000 */
[----:B------:R-:W-:Y:S02]  /*58d0*/  FADD.FTZ R84, R84, -UR6 ;  /* 0x8000000654547e21 */ /* 0x000fe40008010000 */
[----:B------:R-:W-:Y:S02]  /*58e0*/  FADD.FTZ R125, R125, R59 ;  /* 0x0000003b7d7d7221 */ /* 0x000fe40000010000 */
[----:B------:R-:W-:Y:S02]  /*58f0*/  FADD.FTZ R85, R85, -UR6 ;  /* 0x8000000655557e21 */ /* 0x000fe40008010000 */
[----:B------:R-:W-:Y:S02]  /*5900*/  FFMA.FTZ R56, R63, R58, R56 ;  /* 0x0000003a3f387223 */ /* 0x000fe40000010038 */
[----:B------:R-:W-:-:S02]  /*5910*/  FMUL.FTZ R84, R84, UR25 ;  /* 0x0000001954547c20 */ /* 0x000fc40008410000 */
[----:B------:R-:W-:Y:S02]  /*5920*/  FADD.FTZ R61, R61, R60 ;  /* 0x0000003c3d3d7221 */ /* 0x000fe40000010000 */
[----:B------:R-:W-:Y:S01]  /*5930*/  FADD.FTZ R57, R57, R58 ;  /* 0x0000003a39397221 */ /* 0x000fe20000010000 */
[----:B------:R0:W-:Y:S01]  /*5940*/  STL [R1+0x24], R84 ;  /* 0x0000245401007387 */ /* 0x0001e20000100800 */
[----:B--2---:R-:W-:Y:S02]  /*5950*/  FFMA.FTZ R124, R62, R59, R124 ;  /* 0x0000003b3e7c7223 */ /* 0x004fe4000001007c */
[----:B------:R-:W-:Y:S01]  /*5960*/  FMUL.FTZ R59, R58, R81 ;  /* 0x000000513a3b7220 */ /* 0x000fe20000410000 */
[----:B------:R-:W-:Y:S01]  /*5970*/  MOV R58, R25 ;  /* 0x00000019003a7202 */ /* 0x000fe20000000f00 */
[----:B------:R-:W-:Y:S01]  /*5980*/  FFMA.FTZ R3, R62, R60, R3 ;  /* 0x0000003c3e037223 */ /* 0x000fe20000010003 */
[----:B------:R-:W-:Y:S01]  /*5990*/  MOV R60, R24 ;  /* 0x00000018003c7202 */ /* 0x000fe20000000f00 */
[----:B------:R-:W-:-:S02]  /*59a0*/  FFMA.FTZ R124, R63, R59, R124 ;  /* 0x0000003b3f7c7223 */ /* 0x000fc4000001007c */
[----:B------:R-:W-:Y:S02]  /*59b0*/  FMUL.FTZ R63, R85, UR25 ;  /* 0x00000019553f7c20 */ /* 0x000fe40008410000 */
[----:B------:R-:W-:-:S03]  /*59c0*/  FADD.FTZ R125, R59, R125 ;  /* 0x0000007d3b7d7221 */ /* 0x000fc60000010000 */
[----:B------:R0:W-:Y:S01]  /*59d0*/  STL [R1+0x20], R63 ;  /* 0x0000203f01007387 */ /* 0x0001e20000100800 */
[----:B------:R-:W-:Y:S05]  /*59e0*/  @!P5 BRA `(.L_x_2531) ;  /* 0x000001200000d947 */ /* 0x000fea0003800000 */
[----:B------:R-:W-:-:S04]  /*59f0*/  FFMA.FTZ R58, R84, R80, R82 ;  /* 0x00000050543a7223 */ /* 0x000fc80000010052 */
[----:B------:R-:W-:-:S06]  /*5a00*/  FMUL.FTZ R59, R58, -1.4426950216293334961 ;  /* 0xbfb8aa3b3a3b7820 */ /* 0x000fcc0000410000 */
[----:B------:R-:W2:Y:S02]  /*5a10*/  MUFU.EX2 R59, R59 ;  /* 0x0000003b003b7308 */ /* 0x000ea40000000800 */
[----:B--2---:R-:W-:-:S06]  /*5a20*/  FADD.FTZ R59, R59, 1 ;  /* 0x3f8000003b3b7421 */ /* 0x004fcc0000010000 */
[----:B------:R-:W2:Y:S02]  /*5a30*/  MUFU.RCP R59, R59 ;  /* 0x0000003b003b7308 */ /* 0x000ea40000001000 */
[----:B--2---:R-:W-:Y:S02]  /*5a40*/  FADD.FTZ R60, -R59, 1 ;  /* 0x3f8000003b3c7421 */ /* 0x004fe40000010100 */
[----:B------:R-:W-:Y:S02]  /*5a50*/  FMUL.FTZ R59, R24, R59 ;  /* 0x0000003b183b7220 */ /* 0x000fe40000410000 */
[----:B------:R-:W-:Y:S02]  /*5a60*/  FFMA.FTZ R60, R58, R60, 1 ;  /* 0x3f8000003a3c7423 */ /* 0x000fe4000001003c */
[----:B------:R-:W-:Y:S02]  /*5a70*/  FFMA.FTZ R58, R63, R81, R83 ;  /* 0x000000513f3a7223 */ /* 0x000fe40000010053 */
[----:B------:R-:W-:-:S02]  /*5a80*/  FMUL.FTZ R60, R59, R60 ;  /* 0x0000003c3b3c7220 */ /* 0x000fc40000410000 */
        /* <DEDUP_REMOVED lines=8> */
.L_x_2531:
[----:B------:R-:W-:Y:S02]  /*5b10*/  FMUL.FTZ R59, R60, R80 ;  /* 0x000000503c3b7220 */ /* 0x000fe40000410000 */
[----:B------:R-:W-:Y:S02]  /*5b20*/  FADD.FTZ R86, R86, -UR6 ;  /* 0x8000000656567e21 */ /* 0x000fe40008010000 */
[----:B------:R-:W-:Y:S02]  /*5b30*/  FFMA.FTZ R124, R84, R59, R124 ;  /* 0x0000003b547c7223 */ /* 0x000fe4000001007c */
[----:B------:R-:W-:Y:S02]  /*5b40*/  FADD.FTZ R125, R125, R59 ;  /* 0x0000003b7d7d7221 */ /* 0x000fe40000010000 */
[----:B------:R-:W-:Y:S02]  /*5b50*/  FMUL.FTZ R59, R58, R81 ;  /* 0x000000513a3b7220 */ /* 0x000fe40000410000 */
[----:B------:R-:W-:-:S02]  /*5b60*/  FADD.FTZ R87, R87, -UR6 ;  /* 0x8000000657577e21 */ /* 0x000fc40008010000 */
[----:B------:R-:W-:Y:S02]  /*5b70*/  FFMA.FTZ R3, R84, R60, R3 ;  /* 0x0000003c54037223 */ /* 0x000fe40000010003 */
[C---:B------:R-:W-:Y:S02]  /*5b80*/  FFMA.FTZ R56, R63.reuse, R58, R56 ;  /* 0x0000003a3f387223 */ /* 0x040fe40000010038 */
[----:B------:R-:W-:Y:S02]  /*5b90*/  FFMA.FTZ R124, R63, R59, R124 ;  /* 0x0000003b3f7c7223 */ /* 0x000fe4000001007c */
[----:B0-----:R-:W-:Y:S02]  /*5ba0*/  FMUL.FTZ R84, R86, UR25 ;  /* 0x0000001956547c20 */ /* 0x001fe40008410000 */
[----:B------:R-:W-:Y:S02]  /*5bb0*/  FMUL.FTZ R63, R87, UR25 ;  /* 0x00000019573f7c20 */ /* 0x000fe40008410000 */
[----:B------:R-:W-:Y:S01]  /*5bc0*/  FADD.FTZ R61, R61, R60 ;  /* 0x0000003c3d3d7221 */ /* 0x000fe20000010000 */
[----:B------:R0:W-:Y:S01]  /*5bd0*/  STL [R1+0x30], R84 ;  /* 0x0000305401007387 */ /* 0x0001e20000100800 */
[----:B------:R-:W-:Y:S01]  /*5be0*/  FADD.FTZ R57, R57, R58 ;  /* 0x0000003a39397221 */ /* 0x000fe20000010000 */
[----:B------:R-:W-:Y:S01]  /*5bf0*/  MOV R60, R26 ;  /* 0x0000001a003c7202 */ /* 0x000fe20000000f00 */
[----:B------:R-:W-:Y:S01]  /*5c00*/  FADD.FTZ R125, R59, R125 ;  /* 0x0000007d3b7d7221 */ /* 0x000fe20000010000 */
[----:B------:R0:W-:Y:S01]  /*5c10*/  STL [R1+0x2c], R63 ;  /* 0x00002c3f01007387 */ /* 0x0001e20000100800 */
[----:B------:R-:W-:Y:S01]  /*5c20*/  MOV R58, R27 ;  /* 0x0000001b003a7202 */ /* 0x000fe20000000f00 */
        /* <DEDUP_REMOVED lines=19> */
.L_x_2532:
        /* <DEDUP_REMOVED lines=37> */
.L_x_2533:
        /* <DEDUP_REMOVED lines=37> */
.L_x_2534:
        /* <DEDUP_REMOVED lines=37> */
.L_x_2535:
        /* <DEDUP_REMOVED lines=37> */
.L_x_2536:
        /* <DEDUP_REMOVED lines=37> */
.L_x_2537:
        /* <DEDUP_REMOVED lines=37> */
.L_x_2538:
        /* <DEDUP_REMOVED lines=37> */
.L_x_2539:
        /* <DEDUP_REMOVED lines=37> */
.L_x_2540:
[----:B------:R-:W-:Y:S01]  /*6fe0*/  FMUL.FTZ R59, R60, R80 ;  /* 0x000000503c3b7220 */ /* 0x000fe20000410000 */
[----:B------:R-:W-:Y:S01]  /*6ff0*/  MOV R62, R44 ;  /* 0x0000002c003e7202 */ /* 0x000fe20000000f00 */
[----:B------:R-:W-:Y:S02]  /*7000*/  FADD.FTZ R104, R104, -UR6 ;  /* 0x8000000668687e21 */ /* 0x000fe40008010000 */
[C---:B------:R-:W-:Y:S02]  /*7010*/  FFMA.FTZ R3, R84.reuse, R60, R3 ;  /* 0x0000003c54037223 */ /* 0x040fe40000010003 */
[----:B------:R-:W-:Y:S02]  /*7020*/  FFMA.FTZ R124, R84, R59, R124 ;  /* 0x0000003b547c7223 */ /* 0x000fe4000001007c */
[----:B0-----:R-:W-:Y:S02]  /*7030*/  FMUL.FTZ R84, R104, UR25 ;  /* 0x0000001968547c20 */ /* 0x001fe40008410000 */
[----:B------:R-:W-:-:S02]  /*7040*/  FADD.FTZ R125, R125, R59 ;  /* 0x0000003b7d7d7221 */ /* 0x000fc40000010000 */
[----:B------:R-:W-:Y:S01]  /*7050*/  FMUL.FTZ R59, R58, R81 ;  /* 0x000000513a3b7220 */ /* 0x000fe20000410000 */
[----:B------:R0:W-:Y:S01]  /*7060*/  STL [R1], R84 ;  /* 0x0000005401007387 */ /* 0x0001e20000100800 */
[----:B------:R-:W-:Y:S02]  /*7070*/  FADD.FTZ R105, R105, -UR6 ;  /* 0x8000000669697e21 */ /* 0x000fe40008010000 */
[----:B------:R-:W-:Y:S02]  /*7080*/  FFMA.FTZ R124, R63, R59, R124 ;  /* 0x0000003b3f7c7223 */ /* 0x000fe4000001007c */
[----:B------:R-:W-:Y:S02]  /*7090*/  FADD.FTZ R57, R57, R58 ;  /* 0x0000003a39397221 */ /* 0x000fe40000010000 */
[----:B------:R-:W-:Y:S01]  /*70a0*/  FFMA.FTZ R56, R63, R58, R56 ;  /* 0x0000003a3f387223 */ /* 0x000fe20000010038 */
[----:B------:R-:W-:Y:S01]  /*70b0*/  MOV R58, R45 ;  /* 0x0000002d003a7202 */ /* 0x000fe20000000f00 */
[----:B------:R-:W-:-:S02]  /*70c0*/  FADD.FTZ R59, R59, R125 ;  /* 0x0000007d3b3b7221 */ /* 0x000fc40000010000 */
[----:B------:R-:W-:Y:S02]  /*70d0*/  FADD.FTZ R61, R61, R60 ;  /* 0x0000003c3d3d7221 */ /* 0x000fe40000010000 */
[----:B------:R-:W-:Y:S01]  /*70e0*/  FMUL.FTZ R125, R105, UR25 ;  /* 0x00000019697d7c20 */ /* 0x000fe20008410000 */
[----:B------:R-:W-:Y:S05]  /*70f0*/  @!P5 BRA `(.L_x_2541) ;  /* 0x000001200000d947 */ /* 0x000fea0003800000 */
[----:B0-----:R-:W-:-:S04]  /*7100*/  FFMA.FTZ R58, R84, R80, R82 ;  /* 0x00000050543a7223 */ /* 0x001fc80000010052 */
        /* <DEDUP_REMOVED lines=17> */
.L_x_2541:
[----:B0-----:R-:W-:Y:S01]  /*7220*/  FMUL.FTZ R60, R62, R80 ;  /* 0x000000503e3c7220 */ /* 0x001fe20000410000 */
[----:B------:R-:W-:Y:S01]  /*7230*/  MOV R63, R46 ;  /* 0x0000002e003f7202 */ /* 0x000fe20000000f00 */
[----:B------:R-:W-:Y:S02]  /*7240*/  FADD.FTZ R106, R106, -UR6 ;  /* 0x800000066a6a7e21 */ /* 0x000fe40008010000 */
[----:B------:R-:W-:Y:S02]  /*7250*/  FFMA.FTZ R124, R84, R60, R124 ;  /* 0x0000003c547c7223 */ /* 0x000fe4000001007c */
[----:B------:R-:W-:Y:S02]  /*7260*/  FADD.FTZ R59, R59, R60 ;  /* 0x0000003c3b3b7221 */ /* 0x000fe40000010000 */
[----:B------:R-:W-:Y:S02]  /*7270*/  FMUL.FTZ R60, R58, R81 ;  /* 0x000000513a3c7220 */ /* 0x000fe40000410000 */
[----:B------:R-:W-:-:S02]  /*7280*/  FADD.FTZ R107, R107, -UR6 ;  /* 0x800000066b6b7e21 */ /* 0x000fc40008010000 */
[----:B------:R-:W-:Y:S02]  /*7290*/  FADD.FTZ R57, R57, R58 ;  /* 0x0000003a39397221 */ /* 0x000fe40000010000 */
[C---:B------:R-:W-:Y:S02]  /*72a0*/  FFMA.FTZ R56, R125.reuse, R58, R56 ;  /* 0x0000003a7d387223 */ /* 0x040fe40000010038 */
        /* <DEDUP_REMOVED lines=26> */
.L_x_2542:
        /* <DEDUP_REMOVED lines=35> */
.L_x_2543:
        /* <DEDUP_REMOVED lines=35> */
.L_x_2544:
        /* <DEDUP_REMOVED lines=35> */
.L_x_2545:
        /* <DEDUP_REMOVED lines=35> */
.L_x_2546:
        /* <DEDUP_REMOVED lines=35> */
.L_x_2547:
        /* <DEDUP_REMOVED lines=35> */
.L_x_2548:
        /* <DEDUP_REMOVED lines=9> */
[----:B------:R-:W-:Y:S01]  /*8200*/  FADD.FTZ R61, R61, R63 ;  /* 0x0000003f3d3d7221 */ /* 0x000fe20000010000 */
[----:B------:R-:W-:Y:S01]  /*8210*/  MOV R60, R71 ;  /* 0x00000047003c7202 */ /* 0x000fe20000000f00 */
[----:B------:R-:W-:Y:S02]  /*8220*/  FFMA.FTZ R3, R96, R63, R3 ;  /* 0x0000003f60037223 */ /* 0x000fe40000010003 */
        /* <DEDUP_REMOVED lines=23> */
.L_x_2549:
[----:B------:R-:W-:Y:S01]  /*83a0*/  FMUL.FTZ R62, R56, R80 ;  /* 0x00000050383e7220 */ /* 0x000fe20000410000 */
[----:B------:R-:W-:Y:S01]  /*83b0*/  MOV R111, R72 ;  /* 0x00000048006f7202 */ /* 0x000fe20000000f00 */
[----:B------:R-:W-:Y:S01]  /*83c0*/  FADD.FTZ R57, R61, R56 ;  /* 0x000000383d397221 */ /* 0x000fe20000010000 */
[----:B------:R-:W-:Y:S01]  /*83d0*/  MOV R110, R73 ;  /* 0x00000049006e7202 */ /* 0x000fe20000000f00 */
[C---:B------:R-:W-:Y:S02]  /*83e0*/  FFMA.FTZ R56, R92.reuse, R56, R3 ;  /* 0x000000385c387223 */ /* 0x040fe40000010003 */
[----:B------:R-:W-:Y:S02]  /*83f0*/  FFMA.FTZ R58, R92, R62, R58 ;  /* 0x0000003e5c3a7223 */ /* 0x000fe4000001003a */
[----:B------:R-:W-:Y:S02]  /*8400*/  FADD.FTZ R59, R59, R62 ;  /* 0x0000003e3b3b7221 */ /* 0x000fe40000010000 */
[----:B------:R-:W-:-:S02]  /*8410*/  FMUL.FTZ R3, R60, R81 ;  /* 0x000000513c037220 */ /* 0x000fc40000410000 */
[----:B------:R-:W-:Y:S02]  /*8420*/  FADD.FTZ R88, R122, -UR6 ;  /* 0x800000067a587e21 */ /* 0x000fe40008010000 */
[----:B------:R-:W-:Y:S02]  /*8430*/  FADD.FTZ R87, R123, -UR6 ;  /* 0x800000067b577e21 */ /* 0x000fe40008010000 */
[----:B------:R-:W-:Y:S02]  /*8440*/  FADD.FTZ R112, R112, R60 ;  /* 0x0000003c70707221 */ /* 0x000fe40000010000 */
[C---:B------:R-:W-:Y:S02]  /*8450*/  FFMA.FTZ R113, R89.reuse, R60, R113 ;  /* 0x0000003c59717223 */ /* 0x040fe40000010071 */
        /* <DEDUP_REMOVED lines=23> */
.L_x_2550:
[----:B------:R-:W2:Y:S04]  /*85d0*/  LDL.LU R62, [R1+0x68] ;  /* 0x00006800013e7983 */ /* 0x000ea80000300800 */
[----:B------:R-:W3:Y:S01]  /*85e0*/  LDL.LU R61, [R1+0x6c] ;  /* 0x00006c00013d7983 */ /* 0x000ee20000300800 */
[----:B------:R-:W-:Y:S01]  /*85f0*/  FMUL.FTZ R3, R111, R80 ;  /* 0x000000506f037220 */ /* 0x000fe20000410000 */
[----:B------:R-:W-:Y:S01]  /*8600*/  MOV R109, R75 ;  /* 0x0000004b006d7202 */ /* 0x000fe20000000f00 */
[----:B------:R-:W-:Y:S02]  /*8610*/  FMUL.FTZ R60, R110, R81 ;  /* 0x000000516e3c7220 */ /* 0x000fe40000410000 */
[----:B------:R-:W-:Y:S02]  /*8620*/  FFMA.FTZ R58, R88, R3, R58 ;  /* 0x00000003583a7223 */ /* 0x000fe4000001003a */
[----:B------:R-:W-:-:S02]  /*8630*/  FADD.FTZ R59, R59, R3 ;  /* 0x000000033b3b7221 */ /* 0x000fc40000010000 */
[----:B------:R-:W-:Y:S02]  /*8640*/  FFMA.FTZ R3, R87, R60, R58 ;  /* 0x0000003c57037223 */ /* 0x000fe4000001003a */
[----:B------:R-:W-:Y:S02]  /*8650*/  FADD.FTZ R58, R60, R59 ;  /* 0x0000003b3c3a7221 */ /* 0x000fe40000010000 */
[----:B--2---:R-:W-:Y:S01]  /*8660*/  FADD.FTZ R86, R62, -UR6 ;  /* 0x800000063e567e21 */ /* 0x004fe20008010000 */
[----:B------:R-:W-:Y:S01]  /*8670*/  MOV R62, R74 ;  /* 0x0000004a003e7202 */ /* 0x000fe20000000f00 */
[----:B---3--:R-:W-:Y:S02]  /*8680*/  FADD.FTZ R85, R61, -UR6 ;  /* 0x800000063d557e21 */ /* 0x008fe40008010000 */
        /* <DEDUP_REMOVED lines=21> */
.L_x_2551:
        /* <DEDUP_REMOVED lines=33> */
.L_x_2552:
[----:B------:R-:W2:Y:S04]  /*89f0*/  LDL.LU R91, [R1+0x80] ;  /* 0x00008000015b7983 */ /* 0x000ea80000300800 */
[----:B------:R-:W3:Y:S01]  /*8a00*/  LDL.LU R90, [R1+0x84] ;  /* 0x00008400015a7983 */ /* 0x000ee20000300800 */
[----:B------:R-:W-:Y:S02]  /*8a10*/  FMUL.FTZ R60, R63, R80 ;  /* 0x000000503f3c7220 */ /* 0x000fe40000410000 */
[----:B------:R-:W-:Y:S02]  /*8a20*/  FMUL.FTZ R61, R108, R81 ;  /* 0x000000516c3d7220 */ /* 0x000fe40000410000 */
[----:B------:R-:W-:Y:S02]  /*8a30*/  FFMA.FTZ R58, R84, R60, R58 ;  /* 0x0000003c543a7223 */ /* 0x000fe4000001003a */
[----:B------:R-:W-:-:S02]  /*8a40*/  FADD.FTZ R59, R59, R60 ;  /* 0x0000003c3b3b7221 */ /* 0x000fc40000010000 */
[----:B------:R-:W-:Y:S01]  /*8a50*/  FFMA.FTZ R60, R3, R61, R58 ;  /* 0x0000003d033c7223 */ /* 0x000fe2000001003a */
[----:B------:R-:W-:Y:S01]  /*8a60*/  MOV R58, R78 ;  /* 0x0000004e003a7202 */ /* 0x000fe20000000f00 */
[----:B------:R-:W-:Y:S01]  /*8a70*/  FADD.FTZ R61, R61, R59 ;  /* 0x0000003b3d3d7221 */ /* 0x000fe20000010000 */
[----:B------:R-:W-:Y:S01]  /*8a80*/  MOV R59, R79 ;  /* 0x0000004f003b7202 */ /* 0x000fe20000000f00 */
[----:B--2---:R-:W-:Y:S02]  /*8a90*/  FADD.FTZ R94, R91, -UR6 ;  /* 0x800000065b5e7e21 */ /* 0x004fe40008010000 */
        /* <DEDUP_REMOVED lines=22> */
.L_x_2553:
[----:B------:R-:W2:Y:S01]  /*8c00*/  LDL R114, [R1+0xb8] ;  /* 0x0000b80001727983 */ /* 0x000ea20000100800 */
[----:B------:R-:W-:Y:S01]  /*8c10*/  FMUL.FTZ R90, R58, R80 ;  /* 0x000000503a5a7220 */ /* 0x000fe20000410000 */
[----:B-----5:R-:W-:Y:S01]  /*8c20*/  ISETP.NE.AND P2, PT, R0, RZ, PT ;  /* 0x000000ff0000720c */ /* 0x020fe20003f45270 */
[----:B------:R-:W-:Y:S01]  /*8c30*/  FMUL.FTZ R91, R59, R81 ;  /* 0x000000513b5b7220 */ /* 0x000fe20000410000 */
[----:B------:R-:W0:Y:S01]  /*8c40*/  S2R R115, SR_LANEID ;  /* 0x0000000000737919 */ /* 0x000e220000000000 */
[----:B------:R-:W-:Y:S01]  /*8c50*/  FFMA.FTZ R60, R94, R90, R60 ;  /* 0x0000005a5e3c7223 */ /* 0x000fe2000001003c */
[----:B------:R-:W-:Y:S01]  /*8c60*/  BSSY B0, `(.L_x_2554) ;  /* 0x0000054000007945 */ /* 0x000fe20003800000 */
[----:B------:R-:W-:Y:S02]  /*8c70*/  FADD.FTZ R61, R61, R90 ;  /* 0x0000005a3d3d7221 */ /* 0x000fe40000010000 */
[----:B------:R-:W-:Y:S02]  /*8c80*/  FFMA.FTZ R90, R93, R91, R60 ;  /* 0x0000005b5d5a7223 */ /* 0x000fe4000001003c */
[----:B------:R-:W-:-:S02]  /*8c90*/  FADD.FTZ R91, R91, R61 ;  /* 0x0000003d5b5b7221 */ /* 0x000fc40000010000 */
[----:B------:R-:W-:Y:S01]  /*8ca0*/  FADD.FTZ R57, R57, R111 ;  /* 0x0000006f39397221 */ /* 0x000fe20000010000 */
[----:B------:R-:W3:Y:S01]  /*8cb0*/  SHFL.DOWN PT, R60, R90, 0x1, 0x1f ;  /* 0x08201f005a3c7f89 */ /* 0x000ee200000e0000 */
[----:B------:R-:W-:Y:S02]  /*8cc0*/  FFMA.FTZ R111, R88, R111, R56 ;  /* 0x0000006f586f7223 */ /* 0x000fe40000010038 */
[----:B------:R-:W-:Y:S01]  /*8cd0*/  FADD.FTZ R56, R112, R110 ;  /* 0x0000006e70387221 */ /* 0x000fe20000010000 */
[----:B------:R-:W4:Y:S01]  /*8ce0*/  SHFL.DOWN PT, R61, R91, 0x1, 0x1f ;  /* 0x08201f005b3d7f89 */ /* 0x000f2200000e0000 */
[----:B------:R-:W-:Y:S02]  /*8cf0*/  FFMA.FTZ R110, R87, R110, R113 ;  /* 0x0000006e576e7223 */ /* 0x000fe40000010071 */
[----:B------:R-:W-:Y:S02]  /*8d00*/  FFMA.FTZ R111, R86, R62, R111 ;  /* 0x0000003e566f7223 */ /* 0x000fe4000001006f */
[----:B------:R-:W-:-:S02]  /*8d10*/  FADD.FTZ R57, R57, R62 ;  /* 0x0000003e39397221 */ /* 0x000fc40000010000 */
[----:B------:R-:W-:Y:S02]  /*8d20*/  FFMA.FTZ R110, R85, R109, R110 ;  /* 0x0000006d556e7223 */ /* 0x000fe4000001006e */
[----:B------:R-:W-:Y:S01]  /*8d30*/  FADD.FTZ R56, R56, R109 ;  /* 0x0000006d38387221 */ /* 0x000fe20000010000 */
[C---:B0-----:R-:W-:Y:S01]  /*8d40*/  ISETP.GT.AND P0, PT, R115.reuse, 0x1e, PT ;  /* 0x0000001e7300780c */ /* 0x041fe20003f04270 */
[----:B------:R-:W-:Y:S01]  /*8d50*/  FFMA.FTZ R111, R84, R63, R111 ;  /* 0x0000003f546f7223 */ /* 0x000fe2000001006f */
[----:B------:R-:W-:Y:S01]  /*8d60*/  ISETP.NE.AND P3, PT, R115, RZ, PT ;  /* 0x000000ff7300720c */ /* 0x000fe20003f65270 */
[----:B------:R-:W-:Y:S02]  /*8d70*/  FADD.FTZ R57, R57, R63 ;  /* 0x0000003f39397221 */ /* 0x000fe40000010000 */
[----:B------:R-:W-:Y:S02]  /*8d80*/  FFMA.FTZ R110, R3, R108, R110 ;  /* 0x0000006c036e7223 */ /* 0x000fe4000001006e */
[----:B------:R-:W-:-:S02]  /*8d90*/  FADD.FTZ R62, R56, R108 ;  /* 0x0000006c383e7221 */ /* 0x000fc40000010000 */
[----:B------:R-:W-:Y:S02]  /*8da0*/  FFMA.FTZ R56, R94, R58, R111 ;  /* 0x0000003a5e387223 */ /* 0x000fe4000001006f */
[----:B------:R-:W-:Y:S02]  /*8db0*/  FADD.FTZ R58, R57, R58 ;  /* 0x0000003a393a7221 */ /* 0x000fe40000010000 */
[----:B---3--:R-:W-:Y:S02]  /*8dc0*/  @!P0 FADD.FTZ R90, R90, R60 ;  /* 0x0000003c5a5a8221 */ /* 0x008fe40000010000 */
[----:B----4-:R-:W-:Y:S01]  /*8dd0*/  @!P0 FADD.FTZ R91, R91, R61 ;  /* 0x0000003d5b5b8221 */ /* 0x010fe20000010000 */
[----:B------:R-:W-:Y:S01]  /*8de0*/  ISETP.GT.AND P0, PT, R115, 0x1d, PT ;  /* 0x0000001d7300780c */ /* 0x000fe20003f04270 */
[----:B------:R-:W-:Y:S01]  /*8df0*/  FFMA.FTZ R57, R93, R59, R110 ;  /* 0x0000003b5d397223 */ /* 0x000fe2000001006e */
[----:B------:R-:W0:Y:S01]  /*8e00*/  SHFL.DOWN PT, R60, R90, 0x2, 0x1f ;  /* 0x08401f005a3c7f89 */ /* 0x000e2200000e0000 */
[----:B------:R-:W-:-:S03]  /*8e10*/  FADD.FTZ R59, R62, R59 ;  /* 0x0000003b3e3b7221 */ /* 0x000fc60000010000 */
[----:B------:R-:W3:Y:S04]  /*8e20*/  SHFL.DOWN PT, R61, R91, 0x2, 0x1f ;  /* 0x08401f005b3d7f89 */ /* 0x000ee800000e0000 */
[----:B------:R-:W-:Y:S03]  /*8e30*/  STS.128 [R0.X16+0x90], R56 ;  /* 0x0000903800007388 */ /* 0x000fe6000000cc00 */
[----:B0-----:R-:W-:Y:S02]  /*8e40*/  @!P0 FADD.FTZ R90, R90, R60 ;  /* 0x0000003c5a5a8221 */ /* 0x001fe40000010000 */
[----:B---3--:R-:W-:-:S03]  /*8e50*/  @!P0 FADD.FTZ R91, R91, R61 ;  /* 0x0000003d5b5b8221 */ /* 0x008fc60000010000 */
[----:B------:R-:W0:Y:S01]  /*8e60*/  SHFL.DOWN PT, R60, R90, 0x4, 0x1f ;  /* 0x08801f005a3c7f89 */ /* 0x000e2200000e0000 */
[----:B------:R-:W-:-:S03]  /*8e70*/  ISETP.GT.AND P0, PT, R115, 0x1b, PT ;  /* 0x0000001b7300780c */ /* 0x000fc60003f04270 */
[----:B------:R-:W3:Y:S10]  /*8e80*/  SHFL.DOWN PT, R61, R91, 0x4, 0x1f ;  /* 0x08801f005b3d7f89 */ /* 0x000ef400000e0000 */
[----:B0-----:R-:W-:-:S02]  /*8e90*/  @!P0 FADD.FTZ R90, R90, R60 ;  /* 0x0000003c5a5a8221 */ /* 0x001fc40000010000 */
        /* <DEDUP_REMOVED lines=10> */
[----:B---3--:R-:W-:Y:S01]  /*8f40*/  @!P0 FADD.FTZ R91, R91, R61 ;  /* 0x0000003d5b5b8221 */ /* 0x008fe20000010000 */
[----:B------:R-:W-:-:S04]  /*8f50*/  ISETP.GT.U32.AND P0, PT, R0, 0x37, PT ;  /* 0x000000370000780c */ /* 0x000fc80003f04070 */
[----:B--2---:R0:W-:Y:S04]  /*8f60*/  @!P3 STS.64 [R114.X8+0x10], R90 ;  /* 0x0000105a7200b388 */ /* 0x0041e80000008a00 */
[----:B------:R-:W-:Y:S06]  /*8f70*/  BAR.SYNC.DEFER_BLOCKING 0x0 ;  /* 0x0000000000007b1d */ /* 0x000fec0000010000 */
[----:B------:R-:W-:Y:S05]  /*8f80*/  @P2 BRA `(.L_x_2555) ;  /* 0x0000021000002947 */ /* 0x000fea0003800000 */
[----:B------:R-:W2:Y:S02]  /*8f90*/  LDS.64 R60, [0x18] ;  /* 0x00001800ff3c7984 */ /* 0x000ea40000000a00 */
[----:B0-2---:R-:W-:-:S02]  /*8fa0*/  FADD.FTZ R90, R90, R60 ;  /* 0x0000003c5a5a7221 */ /* 0x005fc40000010000 */
        /* <DEDUP_REMOVED lines=31> */
.L_x_2555:
[----:B------:R-:W-:Y:S05]  /*91a0*/  BSYNC B0 ;  /* 0x0000000000007941 */ /* 0x000fea0003800000 */
.L_x_2554:
[----:B------:R-:W-:Y:S01]  /*91b0*/  BAR.SYNC.DEFER_BLOCKING 0x0 ;  /* 0x0000000000007b1d */ /* 0x000fe20000010000 */
[----:B------:R-:W-:-:S05]  /*91c0*/  SHF.L.U32 R108, R0, 0x4, RZ ;  /* 0x00000004006c7819 */ /* 0x000fca00000006ff */
[----:B------:R-:W-:Y:S01]  /*91d0*/  BSSY B0, `(.L_x_2556) ;  /* 0x0000025000007945 */ /* 0x000fe20003800000 */
[----:B------:R-:W-:Y:S05]  /*91e0*/  @P0 BRA `(.L_x_2557) ;  /* 0x0000023000000947 */ /* 0x000fea0003800000 */
[----:B------:R-:W2:Y:S02]  /*91f0*/  LDS.128 R60, [R108+0x410] ;  /* 0x000410006c3c7984 */ /* 0x000ea40000000c00 */
[----:B--2---:R-:W-:Y:S02]  /*9200*/  FADD.FTZ R60, R56, R60 ;  /* 0x0000003c383c7221 */ /* 0x004fe40000010000 */
[----:B------:R-:W-:Y:S02]  /*9210*/  FADD.FTZ R61, R57, R61 ;  /* 0x0000003d393d7221 */ /* 0x000fe40000010000 */
[----:B------:R-:W-:Y:S02]  /*9220*/  FADD.FTZ R62, R58, R62 ;  /* 0x0000003e3a3e7221 */ /* 0x000fe40000010000 */
[----:B------:R-:W-:Y:S02]  /*9230*/  FADD.FTZ R63, R59, R63 ;  /* 0x0000003f3b3f7221 */ /* 0x000fe40000010000 */
[----:B------:R-:W2:Y:S02]  /*9240*/  LDS.128 R56, [R108+0x790] ;  /* 0x000790006c387984 */ /* 0x000ea40000000c00 */
[----:B--2---:R-:W-:-:S02]  /*9250*/  FADD.FTZ R60, R60, R56 ;  /* 0x000000383c3c7221 */ /* 0x004fc40000010000 */
[----:B------:R-:W-:Y:S02]  /*9260*/  FADD.FTZ R61, R61, R57 ;  /* 0x000000393d3d7221 */ /* 0x000fe40000010000 */
[----:B------:R-:W-:Y:S02]  /*9270*/  FADD.FTZ R62, R62, R58 ;  /* 0x0000003a3e3e7221 */ /* 0x000fe40000010000 */
[----:B------:R-:W-:Y:S02]  /*9280*/  FADD.FTZ R63, R63, R59 ;  /* 0x0000003b3f3f7221 */ /* 0x000fe40000010000 */
[----:B------:R-:W2:Y:S02]  /*9290*/  LDS.128 R56, [R108+0xb10] ;  /* 0x000b10006c387984 */ /* 0x000ea40000000c00 */
[----:B--2---:R-:W-:Y:S02]  /*92a0*/  FADD.FTZ R60, R60, R56 ;  /* 0x000000383c3c7221 */ /* 0x004fe40000010000 */
[----:B------:R-:W-:-:S02]  /*92b0*/  FADD.FTZ R61, R61, R57 ;  /* 0x000000393d3d7221 */ /* 0x000fc40000010000 */
[----:B------:R-:W-:Y:S02]  /*92c0*/  FADD.FTZ R62, R62, R58 ;  /* 0x0000003a3e3e7221 */ /* 0x000fe40000010000 */
[----:B------:R-:W-:Y:S02]  /*92d0*/  FADD.FTZ R63, R63, R59 ;  /* 0x0000003b3f3f7221 */ /* 0x000fe40000010000 */
[----:B------:R-:W2:Y:S02]  /*92e0*/  LDS.128 R56, [R108+0xe90] ;  /* 0x000e90006c387984 */ /* 0x000ea40000000c00 */
[----:B--2---:R-:W-:Y:S02]  /*92f0*/  FADD.FTZ R60, R60, R56 ;  /* 0x000000383c3c7221 */ /* 0x004fe40000010000 */
[----:B------:R-:W-:Y:S02]  /*9300*/  FADD.FTZ R61, R61, R57 ;  /* 0x000000393d3d7221 */ /* 0x000fe40000010000 */
[----:B------:R-:W-:-:S02]  /*9310*/  FADD.FTZ R62, R62, R58 ;  /* 0x0000003a3e3e7221 */ /* 0x000fc40000010000 */
[----:B------:R-:W-:Y:S02]  /*9320*/  FADD.FTZ R63, R63, R59 ;  /* 0x0000003b3f3f7221 */ /* 0x000fe40000010000 */
[----:B------:R-:W2:Y:S02]  /*9330*/  LDS.128 R56, [R108+0x1210] ;  /* 0x001210006c387984 */ /* 0x000ea40000000c00 */
[----:B--2---:R-:W-:Y:S02]  /*9340*/  FADD.FTZ R60, R60, R56 ;  /* 0x000000383c3c7221 */ /* 0x004fe40000010000 */
[----:B------:R-:W-:Y:S02]  /*9350*/  FADD.FTZ R61, R61, R57 ;  /* 0x000000393d3d7221 */ /* 0x000fe40000010000 */
[----:B------:R-:W-:Y:S02]  /*9360*/  FADD.FTZ R62, R62, R58 ;  /* 0x0000003a3e3e7221 */ /* 0x000fe40000010000 */
[----:B------:R-:W-:-:S02]  /*9370*/  FADD.FTZ R63, R63, R59 ;  /* 0x0000003b3f3f7221 */ /* 0x000fc40000010000 */
        /* <DEDUP_REMOVED lines=10> */
.L_x_2557:
[----:B------:R-:W-:Y:S05]  /*9420*/  BSYNC B0 ;  /* 0x0000000000007941 */ /* 0x000fea0003800000 */
.L_x_2556:
[----:B------:R-:W-:Y:S01]  /*9430*/  UMOV UR23, 0x4 ;  /* 0x0000000400177882 */ /* 0x000fe20000000000 */
        /* <DEDUP_REMOVED lines=11> */
[----:B--2---:R-:W-:Y:S02]  /*94f0*/  MOV R62, c[0x0][0x1d8] ;  /* 0x00007600003e7a02 */ /* 0x004fe40000000f00 */
[----:B------:R-:W-:Y:S02]  /*9500*/  MOV R57, UR12 ;  /* 0x0000000c00397c02 */ /* 0x000fe40008000f00 */
[----:B------:R-:W-:Y:S02]  /*9510*/  MOV R63, c[0x0][0x1dc] ;  /* 0x00007700003f7a02 */ /* 0x000fe40000000f00 */
[-C--:B------:R-:W-:Y:S02]  /*9520*/  LEA R56, P0, R62, R60.reuse, 0x2 ;  /* 0x0000003c3e387211 */ /* 0x080fe400078010ff */
[----:B------:R-:W-:-:S02]  /*9530*/  LEA R60, P3, R57, R60, 0x2 ;  /* 0x0000003c393c7211 */ /* 0x000fc400078610ff */
[----:B------:R-:W-:Y:S02]  /*9540*/  LEA.HI.X R57, R62, R61, R63, 0x2, P0 ;  /* 0x0000003d3e397211 */ /* 0x000fe400000f143f */
[----:B------:R-:W-:-:S03]  /*9550*/  IADD3.X R61, R61, UR13, RZ, P3, !PT ;  /* 0x0000000d3d3d7c10 */ /* 0x000fc60009ffe4ff */
[----:B------:R2:W-:Y:S04]  /*9560*/  RED.E.ADD.F32.FTZ.RN.STRONG.GPU [R56.64], R58 ;  /* 0x0000003a3800798e */ /* 0x0005e8000c10e792 */
[----:B------:R2:W-:Y:S02]  /*9570*/  RED.E.ADD.F32.FTZ.RN.STRONG.GPU [R60.64], R59 ;  /* 0x0000003b3c00798e */ /* 0x0005e4000c10e792 */
.L_x_2559:
[----:B------:R-:W-:Y:S05]  /*9580*/  BSYNC B0 ;  /* 0x0000000000007941 */ /* 0x000fea0003800000 */
.L_x_2558:
[----:B------:R-:W-:Y:S02]  /*9590*/  ULDC UR22, c[0x0][0xc] ;  /* 0x0000030000167ab9 */ /* 0x000fe40000000800 */
[----:B------:R-:W-:-:S06]  /*95a0*/  UISETP.GE.U32.AND UP0, UPT, UR22, 0x2, UPT ;  /* 0x000000021600788c */ /* 0x000fcc000bf06070 */
[----:B------:R-:W-:-:S13]  /*95b0*/  PLOP3.LUT P0, PT, PT, PT, UP0, 0x80, 0x0 ;  /* 0x000000000000781c */ /* 0x000fda0003f0f008 */
[----:B------:R-:W-:Y:S05]  /*95c0*/  @!P0 BRA `(.L_x_2560) ;  /* 0x0000183000008947 */ /* 0x000fea0003800000 */
[----:B------:R-:W3:Y:S01]  /*95d0*/  S2UR UR24, SR_CTAID.Y ;  /* 0x00000000001879c3 */ /* 0x000ee20000002600 */
        /* <DEDUP_REMOVED lines=9> */
[----:B---3--:R-:W-:-:S04]  /*9670*/  UIADD3 UR5, UR5, UR24, URZ ;  /* 0x0000001805057290 */ /* 0x008fc8000fffe03f */
[----:B------:R-:W-:Y:S01]  /*9680*/  UIMAD.WIDE.U32 UR16, UR5, UR23, UR16 ;  /* 0x00000017051072a5 */ /* 0x000fe2000f8e0010 */
[----:B------:R-:W-:Y:S05]  /*9690*/  @P2 BRA `(.L_x_2561) ;  /* 0x0000020000002947 */ /* 0x000fea0003800000 */
[----:B------:R-:W-:Y:S01]  /*96a0*/  ULDC UR14, c[0x0][0x10] ;  /* 0x00000400000e7ab9 */ /* 0x000fe20000000800 */
[----:B--2---:R-:W2:Y:S01]  /*96b0*/  S2R R58, SR_LANEID ;  /* 0x00000000003a7919 */ /* 0x004ea20000000000 */
[----:B------:R-:W-:-:S04]  /*96c0*/  UIMAD UR14, UR20, UR14, UR24 ;  /* 0x0000000e140e72a4 */ /* 0x000fc8000f8e0218 */
[----:B------:R-:W-:-:S06]  /*96d0*/  UIMAD.WIDE.U32 UR14, UR14, 0x8, UR6 ;  /* 0x000000080e0e78a5 */ /* 0x000fcc000f8e0006 */
[----:B------:R-:W-:Y:S02]  /*96e0*/  MOV R56, UR14 ;  /* 0x0000000e00387c02 */ /* 0x000fe40008000f00 */
[----:B------:R-:W-:-:S05]  /*96f0*/  MOV R57, UR15 ;  /* 0x0000000f00397c02 */ /* 0x000fca0008000f00 */
[----:B------:R3:W-:Y:S01]  /*9700*/  STG.E.64 [R56.64], R90 ;  /* 0x0000005a38007986 */ /* 0x0007e2000c101b12 */
[----:B------:R-:W-:Y:S06]  /*9710*/  MEMBAR.ALL.GPU ;  /* 0x0000000000007992 */ /* 0x000fec000000a000 */
[----:B------:R-:W-:Y:S01]  /*9720*/  VOTEU.ANY UR5, UPT, PT ;  /* 0x0000000000057886 */ /* 0x000fe200038e0100 */
[----:B---3--:R-:W-:Y:S01]  /*9730*/  MOV R56, UR16 ;  /* 0x0000001000387c02 */ /* 0x008fe20008000f00 */
[----:B------:R-:W-:Y:S01]  /*9740*/  UFLO.U32 UR15, UR5 ;  /* 0x00000005000f72bd */ /* 0x000fe200080e0000 */
[----:B------:R-:W-:Y:S01]  /*9750*/  MOV R57, UR17 ;  /* 0x0000001100397c02 */ /* 0x000fe20008000f00 */
[----:B------:R-:W-:Y:S01]  /*9760*/  UPOPC UR5, UR5 ;  /* 0x00000005000572bf */ /* 0x000fe20008000000 */
[----:B------:R-:W-:-:S00]  /*9770*/  ERRBAR ;  /* 0x00000000000079ab */ /* 0x000fc00000000000 */
[----:B------:R-:W-:Y:S02]  /*9780*/  ULOP3.LUT UP0, URZ, UR4, 0x2, URZ, 0xc0, !UPT ;  /* 0x00000002043f7892 */ /* 0x000fe4000f80c03f */
[----:B------:R-:W-:Y:S01]  /*9790*/  UMOV UR14, 0x1 ;  /* 0x00000001000e7882 */ /* 0x000fe20000000000 */
[----:B--2---:R-:W-:Y:S01]  /*97a0*/  ISETP.EQ.U32.AND P0, PT, R58, UR15, PT ;  /* 0x0000000f3a007c0c */ /* 0x004fe2000bf02070 */
[----:B------:R-:W-:Y:S01]  /*97b0*/  USEL UR14, UR14, 0xffffffff, !UP0 ;  /* 0xffffffff0e0e7887 */ /* 0x000fe2000c000000 */
[----:B------:R-:W-:-:S05]  /*97c0*/  MOV R58, UR5 ;  /* 0x00000005003a7c02 */ /* 0x000fca0008000f00 */
[----:B------:R-:W-:-:S06]  /*97d0*/  IMAD R58, R58, UR14, RZ ;  /* 0x0000000e3a3a7c24 */ /* 0x000fcc000f8e02ff */
[----:B------:R2:W-:Y:S01]  /*97e0*/  @P0 RED.E.ADD.S32.STRONG.GPU [R56.64], R58 ;  /* 0x0000003a3800098e */ /* 0x0005e2000c10e392 */
[----:B------:R-:W-:-:S04]  /*97f0*/  PLOP3.LUT P0, PT, PT, PT, UP0, 0x80, 0x0 ;  /* 0x000000000000781c */ /* 0x000fc80003f0f008 */
[----:B--2---:R-:W-:-:S04]  /*9800*/  SEL R58, RZ, c[0x0][0xc], P0 ;  /* 0x00000300ff3a7a07 */ /* 0x004fc80000000000 */
[----:B------:R-:W-:-:S13]  /*9810*/  ISETP.NE.AND P0, PT, R58, -0x1, PT ;  /* 0xffffffff3a00780c */ /* 0x000fda0003f05270 */
[----:B------:R-:W-:Y:S05]  /*9820*/  @!P0 BRA `(.L_x_2561) ;  /* 0x0000007000008947 */ /* 0x000fea0003800000 */
.L_x_2562:
[----:B------:R-:W-:Y:S02]  /*9830*/  MOV R56, UR16 ;  /* 0x0000001000387c02 */ /* 0x000fe40008000f00 */
[----:B------:R-:W-:-:S05]  /*9840*/  MOV R57, UR17 ;  /* 0x0000001100397c02 */ /* 0x000fca0008000f00 */
[----:B------:R-:W2:Y:S01]  /*9850*/  LDG.E.STRONG.GPU R56, [R56.64] ;  /* 0x0000001238387981 */ /* 0x000ea2000c1ef900 */
[----:B------:R-:W-:Y:S01]  /*9860*/  YIELD ;  /* 0x0000000000007946 */ /* 0x000fe20003800000 */
[----:B--2---:R-:W-:Y:S01]  /*9870*/  ISETP.NE.AND P0, PT, R56, R58, PT ;  /* 0x0000003a3800720c */ /* 0x004fe20003f05270 */
[----:B------:R-:W-:-:S12]  /*9880*/  CCTL.IVALL ;  /* 0x00000000ff00798f */ /* 0x000fd80002000000 */
[----:B------:R-:W-:Y:S05]  /*9890*/  @P0 BRA `(.L_x_2562) ;  /* 0xffffff9000000947 */ /* 0x000fea000383ffff */
.L_x_2561:
        /* <DEDUP_REMOVED lines=8> */
[----:B------:R-:W-:Y:S05]  /*9920*/  @!P0 BRA `(.L_x_2563) ;  /* 0x0000124000008947 */ /* 0x000fea0003800000 */
[----:B------:R-:W-:Y:S02]  /*9930*/  ULOP3.LUT UR5, UR22, 0x3, URZ, 0xc0, !UPT ;  /* 0x0000000316057892 */ /* 0x000fe4000f8ec03f */
[----:B------:R-:W-:Y:S02]  /*9940*/  ULDC UR14, c[0x0][0xc] ;  /* 0x00000300000e7ab9 */ /* 0x000fe40000000800 */
[----:B------:R-:W-:-:S03]  /*9950*/  UIADD3 UR14, -UR5, UR14, URZ ;  /* 0x0000000e050e7290 */ /* 0x000fc6000fffe13f */
[----:B------:R-:W-:-:S03]  /*9960*/  UMOV UR5, URZ ;  /* 0x0000003f00057c82 */ /* 0x000fc60008000000 */
[----:B------:R-:W-:-:S13]  /*9970*/  ISETP.LT.AND P0, PT, RZ, UR14, PT ;  /* 0x0000000eff007c0c */ /* 0x000fda000bf01270 */
[----:B------:R-:W-:Y:S05]  /*9980*/  @!P0 BRA `(.L_x_2564) ;  /* 0x00000f4000008947 */ /* 0x000fea0003800000 */
[----:B------:R-:W-:Y:S01]  /*9990*/  UISETP.GT.AND UP0, UPT, UR14, 0xc, UPT ;  /* 0x0000000c0e00788c */ /* 0x000fe2000bf04270 */
[----:B------:R-:W-:-:S05]  /*99a0*/  PLOP3.LUT P0, PT, PT, PT, PT, 0x80, 0x0 ;  /* 0x000000000000781c */ /* 0x000fca0003f0f070 */
[----:B------:R-:W-:-:S13]  /*99b0*/  PLOP3.LUT P3, PT, PT, PT, UP0, 0x80, 0x0 ;  /* 0x000000000000781c */ /* 0x000fda0003f6f008 */
[----:B------:R-:W-:Y:S05]  /*99c0*/  @!P3 BRA `(.L_x_2565) ;  /* 0x000009b00000b947 */ /* 0x000fea0003800000 */
[----:B------:R-:W-:Y:S02]  /*99d0*/  PLOP3.LUT P0, PT, PT, PT, PT, 0x8, 0x0 ;  /* 0x000000000000781c */ /* 0x000fe40003f0e170 */
.L_x_2566:
[----:B--2---:R-:W-:Y:S02]  /*99e0*/  MOV R56, UR5 ;  /* 0x0000000500387c02 */ /* 0x004fe40008000f00 */
[----:B------:R-:W-:Y:S02]  /*99f0*/  MOV R57, c[0x0][0x10] ;  /* 0x0000040000397a02 */ /* 0x000fe40000000f00 */
[----:B------:R-:W-:-:S13]  /*9a00*/  ISETP.EQ.OR P4, PT, R56, UR20, P2 ;  /* 0x0000001438007c0c */ /* 0x000fda0009782670 */
[----:B------:R-:W-:Y:S01]  /*9a10*/  @!P4 IMAD R56, R56, R57, UR24 ;  /* 0x000000183838ce24 */ /* 0x000fe2000f8e0239 */
[----:B------:R-:W-:-:S10]  /*9a20*/  HFMA2.MMA R57, -RZ, RZ, 0, 4.76837158203125e-07 ;  /* 0x00000008ff397435 */ /* 0x000fd400000001ff */
[----:B------:R-:W-:-:S06]  /*9a30*/  @!P4 IMAD.WIDE.U32 R56, R56, R57, UR6 ;  /* 0x000000063838ce25 */ /* 0x000fcc000f8e0039 */
[----:B------:R-:W2:Y:S01]  /*9a40*/  @!P4 LDG.E.64 R56, [R56.64] ;  /* 0x000000123838c981 */ /* 0x000ea2000c1e1b00 */
[----:B------:R-:W-:Y:S01]  /*9a50*/  MOV R58, UR5 ;  /* 0x00000005003a7c02 */ /* 0x000fe20008000f00 */
[----:B------:R-:W-:Y:S01]  /*9a60*/  HFMA2.MMA R59, -RZ, RZ, 0, 4.76837158203125e-07 ;  /* 0x00000008ff3b7435 */ /* 0x000fe200000001ff */
[----:B------:R-:W-:Y:S02]  /*9a70*/  MOV R60, UR5 ;  /* 0x00000005003c7c02 */ /* 0x000fe40008000f00 */
[----:B------:R-:W-:Y:S02]  /*9a80*/  IADD3 R58, R58, 0x1, RZ ;  /* 0x000000013a3a7810 */ /* 0x000fe40007ffe0ff */
[----:B------:R-:W-:Y:S02]  /*9a90*/  IADD3 R60, R60, 0x3, RZ ;  /* 0x000000033c3c7810 */ /* 0x000fe40007ffe0ff */
[----:B------:R-:W-:Y:S02]  /*9aa0*/  ISETP.EQ.OR P3, PT, R58, UR20, P2 ;  /* 0x000000143a007c0c */ /* 0x000fe40009762670 */
[----:B------:R-:W-:Y:S01]  /*9ab0*/  ISETP.EQ.OR P6, PT, R60, UR20, P2 ;  /* 0x000000143c007c0c */ /* 0x000fe200097c2670 */
[----:B------:R-:W-:Y:S01]  /*9ac0*/  HFMA2.MMA R61, -RZ, RZ, 0, 4.76837158203125e-07 ;  /* 0x00000008ff3d7435 */ /* 0x000fe200000001ff */
[----:B0-2---:R-:W-:Y:S01]  /*9ad0*/  @!P4 FADD.FTZ R90, R90, R56 ;  /* 0x000000385a5ac221 */ /* 0x005fe20000010000 */
[----:B------:R-:W-:Y:S01]  /*9ae0*/  MOV R56, c[0x0][0x10] ;  /* 0x0000040000387a02 */ /* 0x000fe20000000f00 */
[----:B------:R-:W-:Y:S01]  /*9af0*/  @!P4 FADD.FTZ R91, R91, R57 ;  /* 0x000000395b5bc221 */ /* 0x000fe20000010000 */
[----:B------:R-:W-:-:S06]  /*9b00*/  MOV R57, c[0x0][0x10] ;  /* 0x0000040000397a02 */ /* 0x000fcc0000000f00 */
[----:B------:R-:W-:Y:S01]  /*9b10*/  @!P3 IMAD R58, R58, R56, UR24 ;  /* 0x000000183a3abe24 */ /* 0x000fe2000f8e0238 */
[----:B------:R-:W-:-:S03]  /*9b20*/  MOV R56, UR5 ;  /* 0x0000000500387c02 */ /* 0x000fc60008000f00 */
[----:B------:R-:W-:Y:S01]  /*9b30*/  @!P3 IMAD.WIDE.U32 R58, R58, R59, UR6 ;  /* 0x000000063a3abe25 */ /* 0x000fe2000f8e003b */
[----:B------:R-:W-:-:S04]  /*9b40*/  IADD3 R56, R56, 0x2, RZ ;  /* 0x0000000238387810 */ /* 0x000fc80007ffe0ff */
[----:B------:R-:W-:Y:S01]  /*9b50*/  ISETP.EQ.OR P4, PT, R56, UR20, P2 ;  /* 0x0000001438007c0c */ /* 0x000fe20009782670 */
[----:B------:R-:W2:Y:S01]  /*9b60*/  @!P3 LDG.E.64 R58, [R58.64] ;  /* 0x000000123a3ab981 */ /* 0x000ea2000c1e1b00 */
[----:B------:R-:W-:-:S11]  /*9b70*/  @!P6 IMAD R60, R60, R57, UR24 ;  /* 0x000000183c3cee24 */ /* 0x000fd6000f8e0239 */
[----:B------:R-:W-:-:S04]  /*9b80*/  @!P4 IMAD R56, R56, R57, UR24 ;  /* 0x000000183838ce24 */ /* 0x000fc8000f8e0239 */
[----:B------:R-:W-:-:S06]  /*9b90*/  @!P4 IMAD.WIDE.U32 R56, R56, R61, UR6 ;  /* 0x000000063838ce25 */ /* 0x000fcc000f8e003d */
[----:B------:R-:W3:Y:S01]  /*9ba0*/  @!P4 LDG.E.64 R56, [R56.64] ;  /* 0x000000123838c981 */ /* 0x000ee2000c1e1b00 */
[----:B------:R-:W-:-:S06]  /*9bb0*/  @!P6 IMAD.WIDE.U32 R60, R60, R61, UR6 ;  /* 0x000000063c3cee25 */ /* 0x000fcc000f8e003d */
[----:B------:R-:W4:Y:S01]  /*9bc0*/  @!P6 LDG.E.64 R60, [R60.64] ;  /* 0x000000123c3ce981 */ /* 0x000f22000c1e1b00 */
[----:B--2---:R-:W-:Y:S01]  /*9bd0*/  @!P3 FADD.FTZ R90, R90, R58 ;  /* 0x0000003a5a5ab221 */ /* 0x004fe20000010000 */
[----:B------:R-:W-:Y:S01]  /*9be0*/  MOV R58, UR5 ;  /* 0x00000005003a7c02 */ /* 0x000fe20008000f00 */
[----:B------:R-:W-:-:S03]  /*9bf0*/  @!P3 FADD.FTZ R91, R91, R59 ;  /* 0x0000003b5b5bb221 */ /* 0x000fc60000010000 */
[----:B------:R-:W-:-:S04]  /*9c00*/  IADD3 R58, R58, 0x4, RZ ;  /* 0x000000043a3a7810 */ /* 0x000fc80007ffe0ff */
[----:B------:R-:W-:Y:S01]  /*9c10*/  ISETP.EQ.OR P3, PT, R58, UR20, P2 ;  /* 0x000000143a007c0c */ /* 0x000fe20009762670 */
[----:B------:R-:W-:Y:S01]  /*9c20*/  HFMA2.MMA R59, -RZ, RZ, 0, 4.76837158203125e-07 ;  /* 0x00000008ff3b7435 */ /* 0x000fe200000001ff */
[----:B---3--:R-:W-:Y:S01]  /*9c30*/  @!P4 FADD.FTZ R90, R90, R56 ;  /* 0x000000385a5ac221 */ /* 0x008fe20000010000 */
[----:B------:R-:W-:-:S10]  /*9c40*/  MOV R56, c[0x0][0x10] ;  /* 0x0000040000387a02 */ /* 0x000fd40000000f00 */
[----:B------:R-:W-:Y:S01]  /*9c50*/  @!P3 IMAD R58, R58, R56, UR24 ;  /* 0x000000183a3abe24 */ /* 0x000fe2000f8e0238 */
[----:B------:R-:W-:Y:S01]  /*9c60*/  MOV R56, UR5 ;  /* 0x0000000500387c02 */ /* 0x000fe20008000f00 */
[----:B----4-:R-:W-:Y:S01]  /*9c70*/  @!P6 FADD.FTZ R90, R90, R60 ;  /* 0x0000003c5a5ae221 */ /* 0x010fe20000010000 */
[----:B------:R-:W-:Y:S02]  /*9c80*/  MOV R60, UR5 ;  /* 0x00000005003c7c02 */ /* 0x000fe40008000f00 */
[----:B------:R-:W-:Y:S01]  /*9c90*/  IADD3 R56, R56, 0x5, RZ ;  /* 0x0000000538387810 */ /* 0x000fe20007ffe0ff */
[----:B------:R-:W-:Y:S01]  /*9ca0*/  @!P4 FADD.FTZ R91, R91, R57 ;  /* 0x000000395b5bc221 */ /* 0x000fe20000010000 */
[----:B------:R-:W-:Y:S01]  /*9cb0*/  IADD3 R60, R60, 0x6, RZ ;  /* 0x000000063c3c7810 */ /* 0x000fe20007ffe0ff */
[----:B------:R-:W-:Y:S01]  /*9cc0*/  @!P3 IMAD.WIDE.U32 R58, R58, R59, UR6 ;  /* 0x000000063a3abe25 */ /* 0x000fe2000f8e003b */
[----:B------:R-:W-:-:S03]  /*9cd0*/  ISETP.EQ.OR P4, PT, R56, UR20, P2 ;  /* 0x0000001438007c0c */ /* 0x000fc60009782670 */
[----:B------:R-:W-:Y:S01]  /*9ce0*/  @!P6 FADD.FTZ R91, R91, R61 ;  /* 0x0000003d5b5be221 */ /* 0x000fe20000010000 */
[----:B------:R-:W-:Y:S01]  /*9cf0*/  ISETP.EQ.OR P6, PT, R60, UR20, P2 ;  /* 0x000000143c007c0c */ /* 0x000fe200097c2670 */
[----:B------:R-:W2:Y:S01]  /*9d00*/  @!P3 LDG.E.64 R58, [R58.64] ;  /* 0x000000123a3ab981 */ /* 0x000ea2000c1e1b00 */
[----:B------:R-:W-:Y:S01]  /*9d10*/  HFMA2.MMA R61, -RZ, RZ, 0, 4.76837158203125e-07 ;  /* 0x00000008ff3d7435 */ /* 0x000fe200000001ff */
[----:B------:R-:W-:-:S06]  /*9d20*/  MOV R57, c[0x0][0x10] ;  /* 0x0000040000397a02 */ /* 0x000fcc0000000f00 */
[----:B------:R-:W-:-:S04]  /*9d30*/  @!P4 IMAD R56, R56, R57, UR24 ;  /* 0x000000183838ce24 */ /* 0x000fc8000f8e0239 */
[----:B------:R-:W-:Y:S02]  /*9d40*/  @!P6 IMAD R60, R60, R57, UR24 ;  /* 0x000000183c3cee24 */ /* 0x000fe4000f8e0239 */
        /* <DEDUP_REMOVED lines=11> */
[----:B------:R-:W-:Y:S01]  /*9e00*/  MOV R56, c[0x0][0x10] ;  /* 0x0000040000387a02 */ /* 0x000fe20000000f00 */
[----:B------:R-:W-:-:S09]  /*9e10*/  @!P4 FADD.FTZ R91, R91, R57 ;  /* 0x000000395b5bc221 */ /* 0x000fd20000010000 */
        /* <DEDUP_REMOVED lines=8> */
[----:B------:R-:W-:Y:S02]  /*9ea0*/  ISETP.EQ.OR P6, PT, R56, UR20, P2 ;  /* 0x0000001438007c0c */ /* 0x000fe400097c2670 */
[----:B------:R-:W-:Y:S01]  /*9eb0*/  ISETP.EQ.OR P4, PT, R60, UR20, P2 ;  /* 0x000000143c007c0c */ /* 0x000fe20009782670 */
[----:B------:R-:W-:Y:S01]  /*9ec0*/  HFMA2.MMA R61, -RZ, RZ, 0, 4.76837158203125e-07 ;  /* 0x00000008ff3d7435 */ /* 0x000fe200000001ff */
[----:B------:R-:W-:Y:S01]  /*9ed0*/  MOV R57, c[0x0][0x10] ;  /* 0x0000040000397a02 */ /* 0x000fe20000000f00 */
[----:B------:R-:W2:Y:S08]  /*9ee0*/  @!P3 LDG.E.64 R58, [R58.64] ;  /* 0x000000123a3ab981 */ /* 0x000eb0000c1e1b00 */
[----:B------:R-:W-:-:S02]  /*9ef0*/  @!P6 IMAD R56, R56, R57, UR24 ;  /* 0x000000183838ee24 */ /* 0x000fc4000f8e0239 */
        /* <DEDUP_REMOVED lines=47> */
[----:B------:R-:W-:Y:S02]  /*a1f0*/  IADD3 R60, R60, 0xf, RZ ;  /* 0x0000000f3c3c7810 */ /* 0x000fe40007ffe0ff */
[----:B------:R-:W-:Y:S01]  /*a200*/  ISETP.EQ.OR P6, PT, R56, UR20, P2 ;  /* 0x0000001438007c0c */ /* 0x000fe200097c2670 */
[----:B------:R-:W-:Y:S01]  /*a210*/  @!P4 FADD.FTZ R91, R91, R61 ;  /* 0x0000003d5b5bc221 */ /* 0x000fe20000010000 */
[----:B------:R-:W-:Y:S01]  /*a220*/  ISETP.EQ.OR P4, PT, R60, UR20, P2 ;  /* 0x000000143c007c0c */ /* 0x000fe20009782670 */
[----:B------:R-:W-:Y:S01]  /*a230*/  @!P3 IMAD.WIDE.U32 R58, R58, R59, UR6 ;  /* 0x000000063a3abe25 */ /* 0x000fe2000f8e003b */
[----:B------:R-:W-:Y:S01]  /*a240*/  HFMA2.MMA R61, -RZ, RZ, 0, 4.76837158203125e-07 ;  /* 0x00000008ff3d7435 */ /* 0x000fe200000001ff */
[----:B------:R-:W-:-:S04]  /*a250*/  MOV R57, c[0x0][0x10] ;  /* 0x0000040000397a02 */ /* 0x000fc80000000f00 */
[----:B------:R-:W2:Y:S04]  /*a260*/  @!P3 LDG.E.64 R58, [R58.64] ;  /* 0x000000123a3ab981 */ /* 0x000ea8000c1e1b00 */
[-C--:B------:R-:W-:Y:S02]  /*a270*/  @!P6 IMAD R56, R56, R57.reuse, UR24 ;  /* 0x000000183838ee24 */ /* 0x080fe4000f8e0239 */
[----:B------:R-:W-:Y:S02]  /*a280*/  @!P4 IMAD R60, R60, R57, UR24 ;  /* 0x000000183c3cce24 */ /* 0x000fe4000f8e0239 */
[----:B------:R-:W-:-:S04]  /*a290*/  @!P6 IMAD.WIDE.U32 R56, R56, R61, UR6 ;  /* 0x000000063838ee25 */ /* 0x000fc8000f8e003d */
[----:B------:R-:W-:Y:S02]  /*a2a0*/  @!P4 IMAD.WIDE.U32 R60, R60, R61, UR6 ;  /* 0x000000063c3cce25 */ /* 0x000fe4000f8e003d */
[----:B------:R-:W3:Y:S04]  /*a2b0*/  @!P6 LDG.E.64 R56, [R56.64] ;  /* 0x000000123838e981 */ /* 0x000ee8000c1e1b00 */
[----:B------:R-:W4:Y:S01]  /*a2c0*/  @!P4 LDG.E.64 R60, [R60.64] ;  /* 0x000000123c3cc981 */ /* 0x000f22000c1e1b00 */
[----:B------:R-:W-:-:S04]  /*a2d0*/  UIADD3 UR14, UR14, -0x10, URZ ;  /* 0xfffffff00e0e7890 */ /* 0x000fc8000fffe03f */
[----:B------:R-:W-:Y:S02]  /*a2e0*/  UISETP.GT.AND UP0, UPT, UR14, 0xc, UPT ;  /* 0x0000000c0e00788c */ /* 0x000fe4000bf04270 */
[----:B------:R-:W-:Y:S01]  /*a2f0*/  UIADD3 UR5, UR5, 0x10, URZ ;  /* 0x0000001005057890 */ /* 0x000fe2000fffe03f */
[----:B--2---:R-:W-:Y:S02]  /*a300*/  @!P3 FADD.FTZ R90, R90, R58 ;  /* 0x0000003a5a5ab221 */ /* 0x004fe40000010000 */
[----:B------:R-:W-:Y:S01]  /*a310*/  @!P3 FADD.FTZ R91, R91, R59 ;  /* 0x0000003b5b5bb221 */ /* 0x000fe20000010000 */
[----:B------:R-:W-:Y:S01]  /*a320*/  PLOP3.LUT P3, PT, PT, PT, UP0, 0x80, 0x0 ;  /* 0x000000000000781c */ /* 0x000fe20003f6f008 */
[----:B---3--:R-:W-:Y:S02]  /*a330*/  @!P6 FADD.FTZ R90, R90, R56 ;  /* 0x000000385a5ae221 */ /* 0x008fe40000010000 */
[----:B------:R-:W-:Y:S02]  /*a340*/  @!P6 FADD.FTZ R91, R91, R57 ;  /* 0x000000395b5be221 */ /* 0x000fe40000010000 */
[----:B----4-:R-:W-:-:S02]  /*a350*/  @!P4 FADD.FTZ R90, R90, R60 ;  /* 0x0000003c5a5ac221 */ /* 0x010fc40000010000 */
[----:B------:R-:W-:-:S06]  /*a360*/  @!P4 FADD.FTZ R91, R91, R61 ;  /* 0x0000003d5b5bc221 */ /* 0x000fcc0000010000 */
[----:B------:R-:W-:Y:S05]  /*a370*/  @P3 BRA `(.L_x_2566) ;  /* 0xfffff66000003947 */ /* 0x000fea000383ffff */
.L_x_2565:
[----:B------:R-:W-:-:S06]  /*a380*/  UISETP.GT.AND UP0, UPT, UR14, 0x4, UPT ;  /* 0x000000040e00788c */ /* 0x000fcc000bf04270 */
[----:B------:R-:W-:-:S13]  /*a390*/  PLOP3.LUT P3, PT, PT, PT, UP0, 0x80, 0x0 ;  /* 0x000000000000781c */ /* 0x000fda0003f6f008 */
[----:B------:R-:W-:Y:S05]  /*a3a0*/  @!P3 BRA `(.L_x_2567) ;  /* 0x000005000000b947 */ /* 0x000fea0003800000 */
[----:B--2---:R-:W-:Y:S02]  /*a3b0*/  MOV R56, UR5 ;  /* 0x0000000500387c02 */ /* 0x004fe40008000f00 */
[----:B------:R-:W-:Y:S02]  /*a3c0*/  MOV R57, c[0x0][0x10] ;  /* 0x0000040000397a02 */ /* 0x000fe40000000f00 */
[----:B------:R-:W-:Y:S02]  /*a3d0*/  ISETP.EQ.OR P0, PT, R56, UR20, P2 ;  /* 0x0000001438007c0c */ /* 0x000fe40009702670 */
[----:B------:R-:W-:Y:S02]  /*a3e0*/  MOV R58, UR5 ;  /* 0x00000005003a7c02 */ /* 0x000fe40008000f00 */
[----:B------:R-:W-:Y:S02]  /*a3f0*/  MOV R60, UR5 ;  /* 0x00000005003c7c02 */ /* 0x000fe40008000f00 */
[----:B------:R-:W-:-:S07]  /*a400*/  IADD3 R58, R58, 0x1, RZ ;  /* 0x000000013a3a7810 */ /* 0x000fce0007ffe0ff */
[----:B------:R-:W-:Y:S01]  /*a410*/  @!P0 IMAD R56, R56, R57, UR24 ;  /* 0x0000001838388e24 */ /* 0x000fe2000f8e0239 */
[----:B------:R-:W-:Y:S01]  /*a420*/  HFMA2.MMA R57, -RZ, RZ, 0, 4.76837158203125e-07 ;  /* 0x00000008ff397435 */ /* 0x000fe200000001ff */
[----:B------:R-:W-:-:S09]  /*a430*/  ISETP.EQ.OR P4, PT, R58, UR20, P2 ;  /* 0x000000143a007c0c */ /* 0x000fd20009782670 */
[----:B------:R-:W-:-:S06]  /*a440*/  @!P0 IMAD.WIDE.U32 R56, R56, R57, UR6 ;  /* 0x0000000638388e25 */ /* 0x000fcc000f8e0039 */
[----:B------:R-:W2:Y:S01]  /*a450*/  @!P0 LDG.E.64 R56, [R56.64] ;  /* 0x0000001238388981 */ /* 0x000ea2000c1e1b00 */
[----:B------:R-:W-:Y:S02]  /*a460*/  IADD3 R60, R60, 0x3, RZ ;  /* 0x000000033c3c7810 */ /* 0x000fe40007ffe0ff */
[----:B------:R-:W-:Y:S02]  /*a470*/  MOV R59, c[0x0][0x10] ;  /* 0x00000400003b7a02 */ /* 0x000fe40000000f00 */
[----:B------:R-:W-:Y:S02]  /*a480*/  ISETP.EQ.OR P3, PT, R60, UR20, P2 ;  /* 0x000000143c007c0c */ /* 0x000fe40009762670 */
[----:B------:R-:W-:Y:S01]  /*a490*/  MOV R62, c[0x0][0x10] ;  /* 0x00000400003e7a02 */ /* 0x000fe20000000f00 */
[----:B------:R-:W-:Y:S01]  /*a4a0*/  @!P4 IMAD R58, R58, R59, UR24 ;  /* 0x000000183a3ace24 */ /* 0x000fe2000f8e023b */
[----:B------:R-:W-:Y:S01]  /*a4b0*/  HFMA2.MMA R59, -RZ, RZ, 0, 4.76837158203125e-07 ;  /* 0x00000008ff3b7435 */ /* 0x000fe200000001ff */
[----:B------:R-:W-:-:S02]  /*a4c0*/  MOV R61, c[0x0][0x10] ;  /* 0x00000400003d7a02 */ /* 0x000fc40000000f00 */
[----:B------:R-:W-:-:S06]  /*a4d0*/  MOV R108, UR5 ;  /* 0x00000005006c7c02 */ /* 0x000fcc0008000f00 */
[----:B------:R-:W-:Y:S01]  /*a4e0*/  @!P3 IMAD R62, R60, R62, UR24 ;  /* 0x000000183c3ebe24 */ /* 0x000fe2000f8e023e */
[----:B------:R-:W-:Y:S01]  /*a4f0*/  HFMA2.MMA R60, -RZ, RZ, 0, 4.76837158203125e-07 ;  /* 0x00000008ff3c7435 */ /* 0x000fe200000001ff */
[----:B------:R-:W-:Y:S01]  /*a500*/  @!P4 IMAD.WIDE.U32 R58, R58, R59, UR6 ;  /* 0x000000063a3ace25 */ /* 0x000fe2000f8e003b */
[----:B------:R-:W-:-:S05]  /*a510*/  IADD3 R108, R108, 0x4, RZ ;  /* 0x000000046c6c7810 */ /* 0x000fca0007ffe0ff */
[----:B------:R-:W3:Y:S01]  /*a520*/  @!P4 LDG.E.64 R58, [R58.64] ;  /* 0x000000123a3ac981 */ /* 0x000ee2000c1e1b00 */
[----:B------:R-:W-:-:S05]  /*a530*/  MOV R63, 0x8 ;  /* 0x00000008003f7802 */ /* 0x000fca0000000f00 */
[----:B------:R-:W-:-:S06]  /*a540*/  @!P3 IMAD.WIDE.U32 R62, R62, R63, UR6 ;  /* 0x000000063e3ebe25 */ /* 0x000fcc000f8e003f */
[----:B------:R-:W4:Y:S01]  /*a550*/  @!P3 LDG.E.64 R62, [R62.64] ;  /* 0x000000123e3eb981 */ /* 0x000f22000c1e1b00 */
[----:B0-2---:R-:W-:Y:S01]  /*a560*/  @!P0 FADD.FTZ R90, R90, R56 ;  /* 0x000000385a5a8221 */ /* 0x005fe20000010000 */
[----:B------:R-:W-:Y:S01]  /*a570*/  MOV R56, UR5 ;  /* 0x0000000500387c02 */ /* 0x000fe20008000f00 */
[----:B------:R-:W-:Y:S01]  /*a580*/  @!P0 FADD.FTZ R91, R91, R57 ;  /* 0x000000395b5b8221 */ /* 0x000fe20000010000 */
[----:B------:R-:W-:Y:S02]  /*a590*/  ISETP.EQ.OR P0, PT, R108, UR20, P2 ;  /* 0x000000146c007c0c */ /* 0x000fe40009702670 */
[----:B------:R-:W-:-:S04]  /*a5a0*/  IADD3 R56, R56, 0x2, RZ ;  /* 0x0000000238387810 */ /* 0x000fc80007ffe0ff */
[----:B------:R-:W-:-:S13]  /*a5b0*/  ISETP.EQ.OR P6, PT, R56, UR20, P2 ;  /* 0x0000001438007c0c */ /* 0x000fda00097c2670 */
[----:B------:R-:W-:-:S04]  /*a5c0*/  @!P6 IMAD R61, R56, R61, UR24 ;  /* 0x00000018383dee24 */ /* 0x000fc8000f8e023d */
[----:B------:R-:W-:Y:S01]  /*a5d0*/  @!P6 IMAD.WIDE.U32 R60, R61, R60, UR6 ;  /* 0x000000063d3cee25 */ /* 0x000fe2000f8e003c */
[----:B------:R-:W-:Y:S01]  /*a5e0*/  HFMA2.MMA R57, -RZ, RZ, 0, 4.76837158203125e-07 ;  /* 0x00000008ff397435 */ /* 0x000fe200000001ff */
[----:B------:R-:W-:Y:S02]  /*a5f0*/  MOV R56, c[0x0][0x10] ;  /* 0x0000040000387a02 */ /* 0x000fe40000000f00 */
[----:B---3--:R-:W-:Y:S02]  /*a600*/  @!P4 FADD.FTZ R90, R90, R58 ;  /* 0x0000003a5a5ac221 */ /* 0x008fe40000010000 */
[----:B------:R-:W2:Y:S01]  /*a610*/  @!P6 LDG.E.64 R60, [R60.64] ;  /* 0x000000123c3ce981 */ /* 0x000ea2000c1e1b00 */
[----:B------:R-:W-:-:S04]  /*a620*/  @!P0 IMAD R56, R108, R56, UR24 ;  /* 0x000000186c388e24 */ /* 0x000fc8000f8e0238 */
[----:B------:R-:W-:-:S06]  /*a630*/  @!P0 IMAD.WIDE.U32 R56, R56, R57, UR6 ;  /* 0x0000000638388e25 */ /* 0x000fcc000f8e0039 */
[----:B------:R-:W3:Y:S01]  /*a640*/  @!P0 LDG.E.64 R56, [R56.64] ;  /* 0x0000001238388981 */ /* 0x000ee2000c1e1b00 */
[----:B------:R-:W-:Y:S01]  /*a650*/  @!P4 FADD.FTZ R91, R91, R59 ;  /* 0x0000003b5b5bc221 */ /* 0x000fe20000010000 */
[----:B------:R-:W-:Y:S02]  /*a660*/  IADD3 R58, R108, 0x1, RZ ;  /* 0x000000016c3a7810 */ /* 0x000fe40007ffe0ff */
[----:B------:R-:W-:Y:S02]  /*a670*/  MOV R59, c[0x0][0x10] ;  /* 0x00000400003b7a02 */ /* 0x000fe40000000f00 */
[----:B------:R-:W-:Y:S01]  /*a680*/  ISETP.EQ.OR P4, PT, R58, UR20, P2 ;  /* 0x000000143a007c0c */ /* 0x000fe20009782670 */
[----:B--2---:R-:W-:Y:S01]  /*a690*/  @!P6 FADD.FTZ R90, R90, R60 ;  /* 0x0000003c5a5ae221 */ /* 0x004fe20000010000 */
[----:B------:R-:W-:Y:S01]  /*a6a0*/  IADD3 R60, R108, 0x2, RZ ;  /* 0x000000026c3c7810 */ /* 0x000fe20007ffe0ff */
[----:B------:R-:W-:-:S03]  /*a6b0*/  @!P6 FADD.FTZ R91, R91, R61 ;  /* 0x0000003d5b5be221 */ /* 0x000fc60000010000 */
[----:B------:R-:W-:Y:S01]  /*a6c0*/  ISETP.EQ.OR P6, PT, R60, UR20, P2 ;  /* 0x000000143c007c0c */ /* 0x000fe200097c2670 */
[----:B----4-:R-:W-:Y:S01]  /*a6d0*/  @!P3 FADD.FTZ R90, R90, R62 ;  /* 0x0000003e5a5ab221 */ /* 0x010fe20000010000 */
[----:B------:R-:W-:Y:S01]  /*a6e0*/  IADD3 R62, R108, 0x3, RZ ;  /* 0x000000036c3e7810 */ /* 0x000fe20007ffe0ff */
[----:B------:R-:W-:Y:S02]  /*a6f0*/  @!P3 FADD.FTZ R91, R91, R63 ;  /* 0x0000003f5b5bb221 */ /* 0x000fe40000010000 */
[----:B---3--:R-:W-:Y:S01]  /*a700*/  @!P0 FADD.FTZ R90, R90, R56 ;  /* 0x000000385a5a8221 */ /* 0x008fe20000010000 */
[----:B------:R-:W-:Y:S02]  /*a710*/  MOV R56, c[0x0][0x10] ;  /* 0x0000040000387a02 */ /* 0x000fe40000000f00 */
[----:B------:R-:W-:-:S05]  /*a720*/  ISETP.EQ.OR P3, PT, R62, UR20, P2 ;  /* 0x000000143e007c0c */ /* 0x000fca0009762670 */
[----:B------:R-:W-:Y:S01]  /*a730*/  @!P6 IMAD R60, R60, R59, UR24 ;  /* 0x000000183c3cee24 */ /* 0x000fe2000f8e023b */
[----:B------:R-:W-:Y:S01]  /*a740*/  HFMA2.MMA R59, -RZ, RZ, 0, 4.76837158203125e-07 ;  /* 0x00000008ff3b7435 */ /* 0x000fe200000001ff */
[----:B------:R-:W-:Y:S01]  /*a750*/  @!P4 IMAD R58, R58, R56, UR24 ;  /* 0x000000183a3ace24 */ /* 0x000fe2000f8e0238 */
[----:B------:R-:W-:Y:S01]  /*a760*/  HFMA2.MMA R63, -RZ, RZ, 0, 4.76837158203125e-07 ;  /* 0x00000008ff3f7435 */ /* 0x000fe200000001ff */
[----:B------:R-:W-:-:S07]  /*a770*/  MOV R61, 0x8 ;  /* 0x00000008003d7802 */ /* 0x000fce0000000f00 */
[----:B------:R-:W-:-:S04]  /*a780*/  @!P4 IMAD.WIDE.U32 R58, R58, R59, UR6 ;  /* 0x000000063a3ace25 */ /* 0x000fc8000f8e003b */
[----:B------:R-:W-:Y:S02]  /*a790*/  @!P6 IMAD.WIDE.U32 R60, R60, R61, UR6 ;  /* 0x000000063c3cee25 */ /* 0x000fe4000f8e003d */
[----:B------:R-:W2:Y:S02]  /*a7a0*/  @!P4 LDG.E.64 R58, [R58.64] ;  /* 0x000000123a3ac981 */ /* 0x000ea4000c1e1b00 */
[----:B------:R-:W-:Y:S02]  /*a7b0*/  @!P3 IMAD R62, R62, R56, UR24 ;  /* 0x000000183e3ebe24 */ /* 0x000fe4000f8e0238 */
[----:B------:R-:W3:Y:S02]  /*a7c0*/  @!P6 LDG.E.64 R60, [R60.64] ;  /* 0x000000123c3ce981 */ /* 0x000ee4000c1e1b00 */
[----:B------:R-:W-:-:S06]  /*a7d0*/  @!P3 IMAD.WIDE.U32 R62, R62, R63, UR6 ;  /* 0x000000063e3ebe25 */ /* 0x000fcc000f8e003f */
[----:B------:R-:W4:Y:S01]  /*a7e0*/  @!P3 LDG.E.64 R62, [R62.64] ;  /* 0x000000123e3eb981 */ /* 0x000f22000c1e1b00 */
[----:B------:R-:W-:-:S04]  /*a7f0*/  IADD3 R108, R108, 0x4, RZ ;  /* 0x000000046c6c7810 */ /* 0x000fc80007ffe0ff */
[----:B------:R0:W1:Y:S01]  /*a800*/  R2UR UR5, R108 ;  /* 0x000000006c0573c2 */ /* 0x00006200000e0000 */
[----:B------:R-:W-:Y:S01]  /*a810*/  @!P0 FADD.FTZ R91, R91, R57 ;  /* 0x000000395b5b8221 */ /* 0x000fe20000010000 */
[----:B------:R-:W-:Y:S01]  /*a820*/  UIADD3 UR14, UR14, -0x4, URZ ;  /* 0xfffffffc0e0e7890 */ /* 0x000fe2000fffe03f */
[----:B------:R-:W-:-:S03]  /*a830*/  PLOP3.LUT P0, PT, PT, PT, PT, 0x8, 0x0 ;  /* 0x000000000000781c */ /* 0x000fc60003f0e170 */
[----:B------:R-:W-:Y:S01]  /*a840*/  UIADD3 UR14, UR14, -0x4, URZ ;  /* 0xfffffffc0e0e7890 */ /* 0x000fe2000fffe03f */
[----:B--2---:R-:W-:Y:S02]  /*a850*/  @!P4 FADD.FTZ R90, R90, R58 ;  /* 0x0000003a5a5ac221 */ /* 0x004fe40000010000 */
[----:B------:R-:W-:Y:S02]  /*a860*/  @!P4 FADD.FTZ R91, R91, R59 ;  /* 0x0000003b5b5bc221 */ /* 0x000fe40000010000 */
[----:B---3--:R-:W-:Y:S02]  /*a870*/  @!P6 FADD.FTZ R90, R90, R60 ;  /* 0x0000003c5a5ae221 */ /* 0x008fe40000010000 */
[----:B------:R-:W-:Y:S02]  /*a880*/  @!P6 FADD.FTZ R91, R91, R61 ;  /* 0x0000003d5b5be221 */ /* 0x000fe40000010000 */
[----:B----4-:R-:W-:Y:S02]  /*a890*/  @!P3 FADD.FTZ R90, R90, R62 ;  /* 0x0000003e5a5ab221 */ /* 0x010fe40000010000 */
[----:B------:R-:W-:-:S02]  /*a8a0*/  @!P3 FADD.FTZ R91, R91, R63 ;  /* 0x0000003f5b5bb221 */ /* 0x000fc40000010000 */
.L_x_2567:
[----:B01----:R-:W-:-:S13]  /*a8b0*/  ISETP.NE.OR P0, PT, RZ, UR14, P0 ;  /* 0x0000000eff007c0c */ /* 0x003fda0008705670 */
[----:B------:R-:W-:Y:S05]  /*a8c0*/  @!P0 BRA `(.L_x_2563) ;  /* 0x000002a000008947 */ /* 0x000fea0003800000 */
.L_x_2564:
[----:B--2---:R-:W-:Y:S01]  /*a8d0*/  MOV R56, UR5 ;  /* 0x0000000500387c02 */ /* 0x004fe20008000f00 */
[----:B------:R-:W-:Y:S01]  /*a8e0*/  HFMA2.MMA R58, -RZ, RZ, 0, 4.76837158203125e-07 ;  /* 0x00000008ff3a7435 */ /* 0x000fe200000001ff */
[----:B------:R-:W-:Y:S02]  /*a8f0*/  MOV R57, c[0x0][0x10] ;  /* 0x0000040000397a02 */ /* 0x000fe40000000f00 */
[----:B------:R-:W-:-:S13]  /*a900*/  ISETP.EQ.OR P0, PT, R56, UR20, P2 ;  /* 0x0000001438007c0c */ /* 0x000fda0009702670 */
[----:B------:R-:W-:-:S04]  /*a910*/  @!P0 IMAD R56, R56, R57, UR24 ;  /* 0x0000001838388e24 */ /* 0x000fc8000f8e0239 */
[----:B------:R-:W-:Y:S01]  /*a920*/  @!P0 IMAD.WIDE.U32 R58, R56, R58, UR6 ;  /* 0x00000006383a8e25 */ /* 0x000fe2000f8e003a */
[----:B------:R-:W-:-:S04]  /*a930*/  MOV R56, UR5 ;  /* 0x0000000500387c02 */ /* 0x000fc80008000f00 */
[----:B------:R-:W-:Y:S01]  /*a940*/  IADD3 R56, R56, 0x1, RZ ;  /* 0x0000000138387810 */ /* 0x000fe20007ffe0ff */
[----:B------:R-:W2:Y:S03]  /*a950*/  @!P0 LDG.E.64 R58, [R58.64] ;  /* 0x000000123a3a8981 */ /* 0x000ea6000c1e1b00 */
[----:B------:R-:W-:-:S13]  /*a960*/  ISETP.EQ.OR P3, PT, R56, UR20, P2 ;  /* 0x0000001438007c0c */ /* 0x000fda0009762670 */
[----:B------:R-:W-:Y:S01]  /*a970*/  @!P3 IMAD R56, R56, R57, UR24 ;  /* 0x000000183838be24 */ /* 0x000fe2000f8e0239 */
[----:B------:R-:W-:-:S05]  /*a980*/  MOV R57, 0x8 ;  /* 0x0000000800397802 */ /* 0x000fca0000000f00 */
[----:B------:R-:W-:-:S06]  /*a990*/  @!P3 IMAD.WIDE.U32 R56, R56, R57, UR6 ;  /* 0x000000063838be25 */ /* 0x000fcc000f8e0039 */
[----:B------:R-:W3:Y:S01]  /*a9a0*/  @!P3 LDG.E.64 R56, [R56.64] ;  /* 0x000000123838b981 */ /* 0x000ee2000c1e1b00 */
[----:B0-2---:R-:W-:Y:S01]  /*a9b0*/  @!P0 FADD.FTZ R90, R90, R58 ;  /* 0x0000003a5a5a8221 */ /* 0x005fe20000010000 */
        /* <DEDUP_REMOVED lines=9> */
[----:B------:R-:W-:-:S03]  /*aa50*/  @!P3 FADD.FTZ R91, R91, R57 ;  /* 0x000000395b5bb221 */ /* 0x000fc60000010000 */
[----:B------:R-:W-:-:S04]  /*aa60*/  IADD3 R56, R56, 0x3, RZ ;  /* 0x0000000338387810 */ /* 0x000fc80007ffe0ff */
[----:B------:R-:W-:Y:S01]  /*aa70*/  ISETP.EQ.OR P3, PT, R56, UR20, P2 ;  /* 0x0000001438007c0c */ /* 0x000fe20009762670 */
[----:B------:R-:W-:Y:S01]  /*aa80*/  @!P0 IMAD.WIDE.U32 R58, R58, R59, UR6 ;  /* 0x000000063a3a8e25 */ /* 0x000fe2000f8e003b */
[----:B------:R-:W-:-:S05]  /*aa90*/  MOV R57, c[0x0][0x10] ;  /* 0x0000040000397a02 */ /* 0x000fca0000000f00 */
[----:B------:R-:W2:Y:S06]  /*aaa0*/  @!P0 LDG.E.64 R58, [R58.64] ;  /* 0x000000123a3a8981 */ /* 0x000eac000c1e1b00 */
[----:B------:R-:W-:Y:S01]  /*aab0*/  @!P3 IMAD R56, R56, R57, UR24 ;  /* 0x000000183838be24 */ /* 0x000fe2000f8e0239 */
[----:B------:R-:W-:-:S10]  /*aac0*/  HFMA2.MMA R57, -RZ, RZ, 0, 4.76837158203125e-07 ;  /* 0x00000008ff397435 */ /* 0x000fd400000001ff */
[----:B------:R-:W-:-:S06]  /*aad0*/  @!P3 IMAD.WIDE.U32 R56, R56, R57, UR6 ;  /* 0x000000063838be25 */ /* 0x000fcc000f8e0039 */
[----:B------:R-:W3:Y:S01]  /*aae0*/  @!P3 LDG.E.64 R56, [R56.64] ;  /* 0x000000123838b981 */ /* 0x000ee2000c1e1b00 */
[----:B------:R-:W-:Y:S02]  /*aaf0*/  UIADD3 UR14, UR14, -0x4, URZ ;  /* 0xfffffffc0e0e7890 */ /* 0x000fe4000fffe03f */
[----:B------:R-:W-:Y:S01]  /*ab00*/  UIADD3 UR5, UR5, 0x4, URZ ;  /* 0x0000000405057890 */ /* 0x000fe2000fffe03f */
[----:B--2---:R-:W-:Y:S02]  /*ab10*/  @!P0 FADD.FTZ R90, R90, R58 ;  /* 0x0000003a5a5a8221 */ /* 0x004fe40000010000 */
[----:B------:R-:W-:Y:S01]  /*ab20*/  @!P0 FADD.FTZ R91, R91, R59 ;  /* 0x0000003b5b5b8221 */ /* 0x000fe20000010000 */
[----:B------:R-:W-:Y:S01]  /*ab30*/  ISETP.NE.AND P0, PT, RZ, UR14, PT ;  /* 0x0000000eff007c0c */ /* 0x000fe2000bf05270 */
[----:B---3--:R-:W-:Y:S02]  /*ab40*/  @!P3 FADD.FTZ R90, R90, R56 ;  /* 0x000000385a5ab221 */ /* 0x008fe40000010000 */
[----:B------:R-:W-:-:S10]  /*ab50*/  @!P3 FADD.FTZ R91, R91, R57 ;  /* 0x000000395b5bb221 */ /* 0x000fd40000010000 */
[----:B-1----:R-:W-:Y:S05]  /*ab60*/  @P0 BRA `(.L_x_2564) ;  /* 0xfffffd6000000947 */ /* 0x002fea000383ffff */
.L_x_2563:
[----:B--2---:R-:W-:-:S04]  /*ab70*/  MOV R58, c[0x0][0xc] ;  /* 0x00000300003a7a02 */ /* 0x004fc80000000f00 */
[----:B------:R-:W-:-:S13]  /*ab80*/  LOP3.LUT P0, R58, R58, 0x3, RZ, 0xc0, !PT ;  /* 0x000000033a3a7812 */ /* 0x000fda000780c0ff */
[----:B------:R-:W-:Y:S05]  /*ab90*/  @!P0 BRA `(.L_x_2560) ;  /* 0x0000026000008947 */ /* 0x000fea0003800000 */
[----:B------:R-:W-:Y:S01]  /*aba0*/  MOV R56, UR5 ;  /* 0x0000000500387c02 */ /* 0x000fe20008000f00 */
[----:B------:R-:W-:Y:S01]  /*abb0*/  BSSY B0, `(.L_x_2568) ;  /* 0x000000c000007945 */ /* 0x000fe20003800000 */
[----:B------:R-:W-:Y:S02]  /*abc0*/  ISETP.NE.AND P3, PT, R58, 0x1, PT ;  /* 0x000000013a00780c */ /* 0x000fe40003f65270 */
        /* <DEDUP_REMOVED lines=8> */
[----:B0-2---:R-:W-:Y:S02]  /*ac50*/  FADD.FTZ R90, R90, R56 ;  /* 0x000000385a5a7221 */ /* 0x005fe40000010000 */
[----:B------:R-:W-:Y:S02]  /*ac60*/  FADD.FTZ R91, R91, R57 ;  /* 0x000000395b5b7221 */ /* 0x000fe40000010000 */
.L_x_2569:
[----:B------:R-:W-:Y:S05]  /*ac70*/  BSYNC B0 ;  /* 0x0000000000007941 */ /* 0x000fea0003800000 */
.L_x_2568:
        /* <DEDUP_REMOVED lines=11> */
[----:B0-2---:R-:W-:-:S03]  /*ad30*/  @!P0 FADD.FTZ R90, R90, R56 ;  /* 0x000000385a5a8221 */ /* 0x005fc60000010000 */
        /* <DEDUP_REMOVED lines=11> */
[----:B------:R-:W-:Y:S02]  /*adf0*/  @!P0 FADD.FTZ R91, R91, R57 ;  /* 0x000000395b5b8221 */ /* 0x000fe40000010000 */
.L_x_2560:
[----:B--2---:R2:W5:Y:S04]  /*ae00*/  LDL R59, [R1+0x94] ;  /* 0x00009400013b7983 */ /* 0x0045680000100800 */
[----:B------:R2:W5:Y:S04]  /*ae10*/  LDL R58, [R1+0x98] ;  /* 0x00009800013a7983 */ /* 0x0005680000100800 */
[----:B------:R-:W-:Y:S04]  /*ae20*/  @!P2 STS.64 [0x88], R90 ;  /* 0x0000885aff00a388 */ /* 0x000fe80000000a00 */
[----:B------:R-:W-:Y:S06]  /*ae30*/  BAR.SYNC.DEFER_BLOCKING 0x0 ;  /* 0x0000000000007b1d */ /* 0x000fec0000010000 */
[----:B------:R-:W3:Y:S02]  /*ae40*/  LDS.64 R56, [0x88] ;  /* 0x00008800ff387984 */ /* 0x000ee40000000a00 */
[----:B---3--:R-:W-:-:S02]  /*ae50*/  FMUL.FTZ R56, R56, c[0x0][0x20c] ;  /* 0x0000830038387a20 */ /* 0x008fc40000410000 */
[----:B------:R-:W-:Y:S02]  /*ae60*/  FMUL.FTZ R57, R57, c[0x0][0x20c] ;  /* 0x0000830039397a20 */ /* 0x000fe40000410000 */
[----:B------:R2:W3:Y:S08]  /*ae70*/  R2UR UR5, R56 ;  /* 0x00000000380573c2 */ /* 0x0004f000000e0000 */
[----:B------:R2:W4:Y:S01]  /*ae80*/  R2UR UR6, R57 ;  /* 0x00000000390673c2 */ /* 0x00052200000e0000 */
[----:B------:R-:W-:Y:S05]  /*ae90*/  @!P5 BRA `(.L_x_2570) ;  /* 0x000001200000d947 */ /* 0x000fea0003800000 */
[----:B--2--5:R-:W-:-:S04]  /*aea0*/  FFMA.FTZ R56, R59, R80, R82 ;  /* 0x000000503b387223 */ /* 0x024fc80000010052 */
[----:B------:R-:W-:-:S06]  /*aeb0*/  FMUL.FTZ R57, R56, -1.4426950216293334961 ;  /* 0xbfb8aa3b38397820 */ /* 0x000fcc0000410000 */
[----:B------:R-:W2:Y:S02]  /*aec0*/  MUFU.EX2 R57, R57 ;  /* 0x0000003900397308 */ /* 0x000ea40000000800 */
[----:B--2---:R-:W-:-:S06]  /*aed0*/  FADD.FTZ R57, R57, 1 ;  /* 0x3f80000039397421 */ /* 0x004fcc0000010000 */
[----:B------:R-:W2:Y:S02]  /*aee0*/  MUFU.RCP R57, R57 ;  /* 0x0000003900397308 */ /* 0x000ea40000001000 */
[----:B--2---:R-:W-:Y:S02]  /*aef0*/  FMUL.FTZ R68, R68, R57 ;  /* 0x0000003944447220 */ /* 0x004fe40000410000 */
[----:B------:R-:W-:-:S04]  /*af00*/  FADD.FTZ R57, -R57, 1 ;  /* 0x3f80000039397421 */ /* 0x000fc80000010100 */
[----:B------:R-:W-:Y:S02]  /*af10*/  FFMA.FTZ R57, R56, R57, 1 ;  /* 0x3f80000038397423 */ /* 0x000fe40000010039 */
[----:B------:R-:W-:Y:S02]  /*af20*/  FFMA.FTZ R56, R58, R81, R83 ;  /* 0x000000513a387223 */ /* 0x000fe40000010053 */
[----:B------:R-:W-:Y:S02]  /*af30*/  FMUL.FTZ R68, R68, R57 ;  /* 0x0000003944447220 */ /* 0x000fe40000410000 */
[----:B------:R-:W-:-:S06]  /*af40*/  FMUL.FTZ R57, R56, -1.4426950216293334961 ;  /* 0xbfb8aa3b38397820 */ /* 0x000fcc0000410000 */
[----:B------:R-:W2:Y:S02]  /*af50*/  MUFU.EX2 R57, R57 ;  /* 0x0000003900397308 */ /* 0x000ea40000000800 */
[----:B--2---:R-:W-:-:S06]  /*af60*/  FADD.FTZ R57, R57, 1 ;  /* 0x3f80000039397421 */ /* 0x004fcc0000010000 */
[----:B------:R-:W2:Y:S02]  /*af70*/  MUFU.RCP R57, R57 ;  /* 0x0000003900397308 */ /* 0x000ea40000001000 */
[----:B--2---:R-:W-:Y:S02]  /*af80*/  FMUL.FTZ R69, R69, R57 ;  /* 0x0000003945457220 */ /* 0x004fe40000410000 */
[----:B------:R-:W-:-:S04]  /*af90*/  FADD.FTZ R57, -R57, 1 ;  /* 0x3f80000039397421 */ /* 0x000fc80000010100 */
[----:B------:R-:W-:-:S04]  /*afa0*/  FFMA.FTZ R57, R56, R57, 1 ;  /* 0x3f80000038397423 */ /* 0x000fc80000010039 */
[----:B------:R-:W-:Y:S02]  /*afb0*/  FMUL.FTZ R69, R69, R57 ;  /* 0x0000003945457220 */ /* 0x000fe40000410000 */
.L_x_2570:
[----:B------:R-:W-:Y:S01]  /*afc0*/  BSSY B0, `(.L_x_2571) ;  /* 0x0000014000007945 */ /* 0x000fe20003800000 */
[----:B------:R-:W-:Y:S05]  /*afd0*/  @!P1 BRA `(.L_x_2572) ;  /* 0x0000012000009947 */ /* 0x000fea0003800000 */
[----:B--23--:R-:W-:Y:S02]  /*afe0*/  MOV R56, UR5 ;  /* 0x0000000500387c02 */ /* 0x00cfe40008000f00 */
[----:B------:R-:W-:-:S03]  /*aff0*/  SHF.R.S32.HI R57, RZ, 0x1f, R2 ;  /* 0x0000001fff397819 */ /* 0x000fc60000011402 */
[----:B----45:R-:W-:Y:S01]  /*b000*/  FFMA.FTZ R56, R59, R56, UR6 ;  /* 0x000000063b387e23 */ /* 0x030fe20008010038 */
[----:B------:R-:W-:-:S03]  /*b010*/  MOV R59, R7 ;  /* 0x00000007003b7202 */ /* 0x000fc60000000f00 */
[----:B------:R-:W-:Y:S01]  /*b020*/  FFMA.FTZ R68, R80, R68, -R56 ;  /* 0x0000004450447223 */ /* 0x000fe20000010838 */
[----:B------:R-:W-:-:S05]  /*b030*/  MOV R56, UR5 ;  /* 0x0000000500387c02 */ /* 0x000fca0008000f00 */
[----:B------:R-:W-:Y:S01]  /*b040*/  FFMA.FTZ R56, R58, R56, UR6 ;  /* 0x000000063a387e23 */ /* 0x000fe20008010038 */
[----:B------:R-:W-:-:S03]  /*b050*/  MOV R58, R4 ;  /* 0x00000004003a7202 */ /* 0x000fc60000000f00 */
[----:B------:R-:W-:Y:S02]  /*b060*/  FFMA.FTZ R69, R81, R69, -R56 ;  /* 0x0000004551457223 */ /* 0x000fe40000010838 */
[----:B------:R-:W-:Y:S02]  /*b070*/  IMAD R56, R57, c[0x0][0x1d8], RZ ;  /* 0x0000760039387a24 */ /* 0x000fe400078e02ff */
[----:B------:R-:W-:-:S04]  /*b080*/  IMAD.WIDE.U32 R58, R2, c[0x0][0x1d8], R58 ;  /* 0x00007600023a7a25 */ /* 0x000fc800078e003a */
[----:B------:R-:W-:-:S05]  /*b090*/  IMAD R56, R2, c[0x0][0x1dc], R56 ;  /* 0x0000770002387a24 */ /* 0x000fca00078e0238 */
[----:B------:R-:W-:Y:S01]  /*b0a0*/  IADD3 R57, R59, R56, RZ ;  /* 0x000000383b397210 */ /* 0x000fe20007ffe0ff */
[----:B------:R-:W-:Y:S01]  /*b0b0*/  FMUL.FTZ R59, R69, UR25 ;  /* 0x00000019453b7c20 */ /* 0x000fe20008410000 */
[----:B------:R-:W-:-:S04]  /*b0c0*/  LEA R56, P0, R58, c[0x0][0x160], 0x2 ;  /* 0x000058003a387a11 */ /* 0x000fc800078010ff */
[----:B------:R-:W-:Y:S01]  /*b0d0*/  LEA.HI.X R57, R58, c[0x0][0x164], R57, 0x2, P0 ;  /* 0x000059003a397a11 */ /* 0x000fe200000f1439 */
[----:B------:R-:W-:-:S05]  /*b0e0*/  FMUL.FTZ R58, R68, UR25 ;  /* 0x00000019443a7c20 */ /* 0x000fca0008410000 */
[----:B------:R2:W-:Y:S03]  /*b0f0*/  STG.E.64 [R56.64], R58 ;  /* 0x0000003a38007986 */ /* 0x0005e6000c101b12 */
.L_x_2572:
[----:B------:R-:W-:Y:S05]  /*b100*/  BSYNC B0 ;  /* 0x0000000000007941 */ /* 0x000fea0003800000 */
.L_x_2571:
[----:B--2--5:R2:W5:Y:S04]  /*b110*/  LDL R58, [R1+0xa4] ;  /* 0x0000a400013a7983 */ /* 0x0245680000100800 */
[----:B------:R2:W5:Y:S01]  /*b120*/  LDL R62, [R1+0xb0] ;  /* 0x0000b000013e7983 */ /* 0x0005620000100800 */
[C---:B------:R-:W-:Y:S02]  /*b130*/  IADD3 R61, R2.reuse, 0x8, RZ ;  /* 0x00000008023d7810 */ /* 0x040fe40007ffe0ff */
[----:B------:R-:W-:Y:S02]  /*b140*/  IADD3 R60, R2, 0x8, RZ ;  /* 0x00000008023c7810 */ /* 0x000fe40007ffe0ff */
[----:B------:R-:W-:Y:S02]  /*b150*/  SHF.R.S32.HI R61, RZ, 0x1f, R61 ;  /* 0x0000001fff3d7819 */ /* 0x000fe4000001143d */
[----:B------:R-:W-:-:S04]  /*b160*/  ISETP.GE.U32.AND P0, PT, R60, c[0x0][0x1e0], PT ;  /* 0x000078003c007a0c */ /* 0x000fc80003f06070 */
[----:B------:R-:W-:-:S04]  /*b170*/  ISETP.GE.AND.EX P0, PT, R61, c[0x0][0x1e4], PT, P0 ;  /* 0x000079003d007a0c */ /* 0x000fc80003f06300 */
[----:B------:R-:W-:Y:S01]  /*b180*/  ISETP.GT.U32.OR P0, PT, R0, 0x1bf, P0 ;  /* 0x000001bf0000780c */ /* 0x000fe20000704470 */
[----:B------:R-:W-:Y:S11]  /*b190*/  @!P5 BRA `(.L_x_2573) ;  /* 0x000001200000d947 */ /* 0x000ff60003800000 */
        /* <DEDUP_REMOVED lines=18> */
.L_x_2573:
[----:B--2---:R-:W-:Y:S01]  /*b2c0*/  BSSY B0, `(.L_x_2574) ;  /* 0x0000013000007945 */ /* 0x004fe20003800000 */
[----:B------:R-:W-:Y:S05]  /*b2d0*/  @P0 BRA `(.L_x_2575) ;  /* 0x0000011000000947 */ /* 0x000fea0003800000 */
[----:B---3--:R-:W-:Y:S02]  /*b2e0*/  MOV R56, UR5 ;  /* 0x0000000500387c02 */ /* 0x008fe40008000f00 */
[----:B------:R-:W-:Y:S02]  /*b2f0*/  MOV R59, UR5 ;  /* 0x00000005003b7c02 */ /* 0x000fe40008000f00 */
[----:B------:R-:W-:Y:S01]  /*b300*/  MOV R57, R7 ;  /* 0x0000000700397202 */ /* 0x000fe20000000f00 */
[----:B----45:R-:W-:Y:S02]  /*b310*/  FFMA.FTZ R56, R58, R56, UR6 ;  /* 0x000000063a387e23 */ /* 0x030fe40008010038 */
[----:B------:R-:W-:Y:S02]  /*b320*/  FFMA.FTZ R59, R62, R59, UR6 ;  /* 0x000000063e3b7e23 */ /* 0x000fe4000801003b */
[----:B------:R-:W-:Y:S01]  /*b330*/  FFMA.FTZ R58, R80, R8, -R56 ;  /* 0x00000008503a7223 */ /* 0x000fe20000010838 */
[----:B------:R-:W-:Y:S01]  /*b340*/  MOV R56, R4 ;  /* 0x0000000400387202 */ /* 0x000fe20000000f00 */
[----:B------:R-:W-:-:S02]  /*b350*/  IMAD R8, R61, c[0x0][0x1d8], RZ ;  /* 0x000076003d087a24 */ /* 0x000fc400078e02ff */
[----:B------:R-:W-:Y:S02]  /*b360*/  FFMA.FTZ R59, R81, R9, -R59 ;  /* 0x00000009513b7223 */ /* 0x000fe4000001083b */
[C---:B------:R-:W-:Y:S02]  /*b370*/  IMAD R8, R60.reuse, c[0x0][0x1dc], R8 ;  /* 0x000077003c087a24 */ /* 0x040fe400078e0208 */
[----:B------:R-:W-:-:S05]  /*b380*/  IMAD.WIDE.U32 R56, R60, c[0x0][0x1d8], R56 ;  /* 0x000076003c387a25 */ /* 0x000fca00078e0038 */
[----:B------:R-:W-:Y:S01]  /*b390*/  IADD3 R9, R57, R8, RZ ;  /* 0x0000000839097210 */ /* 0x000fe20007ffe0ff */
[----:B------:R-:W-:Y:S01]  /*b3a0*/  FMUL.FTZ R57, R59, UR25 ;  /* 0x000000193b397c20 */ /* 0x000fe20008410000 */
[----:B------:R-:W-:-:S04]  /*b3b0*/  LEA R8, P0, R56, c[0x0][0x160], 0x2 ;  /* 0x0000580038087a11 */ /* 0x000fc800078010ff */
[----:B------:R-:W-:Y:S01]  /*b3c0*/  LEA.HI.X R9, R56, c[0x0][0x164], R9, 0x2, P0 ;  /* 0x0000590038097a11 */ /* 0x000fe200000f1409 */
[----:B------:R-:W-:-:S05]  /*b3d0*/  FMUL.FTZ R56, R58, UR25 ;  /* 0x000000193a387c20 */ /* 0x000fca0008410000 */
[----:B------:R2:W-:Y:S03]  /*b3e0*/  STG.E.64 [R8.64], R56 ;  /* 0x0000003808007986 */ /* 0x0005e6000c101b12 */
.L_x_2575:
[----:B------:R-:W-:Y:S05]  /*b3f0*/  BSYNC B0 ;  /* 0x0000000000007941 */ /* 0x000fea0003800000 */
.L_x_2574:
[----:B--2---:R2:W5:Y:S04]  /*b400*/  LDL R56, [R1+0x9c] ;  /* 0x00009c0001387983 */ /* 0x0045680000100800 */
[----:B------:R2:W5:Y:S01]  /*b410*/  LDL R60, [R1+0xa8] ;  /* 0x0000a800013c7983 */ /* 0x0005620000100800 */
[C---:B------:R-:W-:Y:S02]  /*b420*/  IADD3 R59, R2.reuse, 0x10, RZ ;  /* 0x00000010023b7810 */ /* 0x040fe40007ffe0ff */
[----:B-----5:R-:W-:Y:S02]  /*b430*/  IADD3 R58, R2, 0x10, RZ ;  /* 0x00000010023a7810 */ /* 0x020fe40007ffe0ff */
[----:B------:R-:W-:Y:S02]  /*b440*/  SHF.R.S32.HI R59, RZ, 0x1f, R59 ;  /* 0x0000001fff3b7819 */ /* 0x000fe4000001143b */
[----:B------:R-:W-:-:S04]  /*b450*/  ISETP.GE.U32.AND P0, PT, R58, c[0x0][0x1e0], PT ;  /* 0x000078003a007a0c */ /* 0x000fc80003f06070 */
[----:B------:R-:W-:-:S04]  /*b460*/  ISETP.GE.AND.EX P0, PT, R59, c[0x0][0x1e4], PT, P0 ;  /* 0x000079003b007a0c */ /* 0x000fc80003f06300 */
[----:B------:R-:W-:Y:S01]  /*b470*/  ISETP.GT.U32.OR P0, PT, R0, 0x1bf, P0 ;  /* 0x000001bf0000780c */ /* 0x000fe20000704470 */
[----:B------:R-:W-:Y:S11]  /*b480*/  @!P5 BRA `(.L_x_2576) ;  /* 0x000001200000d947 */ /* 0x000ff60003800000 */
[----:B--2---:R-:W-:-:S04]  /*b490*/  FFMA.FTZ R8, R56, R80, R82 ;  /* 0x0000005038087223 */ /* 0x004fc80000010052 */
        /* <DEDUP_REMOVED lines=17> */
.L_x_2576:
[----:B--2---:R-:W-:Y:S01]  /*b5b0*/  BSSY B0, `(.L_x_2577) ;  /* 0x0000013000007945 */ /* 0x004fe20003800000 */
[----:B------:R-:W-:Y:S05]  /*b5c0*/  @P0 BRA `(.L_x_2578) ;  /* 0x0000011000000947 */ /* 0x000fea0003800000 */
[----:B---3--:R-:W-:Y:S02]  /*b5d0*/  MOV R8, UR5 ;  /* 0x0000000500087c02 */ /* 0x008fe40008000f00 */
[----:B------:R-:W-:-:S03]  /*b5e0*/  MOV R57, UR5 ;  /* 0x0000000500397c02 */ /* 0x000fc60008000f00 */
[----:B----4-:R-:W-:Y:S02]  /*b5f0*/  FFMA.FTZ R8, R56, R8, UR6 ;  /* 0x0000000638087e23 */ /* 0x010fe40008010008 */
[----:B------:R-:W-:Y:S02]  /*b600*/  FFMA.FTZ R57, R60, R57, UR6 ;  /* 0x000000063c397e23 */ /* 0x000fe40008010039 */
[----:B------:R-:W-:Y:S01]  /*b610*/  FFMA.FTZ R56, R80, R10, -R8 ;  /* 0x0000000a50387223 */ /* 0x000fe20000010808 */
[----:B------:R-:W-:Y:S01]  /*b620*/  MOV R10, R4 ;  /* 0x00000004000a7202 */ /* 0x000fe20000000f00 */
[----:B------:R-:W-:Y:S01]  /*b630*/  FFMA.FTZ R57, R81, R11, -R57 ;  /* 0x0000000b51397223 */ /* 0x000fe20000010839 */
[----:B------:R-:W-:Y:S01]  /*b640*/  MOV R11, R7 ;  /* 0x00000007000b7202 */ /* 0x000fe20000000f00 */
[----:B------:R-:W-:-:S04]  /*b650*/  IMAD R8, R59, c[0x0][0x1d8], RZ ;  /* 0x000076003b087a24 */ /* 0x000fc800078e02ff */
        /* <DEDUP_REMOVED lines=8> */
.L_x_2578:
[----:B------:R-:W-:Y:S05]  /*b6e0*/  BSYNC B0 ;  /* 0x0000000000007941 */ /* 0x000fea0003800000 */
.L_x_2577:
[----:B------:R0:W5:Y:S04]  /*b6f0*/  LDL R63, [R1+0xa0] ;  /* 0x0000a000013f7983 */ /* 0x0001680000100800 */
[----:B--2---:R0:W5:Y:S01]  /*b700*/  LDL R11, [R1+0xac] ;  /* 0x0000ac00010b7983 */ /* 0x0041620000100800 */
[C---:B------:R-:W-:Y:S02]  /*b710*/  IADD3 R62, R2.reuse, 0x18, RZ ;  /* 0x00000018023e7810 */ /* 0x040fe40007ffe0ff */
[C---:B------:R-:W-:Y:S02]  /*b720*/  IADD3 R60, R2.reuse, 0x20, RZ ;  /* 0x00000020023c7810 */ /* 0x040fe40007ffe0ff */
[C---:B------:R-:W-:Y:S02]  /*b730*/  IADD3 R58, R2.reuse, 0x28, RZ ;  /* 0x00000028023a7810 */ /* 0x040fe40007ffe0ff */
[----:B------:R-:W-:-:S02]  /*b740*/  IADD3 R59, R2, 0x28, RZ ;  /* 0x00000028023b7810 */ /* 0x000fc40007ffe0ff */
[C---:B------:R-:W-:Y:S02]  /*b750*/  IADD3 R61, R2.reuse, 0x20, RZ ;  /* 0x00000020023d7810 */ /* 0x040fe40007ffe0ff */
[----:B------:R-:W-:Y:S02]  /*b760*/  IADD3 R10, R2, 0x18, RZ ;  /* 0x00000018020a7810 */ /* 0x000fe40007ffe0ff */
[----:B------:R-:W-:Y:S02]  /*b770*/  ISETP.GE.U32.AND P6, PT, R62, c[0x0][0x1e0], PT ;  /* 0x000078003e007a0c */ /* 0x000fe40003fc6070 */
[----:B------:R-:W-:Y:S02]  /*b780*/  ISETP.GE.U32.AND P2, PT, R60, c[0x0][0x1e0], PT ;  /* 0x000078003c007a0c */ /* 0x000fe40003f46070 */
[----:B------:R-:W-:Y:S02]  /*b790*/  ISETP.GE.U32.AND P3, PT, R58, c[0x0][0x1e0], PT ;  /* 0x000078003a007a0c */ /* 0x000fe40003f66070 */
[----:B------:R-:W-:-:S02]  /*b7a0*/  SHF.R.S32.HI R10, RZ, 0x1f, R10 ;  /* 0x0000001fff0a7819 */ /* 0x000fc4000001140a */
[----:B------:R-:W-:Y:S02]  /*b7b0*/  SHF.R.S32.HI R61, RZ, 0x1f, R61 ;  /* 0x0000001fff3d7819 */ /* 0x000fe4000001143d */
[----:B------:R-:W-:Y:S02]  /*b7c0*/  SHF.R.S32.HI R59, RZ, 0x1f, R59 ;  /* 0x0000001fff3b7819 */ /* 0x000fe4000001143b */
[C---:B------:R-:W-:Y:S02]  /*b7d0*/  IADD3 R57, R2.reuse, 0x30, RZ ;  /* 0x0000003002397810 */ /* 0x040fe40007ffe0ff */
[----:B------:R-:W-:Y:S02]  /*b7e0*/  IADD3 R56, R2, 0x38, RZ ;  /* 0x0000003802387810 */ /* 0x000fe40007ffe0ff */
[----:B------:R-:W-:Y:S02]  /*b7f0*/  ISETP.GE.AND.EX P6, PT, R10, c[0x0][0x1e4], PT, P6 ;  /* 0x000079000a007a0c */ /* 0x000fe40003fc6360 */
[----:B------:R-:W-:-:S02]  /*b800*/  ISETP.GE.AND.EX P2, PT, R61, c[0x0][0x1e4], PT, P2 ;  /* 0x000079003d007a0c */ /* 0x000fc40003f46320 */
[----:B------:R-:W-:Y:S02]  /*b810*/  ISETP.GE.AND.EX P3, PT, R59, c[0x0][0x1e4], PT, P3 ;  /* 0x000079003b007a0c */ /* 0x000fe40003f66330 */
[----:B------:R-:W-:Y:S02]  /*b820*/  ISETP.GE.U32.AND P0, PT, R57, c[0x0][0x1e0], PT ;  /* 0x0000780039007a0c */ /* 0x000fe40003f06070 */
[----:B------:R-:W-:Y:S02]  /*b830*/  ISETP.GE.U32.AND P4, PT, R56, c[0x0][0x1e0], PT ;  /* 0x0000780038007a0c */ /* 0x000fe40003f86070 */
[C---:B------:R-:W-:Y:S02]  /*b840*/  ISETP.GT.U32.OR P6, PT, R0.reuse, 0x1bf, P6 ;  /* 0x000001bf0000780c */ /* 0x040fe400037c4470 */
[C---:B------:R-:W-:Y:S02]  /*b850*/  ISETP.GT.U32.OR P2, PT, R0.reuse, 0x1bf, P2 ;  /* 0x000001bf0000780c */ /* 0x040fe40001744470 */
[----:B------:R-:W-:Y:S01]  /*b860*/  ISETP.GT.U32.OR P3, PT, R0, 0x1bf, P3 ;  /* 0x000001bf0000780c */ /* 0x000fe20001f64470 */
[----:B------:R-:W-:Y:S07]  /*b870*/  @!P5 BRA `(.L_x_2579) ;  /* 0x000001200000d947 */ /* 0x000fee0003800000 */
[----:B0----5:R-:W-:-:S04]  /*b880*/  FFMA.FTZ R8, R63, R80, R82 ;  /* 0x000000503f087223 */ /* 0x021fc80000010052 */
        /* <DEDUP_REMOVED lines=17> */
.L_x_2579:
[----:B0-----:R-:W-:Y:S01]  /*b9a0*/  BSSY B0, `(.L_x_2580) ;  /* 0x0000013000007945 */ /* 0x001fe20003800000 */
[----:B------:R-:W-:Y:S05]  /*b9b0*/  @P6 BRA `(.L_x_2581) ;  /* 0x0000011000006947 */ /* 0x000fea0003800000 */
[----:B---3--:R-:W-:Y:S02]  /*b9c0*/  MOV R8, UR5 ;  /* 0x0000000500087c02 */ /* 0x008fe40008000f00 */
[----:B------:R-:W-:-:S03]  /*b9d0*/  MOV R9, UR5 ;  /* 0x0000000500097c02 */ /* 0x000fc60008000f00 */
[----:B----45:R-:W-:Y:S02]  /*b9e0*/  FFMA.FTZ R8, R63, R8, UR6 ;  /* 0x000000063f087e23 */ /* 0x030fe40008010008 */
[----:B------:R-:W-:Y:S01]  /*b9f0*/  FFMA.FTZ R9, R11, R9, UR6 ;  /* 0x000000060b097e23 */ /* 0x000fe20008010009 */
[----:B------:R-:W-:Y:S01]  /*ba00*/  MOV R11, R7 ;  /* 0x00000007000b7202 */ /* 0x000fe20000000f00 */
[----:B------:R-:W-:Y:S02]  /*ba10*/  FFMA.FTZ R12, R80, R12, -R8 ;  /* 0x0000000c500c7223 */ /* 0x000fe40000010808 */
[----:B------:R-:W-:Y:S01]  /*ba20*/  IMAD R8, R10, c[0x0][0x1d8], RZ ;  /* 0x000076000a087a24 */ /* 0x000fe200078e02ff */
[----:B------:R-:W-:Y:S01]  /*ba30*/  MOV R10, R4 ;  /* 0x00000004000a7202 */ /* 0x000fe20000000f00 */
[----:B------:R-:W-:Y:S02]  /*ba40*/  FFMA.FTZ R13, R81, R13, -R9 ;  /* 0x0000000d510d7223 */ /* 0x000fe40000010809 */
[----:B------:R-:W-:-:S02]  /*ba50*/  IMAD R8, R62, c[0x0][0x1dc], R8 ;  /* 0x000077003e087a24 */ /* 0x000fc400078e0208 */
[----:B------:R-:W-:-:S05]  /*ba60*/  IMAD.WIDE.U32 R10, R62, c[0x0][0x1d8], R10 ;  /* 0x000076003e0a7a25 */ /* 0x000fca00078e000a */
[----:B------:R-:W-:Y:S01]  /*ba70*/  IADD3 R9, R11, R8, RZ ;  /* 0x000000080b097210 */ /* 0x000fe20007ffe0ff */
[----:B------:R-:W-:Y:S01]  /*ba80*/  FMUL.FTZ R11, R13, UR25 ;  /* 0x000000190d0b7c20 */ /* 0x000fe20008410000 */
[----:B------:R-:W-:-:S04]  /*ba90*/  LEA R8, P6, R10, c[0x0][0x160], 0x2 ;  /* 0x000058000a087a11 */ /* 0x000fc800078c10ff */
[----:B------:R-:W-:Y:S01]  /*baa0*/  LEA.HI.X R9, R10, c[0x0][0x164], R9, 0x2, P6 ;  /* 0x000059000a097a11 */ /* 0x000fe200030f1409 */
[----:B------:R-:W-:-:S05]  /*bab0*/  FMUL.FTZ R10, R12, UR25 ;  /* 0x000000190c0a7c20 */ /* 0x000fca0008410000 */
[----:B------:R0:W-:Y:S03]  /*bac0*/  STG.E.64 [R8.64], R10 ;  /* 0x0000000a08007986 */ /* 0x0001e6000c101b12 */
.L_x_2581:
[----:B------:R-:W-:Y:S05]  /*bad0*/  BSYNC B0 ;  /* 0x0000000000007941 */ /* 0x000fea0003800000 */
.L_x_2580:
[----:B------:R-:W-:Y:S05]  /*bae0*/  @!P5 BRA `(.L_x_2582) ;  /* 0x000001400000d947 */ /* 0x000fea0003800000 */
[----:B0-----:R-:W2:Y:S04]  /*baf0*/  LDL R8, [R1+0x90] ;  /* 0x0000900001087983 */ /* 0x001ea80000100800 */
[----:B----4-:R-:W4:Y:S01]  /*bb00*/  LDL R10, [R1+0x8c] ;  /* 0x00008c00010a7983 */ /* 0x010f220000100800 */
[----:B--2---:R-:W-:-:S04]  /*bb10*/  FFMA.FTZ R8, R8, R80, R82 ;  /* 0x0000005008087223 */ /* 0x004fc80000010052 */
[----:B------:R-:W-:-:S06]  /*bb20*/  FMUL.FTZ R9, R8, -1.4426950216293334961 ;  /* 0xbfb8aa3b08097820 */ /* 0x000fcc0000410000 */
[----:B------:R-:W0:Y:S02]  /*bb30*/  MUFU.EX2 R9, R9 ;  /* 0x0000000900097308 */ /* 0x000e240000000800 */
[----:B0-----:R-:W-:-:S06]  /*bb40*/  FADD.FTZ R9, R9, 1 ;  /* 0x3f80000009097421 */ /* 0x001fcc0000010000 */
[----:B------:R-:W0:Y:S02]  /*bb50*/  MUFU.RCP R9, R9 ;  /* 0x0000000900097308 */ /* 0x000e240000001000 */
[----:B0-----:R-:W-:Y:S02]  /*bb60*/  FMUL.FTZ R14, R14, R9 ;  /* 0x000000090e0e7220 */ /* 0x001fe40000410000 */
[----:B------:R-:W-:-:S04]  /*bb70*/  FADD.FTZ R9, -R9, 1 ;  /* 0x3f80000009097421 */ /* 0x000fc80000010100 */
[----:B------:R-:W-:Y:S02]  /*bb80*/  FFMA.FTZ R9, R8, R9, 1 ;  /* 0x3f80000008097423 */ /* 0x000fe40000010009 */
[----:B----4-:R-:W-:Y:S02]  /*bb90*/  FFMA.FTZ R8, R10, R81, R83 ;  /* 0x000000510a087223 */ /* 0x010fe40000010053 */
        /* <DEDUP_REMOVED lines=9> */
.L_x_2582:
[----:B------:R-:W-:Y:S01]  /*bc30*/  BSSY B0, `(.L_x_2583) ;  /* 0x0000015000007945 */ /* 0x000fe20003800000 */
[----:B------:R-:W-:Y:S05]  /*bc40*/  @P2 BRA `(.L_x_2584) ;  /* 0x0000013000002947 */ /* 0x000fea0003800000 */
[----:B0-----:R-:W2:Y:S04]  /*bc50*/  LDL.LU R10, [R1+0x90] ;  /* 0x00009000010a7983 */ /* 0x001ea80000300800 */
[----:B----4-:R-:W4:Y:S01]  /*bc60*/  LDL.LU R9, [R1+0x8c] ;  /* 0x00008c0001097983 */ /* 0x010f220000300800 */
[----:B---3--:R-:W-:Y:S02]  /*bc70*/  MOV R8, UR5 ;  /* 0x0000000500087c02 */ /* 0x008fe40008000f00 */
[----:B-----5:R-:W-:-:S03]  /*bc80*/  MOV R11, R7 ;  /* 0x00000007000b7202 */ /* 0x020fc60000000f00 */
[----:B--2---:R-:W-:Y:S01]  /*bc90*/  FFMA.FTZ R8, R10, R8, UR6 ;  /* 0x000000060a087e23 */ /* 0x004fe20008010008 */
[----:B------:R-:W-:-:S03]  /*bca0*/  MOV R10, R4 ;  /* 0x00000004000a7202 */ /* 0x000fc60000000f00 */
[----:B------:R-:W-:Y:S01]  /*bcb0*/  FFMA.FTZ R14, R80, R14, -R8 ;  /* 0x0000000e500e7223 */ /* 0x000fe20000010808 */
[----:B------:R-:W-:Y:S01]  /*bcc0*/  MOV R8, UR5 ;  /* 0x0000000500087c02 */ /* 0x000fe20008000f00 */
[----:B------:R-:W-:-:S04]  /*bcd0*/  IMAD.WIDE.U32 R10, R60, c[0x0][0x1d8], R10 ;  /* 0x000076003c0a7a25 */ /* 0x000fc800078e000a */
[----:B----4-:R-:W-:-:S04]  /*bce0*/  FFMA.FTZ R8, R9, R8, UR6 ;  /* 0x0000000609087e23 */ /* 0x010fc80008010008 */
[----:B------:R-:W-:Y:S02]  /*bcf0*/  FFMA.FTZ R15, R81, R15, -R8 ;  /* 0x0000000f510f7223 */ /* 0x000fe40000010808 */
[----:B------:R-:W-:-:S04]  /*bd00*/  IMAD R8, R61, c[0x0][0x1d8], RZ ;  /* 0x000076003d087a24 */ /* 0x000fc800078e02ff */
[----:B------:R-:W-:-:S05]  /*bd10*/  IMAD R8, R60, c[0x0][0x1dc], R8 ;  /* 0x000077003c087a24 */ /* 0x000fca00078e0208 */
[----:B------:R-:W-:Y:S01]  /*bd20*/  IADD3 R9, R11, R8, RZ ;  /* 0x000000080b097210 */ /* 0x000fe20007ffe0ff */
[----:B------:R-:W-:Y:S01]  /*bd30*/  FMUL.FTZ R11, R15, UR25 ;  /* 0x000000190f0b7c20 */ /* 0x000fe20008410000 */
[----:B------:R-:W-:-:S04]  /*bd40*/  LEA R8, P2, R10, c[0x0][0x160], 0x2 ;  /* 0x000058000a087a11 */ /* 0x000fc800078410ff */
[----:B------:R-:W-:Y:S01]  /*bd50*/  LEA.HI.X R9, R10, c[0x0][0x164], R9, 0x2, P2 ;  /* 0x000059000a097a11 */ /* 0x000fe200010f1409 */
[----:B------:R-:W-:-:S05]  /*bd60*/  FMUL.FTZ R10, R14, UR25 ;  /* 0x000000190e0a7c20 */ /* 0x000fca0008410000 */
[----:B------:R0:W-:Y:S03]  /*bd70*/  STG.E.64 [R8.64], R10 ;  /* 0x0000000a08007986 */ /* 0x0001e6000c101b12 */
.L_x_2584:
[----:B------:R-:W-:Y:S05]  /*bd80*/  BSYNC B0 ;  /* 0x0000000000007941 */ /* 0x000fea0003800000 */
.L_x_2583:
        /* <DEDUP_REMOVED lines=21> */
.L_x_2585:
        /* <DEDUP_REMOVED lines=21> */
.L_x_2587:
[----:B------:R-:W-:Y:S05]  /*c030*/  BSYNC B0 ;  /* 0x0000000000007941 */ /* 0x000fea0003800000 */
.L_x_2586:
[----:B------:R2:W5:Y:S04]  /*c040*/  LDL R16, [R1+0x70] ;  /* 0x0000700001107983 */ /* 0x0005680000100800 */
[----:B0----5:R2:W5:Y:S01]  /*c050*/  LDL R11, [R1+0x64] ;  /* 0x00006400010b7983 */ /* 0x0215620000100800 */
[C---:B------:R-:W-:Y:S02]  /*c060*/  IADD3 R12, R2.reuse, 0x40, RZ ;  /* 0x00000040020c7810 */ /* 0x040fe40007ffe0ff */
[C---:B------:R-:W-:Y:S02]  /*c070*/  IADD3 R13, R2.reuse, 0x40, RZ ;  /* 0x00000040020d7810 */ /* 0x040fe40007ffe0ff */
[C---:B------:R-:W-:Y:S02]  /*c080*/  IADD3 R15, R2.reuse, 0x38, RZ ;  /* 0x00000038020f7810 */ /* 0x040fe40007ffe0ff */
[----:B------:R-:W-:-:S02]  /*c090*/  IADD3 R10, R2, 0x30, RZ ;  /* 0x00000030020a7810 */ /* 0x000fc40007ffe0ff */
[----:B------:R-:W-:Y:S02]  /*c0a0*/  ISETP.GE.U32.AND P2, PT, R12, c[0x0][0x1e0], PT ;  /* 0x000078000c007a0c */ /* 0x000fe40003f46070 */
[----:B------:R-:W-:Y:S02]  /*c0b0*/  SHF.R.S32.HI R10, RZ, 0x1f, R10 ;  /* 0x0000001fff0a7819 */ /* 0x000fe4000001140a */
[----:B------:R-:W-:Y:S02]  /*c0c0*/  SHF.R.S32.HI R15, RZ, 0x1f, R15 ;  /* 0x0000001fff0f7819 */ /* 0x000fe4000001140f */
[----:B------:R-:W-:Y:S02]  /*c0d0*/  SHF.R.S32.HI R13, RZ, 0x1f, R13 ;  /* 0x0000001fff0d7819 */ /* 0x000fe4000001140d */
[C---:B------:R-:W-:Y:S02]  /*c0e0*/  IADD3 R17, R2.reuse, 0x48, RZ ;  /* 0x0000004802117810 */ /* 0x040fe40007ffe0ff */
[----:B------:R-:W-:-:S02]  /*c0f0*/  IADD3 R14, R2, 0x50, RZ ;  /* 0x00000050020e7810 */ /* 0x000fc40007ffe0ff */
[----:B------:R-:W-:Y:S02]  /*c100*/  ISETP.GE.AND.EX P0, PT, R10, c[0x0][0x1e4], PT, P0 ;  /* 0x000079000a007a0c */ /* 0x000fe40003f06300 */
[----:B------:R-:W-:Y:S02]  /*c110*/  ISETP.GE.AND.EX P4, PT, R15, c[0x0][0x1e4], PT, P4 ;  /* 0x000079000f007a0c */ /* 0x000fe40003f86340 */
[----:B------:R-:W-:Y:S02]  /*c120*/  ISETP.GE.AND.EX P6, PT, R13, c[0x0][0x1e4], PT, P2 ;  /* 0x000079000d007a0c */ /* 0x000fe40003fc6320 */
[----:B------:R-:W-:Y:S02]  /*c130*/  ISETP.GE.U32.AND P3, PT, R17, c[0x0][0x1e0], PT ;  /* 0x0000780011007a0c */ /* 0x000fe40003f66070 */
[----:B------:R-:W-:Y:S02]  /*c140*/  ISETP.GE.U32.AND P2, PT, R14, c[0x0][0x1e0], PT ;  /* 0x000078000e007a0c */ /* 0x000fe40003f46070 */
[----:B------:R-:W-:-:S02]  /*c150*/  ISETP.GT.U32.OR P0, PT, R0, 0x1bf, P0 ;  /* 0x000001bf0000780c */ /* 0x000fc40000704470 */
[C---:B------:R-:W-:Y:S02]  /*c160*/  ISETP.GT.U32.OR P4, PT, R0.reuse, 0x1bf, P4 ;  /* 0x000001bf0000780c */ /* 0x040fe40002784470 */
[----:B------:R-:W-:Y:S01]  /*c170*/  ISETP.GT.U32.OR P6, PT, R0, 0x1bf, P6 ;  /* 0x000001bf0000780c */ /* 0x000fe200037c4470 */
[----:B------:R-:W-:Y:S07]  /*c180*/  @!P5 BRA `(.L_x_2588) ;  /* 0x000001200000d947 */ /* 0x000fee0003800000 */
        /* <DEDUP_REMOVED lines=8> */
[----:B-----5:R-:W-:Y:S02]  /*c210*/  FFMA.FTZ R8, R11, R81, R83 ;  /* 0x000000510b087223 */ /* 0x020fe40000010053 */
        /* <DEDUP_REMOVED lines=9> */
.L_x_2588:
[----:B--2---:R-:W-:Y:S01]  /*c2b0*/  BSSY B0, `(.L_x_2589) ;  /* 0x0000013000007945 */ /* 0x004fe20003800000 */
[----:B------:R-:W-:Y:S05]  /*c2c0*/  @P0 BRA `(.L_x_2590) ;  /* 0x0000011000000947 */ /* 0x000fea0003800000 */
[----:B---3--:R-:W-:-:S05]  /*c2d0*/  MOV R8, UR5 ;  /* 0x0000000500087c02 */ /* 0x008fca0008000f00 */
[----:B----4-:R-:W-:-:S04]  /*c2e0*/  FFMA.FTZ R8, R16, R8, UR6 ;  /* 0x0000000610087e23 */ /* 0x010fc80008010008 */
[----:B------:R-:W-:Y:S01]  /*c2f0*/  FFMA.FTZ R18, R80, R18, -R8 ;  /* 0x0000001250127223 */ /* 0x000fe20000010808 */
[----:B------:R-:W-:-:S05]  /*c300*/  MOV R8, UR5 ;  /* 0x0000000500087c02 */ /* 0x000fca0008000f00 */
[----:B-----5:R-:W-:Y:S01]  /*c310*/  FFMA.FTZ R8, R11, R8, UR6 ;  /* 0x000000060b087e23 */ /* 0x020fe20008010008 */
[----:B------:R-:W-:-:S03]  /*c320*/  MOV R11, R7 ;  /* 0x00000007000b7202 */ /* 0x000fc60000000f00 */
[----:B------:R-:W-:Y:S02]  /*c330*/  FFMA.FTZ R19, R81, R19, -R8 ;  /* 0x0000001351137223 */ /* 0x000fe40000010808 */
[----:B------:R-:W-:Y:S01]  /*c340*/  IMAD R8, R10, c[0x0][0x1d8], RZ ;  /* 0x000076000a087a24 */ /* 0x000fe200078e02ff */
[----:B------:R-:W-:-:S03]  /*c350*/  MOV R10, R4 ;  /* 0x00000004000a7202 */ /* 0x000fc60000000f00 */
        /* <DEDUP_REMOVED lines=8> */
.L_x_2590:
[----:B------:R-:W-:Y:S05]  /*c3e0*/  BSYNC B0 ;  /* 0x0000000000007941 */ /* 0x000fea0003800000 */
.L_x_2589:
        /* <DEDUP_REMOVED lines=21> */
.L_x_2591:
        /* <DEDUP_REMOVED lines=21> */
.L_x_2593:
[----:B------:R-:W-:Y:S05]  /*c690*/  BSYNC B0 ;  /* 0x0000000000007941 */ /* 0x000fea0003800000 */
.L_x_2592:
        /* <DEDUP_REMOVED lines=21> */
.L_x_2594:
        /* <DEDUP_REMOVED lines=21> */
.L_x_2596:
[----:B------:R-:W-:Y:S05]  /*c940*/  BSYNC B0 ;  /* 0x0000000000007941 */ /* 0x000fea0003800000 */
.L_x_2595:
        /* <DEDUP_REMOVED lines=39> */
.L_x_2597:
        /* <DEDUP_REMOVED lines=19> */
.L_x_2599:
[----:B------:R-:W-:Y:S05]  /*ccf0*/  BSYNC B0 ;  /* 0x0000000000007941 */ /* 0x000fea0003800000 */
.L_x_2598:
        /* <DEDUP_REMOVED lines=21> */
.L_x_2600:
        /* <DEDUP_REMOVED lines=21> */
.L_x_2602:
[----:B------:R-:W-:Y:S05]  /*cfa0*/  BSYNC B0 ;  /* 0x0000000000007941 */ /* 0x000fea0003800000 */
.L_x_2601:
        /* <DEDUP_REMOVED lines=21> */
.L_x_2603:
        /* <DEDUP_REMOVED lines=21> */
.L_x_2605:
[----:B------:R-:W-:Y:S05]  /*d250*/  BSYNC B0 ;  /* 0x0000000000007941 */ /* 0x000fea0003800000 */
.L_x_2604:
        /* <DEDUP_REMOVED lines=39> */
.L_x_2606:
        /* <DEDUP_REMOVED lines=19> */
.L_x_2608:
[----:B------:R-:W-:Y:S05]  /*d600*/  BSYNC B0 ;  /* 0x0000000000007941 */ /* 0x000fea0003800000 */
.L_x_2607:
        /* <DEDUP_REMOVED lines=21> */
.L_x_2609:
        /* <DEDUP_REMOVED lines=21> */
.L_x_2611:
[----:B------:R-:W-:Y:S05]  /*d8b0*/  BSYNC B0 ;  /* 0x0000000000007941 */ /* 0x000fea0003800000 */
.L_x_2610:
        /* <DEDUP_REMOVED lines=21> */
.L_x_2612:
        /* <DEDUP_REMOVED lines=21> */
.L_x_2614:
[----:B------:R-:W-:Y:S05]  /*db60*/  BSYNC B0 ;  /* 0x0000000000007941 */ /* 0x000fea0003800000 */
.L_x_2613:
        /* <DEDUP_REMOVED lines=39> */
.L_x_2615:
        /* <DEDUP_REMOVED lines=19> */
.L_x_2617:
[----:B------:R-:W-:Y:S05]  /*df10*/  BSYNC B0 ;  /* 0x0000000000007941 */ /* 0x000fea0003800000 */
.L_x_2616:
        /* <DEDUP_REMOVED lines=21> */
.L_x_2618:
[----:B------:R-:W-:Y:S01]  /*e070*/  BSSY B0, `(.L_x_2619) ;  /* 0x0000014000007945 */ /* 0x000fe20003800000 */
[----:B------:R-:W-:Y:S05]  /*e080*/  @P6 BRA `(.L_x_2620) ;  /* 0x0000012000006947 */ /* 0x000fea0003800000 */
[----:B0-----:R-:W2:Y:S04]  /*e090*/  LDL.LU R9, [R1+0x18] ;  /* 0x0000180001097983 */ /* 0x001ea80000300800 */
[----:B----4-:R-:W4:Y:S01]  /*e0a0*/  LDL.LU R10, [R1+0x14] ;  /* 0x00001400010a7983 */ /* 0x010f220000300800 */
[----:B---3--:R-:W-:Y:S02]  /*e0b0*/  MOV R8, UR5 ;  /* 0x0000000500087c02 */ /* 0x008fe40008000f00 */
[----:B-----5:R-:W-:-:S03]  /*e0c0*/  MOV R11, R7 ;  /* 0x00000007000b7202 */ /* 0x020fc60000000f00 */
[-C--:B--2---:R-:W-:Y:S02]  /*e0d0*/  FFMA.FTZ R9, R9, R8.reuse, UR6 ;  /* 0x0000000609097e23 */ /* 0x084fe40008010008 */
[----:B----4-:R-:W-:Y:S01]  /*e0e0*/  FFMA.FTZ R8, R10, R8, UR6 ;  /* 0x000000060a087e23 */ /* 0x010fe20008010008 */
[----:B------:R-:W-:Y:S01]  /*e0f0*/  MOV R10, R4 ;  /* 0x00000004000a7202 */ /* 0x000fe20000000f00 */
[----:B------:R-:W-:Y:S02]  /*e100*/  FFMA.FTZ R38, R80, R38, -R9 ;  /* 0x0000002650267223 */ /* 0x000fe40000010809 */
        /* <DEDUP_REMOVED lines=10> */
.L_x_2620:
[----:B------:R-:W-:Y:S05]  /*e1b0*/  BSYNC B0 ;  /* 0x0000000000007941 */ /* 0x000fea0003800000 */
.L_x_2619:
[----:B------:R-:W-:Y:S05]  /*e1c0*/  @!P5 BRA `(.L_x_2621) ;  /* 0x000001400000d947 */ /* 0x000fea0003800000 */
[----:B0-----:R-:W2:Y:S04]  /*e1d0*/  LDL R8, [R1+0x10] ;  /* 0x0000100001087983 */ /* 0x001ea80000100800 */
[----:B----4-:R-:W4:Y:S01]  /*e1e0*/  LDL R12, [R1+0xc] ;  /* 0x00000c00010c7983 */ /* 0x010f220000100800 */
[----:B--2---:R-:W-:-:S04]  /*e1f0*/  FFMA.FTZ R8, R8, R80, R82 ;  /* 0x0000005008087223 */ /* 0x004fc80000010052 */
[----:B------:R-:W-:-:S06]  /*e200*/  FMUL.FTZ R10, R8, -1.4426950216293334961 ;  /* 0xbfb8aa3b080a7820 */ /* 0x000fcc0000410000 */
[----:B------:R-:W0:Y:S02]  /*e210*/  MUFU.EX2 R10, R10 ;  /* 0x0000000a000a7308 */ /* 0x000e240000000800 */
[----:B0----5:R-:W-:-:S06]  /*e220*/  FADD.FTZ R11, R10, 1 ;  /* 0x3f8000000a0b7421 */ /* 0x021fcc0000010000 */
[----:B------:R-:W0:Y:S02]  /*e230*/  MUFU.RCP R11, R11 ;  /* 0x0000000b000b7308 */ /* 0x000e240000001000 */
[----:B0-----:R-:W-:Y:S02]  /*e240*/  FADD.FTZ R9, -R11, 1 ;  /* 0x3f8000000b097421 */ /* 0x001fe40000010100 */
[----:B------:R-:W-:Y:S02]  /*e250*/  FMUL.FTZ R40, R40, R11 ;  /* 0x0000000b28287220 */ /* 0x000fe40000410000 */
[----:B------:R-:W-:Y:S02]  /*e260*/  FFMA.FTZ R9, R8, R9, 1 ;  /* 0x3f80000008097423 */ /* 0x000fe40000010009 */
[----:B----4-:R-:W-:Y:S02]  /*e270*/  FFMA.FTZ R8, R12, R81, R83 ;  /* 0x000000510c087223 */ /* 0x010fe40000010053 */
        /* <DEDUP_REMOVED lines=9> */
.L_x_2621:
[----:B------:R-:W-:Y:S01]  /*e310*/  BSSY B0, `(.L_x_2622) ;  /* 0x0000015000007945 */ /* 0x000fe20003800000 */
[----:B------:R-:W-:Y:S05]  /*e320*/  @P4 BRA `(.L_x_2623) ;  /* 0x0000013000004947 */ /* 0x000fea0003800000 */
[----:B0-----:R-:W2:Y:S04]  /*e330*/  LDL.LU R9, [R1+0x10] ;  /* 0x0000100001097983 */ /* 0x001ea80000300800 */
[----:B----4-:R-:W4:Y:S01]  /*e340*/  LDL.LU R8, [R1+0xc] ;  /* 0x00000c0001087983 */ /* 0x010f220000300800 */
[----:B---3--:R-:W-:Y:S01]  /*e350*/  MOV R13, UR5 ;  /* 0x00000005000d7c02 */ /* 0x008fe20008000f00 */
[----:B-----5:R-:W-:Y:S01]  /*e360*/  IMAD R11, R18, c[0x0][0x1d8], RZ ;  /* 0x00007600120b7a24 */ /* 0x020fe200078e02ff */
[----:B------:R-:W-:-:S03]  /*e370*/  MOV R10, UR5 ;  /* 0x00000005000a7c02 */ /* 0x000fc60008000f00 */
[----:B------:R-:W-:Y:S02]  /*e380*/  IMAD R11, R17, c[0x0][0x1dc], R11 ;  /* 0x00007700110b7a24 */ /* 0x000fe400078e020b */
[----:B--2---:R-:W-:Y:S01]  /*e390*/  FFMA.FTZ R13, R9, R13, UR6 ;  /* 0x00000006090d7e23 */ /* 0x004fe2000801000d */
[----:B------:R-:W-:Y:S01]  /*e3a0*/  MOV R9, R7 ;  /* 0x0000000700097202 */ /* 0x000fe20000000f00 */
[----:B----4-:R-:W-:Y:S01]  /*e3b0*/  FFMA.FTZ R10, R8, R10, UR6 ;  /* 0x00000006080a7e23 */ /* 0x010fe2000801000a */
[----:B------:R-:W-:Y:S01]  /*e3c0*/  MOV R8, R4 ;  /* 0x0000000400087202 */ /* 0x000fe20000000f00 */
[----:B------:R-:W-:Y:S02]  /*e3d0*/  FFMA.FTZ R13, R80, R40, -R13 ;  /* 0x00000028500d7223 */ /* 0x000fe4000001080d */
[----:B------:R-:W-:Y:S02]  /*e3e0*/  FFMA.FTZ R41, R81, R41, -R10 ;  /* 0x0000002951297223 */ /* 0x000fe4000001080a */
[----:B------:R-:W-:-:S05]  /*e3f0*/  IMAD.WIDE.U32 R8, R17, c[0x0][0x1d8], R8 ;  /* 0x0000760011087a25 */ /* 0x000fca00078e0008 */
[----:B------:R-:W-:Y:S01]  /*e400*/  IADD3 R11, R9, R11, RZ ;  /* 0x0000000b090b7210 */ /* 0x000fe20007ffe0ff */
[----:B------:R-:W-:Y:S01]  /*e410*/  FMUL.FTZ R9, R41, UR25 ;  /* 0x0000001929097c20 */ /* 0x000fe20008410000 */
[----:B------:R-:W-:-:S04]  /*e420*/  LEA R10, P2, R8, c[0x0][0x160], 0x2 ;  /* 0x00005800080a7a11 */ /* 0x000fc800078410ff */
[----:B------:R-:W-:Y:S01]  /*e430*/  LEA.HI.X R11, R8, c[0x0][0x164], R11, 0x2, P2 ;  /* 0x00005900080b7a11 */ /* 0x000fe200010f140b */
[----:B------:R-:W-:-:S05]  /*e440*/  FMUL.FTZ R8, R13, UR25 ;  /* 0x000000190d087c20 */ /* 0x000fca0008410000 */
[----:B------:R0:W-:Y:S03]  /*e450*/  STG.E.64 [R10.64], R8 ;  /* 0x000000080a007986 */ /* 0x0001e6000c101b12 */
.L_x_2623:
[----:B------:R-:W-:Y:S05]  /*e460*/  BSYNC B0 ;  /* 0x0000000000007941 */ /* 0x000fea0003800000 */
.L_x_2622:
[----:B------:R2:W5:Y:S04]  /*e470*/  LDL R24, [R1+0x8] ;  /* 0x0000080001187983 */ /* 0x0005680000100800 */
[----:B------:R2:W5:Y:S01]  /*e480*/  LDL R22, [R1+0x4] ;  /* 0x0000040001167983 */ /* 0x0005620000100800 */
        /* <DEDUP_REMOVED lines=19> */
[----:B0-2--5:R-:W-:Y:S02]  /*e5c0*/  FFMA.FTZ R8, R24, R80, R82 ;  /* 0x0000005018087223 */ /* 0x025fe40000010052 */
        /* <DEDUP_REMOVED lines=12> */
[----:B--2---:R-:W-:Y:S02]  /*e690*/  FMUL.FTZ R43, R43, R14 ;  /* 0x0000000e2b2b7220 */ /* 0x004fe40000410000 */
[----:B------:R-:W-:Y:S02]  /*e6a0*/  FADD.FTZ R14, -R14, 1 ;  /* 0x3f8000000e0e7421 */ /* 0x000fe40000010100 */
[----:B------:R-:W-:-:S02]  /*e6b0*/  FMUL.FTZ R42, R42, R15 ;  /* 0x0000000f2a2a7220 */ /* 0x000fc40000410000 */
[----:B------:R-:W-:-:S04]  /*e6c0*/  FFMA.FTZ R14, R9, R14, 1 ;  /* 0x3f800000090e7423 */ /* 0x000fc8000001000e */
[----:B------:R-:W-:Y:S02]  /*e6d0*/  FMUL.FTZ R43, R43, R14 ;  /* 0x0000000e2b2b7220 */ /* 0x000fe40000410000 */
.L_x_2624:
[----:B--2---:R-:W-:Y:S01]  /*e6e0*/  BSSY B0, `(.L_x_2625) ;  /* 0x0000013000007945 */ /* 0x004fe20003800000 */
[----:B------:R-:W-:Y:S05]  /*e6f0*/  @P0 BRA `(.L_x_2626) ;  /* 0x0000011000000947 */ /* 0x000fea0003800000 */
[----:B0-----:R-:W-:Y:S01]  /*e700*/  IMAD R8, R25, c[0x0][0x1d8], RZ ;  /* 0x0000760019087a24 */ /* 0x001fe200078e02ff */
[----:B---3--:R-:W-:Y:S02]  /*e710*/  MOV R10, UR5 ;  /* 0x00000005000a7c02 */ /* 0x008fe40008000f00 */
[----:B------:R-:W-:Y:S01]  /*e720*/  MOV R9, R7 ;  /* 0x0000000700097202 */ /* 0x000fe20000000f00 */
[----:B------:R-:W-:Y:S01]  /*e730*/  IMAD R13, R16, c[0x0][0x1dc], R8 ;  /* 0x00007700100d7a24 */ /* 0x000fe200078e0208 */
[----:B------:R-:W-:Y:S01]  /*e740*/  MOV R8, R4 ;  /* 0x0000000400087202 */ /* 0x000fe20000000f00 */
[----:B----45:R-:W-:Y:S01]  /*e750*/  FFMA.FTZ R10, R22, R10, UR6 ;  /* 0x00000006160a7e23 */ /* 0x030fe2000801000a */
[----:B------:R-:W-:-:S03]  /*e760*/  MOV R11, UR5 ;  /* 0x00000005000b7c02 */ /* 0x000fc60008000f00 */
[----:B------:R-:W-:-:S04]  /*e770*/  IMAD.WIDE.U32 R8, R16, c[0x0][0x1d8], R8 ;  /* 0x0000760010087a25 */ /* 0x000fc800078e0008 */
[----:B------:R-:W-:Y:S01]  /*e780*/  FFMA.FTZ R11, R24, R11, UR6 ;  /* 0x00000006180b7e23 */ /* 0x000fe2000801000b */
        /* <DEDUP_REMOVED lines=8> */
.L_x_2626:
[----:B------:R-:W-:Y:S05]  /*e810*/  BSYNC B0 ;  /* 0x0000000000007941 */ /* 0x000fea0003800000 */
.L_x_2625:
[----:B------:R-:W-:Y:S05]  /*e820*/  @!P5 BRA `(.L_x_2627) ;  /* 0x000001300000d947 */ /* 0x000fea0003800000 */
[----:B0-----:R-:W2:Y:S01]  /*e830*/  LDL R8, [R1] ;  /* 0x0000000001087983 */ /* 0x001ea20000100800 */
        /* <DEDUP_REMOVED lines=9> */
[----:B--2---:R-:W-:-:S04]  /*e8d0*/  FFMA.FTZ R8, R8, R80, R82 ;  /* 0x0000005008087223 */ /* 0x004fc80000010052 */
[----:B------:R-:W-:-:S06]  /*e8e0*/  FMUL.FTZ R10, R8, -1.4426950216293334961 ;  /* 0xbfb8aa3b080a7820 */ /* 0x000fcc0000410000 */
[----:B------:R-:W0:Y:S02]  /*e8f0*/  MUFU.EX2 R10, R10 ;  /* 0x0000000a000a7308 */ /* 0x000e240000000800 */
[----:B0----5:R-:W-:-:S06]  /*e900*/  FADD.FTZ R11, R10, 1 ;  /* 0x3f8000000a0b7421 */ /* 0x021fcc0000010000 */
[----:B------:R-:W0:Y:S02]  /*e910*/  MUFU.RCP R11, R11 ;  /* 0x0000000b000b7308 */ /* 0x000e240000001000 */
[----:B0-----:R-:W-:Y:S02]  /*e920*/  FADD.FTZ R15, -R11, 1 ;  /* 0x3f8000000b0f7421 */ /* 0x001fe40000010100 */
[----:B------:R-:W-:Y:S02]  /*e930*/  FMUL.FTZ R44, R44, R11 ;  /* 0x0000000b2c2c7220 */ /* 0x000fe40000410000 */
[----:B------:R-:W-:-:S04]  /*e940*/  FFMA.FTZ R15, R8, R15, 1 ;  /* 0x3f800000080f7423 */ /* 0x000fc8000001000f */
[----:B------:R-:W-:Y:S02]  /*e950*/  FMUL.FTZ R44, R44, R15 ;  /* 0x0000000f2c2c7220 */ /* 0x000fe40000410000 */
.L_x_2627:
[----:B------:R-:W-:Y:S01]  /*e960*/  BSSY B0, `(.L_x_2628) ;  /* 0x0000014000007945 */ /* 0x000fe20003800000 */
[----:B------:R-:W-:Y:S05]  /*e970*/  @P6 BRA `(.L_x_2629) ;  /* 0x0000012000006947 */ /* 0x000fea0003800000 */
[----:B------:R-:W2:Y:S01]  /*e980*/  LDL.LU R14, [R1] ;  /* 0x00000000010e7983 */ /* 0x000ea20000300800 */
[----:B0-----:R-:W-:Y:S01]  /*e990*/  MOV R8, R4 ;  /* 0x0000000400087202 */ /* 0x001fe20000000f00 */
[----:B------:R-:W-:Y:S01]  /*e9a0*/  IMAD R10, R21, c[0x0][0x1d8], RZ ;  /* 0x00007600150a7a24 */ /* 0x000fe200078e02ff */
[----:B------:R-:W-:Y:S02]  /*e9b0*/  MOV R9, R7 ;  /* 0x0000000700097202 */ /* 0x000fe40000000f00 */
[----:B---3-5:R-:W-:Y:S01]  /*e9c0*/  MOV R11, UR5 ;  /* 0x00000005000b7c02 */ /* 0x028fe20008000f00 */
[C---:B------:R-:W-:Y:S01]  /*e9d0*/  IMAD R13, R19.reuse, c[0x0][0x1dc], R10 ;  /* 0x00007700130d7a24 */ /* 0x040fe200078e020a */
[----:B------:R-:W-:Y:S01]  /*e9e0*/  MOV R12, UR5 ;  /* 0x00000005000c7c02 */ /* 0x000fe20008000f00 */
[----:B------:R-:W-:-:S04]  /*e9f0*/  IMAD.WIDE.U32 R8, R19, c[0x0][0x1d8], R8 ;  /* 0x0000760013087a25 */ /* 0x000fc800078e0008 */
[----:B----4-:R-:W-:Y:S01]  /*ea00*/  FFMA.FTZ R12, R125, R12, UR6 ;  /* 0x000000067d0c7e23 */ /* 0x010fe2000801000c */
[----:B------:R-:W-:Y:S02]  /*ea10*/  IADD3 R13, R9, R13, RZ ;  /* 0x0000000d090d7210 */ /* 0x000fe40007ffe0ff */
[----:B------:R-:W-:Y:S01]  /*ea20*/  LEA R10, P0, R8, c[0x0][0x160], 0x2 ;  /* 0x00005800080a7a11 */ /* 0x000fe200078010ff */
[----:B------:R-:W-:-:S04]  /*ea30*/  FFMA.FTZ R9, R81, R45, -R12 ;  /* 0x0000002d51097223 */ /* 0x000fc8000001080c */
[----:B------:R-:W-:Y:S02]  /*ea40*/  FMUL.FTZ R9, R9, UR25 ;  /* 0x0000001909097c20 */ /* 0x000fe40008410000 */
[----:B--2---:R-:W-:-:S04]  /*ea50*/  FFMA.FTZ R11, R14, R11, UR6 ;  /* 0x000000060e0b7e23 */ /* 0x004fc8000801000b */
[----:B------:R-:W-:Y:S01]  /*ea60*/  FFMA.FTZ R44, R80, R44, -R11 ;  /* 0x0000002c502c7223 */ /* 0x000fe2000001080b */
[----:B------:R-:W-:-:S03]  /*ea70*/  LEA.HI.X R11, R8, c[0x0][0x164], R13, 0x2, P0 ;  /* 0x00005900080b7a11 */ /* 0x000fc600000f140d */
[----:B------:R-:W-:-:S05]  /*ea80*/  FMUL.FTZ R8, R44, UR25 ;  /* 0x000000192c087c20 */ /* 0x000fca0008410000 */
[----:B------:R0:W-:Y:S02]  /*ea90*/  STG.E.64 [R10.64], R8 ;  /* 0x000000080a007986 */ /* 0x0001e4000c101b12 */
.L_x_2629:
[----:B------:R-:W-:Y:S05]  /*eaa0*/  BSYNC B0 ;  /* 0x0000000000007941 */ /* 0x000fea0003800000 */
.L_x_2628:
[----:B------:R-:W-:Y:S05]  /*eab0*/  @!P5 BRA `(.L_x_2630) ;  /* 0x000001200000d947 */ /* 0x000fea0003800000 */
[----:B0-----:R-:W-:Y:S02]  /*eac0*/  FFMA.FTZ R8, R124, R80, R82 ;  /* 0x000000507c087223 */ /* 0x001fe40000010052 */
[----:B------:R-:W-:Y:S02]  /*ead0*/  FFMA.FTZ R9, R107, R81, R83 ;  /* 0x000000516b097223 */ /* 0x000fe40000010053 */
[----:B------:R-:W-:Y:S02]  /*eae0*/  FMUL.FTZ R10, R8, -1.4426950216293334961 ;  /* 0xbfb8aa3b080a7820 */ /* 0x000fe40000410000 */
[----:B------:R-:W-:-:S04]  /*eaf0*/  FMUL.FTZ R12, R9, -1.4426950216293334961 ;  /* 0xbfb8aa3b090c7820 */ /* 0x000fc80000410000 */
[----:B------:R-:W0:Y:S08]  /*eb00*/  MUFU.EX2 R10, R10 ;  /* 0x0000000a000a7308 */ /* 0x000e300000000800 */
[----:B------:R-:W2:Y:S01]  /*eb10*/  MUFU.EX2 R12, R12 ;  /* 0x0000000c000c7308 */ /* 0x000ea20000000800 */
[----:B0----5:R-:W-:-:S07]  /*eb20*/  FADD.FTZ R11, R10, 1 ;  /* 0x3f8000000a0b7421 */ /* 0x021fce0000010000 */
        /* <DEDUP_REMOVED lines=11> */
.L_x_2630:
[----:B------:R-:W-:Y:S01]  /*ebe0*/  BSSY B0, `(.L_x_2631) ;  /* 0x0000013000007945 */ /* 0x000fe20003800000 */
[----:B------:R-:W-:Y:S05]  /*ebf0*/  @P4 BRA `(.L_x_2632) ;  /* 0x0000011000004947 */ /* 0x000fea0003800000 */
        /* <DEDUP_REMOVED lines=8> */
[----:B------:R-:W-:Y:S01]  /*ec80*/  IADD3 R13, R9, R13, RZ ;  /* 0x0000000d090d7210 */ /* 0x000fe20007ffe0ff */
[----:B------:R-:W-:Y:S01]  /*ec90*/  FFMA.FTZ R12, R107, R12, UR6 ;  /* 0x000000066b0c7e23 */ /* 0x000fe2000801000c */
[----:B------:R-:W-:Y:S01]  /*eca0*/  LEA R10, P0, R8, c[0x0][0x160], 0x2 ;  /* 0x00005800080a7a11 */ /* 0x000fe200078010ff */
[----:B------:R-:W-:Y:S02]  /*ecb0*/  FFMA.FTZ R46, R80, R46, -R11 ;  /* 0x0000002e502e7223 */ /* 0x000fe4000001080b */
[----:B------:R-:W-:Y:S01]  /*ecc0*/  FFMA.FTZ R9, R81, R47, -R12 ;  /* 0x0000002f51097223 */ /* 0x000fe2000001080c */
[----:B------:R-:W-:Y:S01]  /*ecd0*/  LEA.HI.X R11, R8, c[0x0][0x164], R13, 0x2, P0 ;  /* 0x00005900080b7a11 */ /* 0x000fe200000f140d */
[----:B------:R-:W-:Y:S02]  /*ece0*/  FMUL.FTZ R8, R46, UR25 ;  /* 0x000000192e087c20 */ /* 0x000fe40008410000 */
[----:B------:R-:W-:-:S05]  /*ecf0*/  FMUL.FTZ R9, R9, UR25 ;  /* 0x0000001909097c20 */ /* 0x000fca0008410000 */
[----:B------:R0:W-:Y:S02]  /*ed00*/  STG.E.64 [R10.64], R8 ;  /* 0x000000080a007986 */ /* 0x0001e4000c101b12 */
.L_x_2632:
[----:B------:R-:W-:Y:S05]  /*ed10*/  BSYNC B0 ;  /* 0x0000000000007941 */ /* 0x000fea0003800000 */
.L_x_2631:
[C---:B------:R-:W-:Y:S02]  /*ed20*/  IADD3 R17, R2.reuse, 0xb8, RZ ;  /* 0x000000b802117810 */ /* 0x040fe40007ffe0ff */
[C---:B------:R-:W-:Y:S02]  /*ed30*/  IADD3 R18, R2.reuse, 0xb8, RZ ;  /* 0x000000b802127810 */ /* 0x040fe40007ffe0ff */
[C---:B-----5:R-:W-:Y:S02]  /*ed40*/  IADD3 R22, R2.reuse, 0xb0, RZ ;  /* 0x000000b002167810 */ /* 0x060fe40007ffe0ff */
[----:B------:R-:W-:Y:S02]  /*ed50*/  IADD3 R24, R2, 0xa8, RZ ;  /* 0x000000a802187810 */ /* 0x000fe40007ffe0ff */
        /* <DEDUP_REMOVED lines=33> */
.L_x_2633:
[----:B------:R-:W-:Y:S01]  /*ef70*/  BSSY B0, `(.L_x_2634) ;  /* 0x0000013000007945 */ /* 0x000fe20003800000 */
[----:B------:R-:W-:Y:S05]  /*ef80*/  @P4 BRA `(.L_x_2635) ;  /* 0x0000011000004947 */ /* 0x000fea0003800000 */
[----:B0-----:R-:W-:Y:S01]  /*ef90*/  MOV R8, R4 ;  /* 0x0000000400087202 */ /* 0x001fe20000000f00 */
[----:B------:R-:W-:Y:S01]  /*efa0*/  IMAD R10, R24, c[0x0][0x1d8], RZ ;  /* 0x00007600180a7a24 */ /* 0x000fe200078e02ff */
[----:B------:R-:W-:Y:S02]  /*efb0*/  MOV R9, R7 ;  /* 0x0000000700097202 */ /* 0x000fe40000000f00 */
[----:B---3--:R-:W-:Y:S01]  /*efc0*/  MOV R11, UR5 ;  /* 0x00000005000b7c02 */ /* 0x008fe20008000f00 */
        /* <DEDUP_REMOVED lines=13> */
.L_x_2635:
[----:B------:R-:W-:Y:S05]  /*f0a0*/  BSYNC B0 ;  /* 0x0000000000007941 */ /* 0x000fea0003800000 */
.L_x_2634:
        /* <DEDUP_REMOVED lines=19> */
.L_x_2636:
        /* <DEDUP_REMOVED lines=19> */
.L_x_2638:
[----:B------:R-:W-:Y:S05]  /*f310*/  BSYNC B0 ;  /* 0x0000000000007941 */ /* 0x000fea0003800000 */
.L_x_2637:
        /* <DEDUP_REMOVED lines=19> */
.L_x_2639:
        /* <DEDUP_REMOVED lines=19> */
.L_x_2641:
[----:B------:R-:W-:Y:S05]  /*f580*/  BSYNC B0 ;  /* 0x0000000000007941 */ /* 0x000fea0003800000 */
.L_x_2640:
[C---:B------:R-:W-:Y:S02]  /*f590*/  IADD3 R17, R2.reuse, 0xd0, RZ ;  /* 0x000000d002117810 */ /* 0x040fe40007ffe0ff */
[C---:B------:R-:W-:Y:S02]  /*f5a0*/  IADD3 R18, R2.reuse, 0xd0, RZ ;  /* 0x000000d002127810 */ /* 0x040fe40007ffe0ff */
[C---:B------:R-:W-:Y:S02]  /*f5b0*/  IADD3 R20, R2.reuse, 0xc8, RZ ;  /* 0x000000c802147810 */ /* 0x040fe40007ffe0ff */
        /* <DEDUP_REMOVED lines=34> */
.L_x_2642:
        /* <DEDUP_REMOVED lines=19> */
.L_x_2644:
[----:B------:R-:W-:Y:S05]  /*f910*/  BSYNC B0 ;  /* 0x0000000000007941 */ /* 0x000fea0003800000 */
.L_x_2643:
        /* <DEDUP_REMOVED lines=19> */
.L_x_2645:
        /* <DEDUP_REMOVED lines=19> */
.L_x_2647:
[----:B------:R-:W-:Y:S05]  /*fb80*/  BSYNC B0 ;  /* 0x0000000000007941 */ /* 0x000fea0003800000 */
.L_x_2646:
        /* <DEDUP_REMOVED lines=19> */
.L_x_2648:
        /* <DEDUP_REMOVED lines=19> */
.L_x_2650:
[----:B------:R-:W-:Y:S05]  /*fdf0*/  BSYNC B0 ;  /* 0x0000000000007941 */ /* 0x000fea0003800000 */
.L_x_2649:
[C---:B------:R-:W-:Y:S02]  /*fe00*/  IADD3 R21, R2.reuse, 0xe8, RZ ;  /* 0x000000e802157810 */ /* 0x040fe40007ffe0ff */
[C---:B------:R-:W-:Y:S02]  /*fe10*/  IADD3 R19, R2.reuse, 0xf0, RZ ;  /* 0x000000f002137810 */ /* 0x040fe40007ffe0ff */
[C---:B------:R-:W-:Y:S02]  /*fe20*/  IADD3 R17, R2.reuse, 0xf8, RZ ;  /* 0x000000f802117810 */ /* 0x040fe40007ffe0ff */
[C---:B------:R-:W-:Y:S02]  /*fe30*/  IADD3 R26, R2.reuse, 0xd8, RZ ;  /* 0x000000d8021a7810 */ /* 0x040fe40007ffe0ff */
[C---:B------:R-:W-:Y:S02]  /*fe40*/  IADD3 R18, R2.reuse, 0xf8, RZ ;  /* 0x000000f802127810 */ /* 0x040fe40007ffe0ff */
[----:B------:R-:W-:-:S02]  /*fe50*/  IADD3 R20, R2, 0xf0, RZ ;  /* 0x000000f002147810 */ /* 0x000fc40007ffe0ff */
[C---:B------:R-:W-:Y:S02]  /*fe60*/  IADD3 R22, R2.reuse, 0xe8, RZ ;  /* 0x000000e802167810 */ /* 0x040fe40007ffe0ff */
[----:B------:R-:W-:Y:S02]  /*fe70*/  IADD3 R24, R2, 0xe0, RZ ;  /* 0x000000e002187810 */ /* 0x000fe40007ffe0ff */
[----:B------:R-:W-:Y:S02]  /*fe80*/  SHF.R.S32.HI R26, RZ, 0x1f, R26 ;  /* 0x0000001fff1a7819 */ /* 0x000fe4000001141a */
[----:B------:R-:W-:Y:S02]  /*fe90*/  ISETP.GE.U32.AND P4, PT, R21, c[0x0][0x1e0], PT ;  /* 0x0000780015007a0c */ /* 0x000fe40003f86070 */
[----:B------:R-:W-:Y:S02]  /*fea0*/  ISETP.GE.U32.AND P0, PT, R19, c[0x0][0x1e0], PT ;  /* 0x0000780013007a0c */ /* 0x000fe40003f06070 */
[----:B------:R-:W-:-:S02]  /*feb0*/  ISETP.GE.U32.AND P2, PT, R17, c[0x0][0x1e0], PT ;  /* 0x0000780011007a0c */ /* 0x000fc40003f46070 */
[----:B------:R-:W-:Y:S02]  /*fec0*/  SHF.R.S32.HI R24, RZ, 0x1f, R24 ;  /* 0x0000001fff187819 */ /* 0x000fe40000011418 */
[----:B------:R-:W-:Y:S02]  /*fed0*/  SHF.R.S32.HI R22, RZ, 0x1f, R22 ;  /* 0x0000001fff167819 */ /* 0x000fe40000011416 */
[----:B------:R-:W-:Y:S02]  /*fee0*/  SHF.R.S32.HI R20, RZ, 0x1f, R20 ;  /* 0x0000001fff147819 */ /* 0x000fe40000011414 */
[----:B------:R-:W-:Y:S02]  /*fef0*/  SHF.R.S32.HI R18, RZ, 0x1f, R18 ;  /* 0x0000001fff127819 */ /* 0x000fe40000011412 */
[----:B------:R-:W-:Y:S02]  /*ff00*/  ISETP.GE.AND.EX P3, PT, R26, c[0x0][0x1e4], PT, P3 ;  /* 0x000079001a007a0c */ /* 0x000fe40003f66330 */
[----:B------:R-:W-:-:S02]  /*ff10*/  ISETP.GE.AND.EX P6, PT, R24, c[0x0][0x1e4], PT, P6 ;  /* 0x0000790018007a0c */ /* 0x000fc40003fc6360 */
[----:B------:R-:W-:Y:S02]  /*ff20*/  ISETP.GE.AND.EX P4, PT, R22, c[0x0][0x1e4], PT, P4 ;  /* 0x0000790016007a0c */ /* 0x000fe40003f86340 */
[----:B------:R-:W-:Y:S02]  /*ff30*/  ISETP.GE.AND.EX P0, PT, R20, c[0x0][0x1e4], PT, P0 ;  /* 0x0000790014007a0c */ /* 0x000fe40003f06300 */
[----:B------:R-:W-:Y:S02]  /*ff40*/  ISETP.GE.AND.EX P2, PT, R18, c[0x0][0x1e4], PT, P2 ;  /* 0x0000790012007a0c */ /* 0x000fe40003f46320 */
[C---:B------:R-:W-:Y:S02]  /*ff50*/  ISETP.GT.U32.OR P3, PT, R0.reuse, 0x1bf, P3 ;  /* 0x000001bf0000780c */ /* 0x040fe40001f64470 */
[C---:B------:R-:W-:Y:S02]  /*ff60*/  ISETP.GT.U32.OR P6, PT, R0.reuse, 0x1bf, P6 ;  /* 0x000001bf0000780c */ /* 0x040fe400037c4470 */
[----:B------:R-:W-:-:S02]  /*ff70*/  ISETP.GT.U32.OR P4, PT, R0, 0x1bf, P4 ;  /* 0x000001bf0000780c */ /* 0x000fc40002784470 */
[C---:B------:R-:W-:Y:S02]  /*ff80*/  ISETP.GT.U32.OR P0, PT, R0.reuse, 0x1bf, P0 ;  /* 0x000001bf0000780c */ /* 0x040fe40000704470 */
[----:B------:R-:W-:Y:S01]  /*ff90*/  ISETP.GT.U32.OR P2, PT, R0, 0x1bf, P2 ;  /* 0x000001bf0000780c */ /* 0x000fe20001744470 */
[----:B------:R-:W-:Y:S06]  /*ffa0*/  @!P5 BRA `(.L_x_2651) ;  /* 0x000001200000d947 */ /* 0x000fec0003800000 */
        /* <DEDUP_REMOVED lines=18> */
.L_x_2651:
        /* <DEDUP_REMOVED lines=19> */
.L_x_2653:
[----:B------:R-:W-:Y:S05]  /*10200*/  BSYNC B0 ;  /* 0x0000000000007941 */ /* 0x000fea0003800000 */
.L_x_2652:
        /* <DEDUP_REMOVED lines=19> */
.L_x_2654:
        /* <DEDUP_REMOVED lines=19> */
.L_x_2656:
[----:B------:R-:W-:Y:S05]  /*10470*/  BSYNC B0 ;  /* 0x0000000000007941 */ /* 0x000fea0003800000 */
.L_x_2655:
        /* <DEDUP_REMOVED lines=19> */
.L_x_2657:
[----:B------:R-:W-:Y:S01]  /*105b0*/  BSSY B0, `(.L_x_2658) ;  /* 0x0000013000007945 */ /* 0x000fe20003800000 */
[----:B------:R-:W-:Y:S05]  /*105c0*/  @P4 BRA `(.L_x_2659) ;  /* 0x0000011000004947 */ /* 0x000fea0003800000 */
[----:B0-----:R-:W-:Y:S01]  /*105d0*/  IMAD R10, R22, c[0x0][0x1d8], RZ ;  /* 0x00007600160a7a24 */ /* 0x001fe200078e02ff */
[----:B------:R-:W-:Y:S02]  /*105e0*/  MOV R8, R4 ;  /* 0x0000000400087202 */ /* 0x000fe40000000f00 */
[----:B------:R-:W-:Y:S01]  /*105f0*/  MOV R9, R7 ;  /* 0x0000000700097202 */ /* 0x000fe20000000f00 */
[C---:B------:R-:W-:Y:S01]  /*10600*/  IMAD R13, R21.reuse, c[0x0][0x1dc], R10 ;  /* 0x00007700150d7a24 */ /* 0x040fe200078e020a */
[----:B---3--:R-:W-:Y:S02]  /*10610*/  MOV R15, UR5 ;  /* 0x00000005000f7c02 */ /* 0x008fe40008000f00 */
        /* <DEDUP_REMOVED lines=12> */
.L_x_2659:
[----:B------:R-:W-:Y:S05]  /*106e0*/  BSYNC B0 ;  /* 0x0000000000007941 */ /* 0x000fea0003800000 */
.L_x_2658:
        /* <DEDUP_REMOVED lines=19> */
.L_x_2660:
        /* <DEDUP_REMOVED lines=19> */
.L_x_2662:
[----:B------:R-:W-:Y:S05]  /*10950*/  BSYNC B0 ;  /* 0x0000000000007941 */ /* 0x000fea0003800000 */
.L_x_2661:
        /* <DEDUP_REMOVED lines=19> */
.L_x_2663:
[----:B------:R-:W-:Y:S01]  /*10a90*/  BSSY B0, `(.L_x_2664) ;  /* 0x0000012000007945 */ /* 0x000fe20003800000 */
[----:B------:R-:W-:Y:S05]  /*10aa0*/  @P2 BRA `(.L_x_2665) ;  /* 0x0000010000002947 */ /* 0x000fea0003800000 */
[----:B------:R-:W-:Y:S01]  /*10ab0*/  MOV R5, R7 ;  /* 0x0000000700057202 */ /* 0x000fe20000000f00 */
[----:B------:R-:W-:Y:S01]  /*10ac0*/  IMAD R3, R18, c[0x0][0x1d8], RZ ;  /* 0x0000760012037a24 */ /* 0x000fe200078e02ff */
[----:B0--3--:R-:W-:Y:S02]  /*10ad0*/  MOV R9, UR5 ;  /* 0x0000000500097c02 */ /* 0x009fe40008000f00 */
[----:B------:R-:W-:Y:S01]  /*10ae0*/  MOV R8, UR5 ;  /* 0x0000000500087c02 */ /* 0x000fe20008000f00 */
[----:B------:R-:W-:-:S04]  /*10af0*/  IMAD.WIDE.U32 R6, R17, c[0x0][0x1d8], R4 ;  /* 0x0000760011067a25 */ /* 0x000fc800078e0004 */
[----:B------:R-:W-:Y:S01]  /*10b00*/  IMAD R5, R17, c[0x0][0x1dc], R3 ;  /* 0x0000770011057a24 */ /* 0x000fe200078e0203 */
[----:B------:R-:W-:Y:S01]  /*10b10*/  LEA R4, P0, R6, c[0x0][0x160], 0x2 ;  /* 0x0000580006047a11 */ /* 0x000fe200078010ff */
[----:B----4-:R-:W-:Y:S02]  /*10b20*/  FFMA.FTZ R3, R94, R9, UR6 ;  /* 0x000000065e037e23 */ /* 0x010fe40008010009 */
[----:B------:R-:W-:Y:S01]  /*10b30*/  FFMA.FTZ R8, R93, R8, UR6 ;  /* 0x000000065d087e23 */ /* 0x000fe20008010008 */
[----:B------:R-:W-:Y:S01]  /*10b40*/  IADD3 R5, R7, R5, RZ ;  /* 0x0000000507057210 */ /* 0x000fe20007ffe0ff */
[----:B------:R-:W-:Y:S02]  /*10b50*/  FFMA.FTZ R3, R80, R78, -R3 ;  /* 0x0000004e50037223 */ /* 0x000fe40000010803 */
[----:B------:R-:W-:Y:S01]  /*10b60*/  FFMA.FTZ R8, R81, R79, -R8 ;  /* 0x0000004f51087223 */ /* 0x000fe20000010808 */
[----:B------:R-:W-:Y:S01]  /*10b70*/  LEA.HI.X R5, R6, c[0x0][0x164], R5, 0x2, P0 ;  /* 0x0000590006057a11 */ /* 0x000fe200000f1405 */
[----:B------:R-:W-:-:S02]  /*10b80*/  FMUL.FTZ R6, R3, UR25 ;  /* 0x0000001903067c20 */ /* 0x000fc40008410000 */
[----:B------:R-:W-:-:S05]  /*10b90*/  FMUL.FTZ R7, R8, UR25 ;  /* 0x0000001908077c20 */ /* 0x000fca0008410000 */
[----:B------:R0:W-:Y:S02]  /*10ba0*/  STG.E.64 [R4.64], R6 ;  /* 0x0000000604007986 */ /* 0x0001e4000c101b12 */
.L_x_2665:
[----:B------:R-:W-:Y:S05]  /*10bb0*/  BSYNC B0 ;  /* 0x0000000000007941 */ /* 0x000fea0003800000 */
.L_x_2664:
[----:B---3--:R-:W-:Y:S02]  /*10bc0*/  ULDC UR5, c[0x0][0x10] ;  /* 0x0000040000057ab9 */ /* 0x008fe40000000800 */
[----:B------:R-:W-:Y:S02]  /*10bd0*/  UIADD3 UR9, UR9, UR5, URZ ;  /* 0x0000000509097290 */ /* 0x000fe4000fffe03f */
[----:B------:R-:W-:Y:S02]  /*10be0*/  UIADD3 UR4, UR4, 0x1, URZ ;  /* 0x0000000104047890 */ /* 0x000fe4000fffe03f */
[----:B------:R-:W-:-:S06]  /*10bf0*/  UISETP.GE.AND UP0, UPT, UR9, UR8, UPT ;  /* 0x000000080900728c */ /* 0x000fcc000bf06270 */
[----:B------:R-:W-:-:S13]  /*10c00*/  PLOP3.LUT P0, PT, PT, PT, UP0, 0x80, 0x0 ;  /* 0x000000000000781c */ /* 0x000fda0003f0f008 */
[----:B------:R-:W-:Y:S01]  /*10c10*/  @P0 CALL.REL.NOINC `(.L_x_2519) ;  /* 0x0000001000000944 */ /* 0x000fe20003c00000 */
[----:B------:R-:W-:Y:S05]  /*10c20*/  BRA `(.L_x_2666) ;  /* 0xfffef88000007947 */ /* 0x000fea000383ffff */
.L_x_2519:
        /* <DEDUP_REMOVED lines=18> */
.L_x_2668:
[----:B------:R-:W-:Y:S05]  /*10d50*/  BSYNC B0 ;  /* 0x0000000000007941 */ /* 0x000fea0003800000 */
.L_x_2667:
        /* <DEDUP_REMOVED lines=11> */
.L_x_2670:
[----:B------:R-:W2:Y:S01]  /*10e10*/  LDG.E.STRONG.GPU R5, [R2.64] ;  /* 0x0000001202057981 */ /* 0x000ea2000c1ef900 */
[----:B------:R-:W-:Y:S01]  /*10e20*/  YIELD ;  /* 0x0000000000007946 */ /* 0x000fe20003800000 */
[----:B--2---:R-:W-:Y:S01]  /*10e30*/  ISETP.NE.AND P0, PT, R5, R4, PT ;  /* 0x000000040500720c */ /* 0x004fe20003f05270 */
[----:B------:R-:W-:-:S12]  /*10e40*/  CCTL.IVALL ;  /* 0x00000000ff00798f */ /* 0x000fd80002000000 */
[----:B------:R-:W-:Y:S05]  /*10e50*/  @P0 BRA `(.L_x_2670) ;  /* 0xffffffb000000947 */ /* 0x000fea000383ffff */
.L_x_2669:
        /* <DEDUP_REMOVED lines=25> */
.L_x_2671:
        /* <DEDUP_REMOVED lines=23> */
.L_x_2672:
        /* <DEDUP_REMOVED lines=10> */
.L_x_5641:


//--------------------- .text._Z35group_norm_nhwc_bwd_one_pass_kernelI11Fp32IOFp32WLi512ELi112ELi448EEv26Group_norm_nhwc_bwd_params --------------------------
	.section	.text._Z35group_norm_nhwc_bwd_one_pass_kernelI11Fp32IOFp32WLi512ELi112ELi448EEv26Group_norm_nhwc_bwd_params,"ax",@progbits
	.sectioninfo	@"SHI_REGISTERS=72"
	.align	128
        .global         _Z35group_norm_nhwc_bwd_one_pass_kernelI11Fp32IOFp32WLi512ELi112ELi448EEv26Group_norm_nhwc_bwd_params
        .type           _Z35group_norm_nhwc_bwd_one_pass_kernelI11Fp32IOFp32WLi512ELi112ELi448EEv26Group_norm_nhwc_bwd_params,@function
        .size           _Z35group_norm_nhwc_bwd_one_pass_kernelI11Fp32IOFp32WLi512ELi112ELi448EEv26Group_norm_nhwc_bwd_params,(.L_x_5642 - _Z35group_norm_nhwc_bwd_one_pass_kernelI11Fp32IOFp32WLi512ELi112ELi448EEv26Group_norm_nhwc_bwd_params)
        .other          _Z35group_norm_nhwc_bwd_one_pass_kernelI11Fp32IOFp32WLi512ELi112ELi448EEv26Group_norm_nhwc_bwd_params,@"STO_CUDA_ENTRY STV_DEFAULT"
_Z35group_norm_nhwc_bwd_one_pass_kernelI11Fp32IOFp32WLi512ELi112ELi448EEv26Group_norm_nhwc_bwd_params:
.text._Z35group_norm_nhwc_bwd_one_pass_kernelI11Fp32IOFp32WLi512ELi112ELi448EEv26Group_norm_nhwc_bwd_params:
        /* <DEDUP_REMOVED lines=41> */
.L_x_2762:
[----:B------:R-:W2:Y:S04]  /*0290*/  LDL R7, [R1+0x8a0] ;  /* 0x0008a00001077983 */ /* 0x000ea80000100800 */
[----:B-1----:R-:W3:Y:S01]  /*02a0*/  LDL R6, [R1+0x828] ;  /* 0x0008280001067983 */ /* 0x002ee20000100800 */
[----:B------:R-:W-:Y:S01]  /*02b0*/  IABS R4, c[0x0][0x1f0] ;  /* 0x00007c0000047a13 */ /* 0x000fe20000000000 */
[----:B------:R-:W-:Y:S01]  /*02c0*/  UMOV UR4, URZ ;  /* 0x0000003f00047c82 */ /* 0x000fe20008000000 */
[----:B------:R-:W-:Y:S01]  /*02d0*/  IABS R5, UR7 ;  /* 0x0000000700057c13 */ /* 0x000fe20008000000 */
[----:B------:R-:W-:Y:S01]  /*02e0*/  UISETP.GE.AND UP2, UPT, UR7, URZ, UPT ;  /* 0x0000003f0700728c */ /* 0x000fe2000bf46270 */
[----:B------:R1:W4:Y:S01]  /*02f0*/  R2UR UR20, R4 ;  /* 0x00000000041473c2 */ /* 0x00032200000e0000 */
[----:B------:R-:W-:Y:S01]  /*0300*/  ULDC UR18, c[0x0][0x1f0] ;  /* 0x00007c0000127ab9 */ /* 0x000fe20000000800 */
[----:B------:R-:W-:-:S02]  /*0310*/  ISETP.GE.U32.AND P1, PT, R64, c[0x0][0x1e0], PT ;  /* 0x0000780040007a0c */ /* 0x000fc40003f26070 */
[----:B------:R-:W-:Y:S02]  /*0320*/  LOP3.LUT R66, R66, 0xfdffffff, RZ, 0xc0, !PT ;  /* 0xfdffffff42427812 */ /* 0x000fe400078ec0ff */
[C---:B0-----:R-:W-:Y:S02]  /*0330*/  IADD3 R11, R64.reuse, 0x18, RZ ;  /* 0x00000018400b7810 */ /* 0x041fe40007ffe0ff */
[----:B------:R0:W4:Y:S01]  /*0340*/  R2UR UR9, R5 ;  /* 0x00000000050973c2 */ /* 0x00012200000e0000 */
[C---:B-1----:R-:W-:Y:S02]  /*0350*/  IADD3 R4, R64.reuse, 0x20, RZ ;  /* 0x0000002040047810 */ /* 0x042fe40007ffe0ff */
[----:B------:R-:W-:Y:S02]  /*0360*/  SHF.R.S32.HI R10, RZ, 0x1f, R11 ;  /* 0x0000001fff0a7819 */ /* 0x000fe4000001140b */
[----:B------:R-:W-:Y:S02]  /*0370*/  SHF.R.S32.HI R12, RZ, 0x1f, R4 ;  /* 0x0000001fff0c7819 */ /* 0x000fe40000011404 */
[----:B------:R-:W-:-:S02]  /*0380*/  IADD3 R49, R64, 0x58, RZ ;  /* 0x0000005840317810 */ /* 0x000fc40007ffe0ff */
[C---:B0-----:R-:W-:Y:S02]  /*0390*/  IADD3 R5, R64.reuse, 0x10, RZ ;  /* 0x0000001040057810 */ /* 0x041fe40007ffe0ff */
[----:B------:R-:W-:Y:S02]  /*03a0*/  SHF.R.S32.HI R42, RZ, 0x1f, R49 ;  /* 0x0000001fff2a7819 */ /* 0x000fe40000011431 */
[----:B------:R-:W-:Y:S02]  /*03b0*/  ISETP.GE.U32.AND P2, PT, R5, c[0x0][0x1e0], PT ;  /* 0x0000780005007a0c */ /* 0x000fe40003f46070 */
[----:B------:R-:W-:Y:S01]  /*03c0*/  IADD3 R68, R64, 0x70, RZ ;  /* 0x0000007040447810 */ /* 0x000fe20007ffe0ff */
[----:B----4-:R-:W0:Y:S01]  /*03d0*/  I2F.RP R2, UR20 ;  /* 0x0000001400027d06 */ /* 0x010e220008209400 */
[----:B------:R-:W-:-:S07]  /*03e0*/  LOP3.LUT R65, R65, 0x7fffffff, RZ, 0xc0, !PT ;  /* 0x7fffffff41417812 */ /* 0x000fce00078ec0ff */
[----:B0-----:R-:W0:Y:S02]  /*03f0*/  MUFU.RCP R2, R2 ;  /* 0x0000000200027308 */ /* 0x001e240000001000 */
[----:B0-----:R-:W-:-:S06]  /*0400*/  IADD3 R3, R2, 0xffffffe, RZ ;  /* 0x0ffffffe02037810 */ /* 0x001fcc0007ffe0ff */
[----:B------:R-:W0:Y:S02]  /*0410*/  F2I.FTZ.U32.TRUNC.NTZ R3, R3 ;  /* 0x0000000300037305 */ /* 0x000e24000021f000 */
[----:B0-----:R-:W0:Y:S02]  /*0420*/  R2UR UR5, R3 ;  /* 0x00000000030573c2 */ /* 0x001e2400000e0000 */
[----:B0-----:R-:W-:-:S04]  /*0430*/  UIADD3 UR8, URZ, -UR5, URZ ;  /* 0x800000053f087290 */ /* 0x001fc8000fffe03f */
[----:B------:R-:W-:-:S04]  /*0440*/  UIMAD UR8, UR8, UR20, URZ ;  /* 0x00000014080872a4 */ /* 0x000fc8000f8e023f */
[----:B------:R-:W-:-:S04]  /*0450*/  UIMAD.WIDE.U32 UR4, UR5, UR8, UR4 ;  /* 0x00000008050472a5 */ /* 0x000fc8000f8e0004 */
[----:B------:R-:W-:-:S04]  /*0460*/  UIMAD.WIDE.U32 UR4, UR5, UR9, URZ ;  /* 0x00000009050472a5 */ /* 0x000fc8000f8e003f */
        /* <DEDUP_REMOVED lines=20> */
[----:B------:R-:W-:Y:S02]  /*05b0*/  USHF.R.S32.HI UR4, URZ, 0x1f, UR5 ;  /* 0x0000001f3f047899 */ /* 0x000fe40008011405 */
[----:B------:R-:W-:Y:S02]  /*05c0*/  MOV R9, UR5 ;  /* 0x0000000500097c02 */ /* 0x000fe40008000f00 */
[----:B--2---:R-:W-:Y:S02]  /*05d0*/  SHF.R.S32.HI R2, RZ, 0x1f, R7 ;  /* 0x0000001fff027819 */ /* 0x004fe40000011407 */
[----:B------:R-:W-:Y:S01]  /*05e0*/  IADD3 R60, P0, R7, UR8, RZ ;  /* 0x00000008073c7c10 */ /* 0x000fe2000ff1e0ff */
[----:B------:R-:W-:Y:S01]  /*05f0*/  ULDC.64 UR8, c[0x0][0x1e8] ;  /* 0x00007a0000087ab9 */ /* 0x000fe20000000a00 */
[----:B------:R-:W-:Y:S01]  /*0600*/  SHF.R.S32.HI R7, RZ, 0x1f, R5 ;  /* 0x0000001fff077819 */ /* 0x000fe20000011405 */
[----:B------:R-:W-:Y:S01]  /*0610*/  UIMAD UR4, UR4, UR8, URZ ;  /* 0x00000008040472a4 */ /* 0x000fe2000f8e023f */
[----:B------:R-:W-:-:S02]  /*0620*/  LEA.HI.X.SX32 R61, R3, R2, 0x1, P0 ;  /* 0x00000002033d7211 */ /* 0x000fc400000f0eff */
[----:B---3--:R-:W-:Y:S01]  /*0630*/  ISETP.GT.U32.AND P0, PT, R6, 0x1bf, PT ;  /* 0x000001bf0600780c */ /* 0x008fe20003f04070 */
[----:B------:R-:W-:Y:S01]  /*0640*/  UIMAD UR4, UR5, UR9, UR4 ;  /* 0x00000009050472a4 */ /* 0x000fe2000f8e0204 */
[----:B------:R-:W-:Y:S01]  /*0650*/  SHF.R.S32.HI R2, RZ, 0x1f, R64 ;  /* 0x0000001fff027819 */ /* 0x000fe20000011440 */
[----:B------:R-:W-:Y:S01]  /*0660*/  IMAD.WIDE.U32 R60, R9, c[0x0][0x1e8], R60 ;  /* 0x00007a00093c7a25 */ /* 0x000fe200078e003c */
[----:B------:R-:W-:Y:S02]  /*0670*/  IADD3 R3, R64, 0x8, RZ ;  /* 0x0000000840037810 */ /* 0x000fe40007ffe0ff */
[----:B------:R-:W-:Y:S02]  /*0680*/  ISETP.GE.OR.EX P3, PT, R2, c[0x0][0x1e4], P0, P1 ;  /* 0x0000790002007a0c */ /* 0x000fe40000766710 */
[----:B------:R-:W-:Y:S02]  /*0690*/  ISETP.GE.U32.AND P1, PT, R3, c[0x0][0x1e0], PT ;  /* 0x0000780003007a0c */ /* 0x000fe40003f26070 */
[----:B------:R-:W-:-:S02]  /*06a0*/  SHF.R.S32.HI R6, RZ, 0x1f, R3 ;  /* 0x0000001fff067819 */ /* 0x000fc40000011403 */
[----:B------:R-:W-:Y:S02]  /*06b0*/  ISETP.GE.OR.EX P5, PT, R7, c[0x0][0x1e4], P0, P2 ;  /* 0x0000790007007a0c */ /* 0x000fe400007a6720 */
[----:B------:R-:W-:Y:S02]  /*06c0*/  ISETP.GE.OR.EX P6, PT, R6, c[0x0][0x1e4], P0, P1 ;  /* 0x0000790006007a0c */ /* 0x000fe400007c6710 */
[----:B------:R-:W-:Y:S02]  /*06d0*/  ISETP.GE.U32.AND P1, PT, R11, c[0x0][0x1e0], PT ;  /* 0x000078000b007a0c */ /* 0x000fe40003f26070 */
[----:B------:R-:W-:Y:S01]  /*06e0*/  IADD3 R63, R61, UR4, RZ ;  /* 0x000000043d3f7c10 */ /* 0x000fe2000fffe0ff */
[----:B------:R-:W-:Y:S01]  /*06f0*/  @!P3 IMAD R9, R2, c[0x0][0x1d8], RZ ;  /* 0x000076000209ba24 */ /* 0x000fe200078e02ff */
[----:B------:R-:W-:Y:S02]  /*0700*/  @P3 LOP3.LUT R66, R66, 0x2000000, RZ, 0xfc, !PT ;  /* 0x0200000042423812 */ /* 0x000fe400078efcff */
[----:B------:R-:W-:Y:S01]  /*0710*/  ISETP.GE.OR.EX P4, PT, R10, c[0x0][0x1e4], P0, P1 ;  /* 0x000079000a007a0c */ /* 0x000fe20000786710 */
[----:B------:R-:W-:Y:S01]  /*0720*/  @!P3 IMAD R13, R64, c[0x0][0x1dc], R9 ;  /* 0x00007700400dba24 */ /* 0x000fe200078e0209 */
[----:B------:R-:W-:Y:S01]  /*0730*/  LOP3.LUT R66, R66, 0xfeffffff, RZ, 0xc0, !PT ;  /* 0xfeffffff42427812 */ /* 0x000fe200078ec0ff */
[----:B------:R-:W-:Y:S01]  /*0740*/  @!P5 IMAD R2, R7, c[0x0][0x1d8], RZ ;  /* 0x000076000702da24 */ /* 0x000fe200078e02ff */
[-C--:B------:R-:W-:Y:S01]  /*0750*/  @!P3 MOV R62, R60.reuse ;  /* 0x0000003c003eb202 */ /* 0x080fe20000000f00 */
[----:B------:R-:W-:Y:S01]  /*0760*/  @!P6 IMAD R6, R6, c[0x0][0x1d8], RZ ;  /* 0x000076000606ea24 */ /* 0x000fe200078e02ff */
[----:B------:R-:W-:Y:S01]  /*0770*/  @P6 LOP3.LUT R66, R66, 0x1000000, RZ, 0xfc, !PT ;  /* 0x0100000042426812 */ /* 0x000fe200078efcff */
[----:B------:R-:W-:Y:S01]  /*0780*/  @!P5 IMAD R17, R5, c[0x0][0x1dc], R2 ;  /* 0x000077000511da24 */ /* 0x000fe200078e0202 */
[----:B------:R-:W-:Y:S01]  /*0790*/  ISETP.GE.U32.AND P2, PT, R4, c[0x0][0x1e0], PT ;  /* 0x0000780004007a0c */ /* 0x000fe20003f46070 */
[----:B------:R-:W-:Y:S01]  /*07a0*/  @!P6 IMAD R15, R3, c[0x0][0x1dc], R6 ;  /* 0x00007700030fea24 */ /* 0x000fe200078e0206 */
[----:B------:R-:W-:Y:S01]  /*07b0*/  LOP3.LUT R66, R66, 0xff7fffff, RZ, 0xc0, !PT ;  /* 0xff7fffff42427812 */ /* 0x000fe200078ec0ff */
[----:B------:R-:W-:Y:S01]  /*07c0*/  @!P3 IMAD.WIDE.U32 R6, R64, c[0x0][0x1d8], R62 ;  /* 0x000076004006ba25 */ /* 0x000fe200078e003e */
[----:B------:R-:W-:-:S02]  /*07d0*/  @!P6 MOV R8, R60 ;  /* 0x0000003c0008e202 */ /* 0x000fc40000000f00 */
[----:B------:R-:W-:Y:S01]  /*07e0*/  @P5 LOP3.LUT R66, R66, 0x800000, RZ, 0xfc, !PT ;  /* 0x0080000042425812 */ /* 0x000fe200078efcff */
[----:B------:R-:W-:Y:S01]  /*07f0*/  @!P4 IMAD R10, R10, c[0x0][0x1d8], RZ ;  /* 0x000076000a0aca24 */ /* 0x000fe200078e02ff */
[----:B------:R-:W-:Y:S02]  /*0800*/  @!P3 IADD3 R7, R7, R13, RZ ;  /* 0x0000000d0707b210 */ /* 0x000fe40007ffe0ff */
[----:B------:R-:W-:Y:S02]  /*0810*/  LOP3.LUT R66, R66, 0xffbfffff, RZ, 0xc0, !PT ;  /* 0xffbfffff42427812 */ /* 0x000fe400078ec0ff */
[----:B------:R-:W-:Y:S02]  /*0820*/  @!P3 SHF.L.U32 R46, R6, 0x2, RZ ;  /* 0x00000002062eb819 */ /* 0x000fe400000006ff */
[----:B------:R-:W-:Y:S02]  /*0830*/  @P4 LOP3.LUT R66, R66, 0x400000, RZ, 0xfc, !PT ;  /* 0x0040000042424812 */ /* 0x000fe400078efcff */
[----:B------:R-:W-:-:S02]  /*0840*/  @!P3 SHF.L.U64.HI R6, R6, 0x2, R7 ;  /* 0x000000020606b819 */ /* 0x000fc40000010207 */
[----:B------:R-:W-:Y:S02]  /*0850*/  @!P3 IADD3 R44, P1, R46, c[0x0][0x180], RZ ;  /* 0x000060002e2cba10 */ /* 0x000fe40007f3e0ff */
[----:B------:R-:W-:Y:S02]  /*0860*/  ISETP.GE.OR.EX P3, PT, R12, c[0x0][0x1e4], P0, P2 ;  /* 0x000079000c007a0c */ /* 0x000fe40000766720 */
[----:B------:R-:W-:Y:S02]  /*0870*/  LOP3.LUT P2, RZ, R66, 0x2000000, RZ, 0xc0, !PT ;  /* 0x0200000042ff7812 */ /* 0x000fe4000784c0ff */
[-C--:B------:R-:W-:Y:S02]  /*0880*/  @!P6 MOV R9, R63.reuse ;  /* 0x0000003f0009e202 */ /* 0x080fe40000000f00 */
[----:B------:R-:W-:Y:S02]  /*0890*/  @!P5 MOV R2, R60 ;  /* 0x0000003c0002d202 */ /* 0x000fe40000000f00 */
[-C--:B------:R-:W-:Y:S01]  /*08a0*/  @!P4 MOV R7, R63.reuse ;  /* 0x0000003f0007c202 */ /* 0x080fe20000000f00 */
[----:B------:R-:W-:Y:S01]  /*08b0*/  @!P6 IMAD.WIDE.U32 R8, R3, c[0x0][0x1d8], R8 ;  /* 0x000076000308ea25 */ /* 0x000fe200078e0008 */
[----:B------:R-:W-:-:S02]  /*08c0*/  @!P5 MOV R3, R63 ;  /* 0x0000003f0003d202 */ /* 0x000fc40000000f00 */
[----:B------:R-:W-:Y:S02]  /*08d0*/  LOP3.LUT R66, R66, 0xffdfffff, RZ, 0xc0, !PT ;  /* 0xffdfffff42427812 */ /* 0x000fe400078ec0ff */
[----:B------:R-:W-:Y:S01]  /*08e0*/  @!P6 IADD3 R9, R9, R15, RZ ;  /* 0x0000000f0909e210 */ /* 0x000fe20007ffe0ff */
[----:B------:R-:W-:Y:S01]  /*08f0*/  @!P5 IMAD.WIDE.U32 R2, R5, c[0x0][0x1d8], R2 ;  /* 0x000076000502da25 */ /* 0x000fe200078e0002 */
[----:B------:R-:W-:Y:S02]  /*0900*/  @!P2 IADD3.X R45, R6, c[0x0][0x184], RZ, P1, !PT ;  /* 0x00006100062daa10 */ /* 0x000fe40000ffe4ff */
[----:B------:R-:W-:Y:S01]  /*0910*/  @!P2 IADD3 R46, P1, R46, c[0x0][0x178], RZ ;  /* 0x00005e002e2eaa10 */ /* 0x000fe20007f3e0ff */
[----:B------:R-:W-:Y:S01]  /*0920*/  @!P4 IMAD R5, R11, c[0x0][0x1dc], R10 ;  /* 0x000077000b05ca24 */ /* 0x000fe200078e020a */
[----:B------:R-:W-:Y:S01]  /*0930*/  @!P6 SHF.L.U32 R36, R8, 0x2, RZ ;  /* 0x000000020824e819 */ /* 0x000fe200000006ff */
[----:B------:R-:W-:Y:S01]  /*0940*/  STL.64 [R1+0xac0], R44 ;  /* 0x000ac02c01007387 */ /* 0x000fe20000100a00 */
[----:B------:R-:W-:-:S02]  /*0950*/  @!P2 IADD3.X R47, R6, c[0x0][0x17c], RZ, P1, !PT ;  /* 0x00005f00062faa10 */ /* 0x000fc40000ffe4ff */
[----:B------:R-:W-:Y:S02]  /*0960*/  @!P6 SHF.L.U64.HI R9, R8, 0x2, R9 ;  /* 0x000000020809e819 */ /* 0x000fe40000010209 */
[C---:B------:R-:W-:Y:S01]  /*0970*/  @!P6 IADD3 R34, P1, R36.reuse, c[0x0][0x180], RZ ;  /* 0x000060002422ea10 */ /* 0x040fe20007f3e0ff */
[----:B------:R-:W-:Y:S01]  /*0980*/  STL.64 [R1+0xac8], R46 ;  /* 0x000ac82e01007387 */ /* 0x000fe20000100a00 */
[----:B------:R-:W-:Y:S02]  /*0990*/  @!P4 MOV R6, R60 ;  /* 0x0000003c0006c202 */ /* 0x000fe40000000f00 */
[----:B------:R-:W-:Y:S01]  /*09a0*/  @!P6 IADD3.X R35, R9, c[0x0][0x184], RZ, P1, !PT ;  /* 0x000061000923ea10 */ /* 0x000fe20000ffe4ff */
[----:B------:R-:W-:Y:S01]  /*09b0*/  STL [R1+0xab4], R34 ;  /* 0x000ab42201007387 */ /* 0x000fe20000100800 */
[----:B------:R-:W-:Y:S01]  /*09c0*/  @!P6 IADD3 R36, P1, R36, c[0x0][0x178], RZ ;  /* 0x00005e002424ea10 */ /* 0x000fe20007f3e0ff */
[----:B------:R-:W-:Y:S01]  /*09d0*/  @!P4 IMAD.WIDE.U32 R6, R11, c[0x0][0x1d8], R6 ;  /* 0x000076000b06ca25 */ /* 0x000fe200078e0006 */
[----:B------:R-:W-:Y:S01]  /*09e0*/  @!P5 IADD3 R3, R3, R17, RZ ;  /* 0x000000110303d210 */ /* 0x000fe20007ffe0ff */
[----:B------:R-:W-:Y:S01]  /*09f0*/  STL [R1+0xab0], R35 ;  /* 0x000ab02301007387 */ /* 0x000fe20000100800 */
[----:B------:R-:W-:Y:S01]  /*0a00*/  @!P5 SHF.L.U32 R40, R2, 0x2, RZ ;  /* 0x000000020228d819 */ /* 0x000fe200000006ff */
[----:B------:R-:W-:Y:S01]  /*0a10*/  @!P3 IMAD R11, R12, c[0x0][0x1d8], RZ ;  /* 0x000076000c0bba24 */ /* 0x000fe200078e02ff */
[----:B------:R-:W-:-:S02]  /*0a20*/  @!P6 IADD3.X R37, R9, c[0x0][0x17c], RZ, P1, !PT ;  /* 0x00005f000925ea10 */ /* 0x000fc40000ffe4ff */
[----:B------:R-:W-:Y:S01]  /*0a30*/  @!P5 SHF.L.U64.HI R8, R2, 0x2, R3 ;  /* 0x000000020208d819 */ /* 0x000fe20000010203 */
[----:B------:R-:W-:Y:S01]  /*0a40*/  @!P3 IMAD R11, R4, c[0x0][0x1dc], R11 ;  /* 0x00007700040bba24 */ /* 0x000fe200078e020b */
[----:B------:R-:W-:Y:S01]  /*0a50*/  @!P5 IADD3 R38, P1, R40, c[0x0][0x180], RZ ;  /* 0x000060002826da10 */ /* 0x000fe20007f3e0ff */
[----:B------:R-:W-:Y:S01]  /*0a60*/  STL.64 [R1+0xab8], R36 ;  /* 0x000ab82401007387 */ /* 0x000fe20000100a00 */
[----:B------:R-:W-:Y:S02]  /*0a70*/  @!P3 MOV R2, R60 ;  /* 0x0000003c0002b202 */ /* 0x000fe40000000f00 */
[----:B------:R-:W-:Y:S01]  /*0a80*/  @!P5 IADD3.X R39, R8, c[0x0][0x184], RZ, P1, !PT ;  /* 0x000061000827da10 */ /* 0x000fe20000ffe4ff */
[----:B------:R-:W-:Y:S01]  /*0a90*/  STL [R1+0xaac], R38 ;  /* 0x000aac2601007387 */ /* 0x000fe20000100800 */
[----:B------:R-:W-:Y:S02]  /*0aa0*/  @!P5 IADD3 R40, P1, R40, c[0x0][0x178], RZ ;  /* 0x00005e002828da10 */ /* 0x000fe40007f3e0ff */
[----:B------:R-:W-:Y:S01]  /*0ab0*/  @!P3 MOV R3, R63 ;  /* 0x0000003f0003b202 */ /* 0x000fe20000000f00 */
[----:B------:R-:W-:Y:S01]  /*0ac0*/  STL [R1+0xaa8], R39 ;  /* 0x000aa82701007387 */ /* 0x000fe20000100800 */
[----:B------:R-:W-:-:S02]  /*0ad0*/  @!P4 IADD3 R7, R7, R5, RZ ;  /* 0x000000050707c210 */ /* 0x000fc40007ffe0ff */
[----:B------:R-:W-:Y:S01]  /*0ae0*/  @!P4 SHF.L.U32 R20, R6, 0x2, RZ ;  /* 0x000000020614c819 */ /* 0x000fe200000006ff */
[----:B------:R-:W-:Y:S01]  /*0af0*/  @!P3 IMAD.WIDE.U32 R4, R4, c[0x0][0x1d8], R2 ;  /* 0x000076000404ba25 */ /* 0x000fe200078e0002 */
[----:B------:R-:W-:Y:S02]  /*0b00*/  @!P5 IADD3.X R41, R8, c[0x0][0x17c], RZ, P1, !PT ;  /* 0x00005f000829da10 */ /* 0x000fe40000ffe4ff */
[----:B------:R-:W-:Y:S02]  /*0b10*/  @!P4 SHF.L.U64.HI R6, R6, 0x2, R7 ;  /* 0x000000020606c819 */ /* 0x000fe40000010207 */
[----:B------:R-:W-:Y:S01]  /*0b20*/  @!P4 IADD3 R18, P1, R20, c[0x0][0x180], RZ ;  /* 0x000060001412ca10 */ /* 0x000fe20007f3e0ff */
[----:B------:R0:W-:Y:S01]  /*0b30*/  STL.64 [R1+0xad0], R40 ;  /* 0x000ad02801007387 */ /* 0x0001e20000100a00 */
[----:B------:R-:W-:Y:S02]  /*0b40*/  @!P3 IADD3 R3, R5, R11, RZ ;  /* 0x0000000b0503b210 */ /* 0x000fe40007ffe0ff */
[----:B------:R-:W-:Y:S01]  /*0b50*/  @!P4 IADD3.X R19, R6, c[0x0][0x184], RZ, P1, !PT ;  /* 0x000061000613ca10 */ /* 0x000fe20000ffe4ff */
[----:B------:R-:W-:Y:S01]  /*0b60*/  STL [R1+0xaa4], R18 ;  /* 0x000aa41201007387 */ /* 0x000fe20000100800 */
[----:B------:R-:W-:-:S02]  /*0b70*/  @!P4 IADD3 R20, P1, R20, c[0x0][0x178], RZ ;  /* 0x00005e001414ca10 */ /* 0x000fc40007f3e0ff */
[----:B------:R-:W-:Y:S01]  /*0b80*/  @!P3 SHF.L.U32 R24, R4, 0x2, RZ ;  /* 0x000000020418b819 */ /* 0x000fe200000006ff */
[----:B------:R-:W-:Y:S01]  /*0b90*/  STL [R1+0xaa0], R19 ;  /* 0x000aa01301007387 */ /* 0x000fe20000100800 */
[----:B------:R-:W-:Y:S02]  /*0ba0*/  @!P4 IADD3.X R21, R6, c[0x0][0x17c], RZ, P1, !PT ;  /* 0x00005f000615ca10 */ /* 0x000fe40000ffe4ff */
[----:B------:R-:W-:Y:S02]  /*0bb0*/  @!P3 SHF.L.U64.HI R4, R4, 0x2, R3 ;  /* 0x000000020404b819 */ /* 0x000fe40000010203 */
[----:B------:R-:W-:Y:S02]  /*0bc0*/  @!P3 IADD3 R22, P1, R24, c[0x0][0x180], RZ ;  /* 0x000060001816ba10 */ /* 0x000fe40007f3e0ff */
[----:B------:R-:W-:Y:S02]  /*0bd0*/  IADD3 R5, R64, 0x28, RZ ;  /* 0x0000002840057810 */ /* 0x000fe40007ffe0ff */
[----:B------:R-:W-:-:S02]  /*0be0*/  @!P3 IADD3.X R23, R4, c[0x0][0x184], RZ, P1, !PT ;  /* 0x000061000417ba10 */ /* 0x000fc40000ffe4ff */
[----:B------:R-:W-:Y:S02]  /*0bf0*/  @!P3 IADD3 R24, P1, R24, c[0x0][0x178], RZ ;  /* 0x00005e001818ba10 */ /* 0x000fe40007f3e0ff */
[----:B------:R-:W-:Y:S02]  /*0c00*/  SHF.R.S32.HI R2, RZ, 0x1f, R5 ;  /* 0x0000001fff027819 */ /* 0x000fe40000011405 */
[----:B------:R-:W-:Y:S02]  /*0c10*/  @!P3 IADD3.X R25, R4, c[0x0][0x17c], RZ, P1, !PT ;  /* 0x00005f000419ba10 */ /* 0x000fe40000ffe4ff */
[----:B------:R-:W-:Y:S02]  /*0c20*/  ISETP.GE.U32.AND P1, PT, R5, c[0x0][0x1e0], PT ;  /* 0x0000780005007a0c */ /* 0x000fe40003f26070 */
[----:B------:R-:W-:Y:S02]  /*0c30*/  @P3 LOP3.LUT R66, R66, 0x200000, RZ, 0xfc, !PT ;  /* 0x0020000042423812 */ /* 0x000fe400078efcff */
[----:B------:R-:W-:-:S02]  /*0c40*/  ISETP.GE.OR.EX P2, PT, R2, c[0x0][0x1e4], P0, P1 ;  /* 0x0000790002007a0c */ /* 0x000fc40000746710 */
[----:B------:R-:W-:-:S11]  /*0c50*/  LOP3.LUT R66, R66, 0xffefffff, RZ, 0xc0, !PT ;  /* 0xffefffff42427812 */ /* 0x000fd600078ec0ff */
        /* <DEDUP_REMOVED lines=67> */
[----:B------:R-:W-:-:S03]  /*1090*/  @!P2 IADD3 R12, P1, R12, c[0x0][0x178], RZ ;  /* 0x00005e000c0caa10 */ /* 0x000fc60007f3e0ff */
[----:B------:R-:W-:Y:S01]  /*10a0*/  STL.64 [R1+0xa88], R10 ;  /* 0x000a880a01007387 */ /* 0x000fe20000100a00 */
[----:B------:R-:W-:Y:S02]  /*10b0*/  @!P2 IADD3.X R13, R2, c[0x0][0x17c], RZ, P1, !PT ;  /* 0x00005f00020daa10 */ /* 0x000fe40000ffe4ff */
[----:B------:R-:W-:Y:S02]  /*10c0*/  SHF.R.S32.HI R2, RZ, 0x1f, R5 ;  /* 0x0000001fff027819 */ /* 0x000fe40000011405 */
[----:B------:R-:W-:Y:S01]  /*10d0*/  ISETP.GE.U32.AND P1, PT, R5, c[0x0][0x1e0], PT ;  /* 0x0000780005007a0c */ /* 0x000fe20003f26070 */
[----:B------:R-:W-:Y:S03]  /*10e0*/  STL.64 [R1+0xa90], R12 ;  /* 0x000a900c01007387 */ /* 0x000fe60000100a00 */
        /* <DEDUP_REMOVED lines=32> */
[----:B------:R-:W-:-:S03]  /*12f0*/  @!P2 IADD3 R4, P1, R4, c[0x0][0x178], RZ ;  /* 0x00005e000404aa10 */ /* 0x000fc60007f3e0ff */
[----:B------:R1:W-:Y:S01]  /*1300*/  STL.64 [R1+0xa78], R2 ;  /* 0x000a780201007387 */ /* 0x0003e20000100a00 */
[----:B------:R-:W-:Y:S02]  /*1310*/  @!P2 IADD3.X R5, R5, c[0x0][0x17c], RZ, P1, !PT ;  /* 0x00005f000505aa10 */ /* 0x000fe40000ffe4ff */
[----:B------:R-:W-:-:S03]  /*1320*/  ISETP.GE.U32.AND P1, PT, R49, c[0x0][0x1e0], PT ;  /* 0x0000780031007a0c */ /* 0x000fc60003f26070 */
[----:B------:R-:W-:Y:S01]  /*1330*/  STL.64 [R1+0xa80], R4 ;  /* 0x000a800401007387 */ /* 0x000fe20000100a00 */
        /* <DEDUP_REMOVED lines=63> */
[----:B------:R-:W-:Y:S02]  /*1730*/  IADD3 R68, R64, 0x78, RZ ;  /* 0x0000007840447810 */ /* 0x000fe40007ffe0ff */
[----:B------:R-:W-:Y:S02]  /*1740*/  LOP3.LUT R66, R66, 0xfffffbff, RZ, 0xc0, !PT ;  /* 0xfffffbff42427812 */ /* 0x000fe400078ec0ff */
[----:B------:R-:W-:Y:S02]  /*1750*/  @!P2 IADD3 R67, R43, R67, RZ ;  /* 0x000000432b43a210 */ /* 0x000fe40007ffe0ff */
[C---:B------:R-:W-:Y:S02]  /*1760*/  @!P2 SHF.L.U32 R43, R42.reuse, 0x2, RZ ;  /* 0x000000022a2ba819 */ /* 0x040fe400000006ff */
[----:B------:R-:W-:Y:S02]  /*1770*/  @!P2 SHF.L.U64.HI R42, R42, 0x2, R67 ;  /* 0x000000022a2aa819 */ /* 0x000fe40000010243 */
[----:B0-----:R-:W-:-:S04]  /*1780*/  @!P2 IADD3 R40, P1, R43, c[0x0][0x180], RZ ;  /* 0x000060002b28aa10 */ /* 0x001fc80007f3e0ff */
[----:B------:R-:W-:Y:S02]  /*1790*/  @!P2 IADD3.X R41, R42, c[0x0][0x184], RZ, P1, !PT ;  /* 0x000061002a29aa10 */ /* 0x000fe40000ffe4ff */
[----:B------:R-:W-:-:S04]  /*17a0*/  @!P2 IADD3 R44, P1, R43, c[0x0][0x178], RZ ;  /* 0x00005e002b2caa10 */ /* 0x000fc80007f3e0ff */
[----:B------:R-:W-:Y:S02]  /*17b0*/  @!P2 IADD3.X R45, R42, c[0x0][0x17c], RZ, P1, !PT ;  /* 0x00005f002a2daa10 */ /* 0x000fe40000ffe4ff */
[----:B------:R-:W-:Y:S02]  /*17c0*/  SHF.R.S32.HI R42, RZ, 0x1f, R68 ;  /* 0x0000001fff2a7819 */ /* 0x000fe40000011444 */
[----:B------:R-:W-:Y:S01]  /*17d0*/  ISETP.GE.U32.AND P1, PT, R68, c[0x0][0x1e0], PT ;  /* 0x0000780044007a0c */ /* 0x000fe20003f26070 */
[----:B------:R-:W-:Y:S03]  /*17e0*/  @!P2 STL.64 [R1+0x440], R44 ;  /* 0x0004402c0100a387 */ /* 0x000fe60000100a00 */
        /* <DEDUP_REMOVED lines=12> */
[----:B-1----:R-:W-:-:S04]  /*18b0*/  @!P2 IADD3 R2, P1, R43, c[0x0][0x180], RZ ;  /* 0x000060002b02aa10 */ /* 0x002fc80007f3e0ff */
[----:B------:R-:W-:-:S05]  /*18c0*/  @!P2 IADD3.X R3, R42, c[0x0][0x184], RZ, P1, !PT ;  /* 0x000061002a03aa10 */ /* 0x000fca0000ffe4ff */
[----:B------:R0:W-:Y:S02]  /*18d0*/  @!P2 STL.64 [R1+0x438], R2 ;  /* 0x000438020100a387 */ /* 0x0001e40000100a00 */
[----:B0-----:R-:W-:-:S04]  /*18e0*/  @!P2 IADD3 R2, P1, R43, c[0x0][0x178], RZ ;  /* 0x00005e002b02aa10 */ /* 0x001fc80007f3e0ff */
[----:B------:R-:W-:Y:S02]  /*18f0*/  @!P2 IADD3.X R3, R42, c[0x0][0x17c], RZ, P1, !PT ;  /* 0x00005f002a03aa10 */ /* 0x000fe40000ffe4ff */
[----:B------:R-:W-:Y:S02]  /*1900*/  SHF.R.S32.HI R42, RZ, 0x1f, R68 ;  /* 0x0000001fff2a7819 */ /* 0x000fe40000011444 */
[----:B------:R-:W-:Y:S01]  /*1910*/  ISETP.GE.U32.AND P1, PT, R68, c[0x0][0x1e0], PT ;  /* 0x0000780044007a0c */ /* 0x000fe20003f26070 */
[----:B------:R0:W-:Y:S03]  /*1920*/  @!P2 STL.64 [R1+0x430], R2 ;  /* 0x000430020100a387 */ /* 0x0001e60000100a00 */
        /* <DEDUP_REMOVED lines=14> */
[----:B------:R-:W-:-:S03]  /*1a10*/  @!P2 IADD3 R38, P1, R43, c[0x0][0x178], RZ ;  /* 0x00005e002b26aa10 */ /* 0x000fc60007f3e0ff */
[----:B------:R0:W-:Y:S01]  /*1a20*/  @!P2 STL.64 [R1+0x428], R2 ;  /* 0x000428020100a387 */ /* 0x0001e20000100a00 */
        /* <DEDUP_REMOVED lines=167> */
[----:B------:R-:W-:Y:S01]  /*24a0*/  IADD3 R68, R64, 0xd0, RZ ;  /* 0x000000d040447810 */ /* 0x000fe20007ffe0ff */
[----:B------:R-:W-:Y:S01]  /*24b0*/  STL [R1+0x8a8], R64 ;  /* 0x0008a84001007387 */ /* 0x000fe20000100800 */
        /* <DEDUP_REMOVED lines=224> */
[----:B0-----:R-:W-:-:S02]  /*32c0*/  @!P2 IADD3 R2, P1, R43, c[0x0][0x180], RZ ;  /* 0x000060002b02aa10 */ /* 0x001fc40007f3e0ff */
[----:B------:R-:W-:Y:S02]  /*32d0*/  SHF.R.S32.HI R42, RZ, 0x1f, R68 ;  /* 0x0000001fff2a7819 */ /* 0x000fe40000011444 */
[----:B------:R-:W-:-:S05]  /*32e0*/  @!P2 IADD3.X R3, R67, c[0x0][0x184], RZ, P1, !PT ;  /* 0x000061004303aa10 */ /* 0x000fca0000ffe4ff */
[----:B------:R0:W-:Y:S02]  /*32f0*/  @!P2 STL.64 [R1+0x748], R2 ;  /* 0x000748020100a387 */ /* 0x0001e40000100a00 */
[----:B0-----:R-:W-:-:S04]  /*3300*/  @!P2 IADD3 R2, P1, R43, c[0x0][0x178], RZ ;  /* 0x00005e002b02aa10 */ /* 0x001fc80007f3e0ff */
[----:B------:R-:W-:Y:S02]  /*3310*/  @!P2 IADD3.X R3, R67, c[0x0][0x17c], RZ, P1, !PT ;  /* 0x00005f004303aa10 */ /* 0x000fe40000ffe4ff */
[----:B------:R-:W-:-:S03]  /*3320*/  ISETP.GE.U32.AND P1, PT, R68, c[0x0][0x1e0], PT ;  /* 0x0000780044007a0c */ /* 0x000fc60003f26070 */
[----:B------:R0:W-:Y:S01]  /*3330*/  @!P2 STL.64 [R1+0x740], R2 ;  /* 0x000740020100a387 */ /* 0x0001e20000100a00 */
        /* <DEDUP_REMOVED lines=12> */
[----:B------:R-:W-:-:S02]  /*3400*/  @!P2 IADD3 R58, P1, R43, c[0x0][0x180], RZ ;  /* 0x000060002b3aaa10 */ /* 0x000fc40007f3e0ff */
[----:B------:R-:W-:Y:S02]  /*3410*/  SHF.R.S32.HI R42, RZ, 0x1f, R68 ;  /* 0x0000001fff2a7819 */ /* 0x000fe40000011444 */
[----:B------:R-:W-:Y:S02]  /*3420*/  @!P2 IADD3.X R59, R67, c[0x0][0x184], RZ, P1, !PT ;  /* 0x00006100433baa10 */ /* 0x000fe40000ffe4ff */
        /* <DEDUP_REMOVED lines=58> */
[----:B------:R-:W-:-:S03]  /*37d0*/  @!P2 IADD3 R52, P1, R43, c[0x0][0x178], RZ ;  /* 0x00005e002b34aa10 */ /* 0x000fc60007f3e0ff */
[----:B------:R0:W-:Y:S01]  /*37e0*/  @!P2 STL.64 [R1+0x718], R4 ;  /* 0x000718040100a387 */ /* 0x0001e20000100a00 */
        /* <DEDUP_REMOVED lines=37> */
[----:B------:R-:W-:-:S04]  /*3a40*/  @!P2 IADD3 R34, P1, R43, c[0x0][0x178], RZ ;  /* 0x00005e002b22aa10 */ /* 0x000fc80007f3e0ff */
        /* <DEDUP_REMOVED lines=16> */
[----:B------:R-:W-:Y:S02]  /*3b50*/  @!P2 IADD3.X R5, R67, c[0x0][0x184], RZ, P1, !PT ;  /* 0x000061004305aa10 */ /* 0x000fe40000ffe4ff */
[----:B------:R-:W-:-:S04]  /*3b60*/  @!P2 IADD3 R12, P1, R43, c[0x0][0x178], RZ ;  /* 0x00005e002b0caa10 */ /* 0x000fc80007f3e0ff */
        /* <DEDUP_REMOVED lines=71> */
[----:B0-----:R-:W-:-:S04]  /*3fe0*/  @!P2 IADD3 R12, P1, R43, c[0x0][0x180], RZ ;  /* 0x000060002b0caa10 */ /* 0x001fc80007f3e0ff */
[----:B------:R-:W-:Y:S02]  /*3ff0*/  @!P2 IADD3.X R13, R42, c[0x0][0x184], RZ, P1, !PT ;  /* 0x000061002a0daa10 */ /* 0x000fe40000ffe4ff */
[----:B------:R-:W-:-:S04]  /*4000*/  @!P2 IADD3 R68, P1, R43, c[0x0][0x178], RZ ;  /* 0x00005e002b44aa10 */ /* 0x000fc80007f3e0ff */
        /* <DEDUP_REMOVED lines=17> */
[----:B------:R-:W-:-:S05]  /*4120*/  @!P2 IADD3.X R69, R42, c[0x0][0x184], RZ, P1, !PT ;  /* 0x000061002a45aa10 */ /* 0x000fca0000ffe4ff */
[----:B------:R0:W-:Y:S02]  /*4130*/  @!P2 STL.64 [R1+0x6a0], R68 ;  /* 0x0006a0440100a387 */ /* 0x0001e40000100a00 */
[----:B0-----:R-:W-:-:S04]  /*4140*/  @!P2 IADD3 R68, P1, R43, c[0x0][0x178], RZ ;  /* 0x00005e002b44aa10 */ /* 0x001fc80007f3e0ff */
        /* <DEDUP_REMOVED lines=171> */
[----:B------:R-:W-:Y:S02]  /*4c00*/  @!P2 IMAD.WIDE.U32 R42, R68, c[0x0][0x1d8], R42 ;  /* 0x00007600442aaa25 */ /* 0x000fe400078e002a */
[----:B------:R-:W-:Y:S03]  /*4c10*/  STL [R1+0xa0c], R65 ;  /* 0x000a0c4101007387 */ /* 0x000fe60000100800 */
        /* <DEDUP_REMOVED lines=17> */
[----:B------:R-:W-:Y:S01]  /*4d30*/  STL [R1+0x8ac], R63 ;  /* 0x0008ac3f01007387 */ /* 0x000fe20000100800 */
[----:B------:R-:W-:Y:S02]  /*4d40*/  @P1 LOP3.LUT R66, R66, 0x8000000, RZ, 0xfc, !PT ;  /* 0x0800000042421812 */ /* 0x000fe400078efcff */
[----:B------:R-:W-:Y:S01]  /*4d50*/  @!P1 IMAD.WIDE.U32 R42, R68, c[0x0][0x1d8], R42 ;  /* 0x00007600442a9a25 */ /* 0x000fe200078e002a */
[----:B------:R-:W-:Y:S01]  /*4d60*/  STL [R1+0x8b8], R62 ;  /* 0x0008b83e01007387 */ /* 0x000fe20000100800 */
[----:B------:R-:W-:-:S03]  /*4d70*/  LOP3.LUT R66, R66, 0xefffffff, RZ, 0xc0, !PT ;  /* 0xefffffff42427812 */ /* 0x000fc600078ec0ff */
        /* <DEDUP_REMOVED lines=17> */
[----:B------:R-:W-:Y:S01]  /*4e90*/  MOV R62, R44 ;  /* 0x0000002c003e7202 */ /* 0x000fe20000000f00 */
[----:B------:R-:W-:Y:S01]  /*4ea0*/  STL.64 [R1+0x8b0], R60 ;  /* 0x0008b03c01007387 */ /* 0x000fe20000100a00 */
[----:B------:R-:W-:Y:S01]  /*4eb0*/  @P2 LOP3.LUT R66, R66, 0x10000000, RZ, 0xfc, !PT ;  /* 0x1000000042422812 */ /* 0x000fe200078efcff */
[----:B------:R-:W-:-:S05]  /*4ec0*/  @!P2 IMAD.WIDE.U32 R42, R68, c[0x0][0x1d8], R42 ;  /* 0x00007600442aaa25 */ /* 0x000fca00078e002a */
        /* <DEDUP_REMOVED lines=8> */
[----:B------:R0:W-:Y:S01]  /*4f50*/  @!P2 STL.64 [R1+0x5d8], R68 ;  /* 0x0005d8440100a387 */ /* 0x0001e20000100a00 */
[----:B------:R-:W-:Y:S02]  /*4f60*/  MOV R61, R47 ;  /* 0x0000002f003d7202 */ /* 0x000fe40000000f00 */
[C---:B------:R-:W-:Y:S02]  /*4f70*/  LOP3.LUT P2, RZ, R66.reuse, 0x1000000, RZ, 0xc0, !PT ;  /* 0x0100000042ff7812 */ /* 0x040fe4000784c0ff */
[----:B------:R-:W-:Y:S02]  /*4f80*/  LOP3.LUT R66, R66, 0xdfffffff, RZ, 0xc0, !PT ;  /* 0xdfffffff42427812 */ /* 0x000fe400078ec0ff */
        /* <DEDUP_REMOVED lines=19> */
[----:B------:R-:W-:Y:S02]  /*50c0*/  LOP3.LUT R0, R0, 0xfffffffe, RZ, 0xc0, !PT ;  /* 0xfffffffe00007812 */ /* 0x000fe400078ec0ff */
[----:B------:R-:W-:Y:S02]  /*50d0*/  LOP3.LUT P3, RZ, R66, 0x2000000, RZ, 0xc0, !PT ;  /* 0x0200000042ff7812 */ /* 0x000fe4000786c0ff */
[----:B0-----:R-:W-:Y:S02]  /*50e0*/  IADD3 R68, R64, 0x1e8, RZ ;  /* 0x000001e840447810 */ /* 0x001fe40007ffe0ff */
[----:B------:R-:W-:Y:S02]  /*50f0*/  @P0 LOP3.LUT R0, R0, 0x1, RZ, 0xfc, !PT ;  /* 0x0000000100000812 */ /* 0x000fe400078efcff */
[----:B------:R-:W-:Y:S02]  /*5100*/  SHF.R.S32.HI R42, RZ, 0x1f, R68 ;  /* 0x0000001fff2a7819 */ /* 0x000fe40000011444 */
[----:B------:R-:W-:-:S02]  /*5110*/  ISETP.GE.U32.AND P4, PT, R68, c[0x0][0x1e0], PT ;  /* 0x0000780044007a0c */ /* 0x000fc40003f86070 */
[----:B------:R-:W-:Y:S02]  /*5120*/  LOP3.LUT R66, R66, 0xbfffffff, RZ, 0xc0, !PT ;  /* 0xbfffffff42427812 */ /* 0x000fe400078ec0ff */
        /* <DEDUP_REMOVED lines=16> */
[----:B0-----:R-:W-:Y:S02]  /*5230*/  IADD3 R68, R64, 0x1f0, RZ ;  /* 0x000001f040447810 */ /* 0x001fe40007ffe0ff */
[----:B------:R-:W-:Y:S02]  /*5240*/  MOV R69, R41 ;  /* 0x0000002900457202 */ /* 0x000fe40000000f00 */
[----:B------:R-:W-:Y:S02]  /*5250*/  SHF.R.S32.HI R42, RZ, 0x1f, R68 ;  /* 0x0000001fff2a7819 */ /* 0x000fe40000011444 */
[----:B------:R-:W-:-:S04]  /*5260*/  ISETP.GE.U32.AND P5, PT, R68, c[0x0][0x1e0], PT ;  /* 0x0000780044007a0c */ /* 0x000fc80003fa6070 */
[----:B------:R-:W-:-:S13]  /*5270*/  ISETP.GE.OR.EX P5, PT, R42, c[0x0][0x1e4], P0, P5 ;  /* 0x000079002a007a0c */ /* 0x000fda00007a6750 */
[----:B------:R-:W-:Y:S01]  /*5280*/  @!P5 IMAD R67, R42, c[0x0][0x1d8], RZ ;  /* 0x000076002a43da24 */ /* 0x000fe200078e02ff */
[----:B------:R-:W-:Y:S02]  /*5290*/  @!P5 MOV R42, R60 ;  /* 0x0000003c002ad202 */ /* 0x000fe40000000f00 */
[----:B------:R-:W-:Y:S01]  /*52a0*/  @!P5 MOV R43, R63 ;  /* 0x0000003f002bd202 */ /* 0x000fe20000000f00 */
[----:B------:R-:W-:-:S04]  /*52b0*/  @!P5 IMAD R67, R68, c[0x0][0x1dc], R67 ;  /* 0x000077004443da24 */ /* 0x000fc800078e0243 */
[----:B------:R-:W-:Y:S01]  /*52c0*/  @!P5 IMAD.WIDE.U32 R42, R68, c[0x0][0x1d8], R42 ;  /* 0x00007600442ada25 */ /* 0x000fe200078e002a */
[----:B------:R-:W-:-:S04]  /*52d0*/  MOV R68, R40 ;  /* 0x0000002800447202 */ /* 0x000fc80000000f00 */
[----:B------:R-:W-:Y:S02]  /*52e0*/  @!P5 IADD3 R67, R43, R67, RZ ;  /* 0x000000432b43d210 */ /* 0x000fe40007ffe0ff */
[C---:B------:R-:W-:Y:S02]  /*52f0*/  @!P5 SHF.L.U32 R43, R42.reuse, 0x2, RZ ;  /* 0x000000022a2bd819 */ /* 0x040fe400000006ff */
[----:B------:R-:W-:Y:S02]  /*5300*/  @!P5 SHF.L.U64.HI R42, R42, 0x2, R67 ;  /* 0x000000022a2ad819 */ /* 0x000fe40000010243 */
[----:B------:R-:W-:-:S04]  /*5310*/  @!P5 IADD3 R40, P6, R43, c[0x0][0x180], RZ ;  /* 0x000060002b28da10 */ /* 0x000fc80007fde0ff */
[----:B------:R-:W-:-:S05]  /*5320*/  @!P5 IADD3.X R41, R42, c[0x0][0x184], RZ, P6, !PT ;  /* 0x000061002a29da10 */ /* 0x000fca00037fe4ff */
[----:B------:R0:W-:Y:S02]  /*5330*/  @!P5 STL.64 [R1+0x5a0], R40 ;  /* 0x0005a0280100d387 */ /* 0x0001e40000100a00 */
[----:B0-----:R-:W-:-:S04]  /*5340*/  @!P5 IADD3 R40, P6, R43, c[0x0][0x178], RZ ;  /* 0x00005e002b28da10 */ /* 0x001fc80007fde0ff */
[----:B------:R-:W-:Y:S02]  /*5350*/  @!P5 IADD3.X R41, R42, c[0x0][0x17c], RZ, P6, !PT ;  /* 0x00005f002a29da10 */ /* 0x000fe400037fe4ff */
[----:B------:R-:W-:Y:S02]  /*5360*/  MOV R42, R68 ;  /* 0x00000044002a7202 */ /* 0x000fe40000000f00 */
[----:B------:R-:W-:Y:S01]  /*5370*/  IADD3 R68, R64, 0x1f8, RZ ;  /* 0x000001f840447810 */ /* 0x000fe20007ffe0ff */
[----:B------:R0:W-:Y:S01]  /*5380*/  @!P5 STL.64 [R1+0x598], R40 ;  /* 0x000598280100d387 */ /* 0x0001e20000100a00 */
[----:B------:R-:W-:Y:S02]  /*5390*/  MOV R64, R42 ;  /* 0x0000002a00407202 */ /* 0x000fe40000000f00 */
[----:B------:R-:W-:Y:S02]  /*53a0*/  SHF.R.S32.HI R42, RZ, 0x1f, R68 ;  /* 0x0000001fff2a7819 */ /* 0x000fe40000011444 */
[----:B------:R-:W-:-:S04]  /*53b0*/  ISETP.GE.U32.AND P6, PT, R68, c[0x0][0x1e0], PT ;  /* 0x0000780044007a0c */ /* 0x000fc80003fc6070 */
[----:B------:R-:W-:Y:S02]  /*53c0*/  ISETP.GE.OR.EX P6, PT, R42, c[0x0][0x1e4], P0, P6 ;  /* 0x000079002a007a0c */ /* 0x000fe400007c6760 */
[----:B------:R-:W-:Y:S01]  /*53d0*/  MOV R43, R69 ;  /* 0x00000045002b7202 */ /* 0x000fe20000000f00 */
[----:B0-----:R-:W2:Y:S01]  /*53e0*/  LDL.LU.64 R40, [R1+0xad0] ;  /* 0x000ad00001287983 */ /* 0x001ea20000300a00 */
[----:B------:R-:W-:Y:S02]  /*53f0*/  LOP3.LUT R66, R66, 0x7fffffff, RZ, 0xc0, !PT ;  /* 0x7fffffff42427812 */ /* 0x000fe400078ec0ff */
[----:B------:R-:W-:Y:S02]  /*5400*/  MOV R65, R43 ;  /* 0x0000002b00417202 */ /* 0x000fe40000000f00 */
[----:B------:R-:W-:-:S05]  /*5410*/  @P5 LOP3.LUT R66, R66, 0x80000000, RZ, 0xfc, !PT ;  /* 0x8000000042425812 */ /* 0x000fca00078efcff */
[----:B------:R-:W-:Y:S01]  /*5420*/  @!P6 MOV R43, R63 ;  /* 0x0000003f002be202 */ /* 0x000fe20000000f00 */
[----:B------:R-:W-:Y:S01]  /*5430*/  @!P6 IMAD R67, R42, c[0x0][0x1d8], RZ ;  /* 0x000076002a43ea24 */ /* 0x000fe200078e02ff */
[----:B------:R-:W-:Y:S02]  /*5440*/  MOV R63, R45 ;  /* 0x0000002d003f7202 */ /* 0x000fe40000000f00 */
[----:B------:R-:W3:Y:S01]  /*5450*/  LDL.LU.64 R44, [R1+0xac0] ;  /* 0x000ac000012c7983 */ /* 0x000ee20000300a00 */
[----:B------:R-:W-:Y:S01]  /*5460*/  @!P6 MOV R42, R60 ;  /* 0x0000003c002ae202 */ /* 0x000fe20000000f00 */
[C---:B------:R-:W-:Y:S01]  /*5470*/  @!P6 IMAD R67, R68.reuse, c[0x0][0x1dc], R67 ;  /* 0x000077004443ea24 */ /* 0x040fe200078e0243 */
[----:B------:R-:W-:Y:S02]  /*5480*/  MOV R60, R46 ;  /* 0x0000002e003c7202 */ /* 0x000fe40000000f00 */
[----:B------:R-:W4:Y:S01]  /*5490*/  LDL.LU.64 R46, [R1+0xac8] ;  /* 0x000ac800012e7983 */ /* 0x000f220000300a00 */
[----:B------:R-:W-:-:S05]  /*54a0*/  @!P6 IMAD.WIDE.U32 R42, R68, c[0x0][0x1d8], R42 ;  /* 0x00007600442aea25 */ /* 0x000fca00078e002a */
[----:B------:R-:W-:Y:S02]  /*54b0*/  @!P6 IADD3 R67, R43, R67, RZ ;  /* 0x000000432b43e210 */ /* 0x000fe40007ffe0ff */
[C---:B------:R-:W-:Y:S02]  /*54c0*/  @!P6 SHF.L.U32 R43, R42.reuse, 0x2, RZ ;  /* 0x000000022a2be819 */ /* 0x040fe400000006ff */
[----:B------:R-:W-:Y:S02]  /*54d0*/  @!P6 SHF.L.U64.HI R42, R42, 0x2, R67 ;  /* 0x000000022a2ae819 */ /* 0x000fe40000010243 */
[----:B------:R-:W-:-:S04]  /*54e0*/  @!P6 IADD3 R68, P1, R43, c[0x0][0x180], RZ ;  /* 0x000060002b44ea10 */ /* 0x000fc80007f3e0ff */
[----:B------:R-:W-:-:S05]  /*54f0*/  @!P6 IADD3.X R69, R42, c[0x0][0x184], RZ, P1, !PT ;  /* 0x000061002a45ea10 */ /* 0x000fca0000ffe4ff */
[----:B------:R0:W-:Y:S02]  /*5500*/  @!P6 STL.64 [R1+0x590], R68 ;  /* 0x000590440100e387 */ /* 0x0001e40000100a00 */
[----:B0-----:R-:W-:Y:S02]  /*5510*/  MOV R68, R60 ;  /* 0x0000003c00447202 */ /* 0x001fe40000000f00 */
[----:B------:R-:W-:Y:S02]  /*5520*/  @!P6 IADD3 R60, P0, R43, c[0x0][0x178], RZ ;  /* 0x00005e002b3cea10 */ /* 0x000fe40007f1e0ff */
[----:B------:R-:W-:Y:S02]  /*5530*/  MOV R69, R61 ;  /* 0x0000003d00457202 */ /* 0x000fe40000000f00 */
[----:B------:R-:W-:Y:S02]  /*5540*/  @!P6 IADD3.X R61, R42, c[0x0][0x17c], RZ, P0, !PT ;  /* 0x00005f002a3dea10 */ /* 0x000fe400007fe4ff */
[----:B------:R-:W-:-:S06]  /*5550*/  CS2R R42, SRZ ;  /* 0x00000000002a7805 */ /* 0x000fcc000001ff00 */
[----:B---3--:R0:W3:Y:S02]  /*5560*/  @!P3 LDG.E.64 R42, [R44.64] ;  /* 0x0000000e2c2ab981 */ /* 0x0080e4000c1e1b00 */
[----:B0-----:R-:W-:-:S06]  /*5570*/  CS2R R44, SRZ ;  /* 0x00000000002c7805 */ /* 0x001fcc000001ff00 */
[----:B----4-:R0:W4:Y:S02]  /*5580*/  @!P3 LDG.E.64 R44, [R46.64] ;  /* 0x0000000e2e2cb981 */ /* 0x010124000c1e1b00 */
[----:B0-----:R-:W-:Y:S01]  /*5590*/  MOV R46, R34 ;  /* 0x00000022002e7202 */ /* 0x001fe20000000f00 */
[----:B------:R-:W-:Y:S01]  /*55a0*/  HFMA2.MMA R34, -RZ, RZ, 0, 0 ;  /* 0x00000000ff227435 */ /* 0x000fe200000001ff */
[----:B------:R-:W-:Y:S01]  /*55b0*/  MOV R47, R35 ;  /* 0x00000023002f7202 */ /* 0x000fe20000000f00 */
[----:B------:R0:W-:Y:S04]  /*55c0*/  STL [R1+0x8c0], R60 ;  /* 0x0008c03c01007387 */ /* 0x0001e80000100800 */
[----:B------:R1:W-:Y:S01]  /*55d0*/  STL [R1+0x8bc], R61 ;  /* 0x0008bc3d01007387 */ /* 0x0003e20000100800 */
[----:B0-----:R-:W-:-:S02]  /*55e0*/  MOV R60, R36 ;  /* 0x00000024003c7202 */ /* 0x001fc40000000f00 */
[----:B-1----:R-:W-:Y:S02]  /*55f0*/  MOV R61, R37 ;  /* 0x00000025003d7202 */ /* 0x002fe40000000f00 */
[----:B------:R-:W2:Y:S01]  /*5600*/  LDL.LU.64 R36, [R1+0xab8] ;  /* 0x000ab80001247983 */ /* 0x000ea20000300a00 */
[----:B---3--:R-:W-:-:S05]  /*5610*/  @!P3 MOV R34, R42 ;  /* 0x0000002a0022b202 */ /* 0x008fca0000000f00 */
[----:B------:R0:W-:Y:S02]  /*5620*/  STL [R1+0x5fc], R34 ;  /* 0x0005fc2201007387 */ /* 0x0001e40000100800 */
[----:B0-----:R-:W-:Y:S02]  /*5630*/  CS2R R34, SRZ ;  /* 0x0000000000227805 */ /* 0x001fe4000001ff00 */
[----:B------:R-:W-:Y:S02]  /*5640*/  @!P3 MOV R34, R43 ;  /* 0x0000002b0022b202 */ /* 0x000fe40000000f00 */
[----:B----4-:R-:W-:-:S03]  /*5650*/  @!P3 MOV R35, R44 ;  /* 0x0000002c0023b202 */ /* 0x010fc60000000f00 */
[----:B------:R0:W-:Y:S04]  /*5660*/  STL [R1+0x7c0], R34 ;  /* 0x0007c02201007387 */ /* 0x0001e80000100800 */
[----:B------:R1:W-:Y:S04]  /*5670*/  STL [R1+0x558], R35 ;  /* 0x0005582301007387 */ /* 0x0003e80000100800 */
[----:B0-----:R-:W3:Y:S04]  /*5680*/  LDL.LU R34, [R1+0xab4] ;  /* 0x000ab40001227983 */ /* 0x001ee80000300800 */
[----:B-1----:R-:W3:Y:S01]  /*5690*/  LDL.LU R35, [R1+0xab0] ;  /* 0x000ab00001237983 */ /* 0x002ee20000300800 */
[----:B------:R-:W-:-:S03]  /*56a0*/  HFMA2.MMA R67, -RZ, RZ, 0, 0 ;  /* 0x00000000ff437435 */ /* 0x000fc600000001ff */
[----:B------:R0:W-:Y:S03]  /*56b0*/  STL [R1+0xa54], R44 ;  /* 0x000a542c01007387 */ /* 0x0001e60000100800 */
[----:B------:R-:W-:Y:S01]  /*56c0*/  @!P3 MOV R67, R45 ;  /* 0x0000002d0043b202 */ /* 0x000fe20000000f00 */
[----:B------:R1:W-:Y:S01]  /*56d0*/  STL [R1+0xa58], R45 ;  /* 0x000a582d01007387 */ /* 0x0003e20000100800 */
[----:B0-----:R-:W-:Y:S02]  /*56e0*/  MOV R44, R46 ;  /* 0x0000002e002c7202 */ /* 0x001fe40000000f00 */
[----:B-1----:R-:W-:Y:S02]  /*56f0*/  MOV R45, R47 ;  /* 0x0000002f002d7202 */ /* 0x002fe40000000f00 */
[----:B------:R-:W-:-:S06]  /*5700*/  CS2R R46, SRZ ;  /* 0x00000000002e7805 */ /* 0x000fcc000001ff00 */
[----:B---3--:R0:W3:Y:S02]  /*5710*/  @!P2 LDG.E.64 R46, [R34.64] ;  /* 0x0000000e222ea981 */ /* 0x0080e4000c1e1b00 */
[----:B0-----:R-:W-:-:S06]  /*5720*/  CS2R R34, SRZ ;  /* 0x0000000000227805 */ /* 0x001fcc000001ff00 */
[----:B--2---:R0:W2:Y:S02]  /*5730*/  @!P2 LDG.E.64 R34, [R36.64] ;  /* 0x0000000e2422a981 */ /* 0x0040a4000c1e1b00 */
[----:B0-----:R-:W-:Y:S01]  /*5740*/  MOV R36, R44 ;  /* 0x0000002c00247202 */ /* 0x001fe20000000f00 */
[----:B------:R-:W-:Y:S01]  /*5750*/  HFMA2.MMA R44, -RZ, RZ, 0, 0 ;  /* 0x00000000ff2c7435 */ /* 0x000fe200000001ff */
[----:B------:R-:W-:Y:S02]  /*5760*/  MOV R37, R45 ;  /* 0x0000002d00257202 */ /* 0x000fe40000000f00 */
[----:B------:R-:W-:Y:S02]  /*5770*/  MOV R45, R65 ;  /* 0x00000041002d7202 */ /* 0x000fe40000000f00 */
[----:B------:R-:W-:Y:S02]  /*5780*/  MOV R65, R39 ;  /* 0x0000002700417202 */ /* 0x000fe40000000f00 */
[----:B---3--:R-:W-:-:S05]  /*5790*/  @!P2 MOV R44, R46 ;  /* 0x0000002e002ca202 */ /* 0x008fca0000000f00 */
[----:B------:R0:W-:Y:S02]  /*57a0*/  STL [R1+0x7c4], R44 ;  /* 0x0007c42c01007387 */ /* 0x0001e40000100800 */
[----:B0-----:R-:W-:Y:S02]  /*57b0*/  MOV R44, R64 ;  /* 0x00000040002c7202 */ /* 0x001fe40000000f00 */
[----:B------:R-:W-:Y:S02]  /*57c0*/  MOV R64, R38 ;  /* 0x0000002600407202 */ /* 0x000fe40000000f00 */
[----:B------:R-:W-:Y:S02]  /*57d0*/  CS2R R38, SRZ ;  /* 0x0000000000267805 */ /* 0x000fe4000001ff00 */
[----:B------:R-:W-:Y:S02]  /*57e0*/  @!P2 MOV R38, R47 ;  /* 0x0000002f0026a202 */ /* 0x000fe40000000f00 */
[----:B--2---:R-:W-:-:S03]  /*57f0*/  @!P2 MOV R39, R34 ;  /* 0x000000220027a202 */ /* 0x004fc60000000f00 */
[----:B------:R0:W-:Y:S04]  /*5800*/  STL [R1+0x7c8], R38 ;  /* 0x0007c82601007387 */ /* 0x0001e80000100800 */
[----:B------:R1:W-:Y:S04]  /*5810*/  STL [R1+0x568], R39 ;  /* 0x0005682701007387 */ /* 0x0003e80000100800 */
[----:B0-----:R-:W2:Y:S04]  /*5820*/  LDL.LU R38, [R1+0xaac] ;  /* 0x000aac0001267983 */ /* 0x001ea80000300800 */
[----:B-1----:R-:W2:Y:S01]  /*5830*/  LDL.LU R39, [R1+0xaa8] ;  /* 0x000aa80001277983 */ /* 0x002ea20000300800 */
[----:B------:R-:W-:-:S03]  /*5840*/  LOP3.LUT P1, RZ, R66, 0x800000, RZ, 0xc0, !PT ;  /* 0x0080000042ff7812 */ /* 0x000fc6000782c0ff */
[----:B------:R0:W-:Y:S04]  /*5850*/  STL [R1+0x55c], R67 ;  /* 0x00055c4301007387 */ /* 0x0001e80000100800 */
[----:B------:R1:W-:Y:S01]  /*5860*/  STL [R1+0xa4c], R34 ;  /* 0x000a4c2201007387 */ /* 0x0003e20000100800 */
[----:B0-----:R-:W-:-:S03]  /*5870*/  HFMA2.MMA R67, -RZ, RZ, 0, 0 ;  /* 0x00000000ff437435 */ /* 0x001fc600000001ff */
[----:B------:R0:W-:Y:S01]  /*5880*/  STL [R1+0xa50], R35 ;  /* 0x000a502301007387 */ /* 0x0001e20000100800 */
[----:B-1----:R-:W-:Y:S02]  /*5890*/  MOV R34, R36 ;  /* 0x0000002400227202 */ /* 0x002fe40000000f00 */
[----:B------:R-:W-:Y:S02]  /*58a0*/  @!P2 MOV R67, R35 ;  /* 0x000000230043a202 */ /* 0x000fe40000000f00 */
[----:B0-----:R-:W-:Y:S02]  /*58b0*/  MOV R35, R37 ;  /* 0x0000002500237202 */ /* 0x001fe40000000f00 */
[----:B------:R-:W-:-:S06]  /*58c0*/  CS2R R36, SRZ ;  /* 0x0000000000247805 */ /* 0x000fcc000001ff00 */
[----:B--2---:R0:W2:Y:S02]  /*58d0*/  @!P1 LDG.E.64 R36, [R38.64] ;  /* 0x0000000e26249981 */ /* 0x0040a4000c1e1b00 */
[----:B0-----:R-:W-:-:S06]  /*58e0*/  CS2R R38, SRZ ;  /* 0x0000000000267805 */ /* 0x001fcc000001ff00 */
[----:B------:R0:W3:Y:S02]  /*58f0*/  @!P1 LDG.E.64 R38, [R40.64] ;  /* 0x0000000e28269981 */ /* 0x0000e4000c1e1b00 */
[----:B0-----:R-:W-:Y:S01]  /*5900*/  MOV R40, R18 ;  /* 0x0000001200287202 */ /* 0x001fe20000000f00 */
[----:B------:R-:W-:Y:S01]  /*5910*/  HFMA2.MMA R18, -RZ, RZ, 0, 0 ;  /* 0x00000000ff127435 */ /* 0x000fe200000001ff */
[----:B------:R-:W-:Y:S02]  /*5920*/  MOV R41, R19 ;  /* 0x0000001300297202 */ /* 0x000fe40000000f00 */
[----:B------:R-:W-:-:S04]  /*5930*/  LOP3.LUT R0, R0, 0xfffffffd, RZ, 0xc0, !PT ;  /* 0xfffffffd00007812 */ /* 0x000fc800078ec0ff */
[----:B------:R-:W-:Y:S02]  /*5940*/  @P6 LOP3.LUT R0, R0, 0x2, RZ, 0xfc, !PT ;  /* 0x0000000200006812 */ /* 0x000fe400078efcff */
[----:B------:R-:W-:Y:S02]  /*5950*/  LOP3.LUT P6, RZ, R66, 0x40000, RZ, 0xc0, !PT ;  /* 0x0004000042ff7812 */ /* 0x000fe400078cc0ff */
[----:B------:R-:W-:Y:S02]  /*5960*/  LOP3.LUT R0, R0, 0xfbffffff, RZ, 0xc0, !PT ;  /* 0xfbffffff00007812 */ /* 0x000fe400078ec0ff */
[----:B--2---:R-:W-:-:S05]  /*5970*/  @!P1 MOV R18, R36 ;  /* 0x0000002400129202 */ /* 0x004fca0000000f00 */
[----:B------:R0:W-:Y:S02]  /*5980*/  STL [R1+0x7d4], R18 ;  /* 0x0007d41201007387 */ /* 0x0001e40000100800 */
[----:B0-----:R-:W-:Y:S02]  /*5990*/  CS2R R18, SRZ ;  /* 0x0000000000127805 */ /* 0x001fe4000001ff00 */
[----:B------:R-:W-:Y:S02]  /*59a0*/  @!P1 MOV R18, R37 ;  /* 0x0000002500129202 */ /* 0x000fe40000000f00 */
[----:B---3--:R-:W-:-:S03]  /*59b0*/  @!P1 MOV R19, R38 ;  /* 0x0000002600139202 */ /* 0x008fc60000000f00 */
[----:B------:R0:W-:Y:S04]  /*59c0*/  STL [R1+0x7d8], R18 ;  /* 0x0007d81201007387 */ /* 0x0001e80000100800 */
[----:B------:R1:W-:Y:S04]  /*59d0*/  STL [R1+0x574], R19 ;  /* 0x0005741301007387 */ /* 0x0003e80000100800 */
[----:B0-----:R-:W2:Y:S04]  /*59e0*/  LDL.LU R18, [R1+0xaa4] ;  /* 0x000aa40001127983 */ /* 0x001ea80000300800 */
[----:B-1----:R-:W2:Y:S01]  /*59f0*/  LDL.LU R19, [R1+0xaa0] ;  /* 0x000aa00001137983 */ /* 0x002ea20000300800 */
[----:B------:R-:W-:-:S02]  /*5a00*/  @P6 LOP3.LUT R0, R0, 0x4000000, RZ, 0xfc, !PT ;  /* 0x0400000000006812 */ /* 0x000fc400078efcff */
[----:B------:R-:W-:Y:S02]  /*5a10*/  LOP3.LUT P6, RZ, R66, 0x80000, RZ, 0xc0, !PT ;  /* 0x0008000042ff7812 */ /* 0x000fe400078cc0ff */
[----:B------:R-:W-:-:S11]  /*5a20*/  LOP3.LUT R0, R0, 0xf7ffffff, RZ, 0xc0, !PT ;  /* 0xf7ffffff00007812 */ /* 0x000fd600078ec0ff */
[----:B------:R-:W-:Y:S02]  /*5a30*/  @P6 LOP3.LUT R0, R0, 0x8000000, RZ, 0xfc, !PT ;  /* 0x0800000000006812 */ /* 0x000fe400078efcff */
[----:B------:R-:W-:Y:S02]  /*5a40*/  LOP3.LUT P6, RZ, R66, 0x100000, RZ, 0xc0, !PT ;  /* 0x0010000042ff7812 */ /* 0x000fe400078cc0ff */
[----:B------:R-:W-:-:S11]  /*5a50*/  LOP3.LUT R0, R0, 0xefffffff, RZ, 0xc0, !PT ;  /* 0xefffffff00007812 */ /* 0x000fd600078ec0ff */
[----:B------:R-:W-:Y:S02]  /*5a60*/  @P6 LOP3.LUT R0, R0, 0x10000000, RZ, 0xfc, !PT ;  /* 0x1000000000006812 */ /* 0x000fe400078efcff */
[----:B------:R-:W-:Y:S02]  /*5a70*/  LOP3.LUT P6, RZ, R66, 0x200000, RZ, 0xc0, !PT ;  /* 0x0020000042ff7812 */ /* 0x000fe400078cc0ff */
[----:B------:R-:W-:Y:S01]  /*5a80*/  LOP3.LUT R0, R0, 0xdfffffff, RZ, 0xc0, !PT ;  /* 0xdfffffff00007812 */ /* 0x000fe200078ec0ff */
[----:B------:R0:W-:Y:S04]  /*5a90*/  STL [R1+0x56c], R67 ;  /* 0x00056c4301007387 */ /* 0x0001e80000100800 */
[----:B------:R1:W-:Y:S01]  /*5aa0*/  STL [R1+0xa44], R38 ;  /* 0x000a442601007387 */ /* 0x0003e20000100800 */
[----:B0-----:R-:W-:-:S05]  /*5ab0*/  HFMA2.MMA R67, -RZ, RZ, 0, 0 ;  /* 0x00000000ff437435 */ /* 0x001fca00000001ff */
[----:B------:R-:W-:Y:S02]  /*5ac0*/  @P6 LOP3.LUT R0, R0, 0x20000000, RZ, 0xfc, !PT ;  /* 0x2000000000006812 */ /* 0x000fe400078efcff */
[----:B------:R-:W-:Y:S01]  /*5ad0*/  LOP3.LUT P6, RZ, R66, 0x400000, RZ, 0xc0, !PT ;  /* 0x0040000042ff7812 */ /* 0x000fe200078cc0ff */
[----:B------:R0:W-:Y:S01]  /*5ae0*/  STL [R1+0xa48], R39 ;  /* 0x000a482701007387 */ /* 0x0001e20000100800 */
[----:B-1----:R-:W-:Y:S02]  /*5af0*/  MOV R38, R40 ;  /* 0x0000002800267202 */ /* 0x002fe40000000f00 */
[----:B------:R-:W-:Y:S02]  /*5b00*/  @!P1 MOV R67, R39 ;  /* 0x0000002700439202 */ /* 0x000fe40000000f00 */
[----:B0-----:R-:W-:Y:S02]  /*5b10*/  MOV R39, R41 ;  /* 0x0000002900277202 */ /* 0x001fe40000000f00 */
[----:B------:R-:W-:-:S06]  /*5b20*/  CS2R R40, SRZ ;  /* 0x0000000000287805 */ /* 0x000fcc000001ff00 */
[----:B--2---:R0:W2:Y:S02]  /*5b30*/  @!P6 LDG.E.64 R40, [R18.64] ;  /* 0x0000000e1228e981 */ /* 0x0040a4000c1e1b00 */
[----:B0-----:R-:W-:-:S06]  /*5b40*/  CS2R R18, SRZ ;  /* 0x0000000000127805 */ /* 0x001fcc000001ff00 */
[----:B------:R0:W3:Y:S01]  /*5b50*/  @!P6 LDG.E.64 R18, [R20.64] ;  /* 0x0000000e1412e981 */ /* 0x0000e2000c1e1b00 */
[----:B------:R-:W-:Y:S01]  /*5b60*/  LOP3.LUT P6, RZ, R0, 0x20000000, RZ, 0xc0, !PT ;  /* 0x2000000000ff7812 */ /* 0x000fe200078cc0ff */
[----:B0-----:R-:W-:-:S12]  /*5b70*/  CS2R R20, SRZ ;  /* 0x0000000000147805 */ /* 0x001fd8000001ff00 */
[----:B------:R0:W4:Y:S02]  /*5b80*/  @!P6 LDG.E.64 R20, [R22.64] ;  /* 0x0000000e1614e981 */ /* 0x000124000c1e1b00 */
[----:B0-----:R-:W-:-:S06]  /*5b90*/  CS2R R22, SRZ ;  /* 0x0000000000167805 */ /* 0x001fcc000001ff00 */
[----:B------:R0:W2:Y:S01]  /*5ba0*/  @!P6 LDG.E.64 R22, [R24.64] ;  /* 0x0000000e1816e981 */ /* 0x0000a2000c1e1b00 */
[----:B------:R-:W-:Y:S01]  /*5bb0*/  LOP3.LUT P6, RZ, R0, 0x10000000, RZ, 0xc0, !PT ;  /* 0x1000000000ff7812 */ /* 0x000fe200078cc0ff */
[----:B0-----:R-:W-:-:S12]  /*5bc0*/  CS2R R24, SRZ ;  /* 0x0000000000187805 */ /* 0x001fd8000001ff00 */
[----:B------:R0:W2:Y:S02]  /*5bd0*/  @!P6 LDG.E.64 R24, [R26.64] ;  /* 0x0000000e1a18e981 */ /* 0x0000a4000c1e1b00 */
        /* <DEDUP_REMOVED lines=9> */
[----:B------:R0:W3:Y:S02]  /*5c70*/  @!P6 LDG.E.64 R32, [R14.64] ;  /* 0x0000000e0e20e981 */ /* 0x0000e4000c1e1b00 */
[----:B0-----:R-:W-:-:S06]  /*5c80*/  CS2R R14, SRZ ;  /* 0x00000000000e7805 */ /* 0x001fcc000001ff00 */
[----:B------:R0:W3:Y:S02]  /*5c90*/  @!P6 LDG.E.64 R14, [R16.64] ;  /* 0x0000000e100ee981 */ /* 0x0000e4000c1e1b00 */
[----:B0-----:R-:W-:Y:S02]  /*5ca0*/  MOV R16, R12 ;  /* 0x0000000c00107202 */ /* 0x001fe40000000f00 */
[----:B------:R-:W-:Y:S02]  /*5cb0*/  MOV R17, R13 ;  /* 0x0000000d00117202 */ /* 0x000fe40000000f00 */
[----:B------:R-:W4:Y:S01]  /*5cc0*/  LDL.LU.64 R12, [R1+0xa90] ;  /* 0x000a9000010c7983 */ /* 0x000f220000300a00 */
[----:B------:R-:W-:-:S04]  /*5cd0*/  LOP3.LUT R0, R0, 0xffbfffff, RZ, 0xc0, !PT ;  /* 0xffbfffff00007812 */ /* 0x000fc800078ec0ff */
[----:B------:R-:W-:Y:S02]  /*5ce0*/  @P6 LOP3.LUT R0, R0, 0x400000, RZ, 0xfc, !PT ;  /* 0x0040000000006812 */ /* 0x000fe400078efcff */
[----:B------:R-:W-:Y:S01]  /*5cf0*/  LOP3.LUT P6, RZ, R66, 0x80000, RZ, 0xc0, !PT ;  /* 0x0008000042ff7812 */ /* 0x000fe200078cc0ff */
[----:B--2---:R0:W-:Y:S04]  /*5d00*/  STL [R1+0xa40], R30 ;  /* 0x000a401e01007387 */ /* 0x0041e80000100800 */
[----:B------:R1:W-:Y:S01]  /*5d10*/  STL [R1+0xa3c], R31 ;  /* 0x000a3c1f01007387 */ /* 0x0003e20000100800 */
[----:B0-----:R-:W-:Y:S02]  /*5d20*/  MOV R30, R6 ;  /* 0x00000006001e7202 */ /* 0x001fe40000000f00 */
[----:B-1----:R-:W-:-:S02]  /*5d30*/  MOV R31, R7 ;  /* 0x00000007001f7202 */ /* 0x002fc40000000f00 */
[----:B------:R-:W2:Y:S04]  /*5d40*/  LDL.LU.64 R6, [R1+0xa98] ;  /* 0x000a980001067983 */ /* 0x000ea80000300a00 */
[----:B---3--:R0:W-:Y:S04]  /*5d50*/  STL [R1+0xa38], R14 ;  /* 0x000a380e01007387 */ /* 0x0081e80000100800 */
[----:B------:R1:W-:Y:S01]  /*5d60*/  STL [R1+0xa34], R15 ;  /* 0x000a340f01007387 */ /* 0x0003e20000100800 */
[----:B0-----:R-:W-:Y:S02]  /*5d70*/  MOV R14, R10 ;  /* 0x0000000a000e7202 */ /* 0x001fe40000000f00 */
[----:B-1----:R-:W-:-:S02]  /*5d80*/  MOV R15, R11 ;  /* 0x0000000b000f7202 */ /* 0x002fc40000000f00 */
[----:B------:R-:W3:Y:S01]  /*5d90*/  LDL.LU.64 R10, [R1+0xa88] ;  /* 0x000a8800010a7983 */ /* 0x000ee20000300a00 */
[----:B------:R-:W-:-:S04]  /*5da0*/  LOP3.LUT R0, R0, 0xff7fffff, RZ, 0xc0, !PT ;  /* 0xff7fffff00007812 */ /* 0x000fc800078ec0ff */
[----:B------:R-:W-:Y:S02]  /*5db0*/  @P6 LOP3.LUT R0, R0, 0x800000, RZ, 0xfc, !PT ;  /* 0x0080000000006812 */ /* 0x000fe400078efcff */
[----:B------:R-:W-:Y:S02]  /*5dc0*/  LOP3.LUT P6, RZ, R66, 0x100000, RZ, 0xc0, !PT ;  /* 0x0010000042ff7812 */ /* 0x000fe400078cc0ff */
[----:B------:R-:W-:-:S11]  /*5dd0*/  LOP3.LUT R0, R0, 0xfeffffff, RZ, 0xc0, !PT ;  /* 0xfeffffff00007812 */ /* 0x000fd600078ec0ff */
[----:B------:R-:W-:Y:S02]  /*5de0*/  @P6 LOP3.LUT R0, R0, 0x1000000, RZ, 0xfc, !PT ;  /* 0x0100000000006812 */ /* 0x000fe400078efcff */
[C---:B------:R-:W-:Y:S02]  /*5df0*/  LOP3.LUT P6, RZ, R66.reuse, 0x200000, RZ, 0xc0, !PT ;  /* 0x0020000042ff7812 */ /* 0x040fe400078cc0ff */
[----:B------:R-:W-:Y:S02]  /*5e00*/  LOP3.LUT P0, RZ, R66, 0x20000, RZ, 0xc0, !PT ;  /* 0x0002000042ff7812 */ /* 0x000fe4000780c0ff */
[----:B------:R-:W-:Y:S01]  /*5e10*/  LOP3.LUT R0, R0, 0xfdffffff, RZ, 0xc0, !PT ;  /* 0xfdffffff00007812 */ /* 0x000fe200078ec0ff */
[----:B------:R-:W-:Y:S01]  /*5e20*/  STL [R1+0x578], R67 ;  /* 0x0005784301007387 */ /* 0x000fe20000100800 */
[C---:B------:R-:W-:Y:S02]  /*5e30*/  LOP3.LUT P5, RZ, R66.reuse, 0x10000, RZ, 0xc0, !PT ;  /* 0x0001000042ff7812 */ /* 0x040fe400078ac0ff */
[C---:B------:R-:W-:Y:S01]  /*5e40*/  LOP3.LUT P4, RZ, R66.reuse, 0x8000, RZ, 0xc0, !PT ;  /* 0x0000800042ff7812 */ /* 0x040fe2000788c0ff */
[----:B------:R0:W-:Y:S01]  /*5e50*/  STL [R1+0xa10], R66 ;  /* 0x000a104201007387 */ /* 0x0001e20000100800 */
[----:B------:R-:W-:-:S02]  /*5e60*/  LOP3.LUT P3, RZ, R66, 0x4000, RZ, 0xc0, !PT ;  /* 0x0000400042ff7812 */ /* 0x000fc4000786c0ff */
[----:B------:R-:W-:Y:S02]  /*5e70*/  LOP3.LUT P2, RZ, R66, 0x2000, RZ, 0xc0, !PT ;  /* 0x0000200042ff7812 */ /* 0x000fe4000784c0ff */
[----:B------:R-:W-:Y:S02]  /*5e80*/  @P6 LOP3.LUT R0, R0, 0x2000000, RZ, 0xfc, !PT ;  /* 0x0200000000006812 */ /* 0x000fe400078efcff */
[C---:B------:R-:W-:Y:S02]  /*5e90*/  LOP3.LUT P1, RZ, R66.reuse, 0x1000, RZ, 0xc0, !PT ;  /* 0x0000100042ff7812 */ /* 0x040fe4000782c0ff */
[----:B------:R-:W-:Y:S02]  /*5ea0*/  LOP3.LUT P6, RZ, R66, 0x400000, RZ, 0xc0, !PT ;  /* 0x0040000042ff7812 */ /* 0x000fe400078cc0ff */
[----:B0-----:R-:W-:Y:S02]  /*5eb0*/  MOV R66, R16 ;  /* 0x0000001000427202 */ /* 0x001fe40000000f00 */
[----:B------:R-:W-:-:S02]  /*5ec0*/  MOV R67, R17 ;  /* 0x0000001100437202 */ /* 0x000fc40000000f00 */
[----:B------:R-:W-:-:S06]  /*5ed0*/  CS2R R16, SRZ ;  /* 0x0000000000107805 */ /* 0x000fcc000001ff00 */
[----:B---3--:R0:W3:Y:S02]  /*5ee0*/  @!P0 LDG.E.64 R16, [R10.64] ;  /* 0x0000000e0a108981 */ /* 0x0080e4000c1e1b00 */
[----:B0-----:R-:W-:-:S06]  /*5ef0*/  CS2R R10, SRZ ;  /* 0x00000000000a7805 */ /* 0x001fcc000001ff00 */
[----:B----4-:R0:W4:Y:S02]  /*5f00*/  @!P0 LDG.E.64 R10, [R12.64] ;  /* 0x0000000e0c0a8981 */ /* 0x010124000c1e1b00 */
[----:B0-----:R-:W-:-:S06]  /*5f10*/  CS2R R12, SRZ ;  /* 0x00000000000c7805 */ /* 0x001fcc000001ff00 */
[----:B--2---:R0:W2:Y:S02]  /*5f20*/  @!P5 LDG.E.64 R12, [R6.64] ;  /* 0x0000000e060cd981 */ /* 0x0040a4000c1e1b00 */
[----:B0-----:R-:W-:-:S06]  /*5f30*/  CS2R R6, SRZ ;  /* 0x0000000000067805 */ /* 0x001fcc000001ff00 */
[----:B------:R-:W2:Y:S04]  /*5f40*/  @!P5 LDG.E.64 R6, [R8.64] ;  /* 0x0000000e0806d981 */ /* 0x000ea8000c1e1b00 */
[----:B----4-:R0:W-:Y:S04]  /*5f50*/  STL [R1+0xa30], R10 ;  /* 0x000a300a01007387 */ /* 0x0101e80000100800 */
[----:B------:R1:W-:Y:S01]  /*5f60*/  STL [R1+0xa2c], R11 ;  /* 0x000a2c0b01007387 */ /* 0x0003e20000100800 */
[----:B0-----:R-:W-:Y:S02]  /*5f70*/  MOV R10, R4 ;  /* 0x00000004000a7202 */ /* 0x001fe40000000f00 */
[----:B-1----:R-:W-:-:S02]  /*5f80*/  MOV R11, R5 ;  /* 0x00000005000b7202 */ /* 0x002fc40000000f00 */
[----:B------:R-:W4:Y:S04]  /*5f90*/  LDL.LU.64 R4, [R1+0xa80] ;  /* 0x000a800001047983 */ /* 0x000f280000300a00 */
[----:B--2---:R0:W-:Y:S04]  /*5fa0*/  STL [R1+0xa28], R6 ;  /* 0x000a280601007387 */ /* 0x0041e80000100800 */
[----:B------:R1:W-:Y:S01]  /*5fb0*/  STL [R1+0xa24], R7 ;  /* 0x000a240701007387 */ /* 0x0003e20000100800 */
[----:B0-----:R-:W-:Y:S02]  /*5fc0*/  MOV R6, R2 ;  /* 0x0000000200067202 */ /* 0x001fe40000000f00 */
[----:B-1----:R-:W-:-:S02]  /*5fd0*/  MOV R7, R3 ;  /* 0x0000000300077202 */ /* 0x002fc40000000f00 */
[----:B------:R-:W2:Y:S01]  /*5fe0*/  LDL.LU.64 R2, [R1+0xa78] ;  /* 0x000a780001027983 */ /* 0x000ea20000300a00 */
[----:B------:R-:W-:-:S06]  /*5ff0*/  CS2R R8, SRZ ;  /* 0x0000000000087805 */ /* 0x000fcc000001ff00 */
[----:B--2---:R0:W2:Y:S02]  /*6000*/  @!P4 LDG.E.64 R8, [R2.64] ;  /* 0x0000000e0208c981 */ /* 0x0040a4000c1e1b00 */
[----:B0-----:R-:W-:-:S06]  /*6010*/  CS2R R2, SRZ ;  /* 0x0000000000027805 */ /* 0x001fcc000001ff00 */
[----:B----4-:R0:W4:Y:S02]  /*6020*/  @!P4 LDG.E.64 R2, [R4.64] ;  /* 0x0000000e0402c981 */ /* 0x010124000c1e1b00 */
[----:B0-----:R-:W-:-:S06]  /*6030*/  CS2R R4, SRZ ;  /* 0x0000000000047805 */ /* 0x001fcc000001ff00 */
[----:B------:R0:W2:Y:S02]  /*6040*/  @!P3 LDG.E.64 R4, [R56.64] ;  /* 0x0000000e3804b981 */ /* 0x0000a4000c1e1b00 */
[----:B0-----:R-:W-:Y:S02]  /*6050*/  MOV R56, R52 ;  /* 0x0000003400387202 */ /* 0x001fe40000000f00 */
[----:B------:R-:W-:Y:S02]  /*6060*/  MOV R57, R53 ;  /* 0x0000003500397202 */ /* 0x000fe40000000f00 */
[----:B------:R-:W-:-:S06]  /*6070*/  CS2R R52, SRZ ;  /* 0x0000000000347805 */ /* 0x000fcc000001ff00 */
[----:B------:R-:W2:Y:S04]  /*6080*/  @!P3 LDG.E.64 R52, [R54.64] ;  /* 0x0000000e3634b981 */ /* 0x000ea8000c1e1b00 */
[----:B----4-:R0:W-:Y:S04]  /*6090*/  STL [R1+0xa20], R3 ;  /* 0x000a200301007387 */ /* 0x0101e80000100800 */
[----:B--2---:R1:W-:Y:S01]  /*60a0*/  STL.64 [R1+0x478], R52 ;  /* 0x0004783401007387 */ /* 0x0043e20000100a00 */
[----:B0-----:R-:W-:-:S03]  /*60b0*/  MOV R3, R52 ;  /* 0x0000003400037202 */ /* 0x001fc60000000f00 */
[----:B-1----:R-:W2:Y:S01]  /*60c0*/  LDL.LU.64 R52, [R1+0xa70] ;  /* 0x000a700001347983 */ /* 0x002ea20000300a00 */
[----:B------:R-:W-:Y:S02]  /*60d0*/  MOV R54, R50 ;  /* 0x0000003200367202 */ /* 0x000fe40000000f00 */
[----:B------:R-:W-:Y:S02]  /*60e0*/  MOV R55, R51 ;  /* 0x0000003300377202 */ /* 0x000fe40000000f00 */
[----:B------:R-:W-:-:S06]  /*60f0*/  CS2R R50, SRZ ;  /* 0x0000000000327805 */ /* 0x000fcc000001ff00 */
[----:B--2---:R-:W2:Y:S04]  /*6100*/  @!P2 LDG.E.64 R50, [R52.64] ;  /* 0x0000000e3432a981 */ /* 0x004ea8000c1e1b00 */
[----:B--2---:R0:W-:Y:S04]  /*6110*/  STL.64 [R1+0x470], R50 ;  /* 0x0004703201007387 */ /* 0x0041e80000100a00 */
[----:B0-----:R-:W2:Y:S01]  /*6120*/  LDL.LU.64 R50, [R1+0xa68] ;  /* 0x000a680001327983 */ /* 0x001ea20000300a00 */
[----:B------:R-:W-:Y:S02]  /*6130*/  MOV R52, R56 ;  /* 0x0000003800347202 */ /* 0x000fe40000000f00 */
[----:B------:R-:W-:-:S02]  /*6140*/  MOV R53, R57 ;  /* 0x0000003900357202 */ /* 0x000fc40000000f00 */
[----:B------:R-:W-:-:S06]  /*6150*/  CS2R R56, SRZ ;  /* 0x0000000000387805 */ /* 0x000fcc000001ff00 */
[----:B--2---:R-:W2:Y:S04]  /*6160*/  @!P2 LDG.E.64 R56, [R50.64] ;  /* 0x0000000e3238a981 */ /* 0x004ea8000c1e1b00 */
[----:B--2---:R0:W-:Y:S02]  /*6170*/  STL.64 [R1+0x468], R56 ;  /* 0x0004683801007387 */ /* 0x0041e40000100a00 */
[----:B0-----:R-:W-:Y:S02]  /*6180*/  MOV R56, R64 ;  /* 0x0000004000387202 */ /* 0x001fe40000000f00 */
[----:B------:R-:W-:Y:S02]  /*6190*/  MOV R57, R65 ;  /* 0x0000004100397202 */ /* 0x000fe40000000f00 */
[----:B------:R-:W-:-:S06]  /*61a0*/  CS2R R64, SRZ ;  /* 0x0000000000407805 */ /* 0x000fcc000001ff00 */
[----:B------:R0:W2:Y:S02]  /*61b0*/  @!P1 LDG.E.64 R64, [R48.64] ;  /* 0x0000000e30409981 */ /* 0x0000a4000c1e1b00 */
[----:B0-----:R-:W-:Y:S02]  /*61c0*/  MOV R48, R58 ;  /* 0x0000003a00307202 */ /* 0x001fe40000000f00 */
[----:B------:R-:W-:Y:S02]  /*61d0*/  MOV R49, R59 ;  /* 0x0000003b00317202 */ /* 0x000fe40000000f00 */
[----:B------:R-:W4:Y:S01]  /*61e0*/  LDL.LU.64 R58, [R1+0xa60] ;  /* 0x000a6000013a7983 */ /* 0x000f220000300a00 */
[----:B------:R-:W-:Y:S02]  /*61f0*/  MOV R50, R66 ;  /* 0x0000004200327202 */ /* 0x000fe40000000f00 */
[----:B------:R-:W-:Y:S02]  /*6200*/  MOV R51, R67 ;  /* 0x0000004300337202 */ /* 0x000fe40000000f00 */
[----:B------:R-:W-:-:S02]  /*6210*/  MOV R67, RZ ;  /* 0x000000ff00437202 */ /* 0x000fc40000000f00 */
[----:B--2---:R-:W-:-:S05]  /*6220*/  MOV R66, R64 ;  /* 0x0000004000427202 */ /* 0x004fca0000000f00 */
[----:B------:R0:W-:Y:S02]  /*6230*/  STL [R1+0xa14], R66 ;  /* 0x000a144201007387 */ /* 0x0001e40000100800 */
[----:B0-----:R-:W-:-:S10]  /*6240*/  HFMA2.MMA R66, -RZ, RZ, 0, 0 ;  /* 0x00000000ff427435 */ /* 0x001fd400000001ff */
[----:B----4-:R0:W2:Y:S04]  /*6250*/  @!P1 LDG.E.64 R66, [R58.64] ;  /* 0x0000000e3a429981 */ /* 0x0100a8000c1e1b00 */
[----:B------:R2:W-:Y:S04]  /*6260*/  STL.64 [R1+0x460], R64 ;  /* 0x0004604001007387 */ /* 0x0005e80000100a00 */
[----:B------:R-:W-:Y:S04]  /*6270*/  STL [R1+0xa18], R65 ;  /* 0x000a184101007387 */ /* 0x000fe80000100800 */
[----:B------:R-:W-:Y:S04]  /*6280*/  STL.64 [R1+0x10], R42 ;  /* 0x0000102a01007387 */ /* 0x000fe80000100a00 */
[----:B------:R-:W-:Y:S04]  /*6290*/  STL.64 [R1+0x18], R46 ;  /* 0x0000182e01007387 */ /* 0x000fe80000100a00 */
[----:B0-----:R-:W4:Y:S01]  /*62a0*/  LDL.LU.64 R58, [R1+0x728] ;  /* 0x00072800013a7983 */ /* 0x001f220000300a00 */
[----:B--2---:R-:W-:-:S05]  /*62b0*/  MOV R64, R66 ;  /* 0x0000004200407202 */ /* 0x004fca0000000f00 */
[----:B------:R0:W-:Y:S04]  /*62c0*/  STL [R1+0xa1c], R64 ;  /* 0x000a1c4001007387 */ /* 0x0001e80000100800 */
[----:B0-----:R-:W2:Y:S04]  /*62d0*/  LDL.LU.64 R64, [R1+0x790] ;  /* 0x0007900001407983 */ /* 0x001ea80000300a00 */
[----:B------:R0:W-:Y:S02]  /*62e0*/  STL [R1+0x458], R66 ;  /* 0x0004584201007387 */ /* 0x0001e40000100800 */
[----:B0-----:R-:W-:-:S06]  /*62f0*/  HFMA2.MMA R66, -RZ, RZ, 0, 0 ;  /* 0x00000000ff427435 */ /* 0x001fcc00000001ff */
[----:B------:R-:W-:Y:S02]  /*6300*/  @!P6 MOV R66, R19 ;  /* 0x000000130042e202 */ /* 0x000fe40000000f00 */
[----:B------:R-:W-:Y:S02]  /*6310*/  MOV R46, R34 ;  /* 0x00000022002e7202 */ /* 0x000fe40000000f00 */
[----:B------:R-:W-:Y:S02]  /*6320*/  MOV R47, R35 ;  /* 0x00000023002f7202 */ /* 0x000fe40000000f00 */
[----:B------:R-:W-:Y:S01]  /*6330*/  CS2R R34, SRZ ;  /* 0x0000000000227805 */ /* 0x000fe2000001ff00 */
[----:B--2---:R-:W-:Y:S01]  /*6340*/  MOV R42, R64 ;  /* 0x00000040002a7202 */ /* 0x004fe20000000f00 */
[----:B------:R-:W-:Y:S01]  /*6350*/  HFMA2.MMA R64, -RZ, RZ, 0, 0 ;  /* 0x00000000ff407435 */ /* 0x000fe200000001ff */
[----:B------:R-:W-:Y:S02]  /*6360*/  MOV R43, R65 ;  /* 0x00000041002b7202 */ /* 0x000fe40000000f00 */
[----:B------:R-:W-:-:S03]  /*6370*/  MOV R65, R57 ;  /* 0x0000003900417202 */ /* 0x000fc60000000f00 */
[----:B------:R-:W-:Y:S02]  /*6380*/  @!P6 MOV R64, R40 ;  /* 0x000000280040e202 */ /* 0x000fe40000000f00 */
[----:B------:R-:W-:Y:S01]  /*6390*/  MOV R57, R45 ;  /* 0x0000002d00397202 */ /* 0x000fe20000000f00 */
[----:B------:R-:W-:Y:S02]  /*63a0*/  HFMA2.MMA R45, -RZ, RZ, 0, 0 ;  /* 0x00000000ff2d7435 */ /* 0x000fe400000001ff */
[----:B------:R0:W-:Y:S04]  /*63b0*/  STL [R1+0x7cc], R64 ;  /* 0x0007cc4001007387 */ /* 0x0001e80000100800 */
[----:B------:R-:W-:Y:S02]  /*63c0*/  @!P6 MOV R45, R41 ;  /* 0x00000029002de202 */ /* 0x000fe40000000f00 */
[----:B0-----:R-:W-:-:S02]  /*63d0*/  MOV R64, R56 ;  /* 0x0000003800407202 */ /* 0x001fc40000000f00 */
[----:B------:R-:W-:Y:S02]  /*63e0*/  MOV R56, R44 ;  /* 0x0000002c00387202 */ /* 0x000fe40000000f00 */
[----:B------:R-:W-:Y:S02]  /*63f0*/  MOV R44, RZ ;  /* 0x000000ff002c7202 */ /* 0x000fe40000000f00 */
[----:B------:R-:W-:Y:S02]  /*6400*/  @!P6 MOV R44, R18 ;  /* 0x00000012002ce202 */ /* 0x000fe40000000f00 */
[----:B------:R-:W-:-:S13]  /*6410*/  LOP3.LUT P6, RZ, R0, 0x2000000, RZ, 0xc0, !PT ;  /* 0x0200000000ff7812 */ /* 0x000fda00078cc0ff */
[----:B------:R-:W-:-:S05]  /*6420*/  @!P6 MOV R34, R20 ;  /* 0x000000140022e202 */ /* 0x000fca0000000f00 */
[----:B------:R0:W-:Y:S01]  /*6430*/  STL [R1+0x7dc], R34 ;  /* 0x0007dc2201007387 */ /* 0x0001e20000100800 */
[----:B------:R-:W-:Y:S01]  /*6440*/  @!P6 MOV R35, R21 ;  /* 0x000000150023e202 */ /* 0x000fe20000000f00 */
[----:B0-----:R-:W-:-:S04]  /*6450*/  HFMA2.MMA R34, -RZ, RZ, 0, 0 ;  /* 0x00000000ff227435 */ /* 0x001fc800000001ff */
[----:B------:R0:W-:Y:S02]  /*6460*/  STL [R1+0x7e0], R35 ;  /* 0x0007e02301007387 */ /* 0x0001e40000100800 */
[----:B------:R-:W-:-:S05]  /*6470*/  @!P6 MOV R34, R22 ;  /* 0x000000160022e202 */ /* 0x000fca0000000f00 */
[----:B------:R1:W-:Y:S04]  /*6480*/  STL [R1+0x560], R34 ;  /* 0x0005602201007387 */ /* 0x0003e80000100800 */
[----:B0-----:R-:W2:Y:S04]  /*6490*/  LDL.LU R35, [R1+0xa50] ;  /* 0x000a500001237983 */ /* 0x001ea80000300800 */
[----:B-1----:R-:W2:Y:S04]  /*64a0*/  LDL.LU R34, [R1+0xa4c] ;  /* 0x000a4c0001227983 */ /* 0x002ea80000300800 */
[----:B------:R-:W-:Y:S04]  /*64b0*/  STL [R1+0x564], R66 ;  /* 0x0005644201007387 */ /* 0x000fe80000100800 */
[----:B--2---:R0:W-:Y:S04]  /*64c0*/  STL.64 [R1+0x218], R34 ;  /* 0x0002182201007387 */ /* 0x0041e80000100a00 */
[----:B0-----:R-:W2:Y:S01]  /*64d0*/  LDL.LU.64 R34, [R1+0x788] ;  /* 0x0007880001227983 */ /* 0x001ea20000300a00 */
[----:B------:R-:W-:-:S02]  /*64e0*/  MOV R66, RZ ;  /* 0x000000ff00427202 */ /* 0x000fc40000000f00 */
[----:B------:R-:W-:Y:S02]  /*64f0*/  @!P6 MOV R66, R23 ;  /* 0x000000170042e202 */ /* 0x000fe40000000f00 */
[----:B------:R-:W-:Y:S01]  /*6500*/  LOP3.LUT P6, RZ, R0, 0x1000000, RZ, 0xc0, !PT ;  /* 0x0100000000ff7812 */ /* 0x000fe200078cc0ff */
[----:B------:R2:W-:Y:S02]  /*6510*/  STL.64 [R1+0x20], R36 ;  /* 0x0000202401007387 */ /* 0x0005e40000100a00 */
[----:B--2---:R-:W-:Y:S02]  /*6520*/  MOV R36, R34 ;  /* 0x0000002200247202 */ /* 0x004fe40000000f00 */
[----:B------:R-:W-:Y:S02]  /*6530*/  MOV R37, R35 ;  /* 0x0000002300257202 */ /* 0x000fe40000000f00 */
[----:B------:R-:W-:Y:S02]  /*6540*/  MOV R34, R46 ;  /* 0x0000002e00227202 */ /* 0x000fe40000000f00 */
[----:B------:R-:W-:-:S02]  /*6550*/  MOV R35, R47 ;  /* 0x0000002f00237202 */ /* 0x000fc40000000f00 */
[----:B------:R-:W-:Y:S02]  /*6560*/  MOV R46, R42 ;  /* 0x0000002a002e7202 */ /* 0x000fe40000000f00 */
[----:B------:R-:W-:Y:S02]  /*6570*/  MOV R47, R43 ;  /* 0x0000002b002f7202 */ /* 0x000fe40000000f00 */
[----:B----4-:R-:W-:Y:S02]  /*6580*/  MOV R42, R58 ;  /* 0x0000003a002a7202 */ /* 0x010fe40000000f00 */
[----:B------:R-:W-:Y:S02]  /*6590*/  MOV R43, R59 ;  /* 0x0000003b002b7202 */ /* 0x000fe40000000f00 */
[----:B------:R-:W-:Y:S02]  /*65a0*/  MOV R58, R54 ;  /* 0x00000036003a7202 */ /* 0x000fe40000000f00 */
[----:B------:R-:W-:-:S02]  /*65b0*/  MOV R59, R55 ;  /* 0x00000037003b7202 */ /* 0x000fc40000000f00 */
[----:B------:R-:W-:Y:S02]  /*65c0*/  MOV R54, R30 ;  /* 0x0000001e00367202 */ /* 0x000fe40000000f00 */
[----:B------:R-:W-:Y:S02]  /*65d0*/  MOV R55, R31 ;  /* 0x0000001f00377202 */ /* 0x000fe40000000f00 */
[----:B------:R-:W-:Y:S02]  /*65e0*/  MOV R30, R38 ;  /* 0x00000026001e7202 */ /* 0x000fe40000000f00 */
[----:B------:R-:W-:Y:S02]  /*65f0*/  MOV R31, R39 ;  /* 0x00000027001f7202 */ /* 0x000fe40000000f00 */
[----:B------:R-:W-:Y:S02]  /*6600*/  CS2R R38, SRZ ;  /* 0x0000000000267805 */ /* 0x000fe4000001ff00 */
[----:B------:R-:W-:-:S02]  /*6610*/  @!P6 MOV R39, R25 ;  /* 0x000000190027e202 */ /* 0x000fc40000000f00 */
[----:B------:R-:W-:-:S03]  /*6620*/  @!P6 MOV R38, R26 ;  /* 0x0000001a0026e202 */ /* 0x000fc60000000f00 */
[----:B------:R0:W-:Y:S04]  /*6630*/  STL [R1+0x7e8], R39 ;  /* 0x0007e82701007387 */ /* 0x0001e80000100800 */
[----:B------:R1:W-:Y:S04]  /*6640*/  STL [R1+0x584], R38 ;  /* 0x0005842601007387 */ /* 0x0003e80000100800 */
[----:B0-----:R-:W2:Y:S04]  /*6650*/  LDL.LU R39, [R1+0xa48] ;  /* 0x000a480001277983 */ /* 0x001ea80000300800 */
[----:B-1----:R-:W2:Y:S04]  /*6660*/  LDL.LU R38, [R1+0xa44] ;  /* 0x000a440001267983 */ /* 0x002ea80000300800 */
[----:B------:R0:W-:Y:S02]  /*6670*/  STL [R1+0x554], R66 ;  /* 0x0005544201007387 */ /* 0x0001e40000100800 */
[----:B0-----:R-:W-:-:S02]  /*6680*/  HFMA2.MMA R66, -RZ, RZ, 0, 0 ;  /* 0x00000000ff427435 */ /* 0x001fc400000001ff */
[----:B--2---:R0:W-:Y:S04]  /*6690*/  STL.64 [R1+0x220], R38 ;  /* 0x0002202601007387 */ /* 0x0041e80000100a00 */
[----:B0-----:R-:W2:Y:S01]  /*66a0*/  LDL.LU.64 R38, [R1+0x7a0] ;  /* 0x0007a00001267983 */ /* 0x001ea20000300a00 */
[----:B------:R-:W-:-:S05]  /*66b0*/  @!P6 MOV R66, R24 ;  /* 0x000000180042e202 */ /* 0x000fca0000000f00 */
[----:B------:R0:W-:Y:S02]  /*66c0*/  STL [R1+0x7e4], R66 ;  /* 0x0007e44201007387 */ /* 0x0001e40000100800 */
[----:B0-----:R-:W-:Y:S02]  /*66d0*/  HFMA2.MMA R66, -RZ, RZ, 0, 0 ;  /* 0x00000000ff427435 */ /* 0x001fe400000001ff */
[----:B------:R2:W-:Y:S04]  /*66e0*/  STL.64 [R1+0x28], R40 ;  /* 0x0000282801007387 */ /* 0x0005e80000100a00 */
[----:B------:R-:W-:Y:S02]  /*66f0*/  @!P6 MOV R66, R27 ;  /* 0x0000001b0042e202 */ /* 0x000fe40000000f00 */
[----:B------:R-:W-:-:S02]  /*6700*/  LOP3.LUT P6, RZ, R0, 0x800000, RZ, 0xc0, !PT ;  /* 0x0080000000ff7812 */ /* 0x000fc400078cc0ff */
[----:B--2---:R-:W-:Y:S02]  /*6710*/  MOV R40, R38 ;  /* 0x0000002600287202 */ /* 0x004fe40000000f00 */
[----:B------:R-:W-:Y:S02]  /*6720*/  MOV R41, R39 ;  /* 0x0000002700297202 */ /* 0x000fe40000000f00 */
[----:B------:R-:W-:Y:S02]  /*6730*/  MOV R38, R36 ;  /* 0x0000002400267202 */ /* 0x000fe40000000f00 */
[----:B------:R-:W-:Y:S02]  /*6740*/  MOV R39, R37 ;  /* 0x0000002500277202 */ /* 0x000fe40000000f00 */
[----:B------:R-:W-:Y:S02]  /*6750*/  MOV R36, R46 ;  /* 0x0000002e00247202 */ /* 0x000fe40000000f00 */
[----:B------:R-:W-:-:S02]  /*6760*/  MOV R37, R47 ;  /* 0x0000002f00257202 */ /* 0x000fc40000000f00 */
[----:B------:R-:W-:Y:S02]  /*6770*/  MOV R46, R58 ;  /* 0x0000003a002e7202 */ /* 0x000fe40000000f00 */
[----:B------:R-:W-:Y:S02]  /*6780*/  MOV R47, R59 ;  /* 0x0000003b002f7202 */ /* 0x000fe40000000f00 */
[----:B------:R-:W-:Y:S02]  /*6790*/  MOV R58, R54 ;  /* 0x00000036003a7202 */ /* 0x000fe40000000f00 */
[----:B------:R-:W-:Y:S02]  /*67a0*/  MOV R59, R55 ;  /* 0x00000037003b7202 */ /* 0x000fe40000000f00 */
[----:B------:R-:W-:Y:S02]  /*67b0*/  MOV R54, R30 ;  /* 0x0000001e00367202 */ /* 0x000fe40000000f00 */
[----:B------:R-:W-:-:S02]  /*67c0*/  MOV R55, R31 ;  /* 0x0000001f00377202 */ /* 0x000fc40000000f00 */
[----:B------:R-:W-:Y:S02]  /*67d0*/  CS2R R30, SRZ ;  /* 0x00000000001e7805 */ /* 0x000fe4000001ff00 */
[----:B------:R-:W-:-:S05]  /*67e0*/  @!P6 MOV R30, R29 ;  /* 0x0000001d001ee202 */ /* 0x000fca0000000f00 */
[----:B------:R0:W-:Y:S04]  /*67f0*/  STL [R1+0x7f0], R30 ;  /* 0x0007f01e01007387 */ /* 0x0001e80000100800 */
[----:B0-----:R-:W2:Y:S04]  /*6800*/  LDL.LU R30, [R1+0xa40] ;  /* 0x000a4000011e7983 */ /* 0x001ea80000300800 */
[----:B------:R0:W-:Y:S04]  /*6810*/  STL.64 [R1+0x228], R18 ;  /* 0x0002281201007387 */ /* 0x0001e80000100a00 */
[----:B0-----:R-:W4:Y:S04]  /*6820*/  LDL.LU.64 R18, [R1+0x418] ;  /* 0x0004180001127983 */ /* 0x001f280000300a00 */
[----:B------:R0:W-:Y:S04]  /*6830*/  STL.64 [R1+0x230], R22 ;  /* 0x0002301601007387 */ /* 0x0001e80000100a00 */
[----:B0-----:R-:W3:Y:S01]  /*6840*/  LDL.LU.64 R22, [R1+0x7a8] ;  /* 0x0007a80001167983 */ /* 0x001ee20000300a00 */
[----:B--2---:R-:W-:-:S05]  /*6850*/  @!P6 MOV R31, R30 ;  /* 0x0000001e001fe202 */ /* 0x004fca0000000f00 */
[----:B------:R0:W-:Y:S04]  /*6860*/  STL [R1+0x57c], R31 ;  /* 0x00057c1f01007387 */ /* 0x0001e80000100800 */
[----:B0-----:R-:W2:Y:S04]  /*6870*/  LDL.LU R31, [R1+0xa3c] ;  /* 0x000a3c00011f7983 */ /* 0x001ea80000300800 */
[----:B------:R0:W-:Y:S02]  /*6880*/  STL [R1+0x580], R66 ;  /* 0x0005804201007387 */ /* 0x0001e40000100800 */
[----:B0-----:R-:W-:-:S06]  /*6890*/  HFMA2.MMA R66, -RZ, RZ, 0, 0 ;  /* 0x00000000ff427435 */ /* 0x001fcc00000001ff */
[----:B------:R-:W-:-:S05]  /*68a0*/  @!P6 MOV R66, R28 ;  /* 0x0000001c0042e202 */ /* 0x000fca0000000f00 */
[----:B------:R0:W-:Y:S02]  /*68b0*/  STL [R1+0x7ec], R66 ;  /* 0x0007ec4201007387 */ /* 0x0001e40000100800 */
[----:B0-----:R-:W-:Y:S02]  /*68c0*/  HFMA2.MMA R66, -RZ, RZ, 0, 0 ;  /* 0x00000000ff427435 */ /* 0x001fe400000001ff */
[----:B------:R4:W-:Y:S02]  /*68d0*/  STL.64 [R1+0x30], R20 ;  /* 0x0000301401007387 */ /* 0x0009e40000100a00 */
[----:B----4-:R-:W-:Y:S02]  /*68e0*/  MOV R20, R18 ;  /* 0x0000001200147202 */ /* 0x010fe40000000f00 */
        /* <DEDUP_REMOVED lines=11> */
[----:B------:R-:W-:Y:S01]  /*69a0*/  CS2R R14, SRZ ;  /* 0x00000000000e7805 */ /* 0x000fe2000001ff00 */
[----:B------:R3:W-:Y:S02]  /*69b0*/  STL.64 [R1+0x38], R24 ;  /* 0x0000381801007387 */ /* 0x0007e40000100a00 */
[----:B---3--:R-:W-:Y:S02]  /*69c0*/  MOV R24, R22 ;  /* 0x0000001600187202 */ /* 0x008fe40000000f00 */
        /* <DEDUP_REMOVED lines=15> */
[----:B------:R-:W-:Y:S02]  /*6ac0*/  CS2R R10, SRZ ;  /* 0x00000000000a7805 */ /* 0x000fe4000001ff00 */
[----:B------:R-:W-:-:S05]  /*6ad0*/  @!P0 MOV R10, R17 ;  /* 0x00000011000a8202 */ /* 0x000fca0000000f00 */
[----:B------:R0:W-:Y:S04]  /*6ae0*/  STL [R1+0x80c], R10 ;  /* 0x00080c0a01007387 */ /* 0x0001e80000100800 */
[----:B0-----:R-:W3:Y:S04]  /*6af0*/  LDL.LU R10, [R1+0xa30] ;  /* 0x000a3000010a7983 */ /* 0x001ee80000300800 */
[----:B------:R0:W-:Y:S02]  /*6b00*/  STL.64 [R1+0x40], R28 ;  /* 0x0000401c01007387 */ /* 0x0001e40000100a00 */
[----:B0-----:R-:W-:-:S02]  /*6b10*/  MOV R28, R22 ;  /* 0x00000016001c7202 */ /* 0x001fc40000000f00 */
[----:B------:R-:W-:Y:S02]  /*6b20*/  MOV R29, R23 ;  /* 0x00000017001d7202 */ /* 0x000fe40000000f00 */
[----:B------:R-:W-:Y:S02]  /*6b30*/  MOV R22, R58 ;  /* 0x0000003a00167202 */ /* 0x000fe40000000f00 */
[----:B------:R-:W-:Y:S02]  /*6b40*/  MOV R23, R59 ;  /* 0x0000003b00177202 */ /* 0x000fe40000000f00 */
[----:B------:R-:W-:Y:S02]  /*6b50*/  MOV R58, R6 ;  /* 0x00000006003a7202 */ /* 0x000fe40000000f00 */
[----:B------:R-:W-:Y:S02]  /*6b60*/  MOV R59, R7 ;  /* 0x00000007003b7202 */ /* 0x000fe40000000f00 */
[----:B------:R-:W-:-:S02]  /*6b70*/  CS2R R6, SRZ ;  /* 0x0000000000067805 */ /* 0x000fc4000001ff00 */
[----:B------:R-:W-:-:S05]  /*6b80*/  @!P5 MOV R6, R13 ;  /* 0x0000000d0006d202 */ /* 0x000fca0000000f00 */
[----:B------:R0:W-:Y:S04]  /*6b90*/  STL [R1+0x814], R6 ;  /* 0x0008140601007387 */ /* 0x0001e80000100800 */
[----:B0-----:R-:W4:Y:S01]  /*6ba0*/  LDL.LU R6, [R1+0xa28] ;  /* 0x000a280001067983 */ /* 0x001f220000300800 */
[----:B--2---:R-:W-:Y:S02]  /*6bb0*/  @!P6 MOV R66, R31 ;  /* 0x0000001f0042e202 */ /* 0x004fe40000000f00 */
[----:B------:R-:W-:-:S13]  /*6bc0*/  LOP3.LUT P6, RZ, R0, 0x400000, RZ, 0xc0, !PT ;  /* 0x0040000000ff7812 */ /* 0x000fda00078cc0ff */
[----:B------:R-:W-:-:S05]  /*6bd0*/  @!P6 MOV R14, R33 ;  /* 0x00000021000ee202 */ /* 0x000fca0000000f00 */
[----:B------:R0:W-:Y:S04]  /*6be0*/  STL [R1+0x804], R14 ;  /* 0x0008040e01007387 */ /* 0x0001e80000100800 */
[----:B0-----:R-:W2:Y:S01]  /*6bf0*/  LDL.LU R14, [R1+0xa38] ;  /* 0x000a3800010e7983 */ /* 0x001ea20000300800 */
[----:B---3--:R-:W-:-:S05]  /*6c00*/  @!P0 MOV R11, R10 ;  /* 0x0000000a000b8202 */ /* 0x008fca0000000f00 */
[----:B------:R0:W-:Y:S04]  /*6c10*/  STL [R1+0x5cc], R11 ;  /* 0x0005cc0b01007387 */ /* 0x0001e80000100800 */
[----:B0-----:R-:W3:Y:S01]  /*6c20*/  LDL.LU R11, [R1+0xa2c] ;  /* 0x000a2c00010b7983 */ /* 0x001ee20000300800 */
[----:B----4-:R-:W-:-:S05]  /*6c30*/  @!P5 MOV R7, R6 ;  /* 0x000000060007d202 */ /* 0x010fca0000000f00 */
[----:B------:R0:W-:Y:S04]  /*6c40*/  STL [R1+0x5f8], R7 ;  /* 0x0005f80701007387 */ /* 0x0001e80000100800 */
[----:B0-----:R-:W4:Y:S01]  /*6c50*/  LDL.LU R7, [R1+0xa24] ;  /* 0x000a240001077983 */ /* 0x001f220000300800 */
[----:B--2---:R-:W-:-:S05]  /*6c60*/  @!P6 MOV R15, R14 ;  /* 0x0000000e000fe202 */ /* 0x004fca0000000f00 */
[----:B------:R0:W-:Y:S04]  /*6c70*/  STL [R1+0x5b4], R15 ;  /* 0x0005b40f01007387 */ /* 0x0001e80000100800 */
[----:B0-----:R-:W2:Y:S04]  /*6c80*/  LDL.LU R15, [R1+0xa34] ;  /* 0x000a3400010f7983 */ /* 0x001ea80000300800 */
[----:B------:R0:W-:Y:S02]  /*6c90*/  STL [R1+0x550], R66 ;  /* 0x0005504201007387 */ /* 0x0001e40000100800 */
[----:B0-----:R-:W-:-:S02]  /*6ca0*/  HFMA2.MMA R66, -RZ, RZ, 0, 0 ;  /* 0x00000000ff427435 */ /* 0x001fc400000001ff */
[----:B------:R0:W-:Y:S04]  /*6cb0*/  STL.64 [R1+0x240], R30 ;  /* 0x0002401e01007387 */ /* 0x0001e80000100a00 */
[----:B------:R-:W-:-:S05]  /*6cc0*/  @!P6 MOV R66, R32 ;  /* 0x000000200042e202 */ /* 0x000fca0000000f00 */
[----:B------:R1:W-:Y:S01]  /*6cd0*/  STL [R1+0x800], R66 ;  /* 0x0008004201007387 */ /* 0x0003e20000100800 */
[----:B0-----:R-:W-:Y:S02]  /*6ce0*/  MOV R31, R65 ;  /* 0x00000041001f7202 */ /* 0x001fe40000000f00 */
[----:B------:R-:W-:Y:S01]  /*6cf0*/  MOV R65, R3 ;  /* 0x0000000300417202 */ /* 0x000fe20000000f00 */
[----:B------:R-:W-:Y:S02]  /*6d00*/  HFMA2.MMA R3, -RZ, RZ, 0, 0 ;  /* 0x00000000ff037435 */ /* 0x000fe400000001ff */
[----:B-1----:R-:W-:-:S04]  /*6d10*/  HFMA2.MMA R66, -RZ, RZ, 0, 0 ;  /* 0x00000000ff427435 */ /* 0x002fc800000001ff */
[----:B------:R-:W-:-:S05]  /*6d20*/  @!P4 MOV R3, R8 ;  /* 0x000000080003c202 */ /* 0x000fca0000000f00 */
[----:B------:R0:W-:Y:S02]  /*6d30*/  STL [R1+0x818], R3 ;  /* 0x0008180301007387 */ /* 0x0001e40000100800 */
[----:B0-----:R-:W-:-:S06]  /*6d40*/  HFMA2.MMA R3, -RZ, RZ, 0, 0 ;  /* 0x00000000ff037435 */ /* 0x001fcc00000001ff */
[----:B------:R-:W-:-:S05]  /*6d50*/  @!P4 MOV R3, R9 ;  /* 0x000000090003c202 */ /* 0x000fca0000000f00 */
[----:B------:R0:W-:Y:S04]  /*6d60*/  STL [R1+0x81c], R3 ;  /* 0x00081c0301007387 */ /* 0x0001e80000100800 */
[----:B0-----:R-:W4:Y:S04]  /*6d70*/  LDL.LU R3, [R1+0xa20] ;  /* 0x000a200001037983 */ /* 0x001f280000300800 */
[----:B------:R-:W-:Y:S01]  /*6d80*/  STL.64 [R1+0x50], R16 ;  /* 0x0000501001007387 */ /* 0x000fe20000100a00 */
[----:B--2---:R-:W-:-:S05]  /*6d90*/  @!P6 MOV R66, R15 ;  /* 0x0000000f0042e202 */ /* 0x004fca0000000f00 */
[----:B------:R0:W-:Y:S02]  /*6da0*/  STL [R1+0x5b0], R66 ;  /* 0x0005b04201007387 */ /* 0x0001e40000100800 */
[----:B0-----:R-:W-:-:S06]  /*6db0*/  HFMA2.MMA R66, -RZ, RZ, 0, 0 ;  /* 0x00000000ff427435 */ /* 0x001fcc00000001ff */
[----:B------:R-:W-:-:S05]  /*6dc0*/  @!P0 MOV R66, R16 ;  /* 0x0000001000428202 */ /* 0x000fca0000000f00 */
[----:B------:R0:W-:Y:S02]  /*6dd0*/  STL [R1+0x808], R66 ;  /* 0x0008084201007387 */ /* 0x0001e40000100800 */
[----:B0-----:R-:W-:-:S06]  /*6de0*/  HFMA2.MMA R66, -RZ, RZ, 0, 0 ;  /* 0x00000000ff427435 */ /* 0x001fcc00000001ff */
[----:B---3--:R-:W-:-:S05]  /*6df0*/  @!P0 MOV R66, R11 ;  /* 0x0000000b00428202 */ /* 0x008fca0000000f00 */
[----:B------:R0:W-:Y:S02]  /*6e00*/  STL [R1+0x5c8], R66 ;  /* 0x0005c84201007387 */ /* 0x0001e40000100800 */
[----:B0-----:R-:W-:-:S06]  /*6e10*/  HFMA2.MMA R66, -RZ, RZ, 0, 0 ;  /* 0x00000000ff427435 */ /* 0x001fcc00000001ff */
[----:B------:R-:W-:-:S05]  /*6e20*/  @!P5 MOV R66, R12 ;  /* 0x0000000c0042d202 */ /* 0x000fca0000000f00 */
[----:B------:R0:W-:Y:S02]  /*6e30*/  STL [R1+0x810], R66 ;  /* 0x0008104201007387 */ /* 0x0001e40000100800 */
[----:B0-----:R-:W-:-:S06]  /*6e40*/  HFMA2.MMA R66, -RZ, RZ, 0, 0 ;  /* 0x00000000ff427435 */ /* 0x001fcc00000001ff */
[----:B----4-:R-:W-:-:S05]  /*6e50*/  @!P5 MOV R66, R7 ;  /* 0x000000070042d202 */ /* 0x010fca0000000f00 */
[----:B------:R0:W-:Y:S02]  /*6e60*/  STL [R1+0x5ec], R66 ;  /* 0x0005ec4201007387 */ /* 0x0001e40000100800 */
[----:B0-----:R-:W-:Y:S02]  /*6e70*/  MOV R66, RZ ;  /* 0x000000ff00427202 */ /* 0x001fe40000000f00 */
[----:B------:R-:W-:-:S05]  /*6e80*/  @!P4 MOV R66, R2 ;  /* 0x000000020042c202 */ /* 0x000fca0000000f00 */
[----:B------:R0:W-:Y:S01]  /*6e90*/  STL [R1+0x5e8], R66 ;  /* 0x0005e84201007387 */ /* 0x0001e20000100800 */
[----:B------:R-:W-:Y:S02]  /*6ea0*/  CS2R R16, SRZ ;  /* 0x0000000000107805 */ /* 0x000fe4000001ff00 */
[----:B------:R-:W-:Y:S01]  /*6eb0*/  @!P3 MOV R17, R5 ;  /* 0x000000050011b202 */ /* 0x000fe20000000f00 */
[----:B0-----:R-:W2:Y:S04]  /*6ec0*/  LDL R66, [R1+0x47c] ;  /* 0x00047c0001427983 */ /* 0x001ea80000100800 */
[----:B------:R0:W-:Y:S04]  /*6ed0*/  STL [R1+0x824], R17 ;  /* 0x0008241101007387 */ /* 0x0001e80000100800 */
[----:B0-----:R-:W3:Y:S01]  /*6ee0*/  LDL R17, [R1+0x470] ;  /* 0x0004700001117983 */ /* 0x001ee20000100800 */
[----:B------:R-:W-:Y:S01]  /*6ef0*/  MOV R30, R64 ;  /* 0x00000040001e7202 */ /* 0x000fe20000000f00 */
[----:B------:R-:W-:-:S06]  /*6f00*/  HFMA2.MMA R64, -RZ, RZ, 0, 0 ;  /* 0x00000000ff407435 */ /* 0x000fcc00000001ff */
[----:B------:R-:W-:-:S05]  /*6f10*/  @!P4 MOV R64, R3 ;  /* 0x000000030040c202 */ /* 0x000fca0000000f00 */
[----:B------:R0:W-:Y:S02]  /*6f20*/  STL [R1+0x548], R64 ;  /* 0x0005484001007387 */ /* 0x0001e40000100800 */
[----:B0-----:R-:W-:-:S06]  /*6f30*/  HFMA2.MMA R64, -RZ, RZ, 0, 0 ;  /* 0x00000000ff407435 */ /* 0x001fcc00000001ff */
[----:B------:R-:W-:-:S05]  /*6f40*/  @!P3 MOV R64, R4 ;  /* 0x000000040040b202 */ /* 0x000fca0000000f00 */
[----:B------:R0:W-:Y:S02]  /*6f50*/  STL [R1+0x820], R64 ;  /* 0x0008204001007387 */ /* 0x0001e40000100800 */
[----:B0-----:R-:W-:Y:S01]  /*6f60*/  MOV R64, R65 ;  /* 0x0000004100407202 */ /* 0x001fe20000000f00 */
[----:B------:R-:W-:-:S06]  /*6f70*/  HFMA2.MMA R65, -RZ, RZ, 0, 0 ;  /* 0x00000000ff417435 */ /* 0x000fcc00000001ff */
[----:B------:R-:W-:Y:S01]  /*6f80*/  @!P3 MOV R65, R64 ;  /* 0x000000400041b202 */ /* 0x000fe20000000f00 */
[----:B------:R-:W-:Y:S04]  /*6f90*/  STL.64 [R1+0x60], R8 ;  /* 0x0000600801007387 */ /* 0x000fe80000100a00 */
[----:B------:R0:W-:Y:S04]  /*6fa0*/  STL [R1+0x54c], R65 ;  /* 0x00054c4101007387 */ /* 0x0001e80000100800 */
[----:B------:R-:W-:Y:S01]  /*6fb0*/  STL.64 [R1+0x250], R10 ;  /* 0x0002500a01007387 */ /* 0x000fe20000100a00 */
[----:B------:R-:W-:-:S03]  /*6fc0*/  LOP3.LUT R0, R0, 0xfffeffff, RZ, 0xc0, !PT ;  /* 0xfffeffff00007812 */ /* 0x000fc600078ec0ff */
[----:B------:R-:W-:Y:S04]  /*6fd0*/  STL.64 [R1+0x260], R2 ;  /* 0x0002600201007387 */ /* 0x000fe80000100a00 */
[----:B0-----:R-:W4:Y:S01]  /*6fe0*/  LDL.LU R65, [R1+0xa18] ;  /* 0x000a180001417983 */ /* 0x001f220000300800 */
[----:B--2---:R-:W-:-:S03]  /*6ff0*/  @!P3 MOV R16, R66 ;  /* 0x000000420010b202 */ /* 0x004fc60000000f00 */
[----:B------:R-:W2:Y:S04]  /*7000*/  LDL.LU R64, [R1+0xa1c] ;  /* 0x000a1c0001407983 */ /* 0x000ea80000300800 */
[----:B------:R0:W-:Y:S04]  /*7010*/  STL [R1+0x544], R16 ;  /* 0x0005441001007387 */ /* 0x0001e80000100800 */
[----:B------:R-:W2:Y:S01]  /*7020*/  LDL.LU R66, [R1+0xa14] ;  /* 0x000a140001427983 */ /* 0x000ea20000300800 */
[----:B0-----:R-:W-:-:S06]  /*7030*/  HFMA2.MMA R16, -RZ, RZ, 0, 0 ;  /* 0x00000000ff107435 */ /* 0x001fcc00000001ff */
[----:B---3--:R-:W-:Y:S02]  /*7040*/  @!P2 MOV R16, R17 ;  /* 0x000000110010a202 */ /* 0x008fe40000000f00 */
[----:B------:R-:W3:Y:S04]  /*7050*/  LDL R17, [R1+0x46c] ;  /* 0x00046c0001117983 */ /* 0x000ee80000100800 */
[----:B------:R0:W-:Y:S04]  /*7060*/  STL [R1+0x82c], R16 ;  /* 0x00082c1001007387 */ /* 0x0001e80000100800 */
[----:B0-----:R-:W2:Y:S01]  /*7070*/  LDL R16, [R1+0x468] ;  /* 0x0004680001107983 */ /* 0x001ea20000100800 */
[----:B------:R-:W-:Y:S01]  /*7080*/  HFMA2.MMA R8, -RZ, RZ, 0, 0 ;  /* 0x00000000ff087435 */ /* 0x000fe200000001ff */
[----:B------:R-:W-:-:S05]  /*7090*/  CS2R R10, SRZ ;  /* 0x00000000000a7805 */ /* 0x000fca000001ff00 */
[----:B----4-:R-:W-:Y:S02]  /*70a0*/  @!P1 MOV R8, R65 ;  /* 0x0000004100089202 */ /* 0x010fe40000000f00 */
[----:B------:R-:W4:Y:S01]  /*70b0*/  LDL.LU R65, [R1+0xa0c] ;  /* 0x000a0c0001417983 */ /* 0x000f220000300800 */
[----:B---3--:R-:W-:-:S05]  /*70c0*/  @!P2 MOV R10, R17 ;  /* 0x00000011000aa202 */ /* 0x008fca0000000f00 */
[----:B------:R0:W-:Y:S02]  /*70d0*/  STL [R1+0x538], R10 ;  /* 0x0005380a01007387 */ /* 0x0001e40000100800 */
[----:B0-----:R-:W-:-:S06]  /*70e0*/  HFMA2.MMA R10, -RZ, RZ, 0, 0 ;  /* 0x00000000ff0a7435 */ /* 0x001fcc00000001ff */
[----:B--2---:R-:W-:Y:S02]  /*70f0*/  @!P1 MOV R10, R66 ;  /* 0x00000042000a9202 */ /* 0x004fe40000000f00 */
[----:B------:R-:W2:Y:S01]  /*7100*/  LDL.LU R66, [R1+0xa10] ;  /* 0x000a100001427983 */ /* 0x000ea20000300800 */
[----:B------:R-:W-:-:S03]  /*7110*/  @!P2 MOV R11, R16 ;  /* 0x00000010000ba202 */ /* 0x000fc60000000f00 */
[----:B------:R-:W-:Y:S04]  /*7120*/  STL [R1+0x834], R10 ;  /* 0x0008340a01007387 */ /* 0x000fe80000100800 */
[----:B------:R0:W-:Y:S01]  /*7130*/  STL [R1+0x53c], R11 ;  /* 0x00053c0b01007387 */ /* 0x0001e20000100800 */
[----:B------:R-:W-:Y:S01]  /*7140*/  HFMA2.MMA R2, -RZ, RZ, 0, 0 ;  /* 0x00000000ff027435 */ /* 0x000fe200000001ff */
[----:B------:R-:W-:Y:S02]  /*7150*/  MOV R3, RZ ;  /* 0x000000ff00037202 */ /* 0x000fe40000000f00 */
[----:B------:R-:W3:Y:S04]  /*7160*/  LDL.LU.64 R16, [R1+0x438] ;  /* 0x0004380001107983 */ /* 0x000ee80000300a00 */
[----:B0-----:R-:W3:Y:S01]  /*7170*/  LDL.LU.64 R10, [R1+0x440] ;  /* 0x00044000010a7983 */ /* 0x001ee20000300a00 */
[----:B----4-:R-:W-:-:S02]  /*7180*/  LOP3.LUT P6, RZ, R65, 0x10000000, RZ, 0xc0, !PT ;  /* 0x1000000041ff7812 */ /* 0x010fc400078cc0ff */
[C---:B------:R-:W-:Y:S02]  /*7190*/  LOP3.LUT P0, RZ, R65.reuse, 0x8000000, RZ, 0xc0, !PT ;  /* 0x0800000041ff7812 */ /* 0x040fe4000780c0ff */
[----:B------:R-:W-:-:S09]  /*71a0*/  LOP3.LUT P5, RZ, R65, 0x4000000, RZ, 0xc0, !PT ;  /* 0x0400000041ff7812 */ /* 0x000fd200078ac0ff */
[----:B------:R-:W-:-:S04]  /*71b0*/  @P6 LOP3.LUT R0, R0, 0x10000, RZ, 0xfc, !PT ;  /* 0x0001000000006812 */ /* 0x000fc800078efcff */
[----:B------:R-:W-:-:S04]  /*71c0*/  LOP3.LUT R0, R0, 0xfffdffff, RZ, 0xc0, !PT ;  /* 0xfffdffff00007812 */ /* 0x000fc800078ec0ff */
[----:B------:R-:W-:Y:S02]  /*71d0*/  @P0 LOP3.LUT R0, R0, 0x20000, RZ, 0xfc, !PT ;  /* 0x0002000000000812 */ /* 0x000fe400078efcff */
[----:B------:R-:W-:Y:S02]  /*71e0*/  LOP3.LUT P4, RZ, R65, 0x2000000, RZ, 0xc0, !PT ;  /* 0x0200000041ff7812 */ /* 0x000fe4000788c0ff */
[----:B------:R-:W-:-:S04]  /*71f0*/  LOP3.LUT R0, R0, 0xfffbffff, RZ, 0xc0, !PT ;  /* 0xfffbffff00007812 */ /* 0x000fc800078ec0ff */
[----:B------:R-:W-:-:S04]  /*7200*/  @P5 LOP3.LUT R0, R0, 0x40000, RZ, 0xfc, !PT ;  /* 0x0004000000005812 */ /* 0x000fc800078efcff */
[----:B------:R-:W-:-:S04]  /*7210*/  LOP3.LUT R0, R0, 0xfff7ffff, RZ, 0xc0, !PT ;  /* 0xfff7ffff00007812 */ /* 0x000fc800078ec0ff */
[----:B------:R-:W-:Y:S02]  /*7220*/  @P4 LOP3.LUT R0, R0, 0x80000, RZ, 0xfc, !PT ;  /* 0x0008000000004812 */ /* 0x000fe400078efcff */
[----:B--2---:R-:W-:-:S13]  /*7230*/  LOP3.LUT P4, RZ, R66, 0x800, RZ, 0xc0, !PT ;  /* 0x0000080042ff7812 */ /* 0x004fda000788c0ff */
[----:B---3--:R-:W2:Y:S01]  /*7240*/  @!P4 LDG.E.64 R2, [R10.64] ;  /* 0x0000000e0a02c981 */ /* 0x008ea2000c1e1b00 */
[----:B------:R-:W-:-:S03]  /*7250*/  LOP3.LUT P5, RZ, R66, 0x400, RZ, 0xc0, !PT ;  /* 0x0000040042ff7812 */ /* 0x000fc600078ac0ff */
[----:B------:R0:W-:Y:S02]  /*7260*/  STL.64 [R1+0x258], R6 ;  /* 0x0002580601007387 */ /* 0x0001e40000100a00 */
[----:B0-----:R-:W-:Y:S02]  /*7270*/  CS2R R6, SRZ ;  /* 0x0000000000067805 */ /* 0x001fe4000001ff00 */
[----:B------:R-:W-:Y:S01]  /*7280*/  @!P1 MOV R7, R64 ;  /* 0x0000004000079202 */ /* 0x000fe20000000f00 */
[----:B------:R0:W-:Y:S04]  /*7290*/  STL.64 [R1+0x248], R14 ;  /* 0x0002480e01007387 */ /* 0x0001e80000100a00 */
[----:B0-----:R-:W3:Y:S04]  /*72a0*/  LDL.LU.64 R14, [R1+0x430] ;  /* 0x00043000010e7983 */ /* 0x001ee80000300a00 */
[----:B--2---:R0:W-:Y:S01]  /*72b0*/  STL [R1+0x448], R2 ;  /* 0x0004480201007387 */ /* 0x0041e20000100800 */
[----:B------:R-:W-:-:S02]  /*72c0*/  MOV R64, R3 ;  /* 0x0000000300407202 */ /* 0x000fc40000000f00 */
[----:B------:R-:W-:Y:S01]  /*72d0*/  MOV R3, RZ ;  /* 0x000000ff00037202 */ /* 0x000fe20000000f00 */
[----:B0-----:R-:W-:-:S10]  /*72e0*/  HFMA2.MMA R2, -RZ, RZ, 0, 0 ;  /* 0x00000000ff027435 */ /* 0x001fd400000001ff */
[----:B------:R-:W2:Y:S04]  /*72f0*/  @!P5 LDG.E.64 R2, [R16.64] ;  /* 0x0000000e1002d981 */ /* 0x000ea8000c1e1b00 */
[----:B------:R0:W-:Y:S04]  /*7300*/  STL.64 [R1+0x48], R32 ;  /* 0x0000482001007387 */ /* 0x0001e80000100a00 */
[----:B0-----:R-:W4:Y:S04]  /*7310*/  LDL.LU.64 R32, [R1+0x428] ;  /* 0x0004280001207983 */ /* 0x001f280000300a00 */
[----:B--2---:R0:W-:Y:S02]  /*7320*/  STL.64 [R1+0x440], R2 ;  /* 0x0004400201007387 */ /* 0x0041e40000100a00 */
[----:B0-----:R-:W-:Y:S01]  /*7330*/  HFMA2.MMA R2, -RZ, RZ, 0, 0 ;  /* 0x00000000ff027435 */ /* 0x001fe200000001ff */
[----:B------:R-:W-:-:S09]  /*7340*/  MOV R3, RZ ;  /* 0x000000ff00037202 */ /* 0x000fd20000000f00 */
[----:B---3--:R-:W2:Y:S01]  /*7350*/  @!P5 LDG.E.64 R2, [R14.64] ;  /* 0x0000000e0e02d981 */ /* 0x008ea2000c1e1b00 */
[----:B------:R-:W-:-:S03]  /*7360*/  LOP3.LUT P0, RZ, R66, 0x200, RZ, 0xc0, !PT ;  /* 0x0000020042ff7812 */ /* 0x000fc6000780c0ff */
[----:B--2---:R0:W-:Y:S02]  /*7370*/  STL.64 [R1+0x438], R2 ;  /* 0x0004380201007387 */ /* 0x0041e40000100a00 */
[----:B0-----:R-:W-:Y:S01]  /*7380*/  HFMA2.MMA R2, -RZ, RZ, 0, 0 ;  /* 0x00000000ff027435 */ /* 0x001fe200000001ff */
[----:B------:R-:W-:-:S09]  /*7390*/  MOV R3, RZ ;  /* 0x000000ff00037202 */ /* 0x000fd20000000f00 */
[----:B----4-:R-:W2:Y:S04]  /*73a0*/  @!P0 LDG.E.64 R2, [R32.64] ;  /* 0x0000000e20028981 */ /* 0x010ea8000c1e1b00 */
[----:B--2---:R0:W-:Y:S02]  /*73b0*/  STL.64 [R1+0x430], R2 ;  /* 0x0004300201007387 */ /* 0x0041e40000100a00 */
[----:B0-----:R-:W-:Y:S01]  /*73c0*/  HFMA2.MMA R2, -RZ, RZ, 0, 0 ;  /* 0x00000000ff027435 */ /* 0x001fe200000001ff */
[----:B------:R-:W-:-:S09]  /*73d0*/  MOV R3, RZ ;  /* 0x000000ff00037202 */ /* 0x000fd20000000f00 */
[----:B------:R-:W2:Y:S01]  /*73e0*/  @!P0 LDG.E.64 R2, [R30.64] ;  /* 0x0000000e1e028981 */ /* 0x000ea2000c1e1b00 */
[----:B------:R-:W-:-:S03]  /*73f0*/  LOP3.LUT P6, RZ, R66, 0x100, RZ, 0xc0, !PT ;  /* 0x0000010042ff7812 */ /* 0x000fc600078cc0ff */
[----:B------:R0:W-:Y:S04]  /*7400*/  STL.64 [R1+0x238], R26 ;  /* 0x0002381a01007387 */ /* 0x0001e80000100a00 */
[----:B0-----:R-:W3:Y:S04]  /*7410*/  LDL.LU.64 R26, [R1+0x410] ;  /* 0x00041000011a7983 */ /* 0x001ee80000300a00 */
[----:B--2---:R0:W-:Y:S02]  /*7420*/  STL.64 [R1+0x428], R2 ;  /* 0x0004280201007387 */ /* 0x0041e40000100a00 */
[----:B0-----:R-:W-:Y:S01]  /*7430*/  HFMA2.MMA R2, -RZ, RZ, 0, 0 ;  /* 0x00000000ff027435 */ /* 0x001fe200000001ff */
[----:B------:R-:W-:-:S09]  /*7440*/  MOV R3, RZ ;  /* 0x000000ff00037202 */ /* 0x000fd20000000f00 */
[----:B------:R-:W2:Y:S04]  /*7450*/  @!P6 LDG.E.64 R2, [R28.64] ;  /* 0x0000000e1c02e981 */ /* 0x000ea8000c1e1b00 */
[----:B------:R0:W-:Y:S04]  /*7460*/  STL [R1+0x7d0], R45 ;  /* 0x0007d02d01007387 */ /* 0x0001e80000100800 */
[----:B------:R1:W-:Y:S04]  /*7470*/  STL [R1+0x570], R44 ;  /* 0x0005702c01007387 */ /* 0x0003e80000100800 */
[----:B0-----:R-:W4:Y:S04]  /*7480*/  LDL.LU R45, [R1+0xa58] ;  /* 0x000a5800012d7983 */ /* 0x001f280000300800 */
[----:B-1----:R-:W4:Y:S04]  /*7490*/  LDL.LU R44, [R1+0xa54] ;  /* 0x000a5400012c7983 */ /* 0x002f280000300800 */
[----:B--2---:R0:W-:Y:S02]  /*74a0*/  STL.64 [R1+0x420], R2 ;  /* 0x0004200201007387 */ /* 0x0041e40000100a00 */
[----:B0-----:R-:W-:Y:S01]  /*74b0*/  HFMA2.MMA R2, -RZ, RZ, 0, 0 ;  /* 0x00000000ff027435 */ /* 0x001fe200000001ff */
[----:B------:R-:W-:-:S09]  /*74c0*/  MOV R3, RZ ;  /* 0x000000ff00037202 */ /* 0x000fd20000000f00 */
[----:B---3--:R-:W2:Y:S01]  /*74d0*/  @!P6 LDG.E.64 R2, [R26.64] ;  /* 0x0000000e1a02e981 */ /* 0x008ea2000c1e1b00 */
[----:B------:R-:W-:Y:S02]  /*74e0*/  LOP3.LUT P3, RZ, R65, 0x1000000, RZ, 0xc0, !PT ;  /* 0x0100000041ff7812 */ /* 0x000fe4000786c0ff */
[----:B------:R-:W-:Y:S01]  /*74f0*/  LOP3.LUT R0, R0, 0xffefffff, RZ, 0xc0, !PT ;  /* 0xffefffff00007812 */ /* 0x000fe200078ec0ff */
[----:B------:R0:W-:Y:S04]  /*7500*/  STL [R1+0x534], R6 ;  /* 0x0005340601007387 */ /* 0x0001e80000100800 */
[----:B------:R-:W-:Y:S06]  /*7510*/  STL [R1+0xa04], R67 ;  /* 0x000a044301007387 */ /* 0x000fec0000100800 */
[----:B------:R-:W-:-:S02]  /*7520*/  @P3 LOP3.LUT R0, R0, 0x100000, RZ, 0xfc, !PT ;  /* 0x0010000000003812 */ /* 0x000fc400078efcff */
[----:B------:R-:W-:Y:S02]  /*7530*/  LOP3.LUT P3, RZ, R66, 0x80, RZ, 0xc0, !PT ;  /* 0x0000008042ff7812 */ /* 0x000fe4000786c0ff */
[----:B0-----:R-:W-:Y:S01]  /*7540*/  @!P1 MOV R6, R67 ;  /* 0x0000004300069202 */ /* 0x001fe20000000f00 */
[----:B----4-:R0:W-:Y:S04]  /*7550*/  STL.64 [R1+0x210], R44 ;  /* 0x0002102c01007387 */ /* 0x0101e80000100a00 */
[----:B0-----:R-:W3:Y:S04]  /*7560*/  LDL.LU.64 R44, [R1+0x738] ;  /* 0x00073800012c7983 */ /* 0x001ee80000300a00 */
[----:B--2---:R0:W-:Y:S01]  /*7570*/  STL [R1+0x418], R2 ;  /* 0x0004180201007387 */ /* 0x0041e20000100800 */
[----:B------:R-:W-:-:S02]  /*7580*/  MOV R67, R3 ;  /* 0x0000000300437202 */ /* 0x000fc40000000f00 */
[----:B------:R-:W-:Y:S01]  /*7590*/  MOV R3, RZ ;  /* 0x000000ff00037202 */ /* 0x000fe20000000f00 */
[----:B0-----:R-:W-:-:S10]  /*75a0*/  HFMA2.MMA R2, -RZ, RZ, 0, 0 ;  /* 0x00000000ff027435 */ /* 0x001fd400000001ff */
[----:B------:R0:W2:Y:S04]  /*75b0*/  @!P3 LDG.E.64 R2, [R68.64] ;  /* 0x0000000e4402b981 */ /* 0x0000a8000c1e1b00 */
[----:B------:R-:W-:Y:S04]  /*75c0*/  STL [R1+0x540], R7 ;  /* 0x0005400701007387 */ /* 0x000fe80000100800 */
[----:B------:R1:W-:Y:S01]  /*75d0*/  @!P1 STL [R1+0x534], R6 ;  /* 0x0005340601009387 */ /* 0x0003e20000100800 */
[----:B0-----:R-:W-:Y:S01]  /*75e0*/  CS2R R68, SRZ ;  /* 0x0000000000447805 */ /* 0x001fe2000001ff00 */
[----:B------:R-:W-:-:S05]  /*75f0*/  LOP3.LUT P5, RZ, R66, 0x20, RZ, 0xc0, !PT ;  /* 0x0000002042ff7812 */ /* 0x000fca00078ac0ff */
[----:B------:R0:W4:Y:S01]  /*7600*/  @!P3 LDG.E.64 R68, [R22.64] ;  /* 0x0000000e1644b981 */ /* 0x000122000c1e1b00 */
[----:B-1----:R-:W-:-:S06]  /*7610*/  CS2R R6, SRZ ;  /* 0x0000000000067805 */ /* 0x002fcc000001ff00 */
[----:B------:R-:W4:Y:S01]  /*7620*/  @!P4 LDG.E.64 R6, [R56.64] ;  /* 0x0000000e3806c981 */ /* 0x000f22000c1e1b00 */
[----:B------:R-:W-:Y:S02]  /*7630*/  LOP3.LUT P4, RZ, R66, 0x40, RZ, 0xc0, !PT ;  /* 0x0000004042ff7812 */ /* 0x000fe4000788c0ff */
[----:B0-----:R-:W-:Y:S02]  /*7640*/  MOV R22, R40 ;  /* 0x0000002800167202 */ /* 0x001fe40000000f00 */
[----:B------:R-:W-:Y:S02]  /*7650*/  MOV R23, R41 ;  /* 0x0000002900177202 */ /* 0x000fe40000000f00 */
[----:B------:R-:W-:Y:S02]  /*7660*/  MOV R40, R36 ;  /* 0x0000002400287202 */ /* 0x000fe40000000f00 */
[----:B------:R-:W-:Y:S02]  /*7670*/  MOV R41, R37 ;  /* 0x0000002500297202 */ /* 0x000fe40000000f00 */
[----:B------:R-:W-:-:S02]  /*7680*/  MOV R36, R34 ;  /* 0x0000002200247202 */ /* 0x000fc40000000f00 */
[----:B------:R-:W-:Y:S01]  /*7690*/  MOV R37, R35 ;  /* 0x0000002300257202 */ /* 0x000fe20000000f00 */
[----:B------:R0:W-:Y:S01]  /*76a0*/  STL.64 [R1+0x68], R4 ;  /* 0x0000680401007387 */ /* 0x0001e20000100a00 */
[----:B---3--:R-:W-:Y:S02]  /*76b0*/  MOV R34, R44 ;  /* 0x0000002c00227202 */ /* 0x008fe40000000f00 */
[----:B------:R-:W-:Y:S01]  /*76c0*/  MOV R35, R45 ;  /* 0x0000002d00237202 */ /* 0x000fe20000000f00 */
[----:B------:R1:W-:Y:S01]  /*76d0*/  STL.64 [R1+0x58], R12 ;  /* 0x0000580c01007387 */ /* 0x0003e20000100a00 */
[----:B------:R-:W-:Y:S02]  /*76e0*/  MOV R44, R58 ;  /* 0x0000003a002c7202 */ /* 0x000fe40000000f00 */
[----:B------:R-:W-:Y:S02]  /*76f0*/  MOV R45, R59 ;  /* 0x0000003b002d7202 */ /* 0x000fe40000000f00 */
[----:B------:R-:W-:Y:S01]  /*7700*/  CS2R R58, SRZ ;  /* 0x00000000003a7805 */ /* 0x000fe2000001ff00 */
[----:B0-----:R-:W-:-:S05]  /*7710*/  CS2R R4, SRZ ;  /* 0x0000000000047805 */ /* 0x001fca000001ff00 */
[----:B------:R-:W3:Y:S04]  /*7720*/  @!P4 LDG.E.64 R58, [R24.64] ;  /* 0x0000000e183ac981 */ /* 0x000ee8000c1e1b00 */
[----:B-1----:R-:W3:Y:S04]  /*7730*/  LDL R13, [R1+0x474] ;  /* 0x00047400010d7983 */ /* 0x002ee80000100800 */
[----:B------:R-:W3:Y:S04]  /*7740*/  @!P5 LDG.E.64 R4, [R22.64] ;  /* 0x0000000e1604d981 */ /* 0x000ee8000c1e1b00 */
[----:B--2---:R0:W-:Y:S02]  /*7750*/  STL.64 [R1+0x410], R2 ;  /* 0x0004100201007387 */ /* 0x0041e40000100a00 */
[----:B0-----:R-:W-:Y:S01]  /*7760*/  HFMA2.MMA R2, -RZ, RZ, 0, 0 ;  /* 0x00000000ff027435 */ /* 0x001fe200000001ff */
[----:B------:R-:W-:-:S09]  /*7770*/  MOV R3, RZ ;  /* 0x000000ff00037202 */ /* 0x000fd20000000f00 */
[----:B------:R0:W2:Y:S01]  /*7780*/  @!P4 LDG.E.64 R2, [R20.64] ;  /* 0x0000000e1402c981 */ /* 0x0000a2000c1e1b00 */
[----:B------:R-:W-:Y:S01]  /*7790*/  HFMA2.MMA R12, -RZ, RZ, 0, 0 ;  /* 0x00000000ff0c7435 */ /* 0x000fe200000001ff */
[----:B0-----:R-:W-:Y:S02]  /*77a0*/  MOV R20, R18 ;  /* 0x0000001200147202 */ /* 0x001fe40000000f00 */
[----:B------:R-:W-:Y:S02]  /*77b0*/  MOV R21, R19 ;  /* 0x0000001300157202 */ /* 0x000fe40000000f00 */
[----:B------:R-:W2:Y:S01]  /*77c0*/  LDL.LU.64 R18, [R1+0x780] ;  /* 0x0007800001127983 */ /* 0x000ea20000300a00 */
[----:B----4-:R-:W-:Y:S02]  /*77d0*/  MOV R57, R6 ;  /* 0x0000000600397202 */ /* 0x010fe40000000f00 */
[----:B------:R-:W-:Y:S01]  /*77e0*/  MOV R56, R7 ;  /* 0x0000000700387202 */ /* 0x000fe20000000f00 */
[----:B------:R0:W-:Y:S01]  /*77f0*/  STL [R1+0x838], R8 ;  /* 0x0008380801007387 */ /* 0x0001e20000100800 */
[----:B------:R-:W-:-:S03]  /*7800*/  CS2R R6, SRZ ;  /* 0x0000000000067805 */ /* 0x000fc6000001ff00 */
[----:B------:R-:W-:Y:S04]  /*7810*/  STL [R1+0xa08], R67 ;  /* 0x000a084301007387 */ /* 0x000fe80000100800 */
[----:B------:R-:W-:Y:S04]  /*7820*/  STL [R1+0x9cc], R68 ;  /* 0x0009cc4401007387 */ /* 0x000fe80000100800 */
[----:B------:R-:W-:Y:S04]  /*7830*/  STL [R1+0x9c8], R69 ;  /* 0x0009c84501007387 */ /* 0x000fe80000100800 */
[----:B---3--:R-:W-:Y:S01]  /*7840*/  STL.64 [R1+0x9c0], R58 ;  /* 0x0009c03a01007387 */ /* 0x008fe20000100a00 */
[----:B------:R-:W-:-:S03]  /*7850*/  @!P2 MOV R12, R13 ;  /* 0x0000000d000ca202 */ /* 0x000fc60000000f00 */
[----:B------:R1:W3:Y:S04]  /*7860*/  @!P5 LDG.E.64 R6, [R40.64] ;  /* 0x0000000e2806d981 */ /* 0x0002e8000c1e1b00 */
[----:B------:R4:W-:Y:S04]  /*7870*/  STL [R1+0x830], R12 ;  /* 0x0008300c01007387 */ /* 0x0009e80000100800 */
[----:B------:R-:W-:Y:S04]  /*7880*/  STL.64 [R1+0x9b0], R4 ;  /* 0x0009b00401007387 */ /* 0x000fe80000100a00 */
[----:B--2---:R-:W-:Y:S04]  /*7890*/  STL [R1+0x9bc], R2 ;  /* 0x0009bc0201007387 */ /* 0x004fe80000100800 */
[----:B------:R2:W-:Y:S04]  /*78a0*/  STL [R1+0x9b8], R3 ;  /* 0x0009b80301007387 */ /* 0x0005e80000100800 */
[----:B------:R-:W3:Y:S04]  /*78b0*/  LDL.LU.64 R22, [R1+0x778] ;  /* 0x0007780001167983 */ /* 0x000ee80000300a00 */
[----:B-1----:R-:W3:Y:S01]  /*78c0*/  LDL.LU.64 R40, [R1+0x770] ;  /* 0x0007700001287983 */ /* 0x002ee20000300a00 */
[C---:B------:R-:W-:Y:S01]  /*78d0*/  LOP3.LUT P0, RZ, R66.reuse, 0x10, RZ, 0xc0, !PT ;  /* 0x0000001042ff7812 */ /* 0x040fe2000780c0ff */
[----:B------:R-:W-:Y:S01]  /*78e0*/  CS2R R10, SRZ ;  /* 0x00000000000a7805 */ /* 0x000fe2000001ff00 */
[----:B------:R-:W-:Y:S01]  /*78f0*/  LOP3.LUT P6, RZ, R66, 0x8, RZ, 0xc0, !PT ;  /* 0x0000000842ff7812 */ /* 0x000fe200078cc0ff */
[----:B0-----:R-:W-:Y:S01]  /*7900*/  CS2R R8, SRZ ;  /* 0x0000000000087805 */ /* 0x001fe2000001ff00 */
[----:B----4-:R-:W-:Y:S01]  /*7910*/  CS2R R12, SRZ ;  /* 0x00000000000c7805 */ /* 0x010fe2000001ff00 */
[----:B------:R-:W-:Y:S01]  /*7920*/  CS2R R14, SRZ ;  /* 0x00000000000e7805 */ /* 0x000fe2000001ff00 */
[----:B------:R-:W-:Y:S01]  /*7930*/  LOP3.LUT P2, RZ, R65, 0x800000, RZ, 0xc0, !PT ;  /* 0x0080000041ff7812 */ /* 0x000fe2000784c0ff */
[----:B------:R-:W-:Y:S01]  /*7940*/  CS2R R16, SRZ ;  /* 0x0000000000107805 */ /* 0x000fe2000001ff00 */
[----:B------:R-:W-:Y:S01]  /*7950*/  LOP3.LUT R0, R0, 0xffdfffff, RZ, 0xc0, !PT ;  /* 0xffdfffff00007812 */ /* 0x000fe200078ec0ff */
[----:B------:R-:W4:Y:S04]  /*7960*/  LDL.LU.64 R28, [R1+0x528] ;  /* 0x00052800011c7983 */ /* 0x000f280000300a00 */
[----:B------:R0:W4:Y:S04]  /*7970*/  @!P0 LDG.E.64 R10, [R18.64] ;  /* 0x0000000e120a8981 */ /* 0x000128000c1e1b00 */
[----:B------:R1:W4:Y:S01]  /*7980*/  @!P0 LDG.E.64 R8, [R20.64] ;  /* 0x0000000e14088981 */ /* 0x000322000c1e1b00 */
[----:B------:R-:W-:-:S02]  /*7990*/  LOP3.LUT P3, RZ, R66, 0x2, RZ, 0xc0, !PT ;  /* 0x0000000242ff7812 */ /* 0x000fc4000786c0ff */
[----:B------:R-:W-:Y:S01]  /*79a0*/  MOV R26, R36 ;  /* 0x00000024001a7202 */ /* 0x000fe20000000f00 */
[----:B------:R-:W4:Y:S04]  /*79b0*/  LDL.LU.64 R30, [R1+0x518] ;  /* 0x00051800011e7983 */ /* 0x000f280000300a00 */
[----:B0-----:R-:W4:Y:S04]  /*79c0*/  LDL.LU.64 R18, [R1+0x768] ;  /* 0x0007680001127983 */ /* 0x001f280000300a00 */
[----:B-1----:R-:W4:Y:S01]  /*79d0*/  LDL.LU.64 R20, [R1+0x760] ;  /* 0x0007600001147983 */ /* 0x002f220000300a00 */
[----:B------:R-:W-:-:S02]  /*79e0*/  MOV R27, R37 ;  /* 0x00000025001b7202 */ /* 0x000fc40000000f00 */
[----:B------:R-:W-:Y:S01]  /*79f0*/  LOP3.LUT P4, RZ, R66, 0x1, RZ, 0xc0, !PT ;  /* 0x0000000142ff7812 */ /* 0x000fe2000788c0ff */
[----:B------:R-:W-:Y:S01]  /*7a00*/  CS2R R24, SRZ ;  /* 0x0000000000187805 */ /* 0x000fe2000001ff00 */
[----:B------:R-:W-:Y:S01]  /*7a10*/  LOP3.LUT P5, RZ, R65, 0x80000000, RZ, 0xc0, !PT ;  /* 0x8000000041ff7812 */ /* 0x000fe200078ac0ff */
[----:B--2---:R-:W2:Y:S01]  /*7a20*/  LDL.LU.64 R2, [R1+0x500] ;  /* 0x0005000001027983 */ /* 0x004ea20000300a00 */
[----:B------:R-:W-:Y:S02]  /*7a30*/  MOV R58, R34 ;  /* 0x00000022003a7202 */ /* 0x000fe40000000f00 */
[----:B------:R-:W-:Y:S01]  /*7a40*/  MOV R59, R35 ;  /* 0x00000023003b7202 */ /* 0x000fe20000000f00 */
[----:B------:R-:W2:Y:S04]  /*7a50*/  LDL.LU R67, [R1+0xa08] ;  /* 0x000a080001437983 */ /* 0x000ea80000300800 */
[----:B---3--:R0:W3:Y:S04]  /*7a60*/  @!P6 LDG.E.64 R12, [R22.64] ;  /* 0x0000000e160ce981 */ /* 0x0080e8000c1e1b00 */
[----:B------:R1:W2:Y:S04]  /*7a70*/  @!P6 LDG.E.64 R14, [R40.64] ;  /* 0x0000000e280ee981 */ /* 0x0002a8000c1e1b00 */
[----:B0-----:R-:W2:Y:S04]  /*7a80*/  LDL.LU.64 R22, [R1+0x758] ;  /* 0x0007580001167983 */ /* 0x001ea80000300a00 */
[----:B-1----:R-:W3:Y:S01]  /*7a90*/  LDL.LU.64 R40, [R1+0x750] ;  /* 0x0007500001287983 */ /* 0x002ee20000300a00 */
[----:B------:R-:W-:-:S02]  /*7aa0*/  @P2 LOP3.LUT R0, R0, 0x200000, RZ, 0xfc, !PT ;  /* 0x0020000000002812 */ /* 0x000fc400078efcff */
[----:B------:R-:W-:Y:S01]  /*7ab0*/  LOP3.LUT P2, RZ, R66, 0x4, RZ, 0xc0, !PT ;  /* 0x0000000442ff7812 */ /* 0x000fe2000784c0ff */
[----:B----4-:R0:W4:-:S12]  /*7ac0*/  @!P4 LDG.E.64 R24, [R28.64] ;  /* 0x0000000e1c18c981 */ /* 0x010118000c1e1b00 */
[----:B------:R1:W4:Y:S02]  /*7ad0*/  @!P2 LDG.E.64 R16, [R18.64] ;  /* 0x0000000e1210a981 */ /* 0x000324000c1e1b00 */
[----:B-1----:R-:W-:-:S06]  /*7ae0*/  CS2R R18, SRZ ;  /* 0x0000000000127805 */ /* 0x002fcc000001ff00 */
[----:B------:R1:W4:Y:S01]  /*7af0*/  @!P2 LDG.E.64 R18, [R20.64] ;  /* 0x0000000e1412a981 */ /* 0x000322000c1e1b00 */
[----:B------:R-:W-:Y:S02]  /*7b00*/  MOV R36, R42 ;  /* 0x0000002a00247202 */ /* 0x000fe40000000f00 */
[----:B------:R-:W-:Y:S02]  /*7b10*/  MOV R37, R43 ;  /* 0x0000002b00257202 */ /* 0x000fe40000000f00 */
[----:B------:R-:W4:Y:S01]  /*7b20*/  LDL.LU.64 R42, [R1+0x520] ;  /* 0x00052000012a7983 */ /* 0x000f220000300a00 */
[----:B-1----:R-:W-:-:S06]  /*7b30*/  CS2R R20, SRZ ;  /* 0x0000000000147805 */ /* 0x002fcc000001ff00 */
[----:B--2---:R1:W2:Y:S02]  /*7b40*/  @!P3 LDG.E.64 R20, [R22.64] ;  /* 0x0000000e1614b981 */ /* 0x0042a4000c1e1b00 */
[----:B-1----:R-:W-:-:S06]  /*7b50*/  CS2R R22, SRZ ;  /* 0x0000000000167805 */ /* 0x002fcc000001ff00 */
[----:B---3--:R1:W3:Y:S02]  /*7b60*/  @!P3 LDG.E.64 R22, [R40.64] ;  /* 0x0000000e2816b981 */ /* 0x0082e4000c1e1b00 */
[----:B-1----:R-:W-:Y:S02]  /*7b70*/  MOV R40, R38 ;  /* 0x0000002600287202 */ /* 0x002fe40000000f00 */
[----:B------:R-:W-:Y:S02]  /*7b80*/  MOV R41, R39 ;  /* 0x0000002700297202 */ /* 0x000fe40000000f00 */
[----:B------:R-:W2:Y:S01]  /*7b90*/  LDL.LU.64 R38, [R1+0x510] ;  /* 0x0005100001267983 */ /* 0x000ea20000300a00 */
[----:B------:R-:W-:Y:S02]  /*7ba0*/  MOV R32, R26 ;  /* 0x0000001a00207202 */ /* 0x000fe40000000f00 */
[----:B------:R-:W-:Y:S02]  /*7bb0*/  MOV R33, R27 ;  /* 0x0000001b00217202 */ /* 0x000fe40000000f00 */
[----:B------:R-:W-:Y:S01]  /*7bc0*/  CS2R R26, SRZ ;  /* 0x00000000001a7805 */ /* 0x000fe2000001ff00 */
[----:B0-----:R-:W-:-:S05]  /*7bd0*/  CS2R R28, SRZ ;  /* 0x00000000001c7805 */ /* 0x001fca000001ff00 */
[----:B----4-:R0:W4:Y:S04]  /*7be0*/  @!P4 LDG.E.64 R26, [R42.64] ;  /* 0x0000000e2a1ac981 */ /* 0x010128000c1e1b00 */
[----:B------:R1:W3:Y:S04]  /*7bf0*/  @!P5 LDG.E.64 R28, [R30.64] ;  /* 0x0000000e1e1cd981 */ /* 0x0002e8000c1e1b00 */
[----:B0-----:R-:W3:Y:S01]  /*7c00*/  LDL.LU.64 R42, [R1+0x508] ;  /* 0x00050800012a7983 */ /* 0x001ee20000300a00 */
[----:B-1----:R-:W-:-:S03]  /*7c10*/  CS2R R30, SRZ ;  /* 0x00000000001e7805 */ /* 0x002fc6000001ff00 */
[----:B------:R0:W-:Y:S04]  /*7c20*/  STL [R1+0x9ac], R6 ;  /* 0x0009ac0601007387 */ /* 0x0001e80000100800 */
[----:B------:R1:W-:Y:S01]  /*7c30*/  STL [R1+0x9a8], R7 ;  /* 0x0009a80701007387 */ /* 0x0003e20000100800 */
[----:B0-----:R-:W-:Y:S02]  /*7c40*/  MOV R6, R46 ;  /* 0x0000002e00067202 */ /* 0x001fe40000000f00 */
[----:B-1----:R-:W-:Y:S02]  /*7c50*/  MOV R7, R47 ;  /* 0x0000002f00077202 */ /* 0x002fe40000000f00 */
[----:B------:R-:W4:Y:S04]  /*7c60*/  LDL.LU.64 R46, [R1+0x4f0] ;  /* 0x0004f000012e7983 */ /* 0x000f280000300a00 */
[----:B--2---:R0:W2:Y:S04]  /*7c70*/  @!P5 LDG.E.64 R30, [R38.64] ;  /* 0x0000000e261ed981 */ /* 0x0040a8000c1e1b00 */
[----:B0-----:R-:W2:Y:S01]  /*7c80*/  LDL.LU.64 R38, [R1+0x4f8] ;  /* 0x0004f80001267983 */ /* 0x001ea20000300a00 */
[----:B------:R-:W-:-:S02]  /*7c90*/  LOP3.LUT P0, RZ, R65, 0x40000000, RZ, 0xc0, !PT ;  /* 0x4000000041ff7812 */ /* 0x000fc4000780c0ff */
[----:B------:R-:W-:Y:S02]  /*7ca0*/  MOV R68, R32 ;  /* 0x0000002000447202 */ /* 0x000fe40000000f00 */
[----:B------:R-:W-:Y:S01]  /*7cb0*/  MOV R69, R33 ;  /* 0x0000002100457202 */ /* 0x000fe20000000f00 */
[----:B------:R-:W-:Y:S01]  /*7cc0*/  CS2R R34, SRZ ;  /* 0x0000000000227805 */ /* 0x000fe2000001ff00 */
[----:B------:R-:W-:Y:S01]  /*7cd0*/  CS2R R32, SRZ ;  /* 0x0000000000207805 */ /* 0x000fe2000001ff00 */
[----:B------:R-:W-:-:S06]  /*7ce0*/  LOP3.LUT P6, RZ, R65, 0x20000000, RZ, 0xc0, !PT ;  /* 0x2000000041ff7812 */ /* 0x000fcc00078cc0ff */
[----:B---3--:R0:W3:Y:S04]  /*7cf0*/  @!P0 LDG.E.64 R32, [R42.64] ;  /* 0x0000000e2a208981 */ /* 0x0080e8000c1e1b00 */
[----:B------:R1:W3:Y:S04]  /*7d00*/  @!P0 LDG.E.64 R34, [R2.64] ;  /* 0x0000000e02228981 */ /* 0x0002e8000c1e1b00 */
[----:B0-----:R-:W3:Y:S01]  /*7d10*/  LDL.LU.64 R42, [R1+0x4e8] ;  /* 0x0004e800012a7983 */ /* 0x001ee20000300a00 */
[----:B-1----:R-:W-:Y:S02]  /*7d20*/  MOV R2, R36 ;  /* 0x0000002400027202 */ /* 0x002fe40000000f00 */
[----:B------:R-:W-:-:S02]  /*7d30*/  MOV R3, R37 ;  /* 0x0000002500037202 */ /* 0x000fc40000000f00 */
[----:B------:R-:W-:Y:S01]  /*7d40*/  CS2R R36, SRZ ;  /* 0x0000000000247805 */ /* 0x000fe2000001ff00 */
[----:B------:R-:W-:Y:S04]  /*7d50*/  STL [R1+0x99c], R10 ;  /* 0x00099c0a01007387 */ /* 0x000fe80000100800 */
[----:B------:R0:W-:Y:S04]  /*7d60*/  STL [R1+0x998], R11 ;  /* 0x0009980b01007387 */ /* 0x0001e80000100800 */
[----:B0-----:R-:W3:Y:S01]  /*7d70*/  LDL.LU.64 R10, [R1+0x4e0] ;  /* 0x0004e000010a7983 */ /* 0x001ee20000300a00 */
[----:B------:R-:W-:-:S02]  /*7d80*/  MOV R4, R58 ;  /* 0x0000003a00047202 */ /* 0x000fc40000000f00 */
[----:B------:R-:W-:Y:S02]  /*7d90*/  MOV R5, R59 ;  /* 0x0000003b00057202 */ /* 0x000fe40000000f00 */
[----:B------:R-:W3:Y:S04]  /*7da0*/  LDL.LU.64 R58, [R1+0x4d0] ;  /* 0x0004d000013a7983 */ /* 0x000ee80000300a00 */
[----:B--2---:R0:W2:Y:S02]  /*7db0*/  @!P6 LDG.E.64 R36, [R38.64] ;  /* 0x0000000e2624e981 */ /* 0x0040a4000c1e1b00 */
[----:B0-----:R-:W-:-:S06]  /*7dc0*/  CS2R R38, SRZ ;  /* 0x0000000000267805 */ /* 0x001fcc000001ff00 */
[----:B----4-:R0:W4:Y:S04]  /*7dd0*/  @!P6 LDG.E.64 R38, [R46.64] ;  /* 0x0000000e2e26e981 */ /* 0x010128000c1e1b00 */
[----:B------:R-:W-:Y:S04]  /*7de0*/  STL [R1+0x974], R30 ;  /* 0x0009741e01007387 */ /* 0x000fe80000100800 */
[----:B0-----:R-:W2:Y:S04]  /*7df0*/  LDL.LU.64 R46, [R1+0x4d8] ;  /* 0x0004d800012e7983 */ /* 0x001ea80000300a00 */
[----:B------:R0:W-:Y:S04]  /*7e00*/  STL [R1+0x970], R31 ;  /* 0x0009701f01007387 */ /* 0x0001e80000100800 */
[----:B0-----:R-:W4:Y:S01]  /*7e10*/  LDL.LU.64 R30, [R1+0x498] ;  /* 0x00049800011e7983 */ /* 0x001f220000300a00 */
[----:B------:R-:W-:-:S03]  /*7e20*/  LOP3.LUT P6, RZ, R0, 0x10000, RZ, 0xc0, !PT ;  /* 0x0001000000ff7812 */ /* 0x000fc600078cc0ff */
[----:B------:R0:W-:Y:S01]  /*7e30*/  STL.64 [R1+0x9a0], R8 ;  /* 0x0009a00801007387 */ /* 0x0001e20000100a00 */
[----:B------:R-:W-:Y:S02]  /*7e40*/  LOP3.LUT P0, RZ, R0, 0x20000, RZ, 0xc0, !PT ;  /* 0x0002000000ff7812 */ /* 0x000fe4000780c0ff */
[----:B0-----:R-:W-:Y:S02]  /*7e50*/  MOV R8, R6 ;  /* 0x0000000600087202 */ /* 0x001fe40000000f00 */
[----:B------:R-:W-:Y:S02]  /*7e60*/  MOV R9, R7 ;  /* 0x0000000700097202 */ /* 0x000fe40000000f00 */
[----:B------:R-:W-:Y:S02]  /*7e70*/  MOV R6, R40 ;  /* 0x0000002800067202 */ /* 0x000fe40000000f00 */
[----:B------:R-:W-:Y:S02]  /*7e80*/  MOV R7, R41 ;  /* 0x0000002900077202 */ /* 0x000fe40000000f00 */
[----:B------:R-:W-:-:S06]  /*7e90*/  CS2R R40, SRZ ;  /* 0x0000000000287805 */ /* 0x000fcc000001ff00 */
[----:B---3--:R0:W3:Y:S01]  /*7ea0*/  @!P6 LDG.E.64 R40, [R42.64] ;  /* 0x0000000e2a28e981 */ /* 0x0080e2000c1e1b00 */
[----:B------:R-:W-:Y:S01]  /*7eb0*/  LOP3.LUT P3, RZ, R0, 0x100000, RZ, 0xc0, !PT ;  /* 0x0010000000ff7812 */ /* 0x000fe2000786c0ff */
[----:B0-----:R-:W-:Y:S02]  /*7ec0*/  CS2R R42, SRZ ;  /* 0x00000000002a7805 */ /* 0x001fe4000001ff00 */
[----:B------:R0:W-:Y:S04]  /*7ed0*/  STL.64 [R1+0x9d0], R12 ;  /* 0x0009d00c01007387 */ /* 0x0001e80000100a00 */
[----:B------:R1:W3:Y:S01]  /*7ee0*/  @!P6 LDG.E.64 R42, [R10.64] ;  /* 0x0000000e0a2ae981 */ /* 0x0002e2000c1e1b00 */
[----:B0-----:R-:W-:Y:S02]  /*7ef0*/  MOV R12, R44 ;  /* 0x0000002c000c7202 */ /* 0x001fe40000000f00 */
[----:B------:R-:W-:-:S02]  /*7f00*/  MOV R13, R45 ;  /* 0x0000002d000d7202 */ /* 0x000fc40000000f00 */
[----:B-1----:R-:W-:Y:S02]  /*7f10*/  MOV R10, R50 ;  /* 0x00000032000a7202 */ /* 0x002fe40000000f00 */
[----:B------:R-:W-:Y:S01]  /*7f20*/  MOV R11, R51 ;  /* 0x00000033000b7202 */ /* 0x000fe20000000f00 */
[----:B------:R-:W-:Y:S01]  /*7f30*/  CS2R R44, SRZ ;  /* 0x00000000002c7805 */ /* 0x000fe2000001ff00 */
[----:B------:R-:W3:Y:S04]  /*7f40*/  LDL.LU.64 R50, [R1+0x4c8] ;  /* 0x0004c80001327983 */ /* 0x000ee80000300a00 */
[----:B------:R-:W-:Y:S04]  /*7f50*/  STL [R1+0x994], R14 ;  /* 0x0009940e01007387 */ /* 0x000fe80000100800 */
[----:B------:R0:W-:Y:S04]  /*7f60*/  STL [R1+0x990], R15 ;  /* 0x0009900f01007387 */ /* 0x0001e80000100800 */
[----:B------:R-:W-:Y:S04]  /*7f70*/  STL [R1+0x9f0], R25 ;  /* 0x0009f01901007387 */ /* 0x000fe80000100800 */
[----:B------:R1:W-:Y:S04]  /*7f80*/  STL [R1+0x9f4], R24 ;  /* 0x0009f41801007387 */ /* 0x0003e80000100800 */
[----:B0-----:R-:W3:Y:S01]  /*7f90*/  LDL.LU.64 R14, [R1+0x4c0] ;  /* 0x0004c000010e7983 */ /* 0x001ee20000300a00 */
[----:B-1----:R-:W-:-:S03]  /*7fa0*/  CS2R R24, SRZ ;  /* 0x0000000000187805 */ /* 0x002fc6000001ff00 */
[----:B------:R0:W-:Y:S04]  /*7fb0*/  STL.64 [R1+0x9f8], R28 ;  /* 0x0009f81c01007387 */ /* 0x0001e80000100a00 */
[----:B------:R-:W-:Y:S04]  /*7fc0*/  STL [R1+0x98c], R18 ;  /* 0x00098c1201007387 */ /* 0x000fe80000100800 */
[----:B------:R1:W-:Y:S04]  /*7fd0*/  STL [R1+0x988], R19 ;  /* 0x0009881301007387 */ /* 0x0003e80000100800 */
[----:B0-----:R-:W3:Y:S04]  /*7fe0*/  LDL.LU.64 R28, [R1+0x490] ;  /* 0x00049000011c7983 */ /* 0x001ee80000300a00 */
[----:B-1----:R-:W3:Y:S04]  /*7ff0*/  LDL.LU.64 R18, [R1+0x4b0] ;  /* 0x0004b00001127983 */ /* 0x002ee80000300a00 */
[----:B------:R-:W-:Y:S04]  /*8000*/  STL [R1+0x984], R22 ;  /* 0x0009841601007387 */ /* 0x000fe80000100800 */
[----:B------:R0:W-:Y:S04]  /*8010*/  STL [R1+0x980], R23 ;  /* 0x0009801701007387 */ /* 0x0001e80000100800 */
[----:B0-----:R-:W3:Y:S04]  /*8020*/  LDL.LU.64 R22, [R1+0x4a0] ;  /* 0x0004a00001167983 */ /* 0x001ee80000300a00 */
[----:B--2---:R0:W2:Y:S02]  /*8030*/  @!P0 LDG.E.64 R44, [R46.64] ;  /* 0x0000000e2e2c8981 */ /* 0x0040a4000c1e1b00 */
[----:B0-----:R-:W-:-:S02]  /*8040*/  CS2R R46, SRZ ;  /* 0x00000000002e7805 */ /* 0x001fc4000001ff00 */
[----:B----4-:R0:W4:Y:S04]  /*8050*/  @!P3 LDG.E.64 R24, [R30.64] ;  /* 0x0000000e1e18b981 */ /* 0x010128000c1e1b00 */
[----:B------:R1:W2:Y:S01]  /*8060*/  @!P0 LDG.E.64 R46, [R58.64] ;  /* 0x0000000e3a2e8981 */ /* 0x0002a2000c1e1b00 */
[----:B------:R-:W-:-:S03]  /*8070*/  LOP3.LUT P5, RZ, R0, 0x40000, RZ, 0xc0, !PT ;  /* 0x0004000000ff7812 */ /* 0x000fc600078ac0ff */
[----:B------:R0:W-:Y:S04]  /*8080*/  STL [R1+0x9dc], R17 ;  /* 0x0009dc1101007387 */ /* 0x0001e80000100800 */
[----:B------:R0:W-:Y:S01]  /*8090*/  STL [R1+0x9e0], R16 ;  /* 0x0009e01001007387 */ /* 0x0001e20000100800 */
[----:B-1----:R-:W-:Y:S02]  /*80a0*/  MOV R58, R54 ;  /* 0x00000036003a7202 */ /* 0x002fe40000000f00 */
[----:B------:R-:W-:Y:S02]  /*80b0*/  MOV R59, R55 ;  /* 0x00000037003b7202 */ /* 0x000fe40000000f00 */
[----:B------:R-:W-:Y:S01]  /*80c0*/  LOP3.LUT P4, RZ, R0, 0x80000, RZ, 0xc0, !PT ;  /* 0x0008000000ff7812 */ /* 0x000fe2000788c0ff */
[----:B------:R-:W2:Y:S01]  /*80d0*/  LDL.LU.64 R54, [R1+0x4b8] ;  /* 0x0004b80001367983 */ /* 0x000ea20000300a00 */
[----:B0-----:R-:W-:-:S02]  /*80e0*/  MOV R17, R9 ;  /* 0x0000000900117202 */ /* 0x001fc40000000f00 */
[----:B------:R-:W-:Y:S02]  /*80f0*/  MOV R16, R8 ;  /* 0x0000000800107202 */ /* 0x000fe40000000f00 */
[----:B------:R-:W-:Y:S01]  /*8100*/  LOP3.LUT P2, RZ, R0, 0x200000, RZ, 0xc0, !PT ;  /* 0x0020000000ff7812 */ /* 0x000fe2000784c0ff */
[----:B------:R-:W-:Y:S01]  /*8110*/  STL [R1+0x97c], R26 ;  /* 0x00097c1a01007387 */ /* 0x000fe20000100800 */
[----:B------:R-:W-:Y:S02]  /*8120*/  MOV R8, R4 ;  /* 0x0000000400087202 */ /* 0x000fe40000000f00 */
[----:B------:R-:W-:Y:S01]  /*8130*/  MOV R9, R5 ;  /* 0x0000000500097202 */ /* 0x000fe20000000f00 */
[----:B------:R0:W-:Y:S01]  /*8140*/  STL [R1+0x978], R27 ;  /* 0x0009781b01007387 */ /* 0x0001e20000100800 */
[----:B------:R-:W-:Y:S02]  /*8150*/  MOV R4, R48 ;  /* 0x0000003000047202 */ /* 0x000fe40000000f00 */
[----:B------:R-:W-:Y:S01]  /*8160*/  MOV R5, R49 ;  /* 0x0000003100057202 */ /* 0x000fe20000000f00 */
[----:B------:R-:W-:Y:S01]  /*8170*/  STL [R1+0x9d8], R65 ;  /* 0x0009d84101007387 */ /* 0x000fe20000100800 */
[----:B------:R-:W-:Y:S01]  /*8180*/  CS2R R48, SRZ ;  /* 0x0000000000307805 */ /* 0x000fe2000001ff00 */
[----:B------:R-:W-:-:S02]  /*8190*/  LOP3.LUT P1, RZ, R65, 0x400000, RZ, 0xc0, !PT ;  /* 0x0040000041ff7812 */ /* 0x000fc4000782c0ff */
[----:B------:R1:W-:Y:S04]  /*81a0*/  STL [R1+0x964], R38 ;  /* 0x0009642601007387 */ /* 0x0003e80000100800 */
[----:B0-----:R-:W2:Y:S04]  /*81b0*/  LDL.LU.64 R26, [R1+0x488] ;  /* 0x00048800011a7983 */ /* 0x001ea80000300a00 */
[----:B------:R0:W-:Y:S04]  /*81c0*/  STL [R1+0x960], R39 ;  /* 0x0009602701007387 */ /* 0x0001e80000100800 */
[----:B-1----:R-:W2:Y:S04]  /*81d0*/  LDL.LU R38, [R1+0x478] ;  /* 0x0004780001267983 */ /* 0x002ea80000300800 */
[----:B------:R-:W-:Y:S04]  /*81e0*/  STL.64 [R1+0x9e8], R20 ;  /* 0x0009e81401007387 */ /* 0x000fe80000100a00 */
[----:B0-----:R-:W2:Y:S04]  /*81f0*/  LDL.LU R39, [R1+0x47c] ;  /* 0x00047c0001277983 */ /* 0x001ea80000300800 */
[----:B---3--:R0:W3:Y:S04]  /*8200*/  @!P5 LDG.E.64 R48, [R50.64] ;  /* 0x0000000e3230d981 */ /* 0x0080e8000c1e1b00 */
[----:B------:R-:W3:Y:S04]  /*8210*/  LDL.LU R30, [R1+0x470] ;  /* 0x00047000011e7983 */ /* 0x000ee80000300800 */
[----:B------:R-:W3:Y:S01]  /*8220*/  LDL.LU R31, [R1+0x474] ;  /* 0x00047400011f7983 */ /* 0x000ee20000300800 */
[----:B0-----:R-:W-:-:S06]  /*8230*/  CS2R R50, SRZ ;  /* 0x0000000000327805 */ /* 0x001fcc000001ff00 */
[----:B------:R0:W3:Y:S02]  /*8240*/  @!P5 LDG.E.64 R50, [R14.64] ;  /* 0x0000000e0e32d981 */ /* 0x0000e4000c1e1b00 */
[----:B0-----:R-:W-:Y:S02]  /*8250*/  MOV R14, R2 ;  /* 0x00000002000e7202 */ /* 0x001fe40000000f00 */
[----:B------:R-:W-:Y:S02]  /*8260*/  MOV R15, R3 ;  /* 0x00000003000f7202 */ /* 0x000fe40000000f00 */
[----:B------:R-:W-:Y:S02]  /*8270*/  MOV R2, R52 ;  /* 0x0000003400027202 */ /* 0x000fe40000000f00 */
[----:B------:R-:W-:Y:S02]  /*8280*/  MOV R3, R53 ;  /* 0x0000003500037202 */ /* 0x000fe40000000f00 */
[----:B------:R-:W-:Y:S01]  /*8290*/  CS2R R52, SRZ ;  /* 0x0000000000347805 */ /* 0x000fe2000001ff00 */
[----:B----4-:R0:W-:Y:S02]  /*82a0*/  STL.64 [R1+0x4a0], R24 ;  /* 0x0004a01801007387 */ /* 0x0101e40000100a00 */
[----:B0-----:R-:W-:-:S06]  /*82b0*/  CS2R R24, SRZ ;  /* 0x0000000000187805 */ /* 0x001fcc000001ff00 */
[----:B------:R0:W4:Y:S04]  /*82c0*/  @!P2 LDG.E.64 R24, [R28.64] ;  /* 0x0000000e1c18a981 */ /* 0x000128000c1e1b00 */
[----:B--2---:R1:W2:Y:S01]  /*82d0*/  @!P4 LDG.E.64 R52, [R54.64] ;  /* 0x0000000e3634c981 */ /* 0x0042a2000c1e1b00 */
[----:B------:R-:W-:Y:S02]  /*82e0*/  MOV R20, R58 ;  /* 0x0000003a00147202 */ /* 0x000fe40000000f00 */
[----:B------:R-:W-:Y:S02]  /*82f0*/  MOV R21, R59 ;  /* 0x0000003b00157202 */ /* 0x000fe40000000f00 */
[----:B------:R-:W2:Y:S04]  /*8300*/  LDL.LU.64 R58, [R1+0x480] ;  /* 0x00048000013a7983 */ /* 0x000ea80000300a00 */
[----:B------:R-:W-:Y:S01]  /*8310*/  STL [R1+0x954], R46 ;  /* 0x0009542e01007387 */ /* 0x000fe20000100800 */
[----:B-1----:R-:W-:-:S03]  /*8320*/  CS2R R54, SRZ ;  /* 0x0000000000367805 */ /* 0x002fc6000001ff00 */
[----:B------:R-:W-:Y:S04]  /*8330*/  STL [R1+0x768], RZ ;  /* 0x000768ff01007387 */ /* 0x000fe80000100800 */
[----:B------:R1:W2:Y:S04]  /*8340*/  @!P4 LDG.E.64 R54, [R18.64] ;  /* 0x0000000e1236c981 */ /* 0x0002a8000c1e1b00 */
[----:B------:R-:W-:Y:S04]  /*8350*/  STL [R1+0x950], R47 ;  /* 0x0009502f01007387 */ /* 0x000fe80000100800 */
[----:B------:R-:W-:Y:S01]  /*8360*/  STL [R1+0x750], RZ ;  /* 0x000750ff01007387 */ /* 0x000fe20000100800 */
[----:B-1----:R-:W-:-:S02]  /*8370*/  MOV R18, R16 ;  /* 0x0000001000127202 */ /* 0x002fc40000000f00 */
[----:B------:R-:W-:Y:S01]  /*8380*/  MOV R19, R17 ;  /* 0x0000001100137202 */ /* 0x000fe20000000f00 */
[----:B------:R-:W-:Y:S01]  /*8390*/  STL [R1+0x528], RZ ;  /* 0x000528ff01007387 */ /* 0x000fe20000100800 */
[----:B------:R-:W-:Y:S02]  /*83a0*/  MOV R16, R57 ;  /* 0x0000003900107202 */ /* 0x000fe40000000f00 */
[----:B------:R-:W-:Y:S01]  /*83b0*/  MOV R17, R56 ;  /* 0x0000003800117202 */ /* 0x000fe20000000f00 */
[----:B------:R-:W-:Y:S01]  /*83c0*/  STL [R1+0x524], RZ ;  /* 0x000524ff01007387 */ /* 0x000fe20000100800 */
[----:B------:R-:W-:-:S03]  /*83d0*/  CS2R R56, SRZ ;  /* 0x0000000000387805 */ /* 0x000fc6000001ff00 */
[----:B------:R-:W-:Y:S04]  /*83e0*/  STL.64 [R1+0x268], R38 ;  /* 0x0002682601007387 */ /* 0x000fe80000100a00 */
[----:B------:R1:W2:Y:S01]  /*83f0*/  @!P3 LDG.E.64 R56, [R22.64] ;  /* 0x0000000e1638b981 */ /* 0x0002a2000c1e1b00 */
[----:B------:R-:W-:-:S03]  /*8400*/  LOP3.LUT R0, R0, 0xffffefff, RZ, 0xc0, !PT ;  /* 0xffffefff00007812 */ /* 0x000fc600078ec0ff */
[----:B------:R-:W-:Y:S04]  /*8410*/  STL [R1+0x754], RZ ;  /* 0x000754ff01007387 */ /* 0x000fe80000100800 */
[----:B---3--:R-:W-:Y:S01]  /*8420*/  STL.64 [R1+0x70], R30 ;  /* 0x0000701e01007387 */ /* 0x008fe20000100a00 */
[----:B-1----:R-:W-:Y:S02]  /*8430*/  MOV R23, R15 ;  /* 0x0000000f00177202 */ /* 0x002fe40000000f00 */
[----:B------:R-:W-:Y:S01]  /*8440*/  MOV R15, R13 ;  /* 0x0000000d000f7202 */ /* 0x000fe20000000f00 */
[----:B0-----:R0:W2:Y:S01]  /*8450*/  LDL R28, [R1+0x754] ;  /* 0x00075400011c7983 */ /* 0x0010a20000100800 */
[----:B------:R-:W-:-:S03]  /*8460*/  MOV R13, R64 ;  /* 0x00000040000d7202 */ /* 0x000fc60000000f00 */
[----:B------:R-:W2:Y:S01]  /*8470*/  LDL.LU.64 R64, [R1+0x4a8] ;  /* 0x0004a80001407983 */ /* 0x000ea20000300a00 */
[----:B------:R-:W-:-:S03]  /*8480*/  MOV R22, R14 ;  /* 0x0000000e00167202 */ /* 0x000fc60000000f00 */
[----:B------:R1:W-:Y:S04]  /*8490*/  STL [R1+0x94c], R50 ;  /* 0x00094c3201007387 */ /* 0x0003e80000100800 */
[----:B------:R-:W-:Y:S04]  /*84a0*/  STL [R1+0x948], R51 ;  /* 0x0009483301007387 */ /* 0x000fe80000100800 */
[----:B------:R-:W-:Y:S04]  /*84b0*/  STL [R1+0x790], RZ ;  /* 0x000790ff01007387 */ /* 0x000fe80000100800 */
[----:B------:R-:W-:Y:S04]  /*84c0*/  STL [R1+0x520], RZ ;  /* 0x000520ff01007387 */ /* 0x000fe80000100800 */
[----:B------:R-:W-:Y:S04]  /*84d0*/  STL [R1+0x51c], RZ ;  /* 0x00051cff01007387 */ /* 0x000fe80000100800 */
[----:B------:R-:W-:Y:S04]  /*84e0*/  STL [R1+0x96c], R34 ;  /* 0x00096c2201007387 */ /* 0x000fe80000100800 */
[----:B------:R-:W-:Y:S04]  /*84f0*/  STL [R1+0x780], RZ ;  /* 0x000780ff01007387 */ /* 0x000fe80000100800 */
[----:B------:R-:W-:Y:S04]  /*8500*/  STL [R1+0x794], RZ ;  /* 0x000794ff01007387 */ /* 0x000fe80000100800 */
[----:B------:R-:W-:Y:S04]  /*8510*/  STL [R1+0x968], R35 ;  /* 0x0009682301007387 */ /* 0x000fe80000100800 */
[----:B------:R-:W-:Y:S04]  /*8520*/  STL [R1+0x95c], R42 ;  /* 0x00095c2a01007387 */ /* 0x000fe80000100800 */
[----:B------:R-:W-:Y:S04]  /*8530*/  STL [R1+0x788], RZ ;  /* 0x000788ff01007387 */ /* 0x000fe80000100800 */
[----:B------:R-:W-:Y:S04]  /*8540*/  STL [R1+0x958], R43 ;  /* 0x0009582b01007387 */ /* 0x000fe80000100800 */
[----:B------:R-:W-:Y:S04]  /*8550*/  STL [R1+0x518], RZ ;  /* 0x000518ff01007387 */ /* 0x000fe80000100800 */
[----:B------:R-:W-:Y:S04]  /*8560*/  STL [R1+0x514], RZ ;  /* 0x000514ff01007387 */ /* 0x000fe80000100800 */
[----:B------:R-:W-:Y:S04]  /*8570*/  STL [R1+0xa00], R33 ;  /* 0x000a002101007387 */ /* 0x000fe80000100800 */
[----:B------:R-:W2:Y:S04]  /*8580*/  LDL.LU R29, [R1+0x46c] ;  /* 0x00046c00011d7983 */ /* 0x000ea80000300800 */
[----:B----4-:R4:W-:Y:S01]  /*8590*/  STL.64 [R1+0x498], R24 ;  /* 0x0004981801007387 */ /* 0x0109e20000100a00 */
[----:B------:R-:W-:-:S03]  /*85a0*/  MOV R14, R12 ;  /* 0x0000000c000e7202 */ /* 0x000fc60000000f00 */
[----:B------:R-:W3:Y:S04]  /*85b0*/  LDL.LU R12, [R1+0x448] ;  /* 0x00044800010c7983 */ /* 0x000ee80000300800 */
[----:B-1----:R-:W3:Y:S01]  /*85c0*/  LDL.LU R50, [R1+0x440] ;  /* 0x0004400001327983 */ /* 0x002ee20000300800 */
[----:B----4-:R-:W-:-:S03]  /*85d0*/  CS2R R24, SRZ ;  /* 0x0000000000187805 */ /* 0x010fc6000001ff00 */
[----:B------:R-:W3:Y:S04]  /*85e0*/  LDL.LU R51, [R1+0x444] ;  /* 0x0004440001337983 */ /* 0x000ee80000300800 */
[----:B--2---:R-:W-:Y:S04]  /*85f0*/  STL [R1+0x944], R55 ;  /* 0x0009443701007387 */ /* 0x004fe80000100800 */
[----:B------:R1:W2:Y:S01]  /*8600*/  @!P2 LDG.E.64 R24, [R26.64] ;  /* 0x0000000e1a18a981 */ /* 0x0002a2000c1e1b00 */
[----:B------:R-:W-:-:S03]  /*8610*/  @P6 LOP3.LUT R0, R0, 0x1000, RZ, 0xfc, !PT ;  /* 0x0000100000006812 */ /* 0x000fc600078efcff */
[----:B------:R-:W4:Y:S04]  /*8620*/  LDL.LU R34, [R1+0x430] ;  /* 0x0004300001227983 */ /* 0x000f280000300800 */
[----:B------:R-:W4:Y:S01]  /*8630*/  LDL.LU R35, [R1+0x434] ;  /* 0x0004340001237983 */ /* 0x000f220000300800 */
[----:B-1----:R-:W-:Y:S02]  /*8640*/  MOV R26, R22 ;  /* 0x00000016001a7202 */ /* 0x002fe40000000f00 */
[----:B------:R-:W-:Y:S01]  /*8650*/  MOV R27, R23 ;  /* 0x00000017001b7202 */ /* 0x000fe20000000f00 */
[----:B------:R-:W-:Y:S01]  /*8660*/  STL.64 [R1+0x80], R16 ;  /* 0x0000801001007387 */ /* 0x000fe20000100a00 */
[----:B------:R-:W-:-:S03]  /*8670*/  CS2R R22, SRZ ;  /* 0x0000000000167805 */ /* 0x000fc6000001ff00 */
[----:B------:R-:W2:Y:S04]  /*8680*/  LDL.LU R42, [R1+0x420] ;  /* 0x00042000012a7983 */ /* 0x000ea80000300800 */
[----:B------:R-:W2:Y:S04]  /*8690*/  LDL.LU R43, [R1+0x424] ;  /* 0x00042400012b7983 */ /* 0x000ea80000300800 */
[----:B------:R1:W2:Y:S04]  /*86a0*/  @!P1 LDG.E.64 R22, [R64.64] ;  /* 0x0000000e40169981 */ /* 0x0002a8000c1e1b00 */
[----:B-1----:R0:W3:Y:S04]  /*86b0*/  LDL R65, [R1+0x524] ;  /* 0x0005240001417983 */ /* 0x0020e80000100800 */
[----:B--2---:R1:W-:Y:S01]  /*86c0*/  STL.64 [R1+0x480], R22 ;  /* 0x0004801601007387 */ /* 0x0043e20000100a00 */
[----:B------:R-:W-:-:S02]  /*86d0*/  MOV R64, R23 ;  /* 0x0000001700407202 */ /* 0x000fc40000000f00 */
[----:B-1----:R-:W-:Y:S02]  /*86e0*/  MOV R23, R21 ;  /* 0x0000001500177202 */ /* 0x002fe40000000f00 */
[----:B------:R-:W-:Y:S02]  /*86f0*/  MOV R21, R9 ;  /* 0x0000000900157202 */ /* 0x000fe40000000f00 */
[----:B------:R-:W-:Y:S01]  /*8700*/  MOV R9, R5 ;  /* 0x0000000500097202 */ /* 0x000fe20000000f00 */
[----:B------:R1:W-:Y:S03]  /*8710*/  STL.64 [R1+0x490], R24 ;  /* 0x0004901801007387 */ /* 0x0003e60000100a00 */
[----:B------:R-:W-:Y:S01]  /*8720*/  MOV R39, R9 ;  /* 0x0000000900277202 */ /* 0x000fe20000000f00 */
[----:B---3--:R-:W-:Y:S01]  /*8730*/  STL.64 [R1+0x88], R50 ;  /* 0x0000883201007387 */ /* 0x008fe20000100a00 */
[----:B------:R-:W-:-:S03]  /*8740*/  MOV R9, R67 ;  /* 0x0000004300097202 */ /* 0x000fc60000000f00 */
[----:B------:R-:W2:Y:S01]  /*8750*/  LDL.LU R67, [R1+0xa04] ;  /* 0x000a040001437983 */ /* 0x000ea20000300800 */
[----:B-1----:R-:W-:Y:S01]  /*8760*/  CS2R R24, SRZ ;  /* 0x0000000000187805 */ /* 0x002fe2000001ff00 */
[----:B------:R-:W-:Y:S02]  /*8770*/  MOV R55, R22 ;  /* 0x0000001600377202 */ /* 0x000fe40000000f00 */
[----:B------:R-:W3:Y:S04]  /*8780*/  LDL.LU R5, [R1+0x42c] ;  /* 0x00042c0001057983 */ /* 0x000ee80000300800 */
[----:B------:R1:W3:Y:S01]  /*8790*/  @!P1 LDG.E.64 R24, [R58.64] ;  /* 0x0000000e3a189981 */ /* 0x0002e2000c1e1b00 */
[----:B------:R-:W-:Y:S02]  /*87a0*/  MOV R22, R20 ;  /* 0x0000001400167202 */ /* 0x000fe40000000f00 */
[----:B------:R-:W-:-:S04]  /*87b0*/  MOV R20, R8 ;  /* 0x0000000800147202 */ /* 0x000fc80000000f00 */
[----:B------:R-:W-:Y:S02]  /*87c0*/  MOV R46, R20 ;  /* 0x00000014002e7202 */ /* 0x000fe40000000f00 */
[----:B------:R0:W4:Y:S01]  /*87d0*/  LDL R20, [R1+0x768] ;  /* 0x0007680001147983 */ /* 0x0001220000100800 */
[----:B------:R-:W-:Y:S02]  /*87e0*/  MOV R47, R21 ;  /* 0x00000015002f7202 */ /* 0x000fe40000000f00 */
[----:B------:R-:W-:Y:S01]  /*87f0*/  MOV R8, R4 ;  /* 0x0000000400087202 */ /* 0x000fe20000000f00 */
[----:B-1----:R-:W4:Y:S04]  /*8800*/  LDL.LU R58, [R1+0x438] ;  /* 0x00043800013a7983 */ /* 0x002f280000300800 */
[----:B------:R-:W4:Y:S04]  /*8810*/  LDL.LU R59, [R1+0x43c] ;  /* 0x00043c00013b7983 */ /* 0x000f280000300800 */
[----:B------:R0:W4:Y:S01]  /*8820*/  LDL R4, [R1+0x750] ;  /* 0x0007500001047983 */ /* 0x0001220000100800 */
[----:B------:R-:W-:-:S04]  /*8830*/  LOP3.LUT R0, R0, 0xffffdfff, RZ, 0xc0, !PT ;  /* 0xffffdfff00007812 */ /* 0x000fc800078ec0ff */
[----:B------:R-:W-:-:S04]  /*8840*/  @P0 LOP3.LUT R0, R0, 0x2000, RZ, 0xfc, !PT ;  /* 0x0000200000000812 */ /* 0x000fc800078efcff */
[----:B------:R-:W-:-:S04]  /*8850*/  LOP3.LUT R0, R0, 0xffffbfff, RZ, 0xc0, !PT ;  /* 0xffffbfff00007812 */ /* 0x000fc800078ec0ff */
[----:B------:R-:W-:Y:S02]  /*8860*/  @P5 LOP3.LUT R0, R0, 0x4000, RZ, 0xfc, !PT ;  /* 0x0000400000005812 */ /* 0x000fe400078efcff */
[----:B--2---:R-:W-:Y:S02]  /*8870*/  MOV R21, R67 ;  /* 0x0000004300157202 */ /* 0x004fe40000000f00 */
[----:B------:R0:W2:Y:S01]  /*8880*/  LDL R67, [R1+0x528] ;  /* 0x0005280001437983 */ /* 0x0000a20000100800 */
[C---:B------:R-:W-:Y:S02]  /*8890*/  LOP3.LUT P5, RZ, R66.reuse, 0x800, RZ, 0xc0, !PT ;  /* 0x0000080042ff7812 */ /* 0x040fe400078ac0ff */
[----:B------:R-:W-:Y:S01]  /*88a0*/  LOP3.LUT P0, RZ, R66, 0x400, RZ, 0xc0, !PT ;  /* 0x0000040042ff7812 */ /* 0x000fe2000780c0ff */
[----:B---3--:R1:W-:Y:S02]  /*88b0*/  STL.64 [R1+0x488], R24 ;  /* 0x0004881801007387 */ /* 0x0083e40000100a00 */
[----:B-1----:R-:W-:Y:S01]  /*88c0*/  HFMA2.MMA R24, -RZ, RZ, 0, 0 ;  /* 0x00000000ff187435 */ /* 0x002fe200000001ff */
[----:B------:R-:W-:-:S09]  /*88d0*/  MOV R30, R22 ;  /* 0x00000016001e7202 */ /* 0x000fd20000000f00 */
[----:B----4-:R-:W-:Y:S01]  /*88e0*/  @!P0 MOV R20, R50 ;  /* 0x0000003200148202 */ /* 0x010fe20000000f00 */
[----:B------:R-:W3:Y:S04]  /*88f0*/  LDL.LU R22, [R1+0x410] ;  /* 0x0004100001167983 */ /* 0x000ee80000300800 */
[----:B------:R-:W-:Y:S01]  /*8900*/  STL [R1+0x530], R24 ;  /* 0x0005301801007387 */ /* 0x000fe20000100800 */
[----:B------:R-:W-:-:S03]  /*8910*/  MOV R25, R24 ;  /* 0x0000001800197202 */ /* 0x000fc60000000f00 */
[----:B------:R1:W-:Y:S01]  /*8920*/  STL [R1+0x52c], R24 ;  /* 0x00052c1801007387 */ /* 0x0003e20000100800 */
[----:B------:R-:W-:-:S03]  /*8930*/  @!P5 MOV R25, R12 ;  /* 0x0000000c0019d202 */ /* 0x000fc60000000f00 */
[----:B------:R0:W3:Y:S01]  /*8940*/  LDL R50, [R1+0x790] ;  /* 0x0007900001327983 */ /* 0x0000e20000100800 */
[----:B-1----:R-:W-:-:S03]  /*8950*/  @!P5 MOV R24, R13 ;  /* 0x0000000d0018d202 */ /* 0x002fc60000000f00 */
[----:B------:R1:W-:Y:S04]  /*8960*/  @!P5 STL [R1+0x530], R25 ;  /* 0x000530190100d387 */ /* 0x0003e80000100800 */
[----:B------:R4:W-:Y:S04]  /*8970*/  @!P5 STL [R1+0x52c], R24 ;  /* 0x00052c180100d387 */ /* 0x0009e80000100800 */
[----:B-1----:R-:W3:Y:S04]  /*8980*/  LDL.LU R25, [R1+0x464] ;  /* 0x0004640001197983 */ /* 0x002ee80000300800 */
[----:B----4-:R-:W3:Y:S01]  /*8990*/  LDL.LU R24, [R1+0x460] ;  /* 0x0004600001187983 */ /* 0x010ee20000300800 */
[----:B------:R-:W-:-:S02]  /*89a0*/  @!P5 MOV R4, R16 ;  /* 0x000000100004d202 */ /* 0x000fc40000000f00 */
[----:B------:R-:W-:Y:S02]  /*89b0*/  @!P0 MOV R65, R59 ;  /* 0x0000003b00418202 */ /* 0x000fe40000000f00 */
[----:B--2---:R-:W-:Y:S01]  /*89c0*/  @!P0 MOV R67, R58 ;  /* 0x0000003a00438202 */ /* 0x004fe20000000f00 */
[----:B------:R1:W-:Y:S04]  /*89d0*/  @!P5 STL [R1+0x750], R4 ;  /* 0x000750040100d387 */ /* 0x0003e80000100800 */
[----:B------:R2:W-:Y:S04]  /*89e0*/  @!P0 STL [R1+0x524], R65 ;  /* 0x0005244101008387 */ /* 0x0005e80000100800 */
[----:B------:R0:W-:Y:S04]  /*89f0*/  @!P0 STL [R1+0x528], R67 ;  /* 0x0005284301008387 */ /* 0x0001e80000100800 */
[----:B-1----:R-:W4:Y:S04]  /*8a00*/  LDL.LU R4, [R1+0x428] ;  /* 0x0004280001047983 */ /* 0x002f280000300800 */
[----:B--2---:R1:W2:Y:S04]  /*8a10*/  LDL R65, [R1+0x51c] ;  /* 0x00051c0001417983 */ /* 0x0042a80000100800 */
[----:B0-----:R1:W2:Y:S01]  /*8a20*/  LDL R67, [R1+0x520] ;  /* 0x0005200001437983 */ /* 0x0012a20000100800 */
[----:B------:R-:W-:-:S02]  /*8a30*/  @!P5 MOV R28, R17 ;  /* 0x00000011001cd202 */ /* 0x000fc40000000f00 */
[----:B------:R-:W-:Y:S02]  /*8a40*/  MOV R38, R8 ;  /* 0x0000000800267202 */ /* 0x000fe40000000f00 */
[----:B------:R-:W-:Y:S01]  /*8a50*/  MOV R31, R23 ;  /* 0x00000017001f7202 */ /* 0x000fe20000000f00 */
[----:B------:R-:W-:Y:S01]  /*8a60*/  @!P5 STL [R1+0x754], R28 ;  /* 0x0007541c0100d387 */ /* 0x000fe20000100800 */
[----:B------:R-:W-:-:S03]  /*8a70*/  LOP3.LUT P5, RZ, R66, 0x80, RZ, 0xc0, !PT ;  /* 0x0000008042ff7812 */ /* 0x000fc600078ac0ff */
[----:B------:R-:W2:Y:S04]  /*8a80*/  LDL.LU R23, [R1+0x414] ;  /* 0x0004140001177983 */ /* 0x000ea80000300800 */
[----:B------:R0:W-:Y:S01]  /*8a90*/  STL.64 [R1+0x288], R58 ;  /* 0x0002883a01007387 */ /* 0x0001e20000100a00 */
[----:B------:R-:W-:-:S03]  /*8aa0*/  LOP3.LUT P6, RZ, R66, 0x200, RZ, 0xc0, !PT ;  /* 0x0000020042ff7812 */ /* 0x000fc600078cc0ff */
[----:B------:R1:W2:Y:S02]  /*8ab0*/  LDL R17, [R1+0x788] ;  /* 0x0007880001117983 */ /* 0x0002a40000100800 */
[----:B---3--:R-:W-:Y:S02]  /*8ac0*/  @!P5 MOV R50, R22 ;  /* 0x000000160032d202 */ /* 0x008fe40000000f00 */
[----:B------:R-:W3:Y:S04]  /*8ad0*/  LDL.LU R8, [R1+0x418] ;  /* 0x0004180001087983 */ /* 0x000ee80000300800 */
[----:B------:R1:W-:Y:S04]  /*8ae0*/  @!P5 STL [R1+0x790], R50 ;  /* 0x000790320100d387 */ /* 0x0003e80000100800 */
[----:B0-----:R-:W3:Y:S01]  /*8af0*/  LDL.LU.64 R58, [R1+0x9c0] ;  /* 0x0009c000013a7983 */ /* 0x001ee20000300a00 */
[----:B------:R-:W-:-:S03]  /*8b00*/  HFMA2.MMA R33, -RZ, RZ, 0, 0 ;  /* 0x00000000ff217435 */ /* 0x000fc600000001ff */
[----:B------:R-:W-:Y:S04]  /*8b10*/  @!P0 STL [R1+0x768], R20 ;  /* 0x0007681401008387 */ /* 0x000fe80000100800 */
[----:B------:R0:W-:Y:S01]  /*8b20*/  STL.64 [R1+0x78], R24 ;  /* 0x0000781801007387 */ /* 0x0001e20000100a00 */
[----:B-1----:R-:W-:Y:S02]  /*8b30*/  MOV R50, R38 ;  /* 0x0000002600327202 */ /* 0x002fe40000000f00 */
[----:B------:R-:W-:Y:S01]  /*8b40*/  MOV R38, R68 ;  /* 0x0000004400267202 */ /* 0x000fe20000000f00 */
[----:B------:R-:W-:Y:S04]  /*8b50*/  STL.64 [R1+0x90], R34 ;  /* 0x0000902201007387 */ /* 0x000fe80000100a00 */
[----:B------:R1:W3:Y:S04]  /*8b60*/  LDL R68, [R1+0x794] ;  /* 0x0007940001447983 */ /* 0x0002e80000100800 */
[----:B0-----:R1:W3:Y:S01]  /*8b70*/  LDL R25, [R1+0x780] ;  /* 0x0007800001197983 */ /* 0x0012e20000100800 */
[----:B------:R-:W-:-:S03]  /*8b80*/  LOP3.LUT R0, R0, 0xffff7fff, RZ, 0xc0, !PT ;  /* 0xffff7fff00007812 */ /* 0x000fc600078ec0ff */
[----:B------:R-:W-:Y:S04]  /*8b90*/  STL.64 [R1+0x98], R42 ;  /* 0x0000982a01007387 */ /* 0x000fe80000100a00 */
[----:B------:R-:W-:Y:S04]  /*8ba0*/  STL.64 [R1+0x280], R12 ;  /* 0x0002800c01007387 */ /* 0x000fe80000100a00 */
[----:B------:R-:W3:Y:S04]  /*8bb0*/  LDL.LU R28, [R1+0x468] ;  /* 0x00046800011c7983 */ /* 0x000ee80000300800 */
[----:B------:R-:W3:Y:S04]  /*8bc0*/  LDL.LU R16, [R1+0x9e0] ;  /* 0x0009e00001107983 */ /* 0x000ee80000300800 */
[----:B----4-:R0:W-:Y:S01]  /*8bd0*/  STL.64 [R1+0x290], R4 ;  /* 0x0002900401007387 */ /* 0x0101e20000100a00 */
[----:B--2---:R-:W-:-:S02]  /*8be0*/  @!P6 MOV R65, R5 ;  /* 0x000000050041e202 */ /* 0x004fc40000000f00 */
[----:B------:R-:W-:Y:S01]  /*8bf0*/  @!P6 MOV R67, R4 ;  /* 0x000000040043e202 */ /* 0x000fe20000000f00 */
[----:B------:R-:W-:Y:S04]  /*8c00*/  STL [R1+0x76c], R33 ;  /* 0x00076c2101007387 */ /* 0x000fe80000100800 */
[----:B0-----:R-:W2:Y:S04]  /*8c10*/  LDL.LU.64 R4, [R1+0x9b0] ;  /* 0x0009b00001047983 */ /* 0x001ea80000300a00 */
[----:B------:R0:W-:Y:S04]  /*8c20*/  @!P6 STL [R1+0x51c], R65 ;  /* 0x00051c410100e387 */ /* 0x0001e80000100800 */
[----:B------:R4:W-:Y:S01]  /*8c30*/  @!P6 STL [R1+0x520], R67 ;  /* 0x000520430100e387 */ /* 0x0009e20000100800 */
[----:B------:R-:W-:-:S03]  /*8c40*/  @P4 LOP3.LUT R0, R0, 0x8000, RZ, 0xfc, !PT ;  /* 0x0000800000004812 */ /* 0x000fc600078efcff */
[----:B------:R-:W2:Y:S04]  /*8c50*/  LDL.LU R20, [R1+0x458] ;  /* 0x0004580001147983 */ /* 0x000ea80000300800 */
[----:B0-----:R1:W2:Y:S04]  /*8c60*/  LDL R65, [R1+0x518] ;  /* 0x0005180001417983 */ /* 0x0012a80000100800 */
[----:B----4-:R1:W4:Y:S01]  /*8c70*/  LDL R67, [R1+0x514] ;  /* 0x0005140001437983 */ /* 0x0103220000100800 */
[----:B------:R-:W-:-:S03]  /*8c80*/  @!P0 MOV R33, R51 ;  /* 0x0000003300218202 */ /* 0x000fc60000000f00 */
[----:B---3--:R-:W-:Y:S04]  /*8c90*/  STL.64 [R1+0x298], R8 ;  /* 0x0002980801007387 */ /* 0x008fe80000100a00 */
[----:B------:R0:W-:Y:S01]  /*8ca0*/  @!P0 STL [R1+0x76c], R33 ;  /* 0x00076c2101008387 */ /* 0x0001e20000100800 */
[C---:B------:R-:W-:Y:S02]  /*8cb0*/  LOP3.LUT P0, RZ, R66.reuse, 0x40, RZ, 0xc0, !PT ;  /* 0x0000004042ff7812 */ /* 0x040fe4000780c0ff */
[----:B------:R-:W-:Y:S01]  /*8cc0*/  LOP3.LUT P4, RZ, R66, 0x100, RZ, 0xc0, !PT ;  /* 0x0000010042ff7812 */ /* 0x000fe2000788c0ff */
[----:B------:R-:W3:Y:S04]  /*8cd0*/  LDL.LU.64 R12, [R1+0x9d0] ;  /* 0x0009d000010c7983 */ /* 0x000ee80000300a00 */
[----:B------:R-:W-:Y:S04]  /*8ce0*/  STL.64 [R1+0xa0], R22 ;  /* 0x0000a01601007387 */ /* 0x000fe80000100a00 */
[----:B------:R-:W-:Y:S04]  /*8cf0*/  STL.64 [R1+0xa8], R58 ;  /* 0x0000a83a01007387 */ /* 0x000fe80000100a00 */
[----:B------:R-:W3:Y:S01]  /*8d00*/  LDL.LU R24, [R1+0x9f4] ;  /* 0x0009f40001187983 */ /* 0x000ee20000300800 */
[----:B------:R-:W-:-:S02]  /*8d10*/  @!P6 MOV R25, R34 ;  /* 0x000000220019e202 */ /* 0x000fc40000000f00 */
[----:B------:R-:W-:Y:S01]  /*8d20*/  @!P5 MOV R68, R23 ;  /* 0x000000170044d202 */ /* 0x000fe20000000f00 */
[----:B0-----:R-:W3:Y:S04]  /*8d30*/  LDL.LU R33, [R1+0xa00] ;  /* 0x000a000001217983 */ /* 0x001ee80000300800 */
[----:B------:R0:W-:Y:S01]  /*8d40*/  @!P6 STL [R1+0x780], R25 ;  /* 0x000780190100e387 */ /* 0x0001e20000100800 */
[----:B------:R-:W-:-:S03]  /*8d50*/  HFMA2.MMA R34, -RZ, RZ, 0, 0 ;  /* 0x00000000ff227435 */ /* 0x000fc600000001ff */
[----:B------:R1:W-:Y:S01]  /*8d60*/  @!P5 STL [R1+0x794], R68 ;  /* 0x000794440100d387 */ /* 0x0003e20000100800 */
[----:B0-----:R-:W-:-:S03]  /*8d70*/  HFMA2.MMA R25, -RZ, RZ, 0, 0 ;  /* 0x00000000ff197435 */ /* 0x001fc600000001ff */
[----:B-1----:R-:W3:Y:S01]  /*8d80*/  LDL.LU R68, [R1+0x9cc] ;  /* 0x0009cc0001447983 */ /* 0x002ee20000300800 */
[----:B------:R-:W-:-:S03]  /*8d90*/  @!P0 MOV R34, R58 ;  /* 0x0000003a00228202 */ /* 0x000fc60000000f00 */
[----:B------:R0:W-:Y:S01]  /*8da0*/  STL [R1+0x784], R25 ;  /* 0x0007841901007387 */ /* 0x0001e20000100800 */
[----:B------:R-:W-:Y:S02]  /*8db0*/  @!P4 MOV R17, R42 ;  /* 0x0000002a0011c202 */ /* 0x000fe40000000f00 */
[----:B0-----:R-:W-:Y:S01]  /*8dc0*/  @!P6 MOV R25, R35 ;  /* 0x000000230019e202 */ /* 0x001fe20000000f00 */
[----:B------:R0:W-:Y:S04]  /*8dd0*/  STL [R1+0x798], R34 ;  /* 0x0007982201007387 */ /* 0x0001e80000100800 */
[----:B------:R1:W-:Y:S01]  /*8de0*/  @!P6 STL [R1+0x784], R25 ;  /* 0x000784190100e387 */ /* 0x0003e20000100800 */
[----:B------:R-:W-:Y:S02]  /*8df0*/  LOP3.LUT P6, RZ, R66, 0x20, RZ, 0xc0, !PT ;  /* 0x0000002042ff7812 */ /* 0x000fe400078cc0ff */
[----:B0-----:R-:W-:-:S02]  /*8e00*/  MOV R34, R10 ;  /* 0x0000000a00227202 */ /* 0x001fc40000000f00 */
[----:B------:R-:W-:Y:S01]  /*8e10*/  MOV R10, R2 ;  /* 0x00000002000a7202 */ /* 0x000fe20000000f00 */
[----:B------:R-:W-:Y:S01]  /*8e20*/  HFMA2.MMA R2, -RZ, RZ, 0, 0 ;  /* 0x00000000ff027435 */ /* 0x000fe200000001ff */
[----:B------:R-:W-:Y:S01]  /*8e30*/  MOV R42, R38 ;  /* 0x00000026002a7202 */ /* 0x000fe20000000f00 */
[----:B------:R-:W-:Y:S01]  /*8e40*/  HFMA2.MMA R38, -RZ, RZ, 0, 0 ;  /* 0x00000000ff267435 */ /* 0x000fe200000001ff */
[----:B------:R0:W-:Y:S03]  /*8e50*/  @!P4 STL [R1+0x788], R17 ;  /* 0x000788110100c387 */ /* 0x0001e60000100800 */
[----:B------:R-:W-:Y:S01]  /*8e60*/  @!P0 MOV R2, R59 ;  /* 0x0000003b00028202 */ /* 0x000fe20000000f00 */
[----:B-1----:R-:W3:Y:S01]  /*8e70*/  LDL.LU R25, [R1+0x9f0] ;  /* 0x0009f00001197983 */ /* 0x002ee20000300800 */
[----:B------:R-:W-:Y:S01]  /*8e80*/  MOV R51, R39 ;  /* 0x0000002700337202 */ /* 0x000fe20000000f00 */
[----:B0-----:R-:W-:Y:S01]  /*8e90*/  HFMA2.MMA R17, -RZ, RZ, 0, 0 ;  /* 0x00000000ff117435 */ /* 0x001fe200000001ff */
[----:B------:R-:W-:Y:S01]  /*8ea0*/  MOV R39, R69 ;  /* 0x0000004500277202 */ /* 0x000fe20000000f00 */
[----:B------:R0:W-:Y:S05]  /*8eb0*/  STL [R1+0x79c], R2 ;  /* 0x00079c0201007387 */ /* 0x0001ea0000100800 */
[----:B------:R1:W-:Y:S04]  /*8ec0*/  STL [R1+0x78c], R17 ;  /* 0x00078c1101007387 */ /* 0x0003e80000100800 */
[----:B0-----:R-:W3:Y:S01]  /*8ed0*/  LDL.LU R2, [R1+0x9bc] ;  /* 0x0009bc0001027983 */ /* 0x001ee20000300800 */
[----:B-1----:R-:W-:-:S02]  /*8ee0*/  @!P4 MOV R17, R43 ;  /* 0x0000002b0011c202 */ /* 0x002fc40000000f00 */
[----:B------:R-:W-:Y:S02]  /*8ef0*/  MOV R43, R39 ;  /* 0x00000027002b7202 */ /* 0x000fe40000000f00 */
[----:B------:R-:W-:Y:S02]  /*8f00*/  MOV R39, R7 ;  /* 0x0000000700277202 */ /* 0x000fe40000000f00 */
[----:B--2---:R-:W-:-:S05]  /*8f10*/  @!P6 MOV R38, R4 ;  /* 0x000000040026e202 */ /* 0x004fca0000000f00 */
[----:B------:R0:W-:Y:S02]  /*8f20*/  STL [R1+0x7a0], R38 ;  /* 0x0007a02601007387 */ /* 0x0001e40000100800 */
[----:B0-----:R-:W-:Y:S02]  /*8f30*/  MOV R38, R6 ;  /* 0x0000000600267202 */ /* 0x001fe40000000f00 */
[----:B------:R-:W-:Y:S02]  /*8f40*/  CS2R R6, SRZ ;  /* 0x0000000000067805 */ /* 0x000fe4000001ff00 */
[----:B------:R-:W-:-:S05]  /*8f50*/  @!P6 MOV R6, R5 ;  /* 0x000000050006e202 */ /* 0x000fca0000000f00 */
[----:B------:R0:W-:Y:S04]  /*8f60*/  STL [R1+0x7a4], R6 ;  /* 0x0007a40601007387 */ /* 0x0001e80000100800 */
[----:B0-----:R-:W2:Y:S01]  /*8f70*/  LDL.LU R6, [R1+0x9ac] ;  /* 0x0009ac0001067983 */ /* 0x001ea20000300800 */
[----:B------:R-:W-:Y:S02]  /*8f80*/  @!P4 MOV R65, R8 ;  /* 0x000000080041c202 */ /* 0x000fe40000000f00 */
[----:B----4-:R-:W-:Y:S02]  /*8f90*/  @!P4 MOV R67, R9 ;  /* 0x000000090043c202 */ /* 0x010fe40000000f00 */
[----:B------:R-:W4:Y:S01]  /*8fa0*/  LDL.LU.64 R8, [R1+0x9a0] ;  /* 0x0009a00001087983 */ /* 0x000f220000300a00 */
[----:B------:R-:W-:Y:S01]  /*8fb0*/  HFMA2.MMA R69, -RZ, RZ, 0, 0 ;  /* 0x00000000ff457435 */ /* 0x000fe200000001ff */
[----:B------:R-:W-:-:S02]  /*8fc0*/  MOV R35, R11 ;  /* 0x0000000b00237202 */ /* 0x000fc40000000f00 */
[----:B------:R-:W-:-:S03]  /*8fd0*/  MOV R11, R3 ;  /* 0x00000003000b7202 */ /* 0x000fc60000000f00 */
[----:B---3--:R-:W-:-:S05]  /*8fe0*/  @!P5 MOV R69, R68 ;  /* 0x000000440045d202 */ /* 0x008fca0000000f00 */
[----:B------:R0:W-:Y:S04]  /*8ff0*/  STL [R1+0x510], R69 ;  /* 0x0005104501007387 */ /* 0x0001e80000100800 */
[----:B0-----:R-:W3:Y:S01]  /*9000*/  LDL.LU R69, [R1+0x9c8] ;  /* 0x0009c80001457983 */ /* 0x001ee20000300800 */
[----:B------:R-:W-:-:S03]  /*9010*/  MOV R3, RZ ;  /* 0x000000ff00037202 */ /* 0x000fc60000000f00 */
[----:B------:R0:W-:Y:S04]  /*9020*/  @!P4 STL [R1+0x78c], R17 ;  /* 0x00078c110100c387 */ /* 0x0001e80000100800 */
[----:B------:R1:W-:Y:S04]  /*9030*/  @!P4 STL [R1+0x518], R65 ;  /* 0x000518410100c387 */ /* 0x0003e80000100800 */
[----:B------:R-:W-:Y:S01]  /*9040*/  @!P4 STL [R1+0x514], R67 ;  /* 0x000514430100c387 */ /* 0x000fe20000100800 */
[----:B------:R-:W-:Y:S02]  /*9050*/  LOP3.LUT P4, RZ, R66, 0x10, RZ, 0xc0, !PT ;  /* 0x0000001042ff7812 */ /* 0x000fe4000788c0ff */
[----:B------:R-:W-:Y:S01]  /*9060*/  MOV R22, R10 ;  /* 0x0000000a00167202 */ /* 0x000fe20000000f00 */
[----:B------:R-:W-:Y:S01]  /*9070*/  HFMA2.MMA R10, -RZ, RZ, 0, 0 ;  /* 0x00000000ff0a7435 */ /* 0x000fe200000001ff */
[----:B0-----:R-:W3:Y:S01]  /*9080*/  LDL.LU R17, [R1+0x9dc] ;  /* 0x0009dc0001117983 */ /* 0x001ee20000300800 */
[----:B------:R-:W-:-:S03]  /*9090*/  MOV R23, R11 ;  /* 0x0000000b00177202 */ /* 0x000fc60000000f00 */
[----:B------:R0:W-:Y:S01]  /*90a0*/  STL.64 [R1+0x278], R20 ;  /* 0x0002781401007387 */ /* 0x0001e20000100a00 */
[----:B------:R-:W-:Y:S02]  /*90b0*/  MOV R58, R38 ;  /* 0x00000026003a7202 */ /* 0x000fe40000000f00 */
[----:B------:R-:W-:Y:S01]  /*90c0*/  MOV R59, R39 ;  /* 0x00000027003b7202 */ /* 0x000fe20000000f00 */
[----:B------:R-:W-:Y:S04]  /*90d0*/  STL.64 [R1+0xb0], R4 ;  /* 0x0000b00401007387 */ /* 0x000fe80000100a00 */
[----:B-1----:R-:W3:Y:S04]  /*90e0*/  LDL.LU R65, [R1+0x9d8] ;  /* 0x0009d80001417983 */ /* 0x002ee80000300800 */
[----:B0-----:R-:W3:Y:S01]  /*90f0*/  LDL.LU.64 R20, [R1+0x9e8] ;  /* 0x0009e80001147983 */ /* 0x001ee20000300a00 */
[----:B------:R-:W-:-:S05]  /*9100*/  @!P0 MOV R3, R2 ;  /* 0x0000000200038202 */ /* 0x000fca0000000f00 */
[----:B------:R0:W-:Y:S04]  /*9110*/  STL [R1+0x508], R3 ;  /* 0x0005080301007387 */ /* 0x0001e80000100800 */
[----:B0-----:R-:W3:Y:S01]  /*9120*/  LDL.LU R3, [R1+0x9b8] ;  /* 0x0009b80001037983 */ /* 0x001ee20000300800 */
[----:B--2---:R-:W-:-:S05]  /*9130*/  @!P6 MOV R7, R6 ;  /* 0x000000060007e202 */ /* 0x004fca0000000f00 */
[----:B------:R0:W-:Y:S01]  /*9140*/  STL [R1+0x500], R7 ;  /* 0x0005000701007387 */ /* 0x0001e20000100800 */
[----:B----4-:R-:W-:-:S03]  /*9150*/  @!P4 MOV R10, R8 ;  /* 0x00000008000ac202 */ /* 0x010fc60000000f00 */
[----:B0-----:R-:W2:Y:S04]  /*9160*/  LDL.LU R7, [R1+0x9a8] ;  /* 0x0009a80001077983 */ /* 0x001ea80000300800 */
[----:B------:R0:W-:Y:S02]  /*9170*/  STL [R1+0x7a8], R10 ;  /* 0x0007a80a01007387 */ /* 0x0001e40000100800 */
[----:B0-----:R-:W-:Y:S02]  /*9180*/  CS2R R10, SRZ ;  /* 0x00000000000a7805 */ /* 0x001fe4000001ff00 */
[----:B------:R-:W-:-:S05]  /*9190*/  @!P4 MOV R10, R9 ;  /* 0x00000009000ac202 */ /* 0x000fca0000000f00 */
[----:B------:R0:W-:Y:S04]  /*91a0*/  STL [R1+0x7ac], R10 ;  /* 0x0007ac0a01007387 */ /* 0x0001e80000100800 */
[----:B0-----:R-:W4:Y:S01]  /*91b0*/  LDL.LU R10, [R1+0x99c] ;  /* 0x00099c00010a7983 */ /* 0x001f220000300800 */
[----:B------:R-:W-:Y:S02]  /*91c0*/  MOV R67, RZ ;  /* 0x000000ff00437202 */ /* 0x000fe40000000f00 */
[----:B---3--:R-:W-:Y:S02]  /*91d0*/  @!P5 MOV R67, R69 ;  /* 0x000000450043d202 */ /* 0x008fe40000000f00 */
[----:B------:R-:W-:Y:S01]  /*91e0*/  LOP3.LUT P5, RZ, R66, 0x8, RZ, 0xc0, !PT ;  /* 0x0000000842ff7812 */ /* 0x000fe200078ac0ff */
[----:B------:R-:W-:-:S02]  /*91f0*/  HFMA2.MMA R38, -RZ, RZ, 0, 0 ;  /* 0x00000000ff267435 */ /* 0x000fc400000001ff */
[----:B------:R0:W-:Y:S01]  /*9200*/  STL [R1+0x50c], R67 ;  /* 0x00050c4301007387 */ /* 0x0001e20000100800 */
[----:B------:R-:W-:-:S09]  /*9210*/  MOV R39, R15 ;  /* 0x0000000f00277202 */ /* 0x000fd20000000f00 */
[----:B------:R-:W-:Y:S01]  /*9220*/  @!P5 MOV R38, R12 ;  /* 0x0000000c0026d202 */ /* 0x000fe20000000f00 */
[----:B0-----:R-:W-:-:S04]  /*9230*/  HFMA2.MMA R67, -RZ, RZ, 0, 0 ;  /* 0x00000000ff437435 */ /* 0x001fc800000001ff */
[----:B------:R0:W-:Y:S02]  /*9240*/  STL [R1+0x7b0], R38 ;  /* 0x0007b02601007387 */ /* 0x0001e40000100800 */
[----:B0-----:R-:W-:Y:S02]  /*9250*/  MOV R38, R14 ;  /* 0x0000000e00267202 */ /* 0x001fe40000000f00 */
[----:B------:R-:W-:Y:S02]  /*9260*/  CS2R R14, SRZ ;  /* 0x00000000000e7805 */ /* 0x000fe4000001ff00 */
[----:B------:R-:W-:-:S05]  /*9270*/  @!P5 MOV R14, R13 ;  /* 0x0000000d000ed202 */ /* 0x000fca0000000f00 */
[----:B------:R0:W-:Y:S04]  /*9280*/  STL [R1+0x7b4], R14 ;  /* 0x0007b40e01007387 */ /* 0x0001e80000100800 */
[----:B0-----:R-:W3:Y:S01]  /*9290*/  LDL.LU R14, [R1+0x994] ;  /* 0x00099400010e7983 */ /* 0x001ee20000300800 */
[----:B------:R-:W-:-:S05]  /*92a0*/  @!P0 MOV R67, R3 ;  /* 0x0000000300438202 */ /* 0x000fca0000000f00 */
[----:B------:R0:W-:Y:S01]  /*92b0*/  STL [R1+0x504], R67 ;  /* 0x0005044301007387 */ /* 0x0001e20000100800 */
[----:B------:R-:W-:Y:S01]  /*92c0*/  LOP3.LUT P0, RZ, R66, 0x4, RZ, 0xc0, !PT ;  /* 0x0000000442ff7812 */ /* 0x000fe2000780c0ff */
[----:B0-----:R-:W-:Y:S02]  /*92d0*/  HFMA2.MMA R67, -RZ, RZ, 0, 0 ;  /* 0x00000000ff437435 */ /* 0x001fe400000001ff */
[----:B------:R0:W-:Y:S01]  /*92e0*/  STL.64 [R1+0xb8], R8 ;  /* 0x0000b80801007387 */ /* 0x0001e20000100a00 */
[----:B------:R-:W-:Y:S02]  /*92f0*/  MOV R4, R18 ;  /* 0x0000001200047202 */ /* 0x000fe40000000f00 */
[----:B------:R-:W-:Y:S02]  /*9300*/  MOV R5, R19 ;  /* 0x0000001300057202 */ /* 0x000fe40000000f00 */
[----:B------:R-:W-:-:S05]  /*9310*/  CS2R R18, SRZ ;  /* 0x0000000000127805 */ /* 0x000fca000001ff00 */
[----:B------:R-:W-:Y:S02]  /*9320*/  @!P0 MOV R18, R17 ;  /* 0x0000001100128202 */ /* 0x000fe40000000f00 */
[----:B0-----:R-:W-:Y:S01]  /*9330*/  MOV R8, R34 ;  /* 0x0000002200087202 */ /* 0x001fe20000000f00 */
[----:B------:R-:W-:Y:S02]  /*9340*/  HFMA2.MMA R34, -RZ, RZ, 0, 0 ;  /* 0x00000000ff227435 */ /* 0x000fe400000001ff */
[----:B------:R0:W-:Y:S01]  /*9350*/  STL [R1+0x7bc], R18 ;  /* 0x0007bc1201007387 */ /* 0x0001e20000100800 */
[----:B------:R-:W-:Y:S02]  /*9360*/  MOV R9, R35 ;  /* 0x0000002300097202 */ /* 0x000fe40000000f00 */
[----:B------:R-:W-:Y:S01]  /*9370*/  MOV R35, R23 ;  /* 0x0000001700237202 */ /* 0x000fe20000000f00 */
[----:B0-----:R-:W3:Y:S01]  /*9380*/  LDL.LU R18, [R1+0x98c] ;  /* 0x00098c0001127983 */ /* 0x001ee20000300800 */
[----:B--2---:R-:W-:-:S02]  /*9390*/  @!P6 MOV R67, R7 ;  /* 0x000000070043e202 */ /* 0x004fc40000000f00 */
[----:B------:R-:W-:-:S13]  /*93a0*/  LOP3.LUT P6, RZ, R66, 0x2, RZ, 0xc0, !PT ;  /* 0x0000000242ff7812 */ /* 0x000fda00078cc0ff */
[----:B------:R-:W-:-:S05]  /*93b0*/  @!P6 MOV R34, R20 ;  /* 0x000000140022e202 */ /* 0x000fca0000000f00 */
[----:B------:R0:W-:Y:S02]  /*93c0*/  STL [R1+0x83c], R34 ;  /* 0x00083c2201007387 */ /* 0x0001e40000100800 */
[----:B0-----:R-:W-:Y:S02]  /*93d0*/  MOV R34, R22 ;  /* 0x0000001600227202 */ /* 0x001fe40000000f00 */
[----:B----4-:R-:W-:Y:S01]  /*93e0*/  @!P4 MOV R11, R10 ;  /* 0x0000000a000bc202 */ /* 0x010fe20000000f00 */
[----:B------:R-:W-:Y:S02]  /*93f0*/  CS2R R22, SRZ ;  /* 0x0000000000167805 */ /* 0x000fe4000001ff00 */
[----:B------:R-:W-:Y:S02]  /*9400*/  @!P6 MOV R22, R21 ;  /* 0x000000150016e202 */ /* 0x000fe40000000f00 */
[----:B------:R0:W-:Y:S04]  /*9410*/  STL [R1+0x4f8], R11 ;  /* 0x0004f80b01007387 */ /* 0x0001e80000100800 */
[----:B------:R1:W-:Y:S04]  /*9420*/  STL [R1+0x840], R22 ;  /* 0x0008401601007387 */ /* 0x0003e80000100800 */
[----:B0-----:R-:W2:Y:S04]  /*9430*/  LDL.LU R11, [R1+0x998] ;  /* 0x00099800010b7983 */ /* 0x001ea80000300800 */
[----:B-1----:R-:W4:Y:S04]  /*9440*/  LDL.LU R22, [R1+0x984] ;  /* 0x0009840001167983 */ /* 0x002f280000300800 */
[----:B------:R-:W-:Y:S01]  /*9450*/  STL [R1+0x4fc], R67 ;  /* 0x0004fc4301007387 */ /* 0x000fe20000100800 */
[----:B---3--:R-:W-:-:S05]  /*9460*/  @!P5 MOV R15, R14 ;  /* 0x0000000e000fd202 */ /* 0x008fca0000000f00 */
[----:B------:R0:W-:Y:S04]  /*9470*/  STL [R1+0x4f0], R15 ;  /* 0x0004f00f01007387 */ /* 0x0001e80000100800 */
[----:B0-----:R-:W3:Y:S01]  /*9480*/  LDL.LU R15, [R1+0x990] ;  /* 0x00099000010f7983 */ /* 0x001ee20000300800 */
[----:B------:R-:W-:-:S03]  /*9490*/  HFMA2.MMA R67, -RZ, RZ, 0, 0 ;  /* 0x00000000ff437435 */ /* 0x000fc600000001ff */
[----:B------:R0:W-:Y:S04]  /*94a0*/  STL.64 [R1+0x2a8], R2 ;  /* 0x0002a80201007387 */ /* 0x0001e80000100a00 */
[----:B------:R1:W-:Y:S04]  /*94b0*/  STL.64 [R1+0x270], R28 ;  /* 0x0002701c01007387 */ /* 0x0003e80000100a00 */
[----:B0-----:R-:W3:Y:S04]  /*94c0*/  LDL.LU.64 R2, [R1+0x708] ;  /* 0x0007080001027983 */ /* 0x001ee80000300a00 */
[----:B-1----:R-:W3:Y:S01]  /*94d0*/  LDL.LU.64 R28, [R1+0x9f8] ;  /* 0x0009f800011c7983 */ /* 0x002ee20000300a00 */
[----:B------:R-:W-:-:S05]  /*94e0*/  @!P0 MOV R19, R18 ;  /* 0x0000001200138202 */ /* 0x000fca0000000f00 */
[----:B------:R0:W-:Y:S04]  /*94f0*/  STL [R1+0x4e8], R19 ;  /* 0x0004e81301007387 */ /* 0x0001e80000100800 */
[----:B0-----:R-:W3:Y:S01]  /*9500*/  LDL.LU R19, [R1+0x988] ;  /* 0x0009880001137983 */ /* 0x001ee20000300800 */
[----:B--2---:R-:W-:-:S03]  /*9510*/  @!P4 MOV R67, R11 ;  /* 0x0000000b0043c202 */ /* 0x004fc60000000f00 */
[----:B------:R0:W-:Y:S01]  /*9520*/  STL.64 [R1+0x2b8], R10 ;  /* 0x0002b80a01007387 */ /* 0x0001e20000100a00 */
[----:B----4-:R-:W-:-:S03]  /*9530*/  @!P6 MOV R23, R22 ;  /* 0x000000160017e202 */ /* 0x010fc60000000f00 */
[----:B0-----:R-:W2:Y:S04]  /*9540*/  LDL.LU.64 R10, [R1+0x6e8] ;  /* 0x0006e800010a7983 */ /* 0x001ea80000300a00 */
[----:B------:R0:W-:Y:S04]  /*9550*/  STL [R1+0x4e0], R23 ;  /* 0x0004e01701007387 */ /* 0x0001e80000100800 */
[----:B0-----:R-:W4:Y:S01]  /*9560*/  LDL.LU R23, [R1+0x980] ;  /* 0x0009800001177983 */ /* 0x001f220000300800 */
[----:B------:R-:W-:-:S03]  /*9570*/  LOP3.LUT P4, RZ, R66, 0x1, RZ, 0xc0, !PT ;  /* 0x0000000142ff7812 */ /* 0x000fc6000788c0ff */
[----:B------:R0:W-:Y:S04]  /*9580*/  STL [R1+0x4f4], R67 ;  /* 0x0004f44301007387 */ /* 0x0001e80000100800 */
[----:B------:R1:W-:Y:S01]  /*9590*/  STL.64 [R1+0xc0], R12 ;  /* 0x0000c00c01007387 */ /* 0x0003e20000100a00 */
[----:B0-----:R-:W-:Y:S01]  /*95a0*/  HFMA2.MMA R67, -RZ, RZ, 0, 0 ;  /* 0x00000000ff437435 */ /* 0x001fe200000001ff */
[----:B-1----:R-:W-:Y:S01]  /*95b0*/  MOV R12, R42 ;  /* 0x0000002a000c7202 */ /* 0x002fe20000000f00 */
[----:B------:R-:W-:-:S04]  /*95c0*/  HFMA2.MMA R42, -RZ, RZ, 0, 0 ;  /* 0x00000000ff2a7435 */ /* 0x000fc800000001ff */
[----:B---3--:R-:W-:Y:S02]  /*95d0*/  @!P5 MOV R67, R15 ;  /* 0x0000000f0043d202 */ /* 0x008fe40000000f00 */
[----:B------:R-:W-:-:S03]  /*95e0*/  @!P4 MOV R42, R24 ;  /* 0x00000018002ac202 */ /* 0x000fc60000000f00 */
[----:B------:R0:W-:Y:S01]  /*95f0*/  STL [R1+0x4ec], R67 ;  /* 0x0004ec4301007387 */ /* 0x0001e20000100800 */
[----:B------:R-:W-:Y:S02]  /*9600*/  MOV R13, R43 ;  /* 0x0000002b000d7202 */ /* 0x000fe40000000f00 */
[----:B------:R-:W-:Y:S01]  /*9610*/  MOV R43, R27 ;  /* 0x0000001b002b7202 */ /* 0x000fe20000000f00 */
[----:B------:R1:W-:Y:S01]  /*9620*/  STL [R1+0x844], R42 ;  /* 0x0008442a01007387 */ /* 0x0003e20000100800 */
[----:B0-----:R-:W-:Y:S01]  /*9630*/  HFMA2.MMA R67, -RZ, RZ, 0, 0 ;  /* 0x00000000ff437435 */ /* 0x001fe200000001ff */
[----:B-1----:R-:W-:Y:S02]  /*9640*/  MOV R42, R26 ;  /* 0x0000001a002a7202 */ /* 0x002fe40000000f00 */
[----:B------:R-:W-:Y:S02]  /*9650*/  CS2R R26, SRZ ;  /* 0x00000000001a7805 */ /* 0x000fe4000001ff00 */
[----:B------:R-:W-:-:S02]  /*9660*/  @!P4 MOV R26, R25 ;  /* 0x00000019001ac202 */ /* 0x000fc40000000f00 */
[----:B------:R-:W-:-:S03]  /*9670*/  @!P0 MOV R67, R16 ;  /* 0x0000001000438202 */ /* 0x000fc60000000f00 */
[----:B------:R0:W-:Y:S04]  /*9680*/  STL [R1+0x848], R26 ;  /* 0x0008481a01007387 */ /* 0x0001e80000100800 */
[----:B------:R1:W-:Y:S01]  /*9690*/  STL [R1+0x7b8], R67 ;  /* 0x0007b84301007387 */ /* 0x0003e20000100800 */
[----:B------:R-:W-:-:S03]  /*96a0*/  LOP3.LUT P5, RZ, R65, 0x80000000, RZ, 0xc0, !PT ;  /* 0x8000000041ff7812 */ /* 0x000fc600078ac0ff */
[----:B0-----:R-:W3:Y:S01]  /*96b0*/  LDL.LU R26, [R1+0x97c] ;  /* 0x00097c00011a7983 */ /* 0x001ee20000300800 */
[----:B-1----:R-:W-:-:S03]  /*96c0*/  HFMA2.MMA R67, -RZ, RZ, 0, 0 ;  /* 0x00000000ff437435 */ /* 0x002fc600000001ff */
[----:B------:R-:W-:Y:S03]  /*96d0*/  STL.64 [R1+0xc8], R16 ;  /* 0x0000c81001007387 */ /* 0x000fe60000100a00 */
[----:B------:R-:W-:Y:S02]  /*96e0*/  @!P0 MOV R67, R19 ;  /* 0x0000001300438202 */ /* 0x000fe40000000f00 */
[----:B------:R-:W-:Y:S01]  /*96f0*/  LOP3.LUT P0, RZ, R65, 0x40000000, RZ, 0xc0, !PT ;  /* 0x4000000041ff7812 */ /* 0x000fe2000780c0ff */
[----:B------:R0:W-:Y:S04]  /*9700*/  STL.64 [R1+0xd0], R20 ;  /* 0x0000d01401007387 */ /* 0x0001e80000100a00 */
[----:B------:R1:W-:Y:S01]  /*9710*/  STL [R1+0x4e4], R67 ;  /* 0x0004e44301007387 */ /* 0x0003e20000100800 */
[----:B0-----:R-:W-:Y:S01]  /*9720*/  MOV R20, R34 ;  /* 0x0000002200147202 */ /* 0x001fe20000000f00 */
[----:B-1----:R-:W-:-:S02]  /*9730*/  HFMA2.MMA R67, -RZ, RZ, 0, 0 ;  /* 0x00000000ff437435 */ /* 0x002fc400000001ff */
[----:B------:R-:W-:Y:S01]  /*9740*/  HFMA2.MMA R34, -RZ, RZ, 0, 0 ;  /* 0x00000000ff227435 */ /* 0x000fe200000001ff */
[----:B------:R0:W-:Y:S05]  /*9750*/  STL.64 [R1+0xd8], R24 ;  /* 0x0000d81801007387 */ /* 0x0001ea0000100a00 */
[----:B------:R-:W-:Y:S02]  /*9760*/  @!P0 MOV R34, R32 ;  /* 0x0000002000228202 */ /* 0x000fe40000000f00 */
[----:B------:R-:W-:-:S03]  /*9770*/  MOV R21, R35 ;  /* 0x0000002300157202 */ /* 0x000fc60000000f00 */
[----:B------:R1:W-:Y:S01]  /*9780*/  STL [R1+0x854], R34 ;  /* 0x0008542201007387 */ /* 0x0003e20000100800 */
[----:B0-----:R-:W-:Y:S01]  /*9790*/  MOV R24, R38 ;  /* 0x0000002600187202 */ /* 0x001fe20000000f00 */
[----:B------:R-:W-:Y:S01]  /*97a0*/  HFMA2.MMA R38, -RZ, RZ, 0, 0 ;  /* 0x00000000ff267435 */ /* 0x000fe200000001ff */
[----:B-1----:R-:W-:Y:S02]  /*97b0*/  CS2R R34, SRZ ;  /* 0x0000000000227805 */ /* 0x002fe4000001ff00 */
[----:B------:R-:W-:-:S05]  /*97c0*/  @!P0 MOV R34, R33 ;  /* 0x0000002100228202 */ /* 0x000fca0000000f00 */
[----:B------:R0:W-:Y:S01]  /*97d0*/  STL [R1+0x858], R34 ;  /* 0x0008582201007387 */ /* 0x0001e20000100800 */
[----:B------:R-:W-:-:S03]  /*97e0*/  MOV R25, R39 ;  /* 0x0000002700197202 */ /* 0x000fc60000000f00 */
[----:B0-----:R-:W3:Y:S01]  /*97f0*/  LDL.LU R34, [R1+0x96c] ;  /* 0x00096c0001227983 */ /* 0x001ee20000300800 */
[----:B--2---:R-:W-:Y:S02]  /*9800*/  MOV R16, R10 ;  /* 0x0000000a00107202 */ /* 0x004fe40000000f00 */
[----:B------:R-:W-:Y:S02]  /*9810*/  MOV R17, R11 ;  /* 0x0000000b00117202 */ /* 0x000fe40000000f00 */
[----:B------:R-:W-:Y:S02]  /*9820*/  MOV R10, R2 ;  /* 0x00000002000a7202 */ /* 0x000fe40000000f00 */
[----:B------:R-:W-:Y:S02]  /*9830*/  MOV R11, R3 ;  /* 0x00000003000b7202 */ /* 0x000fe40000000f00 */
[----:B------:R-:W-:Y:S02]  /*9840*/  MOV R2, R30 ;  /* 0x0000001e00027202 */ /* 0x000fe40000000f00 */
[----:B------:R-:W-:-:S02]  /*9850*/  MOV R3, R31 ;  /* 0x0000001f00037202 */ /* 0x000fc40000000f00 */
[----:B------:R-:W-:Y:S02]  /*9860*/  CS2R R30, SRZ ;  /* 0x00000000001e7805 */ /* 0x000fe4000001ff00 */
[----:B------:R-:W-:Y:S02]  /*9870*/  @!P5 MOV R30, R29 ;  /* 0x0000001d001ed202 */ /* 0x000fe40000000f00 */
[----:B----4-:R-:W-:Y:S02]  /*9880*/  @!P6 MOV R67, R23 ;  /* 0x000000170043e202 */ /* 0x010fe40000000f00 */
[----:B------:R-:W-:Y:S01]  /*9890*/  LOP3.LUT P6, RZ, R65, 0x20000000, RZ, 0xc0, !PT ;  /* 0x2000000041ff7812 */ /* 0x000fe200078cc0ff */
[----:B------:R0:W-:Y:S04]  /*98a0*/  STL [R1+0x850], R30 ;  /* 0x0008501e01007387 */ /* 0x0001e80000100800 */
[----:B0-----:R-:W2:Y:S08]  /*98b0*/  LDL.LU R30, [R1+0x974] ;  /* 0x00097400011e7983 */ /* 0x001eb00000300800 */
[----:B------:R-:W-:-:S05]  /*98c0*/  @!P6 MOV R38, R36 ;  /* 0x000000240026e202 */ /* 0x000fca0000000f00 */
[----:B------:R0:W-:Y:S02]  /*98d0*/  STL [R1+0x85c], R38 ;  /* 0x00085c2601007387 */ /* 0x0001e40000100800 */
[----:B0-----:R-:W-:Y:S02]  /*98e0*/  CS2R R38, SRZ ;  /* 0x0000000000267805 */ /* 0x001fe4000001ff00 */
[----:B------:R-:W-:-:S05]  /*98f0*/  @!P6 MOV R38, R37 ;  /* 0x000000250026e202 */ /* 0x000fca0000000f00 */
[----:B------:R0:W-:Y:S04]  /*9900*/  STL [R1+0x860], R38 ;  /* 0x0008602601007387 */ /* 0x0001e80000100800 */
[----:B0-----:R-:W4:Y:S01]  /*9910*/  LDL.LU R38, [R1+0x964] ;  /* 0x0009640001267983 */ /* 0x001f220000300800 */
[----:B---3--:R-:W-:-:S05]  /*9920*/  @!P4 MOV R27, R26 ;  /* 0x0000001a001bc202 */ /* 0x008fca0000000f00 */
[----:B------:R0:W-:Y:S04]  /*9930*/  STL [R1+0x4d8], R27 ;  /* 0x0004d81b01007387 */ /* 0x0001e80000100800 */
[----:B0-----:R-:W3:Y:S01]  /*9940*/  LDL.LU R27, [R1+0x978] ;  /* 0x00097800011b7983 */ /* 0x001ee20000300800 */
[----:B------:R-:W-:-:S05]  /*9950*/  @!P0 MOV R35, R34 ;  /* 0x0000002200238202 */ /* 0x000fca0000000f00 */
[----:B------:R0:W-:Y:S04]  /*9960*/  STL [R1+0x4c8], R35 ;  /* 0x0004c82301007387 */ /* 0x0001e80000100800 */
[----:B0-----:R-:W3:Y:S01]  /*9970*/  LDL.LU R35, [R1+0x968] ;  /* 0x0009680001237983 */ /* 0x001ee20000300800 */
[----:B--2---:R-:W-:-:S05]  /*9980*/  @!P5 MOV R31, R30 ;  /* 0x0000001e001fd202 */ /* 0x004fca0000000f00 */
[----:B------:R0:W-:Y:S04]  /*9990*/  STL [R1+0x4d0], R31 ;  /* 0x0004d01f01007387 */ /* 0x0001e80000100800 */
[----:B0-----:R-:W2:Y:S01]  /*99a0*/  LDL.LU R31, [R1+0x970] ;  /* 0x00097000011f7983 */ /* 0x001ea20000300800 */
[----:B----4-:R-:W-:-:S05]  /*99b0*/  @!P6 MOV R39, R38 ;  /* 0x000000260027e202 */ /* 0x010fca0000000f00 */
[----:B------:R0:W-:Y:S04]  /*99c0*/  STL [R1+0x4c0], R39 ;  /* 0x0004c02701007387 */ /* 0x0001e80000100800 */
[----:B0-----:R-:W4:Y:S04]  /*99d0*/  LDL.LU R39, [R1+0x960] ;  /* 0x0009600001277983 */ /* 0x001f280000300800 */
[----:B------:R0:W-:Y:S02]  /*99e0*/  STL [R1+0x4dc], R67 ;  /* 0x0004dc4301007387 */ /* 0x0001e40000100800 */
[----:B0-----:R-:W-:-:S06]  /*99f0*/  HFMA2.MMA R67, -RZ, RZ, 0, 0 ;  /* 0x00000000ff437435 */ /* 0x001fcc00000001ff */
[----:B---3--:R-:W-:-:S05]  /*9a00*/  @!P4 MOV R67, R27 ;  /* 0x0000001b0043c202 */ /* 0x008fca0000000f00 */
[----:B------:R0:W-:Y:S02]  /*9a10*/  STL [R1+0x4d4], R67 ;  /* 0x0004d44301007387 */ /* 0x0001e40000100800 */
[----:B0-----:R-:W-:-:S06]  /*9a20*/  HFMA2.MMA R67, -RZ, RZ, 0, 0 ;  /* 0x00000000ff437435 */ /* 0x001fcc00000001ff */
[----:B------:R-:W-:-:S05]  /*9a30*/  @!P5 MOV R67, R28 ;  /* 0x0000001c0043d202 */ /* 0x000fca0000000f00 */
[----:B------:R0:W-:Y:S02]  /*9a40*/  STL [R1+0x84c], R67 ;  /* 0x00084c4301007387 */ /* 0x0001e40000100800 */
[----:B0-----:R-:W-:Y:S02]  /*9a50*/  HFMA2.MMA R67, -RZ, RZ, 0, 0 ;  /* 0x00000000ff437435 */ /* 0x001fe400000001ff */
[----:B------:R0:W-:Y:S02]  /*9a60*/  STL.64 [R1+0xe0], R28 ;  /* 0x0000e01c01007387 */ /* 0x0001e40000100a00 */
[----:B0-----:R-:W-:Y:S01]  /*9a70*/  MOV R28, R42 ;  /* 0x0000002a001c7202 */ /* 0x001fe20000000f00 */
[----:B------:R-:W-:Y:S01]  /*9a80*/  HFMA2.MMA R42, -RZ, RZ, 0, 0 ;  /* 0x00000000ff2a7435 */ /* 0x000fe200000001ff */
[----:B------:R0:W-:Y:S01]  /*9a90*/  STL.64 [R1+0xe8], R32 ;  /* 0x0000e82001007387 */ /* 0x0001e20000100a00 */
[----:B------:R-:W-:Y:S02]  /*9aa0*/  LOP3.LUT P4, RZ, R0, 0x8000, RZ, 0xc0, !PT ;  /* 0x0000800000ff7812 */ /* 0x000fe4000788c0ff */
[----:B------:R-:W-:-:S02]  /*9ab0*/  MOV R29, R43 ;  /* 0x0000002b001d7202 */ /* 0x000fc40000000f00 */
[----:B0-----:R-:W-:Y:S01]  /*9ac0*/  MOV R32, R46 ;  /* 0x0000002e00207202 */ /* 0x001fe20000000f00 */
[----:B------:R-:W-:Y:S01]  /*9ad0*/  HFMA2.MMA R46, -RZ, RZ, 0, 0 ;  /* 0x00000000ff2e7435 */ /* 0x000fe200000001ff */
[----:B------:R-:W-:Y:S01]  /*9ae0*/  STL.64 [R1+0xf8], R40 ;  /* 0x0000f82801007387 */ /* 0x000fe20000100a00 */
[----:B------:R-:W-:-:S03]  /*9af0*/  MOV R33, R47 ;  /* 0x0000002f00217202 */ /* 0x000fc60000000f00 */
[----:B------:R0:W-:Y:S02]  /*9b00*/  STL.64 [R1+0xf0], R36 ;  /* 0x0000f02401007387 */ /* 0x0001e40000100a00 */
[----:B0-----:R-:W-:Y:S01]  /*9b10*/  MOV R36, R50 ;  /* 0x0000003200247202 */ /* 0x001fe20000000f00 */
[----:B------:R-:W-:Y:S01]  /*9b20*/  HFMA2.MMA R50, -RZ, RZ, 0, 0 ;  /* 0x00000000ff327435 */ /* 0x000fe200000001ff */
[----:B------:R-:W-:Y:S01]  /*9b30*/  MOV R37, R51 ;  /* 0x0000003300257202 */ /* 0x000fe20000000f00 */
[----:B------:R-:W-:Y:S01]  /*9b40*/  STL.64 [R1+0x100], R44 ;  /* 0x0001002c01007387 */ /* 0x000fe20000100a00 */
[----:B--2---:R-:W-:-:S05]  /*9b50*/  @!P5 MOV R67, R31 ;  /* 0x0000001f0043d202 */ /* 0x004fca0000000f00 */
[----:B------:R0:W-:Y:S02]  /*9b60*/  STL [R1+0x4cc], R67 ;  /* 0x0004cc4301007387 */ /* 0x0001e40000100800 */
[----:B0-----:R-:W-:-:S06]  /*9b70*/  HFMA2.MMA R67, -RZ, RZ, 0, 0 ;  /* 0x00000000ff437435 */ /* 0x001fcc00000001ff */
[----:B------:R-:W-:-:S05]  /*9b80*/  @!P0 MOV R67, R35 ;  /* 0x0000002300438202 */ /* 0x000fca0000000f00 */
[----:B------:R0:W-:Y:S02]  /*9b90*/  STL [R1+0x4c4], R67 ;  /* 0x0004c44301007387 */ /* 0x0001e40000100800 */
[----:B0-----:R-:W-:-:S06]  /*9ba0*/  HFMA2.MMA R67, -RZ, RZ, 0, 0 ;  /* 0x00000000ff437435 */ /* 0x001fcc00000001ff */
[----:B----4-:R-:W-:Y:S02]  /*9bb0*/  @!P6 MOV R67, R39 ;  /* 0x000000270043e202 */ /* 0x010fe40000000f00 */
[C---:B------:R-:W-:Y:S01]  /*9bc0*/  LOP3.LUT P6, RZ, R0.reuse, 0x1000, RZ, 0xc0, !PT ;  /* 0x0000100000ff7812 */ /* 0x040fe200078cc0ff */
[----:B------:R0:W-:Y:S01]  /*9bd0*/  STL.64 [R1+0x2f0], R38 ;  /* 0x0002f02601007387 */ /* 0x0001e20000100a00 */
[----:B------:R-:W-:Y:S02]  /*9be0*/  LOP3.LUT P0, RZ, R0, 0x2000, RZ, 0xc0, !PT ;  /* 0x0000200000ff7812 */ /* 0x000fe4000780c0ff */
[----:B0-----:R-:W-:-:S09]  /*9bf0*/  MOV R39, R55 ;  /* 0x0000003700277202 */ /* 0x001fd20000000f00 */
[----:B------:R-:W-:Y:S01]  /*9c00*/  @!P6 MOV R42, R40 ;  /* 0x00000028002ae202 */ /* 0x000fe20000000f00 */
[----:B------:R-:W2:Y:S04]  /*9c10*/  LDL.LU R55, [R1+0x944] ;  /* 0x0009440001377983 */ /* 0x000ea80000300800 */
[----:B------:R0:W-:Y:S01]  /*9c20*/  STL [R1+0x864], R42 ;  /* 0x0008642a01007387 */ /* 0x0001e20000100800 */
[----:B------:R-:W-:Y:S02]  /*9c30*/  LOP3.LUT P5, RZ, R0, 0x4000, RZ, 0xc0, !PT ;  /* 0x0000400000ff7812 */ /* 0x000fe400078ac0ff */
[----:B------:R-:W-:Y:S01]  /*9c40*/  @!P0 MOV R46, R44 ;  /* 0x0000002c002e8202 */ /* 0x000fe20000000f00 */
[----:B0-----:R-:W-:Y:S02]  /*9c50*/  CS2R R42, SRZ ;  /* 0x00000000002a7805 */ /* 0x001fe4000001ff00 */
[----:B------:R-:W-:-:S02]  /*9c60*/  @!P6 MOV R42, R41 ;  /* 0x00000029002ae202 */ /* 0x000fc40000000f00 */
[----:B------:R0:W-:Y:S01]  /*9c70*/  STL [R1+0x86c], R46 ;  /* 0x00086c2e01007387 */ /* 0x0001e20000100800 */
[----:B------:R-:W-:-:S03]  /*9c80*/  CS2R R40, SRZ ;  /* 0x0000000000287805 */ /* 0x000fc6000001ff00 */
[----:B------:R1:W-:Y:S01]  /*9c90*/  STL [R1+0x868], R42 ;  /* 0x0008682a01007387 */ /* 0x0003e20000100800 */
[----:B------:R-:W-:Y:S02]  /*9ca0*/  @!P4 MOV R41, R53 ;  /* 0x000000350029c202 */ /* 0x000fe40000000f00 */
[----:B------:R-:W-:Y:S01]  /*9cb0*/  @!P4 MOV R40, R54 ;  /* 0x000000360028c202 */ /* 0x000fe20000000f00 */
[----:B0-----:R-:W-:Y:S01]  /*9cc0*/  CS2R R46, SRZ ;  /* 0x00000000002e7805 */ /* 0x001fe2000001ff00 */
[----:B-1----:R-:W3:Y:S01]  /*9cd0*/  LDL.LU R42, [R1+0x95c] ;  /* 0x00095c00012a7983 */ /* 0x002ee20000300800 */
[----:B------:R-:W-:Y:S02]  /*9ce0*/  @!P0 MOV R46, R45 ;  /* 0x0000002d002e8202 */ /* 0x000fe40000000f00 */
[----:B------:R-:W-:Y:S01]  /*9cf0*/  @!P5 MOV R50, R48 ;  /* 0x000000300032d202 */ /* 0x000fe20000000f00 */
[----:B------:R0:W-:Y:S04]  /*9d00*/  STL [R1+0x880], R41 ;  /* 0x0008802901007387 */ /* 0x0001e80000100800 */
[----:B------:R1:W-:Y:S04]  /*9d10*/  STL [R1+0x758], R40 ;  /* 0x0007582801007387 */ /* 0x0003e80000100800 */
[----:B------:R4:W-:Y:S01]  /*9d20*/  STL [R1+0x870], R46 ;  /* 0x0008702e01007387 */ /* 0x0009e20000100800 */
[----:B0-----:R-:W-:-:S03]  /*9d30*/  HFMA2.MMA R41, -RZ, RZ, 0, 0 ;  /* 0x00000000ff297435 */ /* 0x001fc600000001ff */
[----:B------:R-:W3:Y:S04]  /*9d40*/  LDL R45, [R1+0x49c] ;  /* 0x00049c00012d7983 */ /* 0x000ee80000100800 */
[----:B-1----:R-:W3:Y:S04]  /*9d50*/  LDL R40, [R1+0x4a4] ;  /* 0x0004a40001287983 */ /* 0x002ee80000100800 */
[----:B----4-:R-:W4:Y:S01]  /*9d60*/  LDL.LU R46, [R1+0x954] ;  /* 0x00095400012e7983 */ /* 0x010f220000300800 */
[----:B------:R-:W-:-:S03]  /*9d70*/  @!P3 MOV R41, R57 ;  /* 0x000000390029b202 */ /* 0x000fc60000000f00 */
[----:B------:R0:W-:Y:S04]  /*9d80*/  STL [R1+0x874], R50 ;  /* 0x0008743201007387 */ /* 0x0001e80000100800 */
[----:B------:R1:W-:Y:S01]  /*9d90*/  STL [R1+0x888], R41 ;  /* 0x0008882901007387 */ /* 0x0003e20000100800 */
[----:B0-----:R-:W-:Y:S02]  /*9da0*/  CS2R R50, SRZ ;  /* 0x0000000000327805 */ /* 0x001fe4000001ff00 */
[----:B------:R-:W-:Y:S01]  /*9db0*/  @!P5 MOV R50, R49 ;  /* 0x000000310032d202 */ /* 0x000fe20000000f00 */
[----:B-1----:R-:W4:Y:S04]  /*9dc0*/  LDL R41, [R1+0x498] ;  /* 0x0004980001297983 */ /* 0x002f280000100800 */
[----:B------:R0:W-:Y:S04]  /*9dd0*/  STL [R1+0x878], R50 ;  /* 0x0008783201007387 */ /* 0x0001e80000100800 */
[----:B0-----:R-:W4:Y:S01]  /*9de0*/  LDL.LU R50, [R1+0x94c] ;  /* 0x00094c0001327983 */ /* 0x001f220000300800 */
[----:B------:R-:W-:-:S06]  /*9df0*/  HFMA2.MMA R38, -RZ, RZ, 0, 0 ;  /* 0x00000000ff267435 */ /* 0x000fcc00000001ff */
[----:B------:R-:W-:-:S05]  /*9e00*/  @!P4 MOV R38, R52 ;  /* 0x000000340026c202 */ /* 0x000fca0000000f00 */
[----:B------:R0:W-:Y:S02]  /*9e10*/  STL [R1+0x87c], R38 ;  /* 0x00087c2601007387 */ /* 0x0001e40000100800 */
[----:B0-----:R-:W-:Y:S02]  /*9e20*/  HFMA2.MMA R38, -RZ, RZ, 0, 0 ;  /* 0x00000000ff267435 */ /* 0x001fe400000001ff */
[----:B------:R0:W-:Y:S04]  /*9e30*/  STL.64 [R1+0x2e8], R34 ;  /* 0x0002e82201007387 */ /* 0x0001e80000100a00 */
[----:B0-----:R-:W4:Y:S01]  /*9e40*/  LDL.LU.64 R34, [R1+0x748] ;  /* 0x0007480001227983 */ /* 0x001f220000300a00 */
[----:B--2---:R-:W-:-:S05]  /*9e50*/  @!P4 MOV R38, R55 ;  /* 0x000000370026c202 */ /* 0x004fca0000000f00 */
[----:B------:R0:W-:Y:S02]  /*9e60*/  STL [R1+0x770], R38 ;  /* 0x0007702601007387 */ /* 0x0001e40000100800 */
[----:B0-----:R-:W-:-:S06]  /*9e70*/  HFMA2.MMA R38, -RZ, RZ, 0, 0 ;  /* 0x00000000ff267435 */ /* 0x001fcc00000001ff */
[----:B------:R-:W-:-:S05]  /*9e80*/  @!P3 MOV R38, R56 ;  /* 0x000000380026b202 */ /* 0x000fca0000000f00 */
[----:B------:R0:W-:Y:S01]  /*9e90*/  STL [R1+0x884], R38 ;  /* 0x0008842601007387 */ /* 0x0001e20000100800 */
[----:B---3--:R-:W-:Y:S01]  /*9ea0*/  @!P6 MOV R43, R42 ;  /* 0x0000002a002be202 */ /* 0x008fe20000000f00 */
[----:B0-----:R-:W-:-:S04]  /*9eb0*/  HFMA2.MMA R38, -RZ, RZ, 0, 0 ;  /* 0x00000000ff267435 */ /* 0x001fc800000001ff */
[----:B------:R0:W-:Y:S04]  /*9ec0*/  STL [R1+0x4b8], R43 ;  /* 0x0004b82b01007387 */ /* 0x0001e80000100800 */
[----:B0-----:R-:W2:Y:S01]  /*9ed0*/  LDL.LU R43, [R1+0x958] ;  /* 0x00095800012b7983 */ /* 0x001ea20000300800 */
[----:B------:R-:W-:Y:S02]  /*9ee0*/  @!P3 MOV R38, R40 ;  /* 0x000000280026b202 */ /* 0x000fe40000000f00 */
[----:B----4-:R-:W-:-:S03]  /*9ef0*/  @!P0 MOV R47, R46 ;  /* 0x0000002e002f8202 */ /* 0x010fc60000000f00 */
[----:B------:R0:W-:Y:S04]  /*9f00*/  STL [R1+0x77c], R38 ;  /* 0x00077c2601007387 */ /* 0x0001e80000100800 */
[----:B------:R1:W-:Y:S01]  /*9f10*/  STL [R1+0x4b0], R47 ;  /* 0x0004b02f01007387 */ /* 0x0003e20000100800 */
[----:B0-----:R-:W-:-:S03]  /*9f20*/  HFMA2.MMA R38, -RZ, RZ, 0, 0 ;  /* 0x00000000ff267435 */ /* 0x001fc600000001ff */
[----:B-1----:R-:W3:Y:S03]  /*9f30*/  LDL.LU R47, [R1+0x950] ;  /* 0x00095000012f7983 */ /* 0x002ee60000300800 */
[----:B------:R-:W-:Y:S02]  /*9f40*/  @!P2 MOV R38, R41 ;  /* 0x000000290026a202 */ /* 0x000fe40000000f00 */
[----:B------:R-:W4:Y:S04]  /*9f50*/  LDL R41, [R1+0x494] ;  /* 0x0004940001297983 */ /* 0x000f280000100800 */
[----:B------:R0:W-:Y:S01]  /*9f60*/  STL [R1+0x88c], R38 ;  /* 0x00088c2601007387 */ /* 0x0001e20000100800 */
[----:B------:R-:W-:-:S02]  /*9f70*/  @!P5 MOV R51, R50 ;  /* 0x000000320033d202 */ /* 0x000fc40000000f00 */
[----:B0-----:R-:W-:Y:S01]  /*9f80*/  MOV R38, R39 ;  /* 0x0000002700267202 */ /* 0x001fe20000000f00 */
[----:B------:R-:W-:Y:S02]  /*9f90*/  HFMA2.MMA R39, -RZ, RZ, 0, 0 ;  /* 0x00000000ff277435 */ /* 0x000fe400000001ff */
[----:B------:R0:W-:Y:S04]  /*9fa0*/  STL [R1+0x4a8], R51 ;  /* 0x0004a83301007387 */ /* 0x0001e80000100800 */
[----:B------:R-:W-:Y:S01]  /*9fb0*/  @!P2 MOV R39, R45 ;  /* 0x0000002d0027a202 */ /* 0x000fe20000000f00 */
[----:B0-----:R-:W4:Y:S04]  /*9fc0*/  LDL.LU R51, [R1+0x948] ;  /* 0x0009480001337983 */ /* 0x001f280000300800 */
[----:B------:R0:W-:Y:S04]  /*9fd0*/  STL [R1+0x890], R39 ;  /* 0x0008902701007387 */ /* 0x0001e80000100800 */
[----:B0-----:R-:W4:Y:S04]  /*9fe0*/  LDL R39, [R1+0x488] ;  /* 0x0004880001277983 */ /* 0x001f280000100800 */
[----:B------:R0:W-:Y:S02]  /*9ff0*/  STL [R1+0x4bc], R67 ;  /* 0x0004bc4301007387 */ /* 0x0001e40000100800 */
[----:B0-----:R-:W-:Y:S01]  /*a000*/  HFMA2.MMA R67, -RZ, RZ, 0, 0 ;  /* 0x00000000ff437435 */ /* 0x001fe200000001ff */
[----:B------:R-:W-:Y:S01]  /*a010*/  LOP3.LUT R0, R0, 0xffffffbf, RZ, 0xc0, !PT ;  /* 0xffffffbf00007812 */ /* 0x000fe200078ec0ff */
[----:B------:R-:W-:Y:S01]  /*a020*/  HFMA2.MMA R40, -RZ, RZ, 0, 0 ;  /* 0x00000000ff287435 */ /* 0x000fe200000001ff */
[----:B------:R-:W-:-:S03]  /*a030*/  LOP3.LUT P4, RZ, R65, 0x8, RZ, 0xc0, !PT ;  /* 0x0000000841ff7812 */ /* 0x000fc6000788c0ff */
[----:B--2---:R-:W-:-:S05]  /*a040*/  @!P6 MOV R67, R43 ;  /* 0x0000002b0043e202 */ /* 0x004fca0000000f00 */
[----:B------:R0:W-:Y:S01]  /*a050*/  STL [R1+0x4b4], R67 ;  /* 0x0004b44301007387 */ /* 0x0001e20000100800 */
[----:B------:R-:W-:Y:S01]  /*a060*/  LOP3.LUT P6, RZ, R65, 0x40, RZ, 0xc0, !PT ;  /* 0x0000004041ff7812 */ /* 0x000fe200078cc0ff */
[----:B0-----:R-:W-:-:S06]  /*a070*/  HFMA2.MMA R67, -RZ, RZ, 0, 0 ;  /* 0x00000000ff437435 */ /* 0x001fcc00000001ff */
[----:B---3--:R-:W-:Y:S02]  /*a080*/  @!P0 MOV R67, R47 ;  /* 0x0000002f00438202 */ /* 0x008fe40000000f00 */
[----:B------:R-:W-:-:S03]  /*a090*/  LOP3.LUT P0, RZ, R65, 0x20, RZ, 0xc0, !PT ;  /* 0x0000002041ff7812 */ /* 0x000fc6000780c0ff */
[----:B------:R0:W-:Y:S01]  /*a0a0*/  STL [R1+0x4ac], R67 ;  /* 0x0004ac4301007387 */ /* 0x0001e20000100800 */
[----:B------:R-:W-:Y:S01]  /*a0b0*/  @P6 LOP3.LUT R0, R0, 0x40, RZ, 0xfc, !PT ;  /* 0x0000004000006812 */ /* 0x000fe200078efcff */
[----:B0-----:R-:W-:-:S03]  /*a0c0*/  HFMA2.MMA R67, -RZ, RZ, 0, 0 ;  /* 0x00000000ff437435 */ /* 0x001fc600000001ff */
[----:B------:R-:W-:Y:S02]  /*a0d0*/  LOP3.LUT R0, R0, 0xffffff7f, RZ, 0xc0, !PT ;  /* 0xffffff7f00007812 */ /* 0x000fe400078ec0ff */
[----:B----4-:R-:W-:Y:S02]  /*a0e0*/  @!P2 MOV R40, R41 ;  /* 0x000000290028a202 */ /* 0x010fe40000000f00 */
[----:B------:R-:W-:Y:S01]  /*a0f0*/  MOV R41, R38 ;  /* 0x0000002600297202 */ /* 0x000fe20000000f00 */
[----:B------:R-:W-:Y:S01]  /*a100*/  HFMA2.MMA R38, -RZ, RZ, 0, 0 ;  /* 0x00000000ff267435 */ /* 0x000fe200000001ff */
[----:B------:R-:W-:Y:S02]  /*a110*/  @P0 LOP3.LUT R0, R0, 0x80, RZ, 0xfc, !PT ;  /* 0x0000008000000812 */ /* 0x000fe400078efcff */
[----:B------:R-:W-:Y:S02]  /*a120*/  @!P5 MOV R67, R51 ;  /* 0x000000330043d202 */ /* 0x000fe40000000f00 */
[----:B------:R-:W-:-:S02]  /*a130*/  LOP3.LUT P5, RZ, R65, 0x10, RZ, 0xc0, !PT ;  /* 0x0000001041ff7812 */ /* 0x000fc400078ac0ff */
[----:B------:R-:W-:Y:S02]  /*a140*/  LOP3.LUT R0, R0, 0xfffffeff, RZ, 0xc0, !PT ;  /* 0xfffffeff00007812 */ /* 0x000fe400078ec0ff */
[----:B------:R-:W-:-:S09]  /*a150*/  @!P1 MOV R38, R39 ;  /* 0x0000002700269202 */ /* 0x000fd20000000f00 */
[----:B------:R-:W-:Y:S01]  /*a160*/  @P5 LOP3.LUT R0, R0, 0x100, RZ, 0xfc, !PT ;  /* 0x0000010000005812 */ /* 0x000fe200078efcff */
[----:B------:R0:W-:Y:S03]  /*a170*/  STL [R1+0x894], R38 ;  /* 0x0008942601007387 */ /* 0x0001e60000100800 */
[----:B------:R-:W-:Y:S02]  /*a180*/  LOP3.LUT R0, R0, 0xfffffdff, RZ, 0xc0, !PT ;  /* 0xfffffdff00007812 */ /* 0x000fe400078ec0ff */
[----:B------:R-:W-:Y:S02]  /*a190*/  MOV R39, RZ ;  /* 0x000000ff00277202 */ /* 0x000fe40000000f00 */
[----:B------:R-:W-:Y:S01]  /*a1a0*/  @P4 LOP3.LUT R0, R0, 0x200, RZ, 0xfc, !PT ;  /* 0x0000020000004812 */ /* 0x000fe200078efcff */
[----:B0-----:R-:W-:Y:S01]  /*a1b0*/  HFMA2.MMA R38, -RZ, RZ, 0, 0 ;  /* 0x00000000ff267435 */ /* 0x001fe200000001ff */
[----:B------:R-:W-:-:S02]  /*a1c0*/  @!P1 MOV R39, R41 ;  /* 0x0000002900279202 */ /* 0x000fc40000000f00 */
[----:B------:R-:W-:-:S03]  /*a1d0*/  LOP3.LUT P4, RZ, R65, 0x200000, RZ, 0xc0, !PT ;  /* 0x0020000041ff7812 */ /* 0x000fc6000788c0ff */
[----:B------:R-:W-:Y:S01]  /*a1e0*/  @!P1 MOV R38, R64 ;  /* 0x0000004000269202 */ /* 0x000fe20000000f00 */
[----:B------:R0:W-:Y:S04]  /*a1f0*/  STL [R1+0x764], R39 ;  /* 0x0007642701007387 */ /* 0x0001e80000100800 */
[----:B------:R1:W-:Y:S01]  /*a200*/  STL [R1+0x774], R38 ;  /* 0x0007742601007387 */ /* 0x0003e20000100800 */
[----:B0-----:R-:W-:Y:S02]  /*a210*/  MOV R39, R35 ;  /* 0x0000002300277202 */ /* 0x001fe40000000f00 */
[----:B-1----:R-:W-:Y:S02]  /*a220*/  MOV R38, R34 ;  /* 0x0000002200267202 */ /* 0x002fe40000000f00 */
[----:B------:R-:W-:-:S06]  /*a230*/  CS2R R34, SRZ ;  /* 0x0000000000227805 */ /* 0x000fcc000001ff00 */
[----:B------:R-:W2:Y:S04]  /*a240*/  @!P4 LDG.E.64 R34, [R38.64] ;  /* 0x0000000e2622c981 */ /* 0x000ea8000c1e1b00 */
[----:B------:R0:W-:Y:S04]  /*a250*/  STL.64 [R1+0x8c8], R66 ;  /* 0x0008c84201007387 */ /* 0x0001e80000100a00 */
[----:B0-----:R-:W3:Y:S04]  /*a260*/  LDL.LU.64 R66, [R1+0x740] ;  /* 0x0007400001427983 */ /* 0x001ee80000300a00 */
[----:B------:R-:W-:Y:S04]  /*a270*/  STL.64 [R1+0x300], R46 ;  /* 0x0003002e01007387 */ /* 0x000fe80000100a00 */
[----:B------:R0:W-:Y:S04]  /*a280*/  STL.64 [R1+0x2e0], R30 ;  /* 0x0002e01e01007387 */ /* 0x0001e80000100a00 */
[----:B0-----:R-:W4:Y:S01]  /*a290*/  LDL.LU.64 R30, [R1+0x730] ;  /* 0x00073000011e7983 */ /* 0x001f220000300a00 */
[----:B--2---:R-:W-:-:S02]  /*a2a0*/  MOV R47, R34 ;  /* 0x00000022002f7202 */ /* 0x004fc40000000f00 */
[----:B------:R-:W-:Y:S01]  /*a2b0*/  MOV R34, R32 ;  /* 0x0000002000227202 */ /* 0x000fe20000000f00 */
[----:B------:R-:W-:Y:S01]  /*a2c0*/  HFMA2.MMA R32, -RZ, RZ, 0, 0 ;  /* 0x00000000ff207435 */ /* 0x000fe200000001ff */
[----:B------:R-:W-:Y:S02]  /*a2d0*/  MOV R46, R35 ;  /* 0x00000023002e7202 */ /* 0x000fe40000000f00 */
[----:B------:R-:W-:Y:S02]  /*a2e0*/  MOV R35, R33 ;  /* 0x0000002100237202 */ /* 0x000fe40000000f00 */
[----:B------:R-:W-:-:S06]  /*a2f0*/  MOV R33, RZ ;  /* 0x000000ff00217202 */ /* 0x000fcc0000000f00 */
[----:B---3--:R-:W2:Y:S01]  /*a300*/  @!P4 LDG.E.64 R32, [R66.64] ;  /* 0x0000000e4220c981 */ /* 0x008ea2000c1e1b00 */
[----:B------:R-:W-:-:S03]  /*a310*/  LOP3.LUT P5, RZ, R65, 0x100000, RZ, 0xc0, !PT ;  /* 0x0010000041ff7812 */ /* 0x000fc600078ac0ff */
[----:B------:R-:W-:Y:S04]  /*a320*/  STL.64 [R1+0x108], R48 ;  /* 0x0001083001007387 */ /* 0x000fe80000100a00 */
[----:B------:R0:W-:Y:S04]  /*a330*/  STL.64 [R1+0x2d8], R26 ;  /* 0x0002d81a01007387 */ /* 0x0001e80000100a00 */
[----:B0-----:R-:W3:Y:S01]  /*a340*/  LDL.LU.64 R26, [R1+0x720] ;  /* 0x00072000011a7983 */ /* 0x001ee20000300a00 */
[----:B--2---:R-:W-:Y:S02]  /*a350*/  MOV R49, R32 ;  /* 0x0000002000317202 */ /* 0x004fe40000000f00 */
[----:B------:R-:W-:-:S02]  /*a360*/  MOV R48, R33 ;  /* 0x0000002100307202 */ /* 0x000fc40000000f00 */
[----:B----4-:R-:W-:Y:S02]  /*a370*/  MOV R32, R30 ;  /* 0x0000001e00207202 */ /* 0x010fe40000000f00 */
[----:B------:R-:W-:Y:S02]  /*a380*/  MOV R33, R31 ;  /* 0x0000001f00217202 */ /* 0x000fe40000000f00 */
[----:B------:R-:W-:Y:S02]  /*a390*/  MOV R30, R28 ;  /* 0x0000001c001e7202 */ /* 0x000fe40000000f00 */
[----:B------:R-:W-:Y:S02]  /*a3a0*/  MOV R31, R29 ;  /* 0x0000001d001f7202 */ /* 0x000fe40000000f00 */
[----:B------:R-:W-:-:S06]  /*a3b0*/  CS2R R28, SRZ ;  /* 0x00000000001c7805 */ /* 0x000fcc000001ff00 */
[----:B------:R-:W2:Y:S04]  /*a3c0*/  @!P5 LDG.E.64 R28, [R36.64] ;  /* 0x0000000e241cd981 */ /* 0x000ea8000c1e1b00 */
[----:B------:R-:W-:Y:S04]  /*a3d0*/  STL.64 [R1+0x110], R52 ;  /* 0x0001103401007387 */ /* 0x000fe80000100a00 */
[----:B------:R0:W-:Y:S04]  /*a3e0*/  STL.64 [R1+0x2d0], R22 ;  /* 0x0002d01601007387 */ /* 0x0001e80000100a00 */
[----:B0-----:R-:W4:Y:S01]  /*a3f0*/  LDL.LU.64 R22, [R1+0x718] ;  /* 0x0007180001167983 */ /* 0x001f220000300a00 */
[----:B--2---:R-:W-:-:S02]  /*a400*/  MOV R53, R28 ;  /* 0x0000001c00357202 */ /* 0x004fc40000000f00 */
[----:B------:R-:W-:Y:S02]  /*a410*/  MOV R52, R29 ;  /* 0x0000001d00347202 */ /* 0x000fe40000000f00 */
[----:B---3--:R-:W-:Y:S02]  /*a420*/  MOV R28, R26 ;  /* 0x0000001a001c7202 */ /* 0x008fe40000000f00 */
[----:B------:R-:W-:Y:S02]  /*a430*/  MOV R29, R27 ;  /* 0x0000001b001d7202 */ /* 0x000fe40000000f00 */
[----:B------:R-:W-:Y:S02]  /*a440*/  MOV R26, R24 ;  /* 0x00000018001a7202 */ /* 0x000fe40000000f00 */
[----:B------:R-:W-:Y:S02]  /*a450*/  MOV R27, R25 ;  /* 0x00000019001b7202 */ /* 0x000fe40000000f00 */
[----:B------:R-:W-:-:S06]  /*a460*/  CS2R R24, SRZ ;  /* 0x0000000000187805 */ /* 0x000fcc000001ff00 */
[----:B------:R-:W2:Y:S01]  /*a470*/  @!P5 LDG.E.64 R24, [R34.64] ;  /* 0x0000000e2218d981 */ /* 0x000ea2000c1e1b00 */
        /* <DEDUP_REMOVED lines=12> */
[----:B--2---:R3:W-:Y:S02]  /*a540*/  STL.64 [R1+0x458], R20 ;  /* 0x0004581401007387 */ /* 0x0047e40000100a00 */
[----:B---3--:R-:W-:Y:S02]  /*a550*/  MOV R20, R18 ;  /* 0x0000001200147202 */ /* 0x008fe40000000f00 */
[----:B------:R-:W-:Y:S02]  /*a560*/  MOV R21, R19 ;  /* 0x0000001300157202 */ /* 0x000fe40000000f00 */
[----:B------:R-:W-:-:S06]  /*a570*/  CS2R R18, SRZ ;  /* 0x0000000000127805 */ /* 0x000fcc000001ff00 */
[----:B------:R-:W2:Y:S01]  /*a580*/  @!P0 LDG.E.64 R18, [R30.64] ;  /* 0x0000000e1e128981 */ /* 0x000ea2000c1e1b00 */
[----:B------:R-:W-:-:S03]  /*a590*/  LOP3.LUT P6, RZ, R65, 0x40000, RZ, 0xc0, !PT ;  /* 0x0004000041ff7812 */ /* 0x000fc600078cc0ff */
[----:B------:R0:W-:Y:S04]  /*a5a0*/  STL.64 [R1+0x2f8], R42 ;  /* 0x0002f82a01007387 */ /* 0x0001e80000100a00 */
[----:B0-----:R-:W3:Y:S04]  /*a5b0*/  LDL R43, [R1+0x4a0] ;  /* 0x0004a000012b7983 */ /* 0x001ee80000100800 */
[----:B--2---:R0:W-:Y:S02]  /*a5c0*/  STL.64 [R1+0x450], R18 ;  /* 0x0004501201007387 */ /* 0x0041e40000100a00 */
[----:B0-----:R-:W-:-:S06]  /*a5d0*/  CS2R R18, SRZ ;  /* 0x0000000000127805 */ /* 0x001fcc000001ff00 */
[----:B------:R-:W2:Y:S01]  /*a5e0*/  @!P6 LDG.E.64 R18, [R28.64] ;  /* 0x0000000e1c12e981 */ /* 0x000ea2000c1e1b00 */
[----:B------:R-:W-:Y:S02]  /*a5f0*/  MOV R42, RZ ;  /* 0x000000ff002a7202 */ /* 0x000fe40000000f00 */
[----:B---3--:R-:W-:Y:S02]  /*a600*/  @!P3 MOV R42, R43 ;  /* 0x0000002b002ab202 */ /* 0x008fe40000000f00 */
[----:B------:R-:W-:Y:S01]  /*a610*/  LOP3.LUT P3, RZ, R65, 0x4, RZ, 0xc0, !PT ;  /* 0x0000000441ff7812 */ /* 0x000fe2000786c0ff */
[----:B------:R0:W-:Y:S01]  /*a620*/  STL.64 [R1+0x2b0], R6 ;  /* 0x0002b00601007387 */ /* 0x0001e20000100a00 */
[----:B------:R-:W-:-:S03]  /*a630*/  LOP3.LUT R0, R0, 0xfffffbff, RZ, 0xc0, !PT ;  /* 0xfffffbff00007812 */ /* 0x000fc600078ec0ff */
[----:B------:R1:W-:Y:S04]  /*a640*/  STL.64 [R1+0x2a0], R68 ;  /* 0x0002a04401007387 */ /* 0x0003e80000100a00 */
[----:B------:R-:W3:Y:S04]  /*a650*/  LDL R43, [R1+0x490] ;  /* 0x00049000012b7983 */ /* 0x000ee80000100800 */
[----:B--2---:R2:W-:Y:S01]  /*a660*/  STL.64 [R1+0x448], R18 ;  /* 0x0004481201007387 */ /* 0x0045e20000100a00 */
[----:B------:R-:W-:-:S03]  /*a670*/  @P3 LOP3.LUT R0, R0, 0x400, RZ, 0xfc, !PT ;  /* 0x0000040000003812 */ /* 0x000fc600078efcff */
[----:B0-----:R-:W4:Y:S04]  /*a680*/  LDL.LU.64 R6, [R1+0x6d8] ;  /* 0x0006d80001067983 */ /* 0x001f280000300a00 */
[----:B-1----:R-:W3:Y:S01]  /*a690*/  LDL.LU.64 R68, [R1+0x6c8] ;  /* 0x0006c80001447983 */ /* 0x002ee20000300a00 */
[----:B--2---:R-:W-:-:S06]  /*a6a0*/  CS2R R18, SRZ ;  /* 0x0000000000127805 */ /* 0x004fcc000001ff00 */
[----:B------:R-:W2:Y:S01]  /*a6b0*/  @!P6 LDG.E.64 R18, [R26.64] ;  /* 0x0000000e1a12e981 */ /* 0x000ea2000c1e1b00 */
[----:B------:R-:W-:-:S03]  /*a6c0*/  LOP3.LUT P3, RZ, R65, 0x20000, RZ, 0xc0, !PT ;  /* 0x0002000041ff7812 */ /* 0x000fc6000786c0ff */
[----:B--2---:R0:W-:Y:S02]  /*a6d0*/  STL.64 [R1+0x440], R18 ;  /* 0x0004401201007387 */ /* 0x0041e40000100a00 */
[----:B0-----:R-:W-:-:S08]  /*a6e0*/  CS2R R18, SRZ ;  /* 0x0000000000127805 */ /* 0x001fd0000001ff00 */
[----:B------:R-:W2:Y:S01]  /*a6f0*/  @!P3 LDG.E.64 R18, [R24.64] ;  /* 0x0000000e1812b981 */ /* 0x000ea2000c1e1b00 */
[C---:B------:R-:W-:Y:S01]  /*a700*/  LOP3.LUT P4, RZ, R65.reuse, 0x10000, RZ, 0xc0, !PT ;  /* 0x0001000041ff7812 */ /* 0x040fe2000788c0ff */
[----:B------:R-:W-:Y:S01]  /*a710*/  HFMA2.MMA R66, -RZ, RZ, 0, 0 ;  /* 0x00000000ff427435 */ /* 0x000fe200000001ff */
[----:B------:R-:W-:Y:S02]  /*a720*/  MOV R67, RZ ;  /* 0x000000ff00437202 */ /* 0x000fe40000000f00 */
[----:B------:R-:W-:-:S09]  /*a730*/  LOP3.LUT P5, RZ, R65, 0x8000, RZ, 0xc0, !PT ;  /* 0x0000800041ff7812 */ /* 0x000fd200078ac0ff */
[----:B------:R4:W3:Y:S02]  /*a740*/  @!P4 LDG.E.64 R66, [R10.64] ;  /* 0x0000000e0a42c981 */ /* 0x0008e4000c1e1b00 */
[----:B----4-:R-:W-:Y:S02]  /*a750*/  MOV R10, R6 ;  /* 0x00000006000a7202 */ /* 0x010fe40000000f00 */
[----:B--2---:R0:W-:Y:S02]  /*a760*/  STL.64 [R1+0x438], R18 ;  /* 0x0004381201007387 */ /* 0x0041e40000100a00 */
[----:B0-----:R-:W-:-:S06]  /*a770*/  CS2R R18, SRZ ;  /* 0x0000000000127805 */ /* 0x001fcc000001ff00 */
[----:B------:R-:W2:Y:S01]  /*a780*/  @!P3 LDG.E.64 R18, [R22.64] ;  /* 0x0000000e1612b981 */ /* 0x000ea2000c1e1b00 */
[----:B------:R-:W-:Y:S02]  /*a790*/  MOV R11, R7 ;  /* 0x00000007000b7202 */ /* 0x000fe40000000f00 */
[----:B------:R-:W-:Y:S02]  /*a7a0*/  MOV R6, R60 ;  /* 0x0000003c00067202 */ /* 0x000fe40000000f00 */
[----:B------:R-:W-:Y:S02]  /*a7b0*/  MOV R7, R61 ;  /* 0x0000003d00077202 */ /* 0x000fe40000000f00 */
[----:B------:R-:W-:-:S06]  /*a7c0*/  CS2R R60, SRZ ;  /* 0x00000000003c7805 */ /* 0x000fcc000001ff00 */
[----:B------:R0:W4:Y:S01]  /*a7d0*/  @!P5 LDG.E.64 R60, [R58.64] ;  /* 0x0000000e3a3cd981 */ /* 0x000122000c1e1b00 */
[----:B------:R-:W-:Y:S02]  /*a7e0*/  LOP3.LUT P0, RZ, R65, 0x4000, RZ, 0xc0, !PT ;  /* 0x0000400041ff7812 */ /* 0x000fe4000780c0ff */
[----:B0-----:R-:W-:Y:S02]  /*a7f0*/  MOV R58, R62 ;  /* 0x0000003e003a7202 */ /* 0x001fe40000000f00 */
[----:B------:R-:W-:Y:S02]  /*a800*/  MOV R59, R63 ;  /* 0x0000003f003b7202 */ /* 0x000fe40000000f00 */
[----:B------:R-:W-:-:S06]  /*a810*/  CS2R R62, SRZ ;  /* 0x00000000003e7805 */ /* 0x000fcc000001ff00 */
[----:B------:R3:W4:Y:S02]  /*a820*/  @!P5 LDG.E.64 R62, [R12.64] ;  /* 0x0000000e0c3ed981 */ /* 0x000724000c1e1b00 */
[----:B---3--:R-:W-:Y:S01]  /*a830*/  MOV R12, R68 ;  /* 0x00000044000c7202 */ /* 0x008fe20000000f00 */
[----:B------:R-:W-:Y:S01]  /*a840*/  HFMA2.MMA R68, -RZ, RZ, 0, 0 ;  /* 0x00000000ff447435 */ /* 0x000fe200000001ff */
[----:B------:R-:W-:Y:S02]  /*a850*/  MOV R13, R69 ;  /* 0x00000045000d7202 */ /* 0x000fe40000000f00 */
[----:B------:R-:W-:-:S07]  /*a860*/  MOV R69, RZ ;  /* 0x000000ff00457202 */ /* 0x000fce0000000f00 */
[----:B------:R0:W3:Y:S01]  /*a870*/  @!P0 LDG.E.64 R68, [R2.64] ;  /* 0x0000000e02448981 */ /* 0x0000e2000c1e1b00 */
[----:B------:R-:W-:Y:S01]  /*a880*/  LOP3.LUT P6, RZ, R65, 0x2000, RZ, 0xc0, !PT ;  /* 0x0000200041ff7812 */ /* 0x000fe200078cc0ff */
[----:B0-----:R-:W-:Y:S01]  /*a890*/  HFMA2.MMA R2, -RZ, RZ, 0, 0 ;  /* 0x00000000ff027435 */ /* 0x001fe200000001ff */
[----:B------:R-:W-:Y:S01]  /*a8a0*/  MOV R3, RZ ;  /* 0x000000ff00037202 */ /* 0x000fe20000000f00 */
[----:B------:R0:W-:Y:S08]  /*a8b0*/  STL [R1+0x75c], R42 ;  /* 0x00075c2a01007387 */ /* 0x0001f00000100800 */
[----:B------:R1:W3:Y:S01]  /*a8c0*/  @!P0 LDG.E.64 R2, [R16.64] ;  /* 0x0000000e10028981 */ /* 0x0002e2000c1e1b00 */
[----:B0-----:R-:W-:-:S02]  /*a8d0*/  MOV R42, RZ ;  /* 0x000000ff002a7202 */ /* 0x001fc40000000f00 */
[----:B------:R-:W-:Y:S02]  /*a8e0*/  @!P2 MOV R42, R43 ;  /* 0x0000002b002aa202 */ /* 0x000fe40000000f00 */
[----:B------:R-:W3:Y:S01]  /*a8f0*/  LDL R43, [R1+0x48c] ;  /* 0x00048c00012b7983 */ /* 0x000ee20000100800 */
[----:B-1----:R-:W-:Y:S02]  /*a900*/  MOV R16, R4 ;  /* 0x0000000400107202 */ /* 0x002fe40000000f00 */
[----:B------:R-:W-:Y:S02]  /*a910*/  MOV R17, R5 ;  /* 0x0000000500117202 */ /* 0x000fe40000000f00 */
[----:B------:R-:W-:-:S06]  /*a920*/  CS2R R4, SRZ ;  /* 0x0000000000047805 */ /* 0x000fcc000001ff00 */
[----:B------:R-:W3:Y:S04]  /*a930*/  @!P6 LDG.E.64 R4, [R6.64] ;  /* 0x0000000e0604e981 */ /* 0x000ee8000c1e1b00 */
[----:B--2---:R0:W-:Y:S02]  /*a940*/  STL.64 [R1+0x430], R18 ;  /* 0x0004301201007387 */ /* 0x0041e40000100a00 */
[----:B0-----:R-:W-:-:S06]  /*a950*/  CS2R R18, SRZ ;  /* 0x0000000000127805 */ /* 0x001fcc000001ff00 */
[----:B------:R-:W2:Y:S01]  /*a960*/  @!P4 LDG.E.64 R18, [R20.64] ;  /* 0x0000000e1412c981 */ /* 0x000ea2000c1e1b00 */
[----:B------:R-:W-:-:S03]  /*a970*/  LOP3.LUT P2, RZ, R65, 0x2, RZ, 0xc0, !PT ;  /* 0x0000000241ff7812 */ /* 0x000fc6000784c0ff */
[----:B------:R0:W-:Y:S01]  /*a980*/  STL.64 [R1+0x2c0], R14 ;  /* 0x0002c00e01007387 */ /* 0x0001e20000100a00 */
[----:B------:R-:W-:-:S03]  /*a990*/  LOP3.LUT R0, R0, 0xfffff7ff, RZ, 0xc0, !PT ;  /* 0xfffff7ff00007812 */ /* 0x000fc600078ec0ff */
[----:B0-----:R-:W2:Y:S06]  /*a9a0*/  LDL.LU.64 R14, [R1+0x6c0] ;  /* 0x0006c000010e7983 */ /* 0x001eac0000300a00 */
[----:B------:R-:W-:Y:S02]  /*a9b0*/  @P2 LOP3.LUT R0, R0, 0x800, RZ, 0xfc, !PT ;  /* 0x0000080000002812 */ /* 0x000fe400078efcff */
[----:B------:R-:W-:Y:S01]  /*a9c0*/  LOP3.LUT P2, RZ, R65, 0x1000, RZ, 0xc0, !PT ;  /* 0x0000100041ff7812 */ /* 0x000fe2000784c0ff */
[----:B------:R0:W-:Y:S02]  /*a9d0*/  STL [R1+0x778], R40 ;  /* 0x0007782801007387 */ /* 0x0001e40000100800 */
[----:B0-----:R-:W-:-:S02]  /*a9e0*/  HFMA2.MMA R40, -RZ, RZ, 0, 0 ;  /* 0x00000000ff287435 */ /* 0x001fc400000001ff */
[----:B------:R-:W-:Y:S04]  /*a9f0*/  STL [R1+0x760], R42 ;  /* 0x0007602a01007387 */ /* 0x000fe80000100800 */
[----:B------:R-:W-:Y:S04]  /*aa00*/  STL [R1+0x90c], R66 ;  /* 0x00090c4201007387 */ /* 0x000fe80000100800 */
[----:B------:R-:W-:Y:S04]  /*aa10*/  STL [R1+0x908], R67 ;  /* 0x0009084301007387 */ /* 0x000fe80000100800 */
[----:B----4-:R-:W-:Y:S04]  /*aa20*/  STL.64 [R1+0x900], R60 ;  /* 0x0009003c01007387 */ /* 0x010fe80000100a00 */
[----:B------:R-:W-:Y:S04]  /*aa30*/  STL [R1+0x8f8], R62 ;  /* 0x0008f83e01007387 */ /* 0x000fe80000100800 */
[----:B------:R-:W-:Y:S04]  /*aa40*/  STL [R1+0x8f4], R63 ;  /* 0x0008f43f01007387 */ /* 0x000fe80000100800 */
[----:B---3--:R-:W-:Y:S01]  /*aa50*/  STL.64 [R1+0x8e8], R68 ;  /* 0x0008e84401007387 */ /* 0x008fe20000100a00 */
[----:B------:R-:W-:-:S03]  /*aa60*/  @!P1 MOV R40, R43 ;  /* 0x0000002b00289202 */ /* 0x000fc60000000f00 */
[----:B------:R-:W-:Y:S04]  /*aa70*/  STL [R1+0x8e4], R2 ;  /* 0x0008e40201007387 */ /* 0x000fe80000100800 */
[----:B------:R-:W-:Y:S04]  /*aa80*/  STL [R1+0x898], R40 ;  /* 0x0008982801007387 */ /* 0x000fe80000100800 */
[----:B------:R-:W-:Y:S04]  /*aa90*/  STL [R1+0x8e0], R3 ;  /* 0x0008e00301007387 */ /* 0x000fe80000100800 */
[----:B--2---:R0:W-:Y:S01]  /*aaa0*/  STL [R1+0x428], R18 ;  /* 0x0004281201007387 */ /* 0x0041e20000100800 */
[----:B------:R-:W-:-:S02]  /*aab0*/  MOV R64, R19 ;  /* 0x0000001300407202 */ /* 0x000fc40000000f00 */
[----:B------:R-:W-:Y:S02]  /*aac0*/  MOV R19, R9 ;  /* 0x0000000900137202 */ /* 0x000fe40000000f00 */
[----:B0-----:R-:W-:Y:S02]  /*aad0*/  MOV R18, R8 ;  /* 0x0000000800127202 */ /* 0x001fe40000000f00 */
[----:B------:R-:W-:Y:S01]  /*aae0*/  CS2R R8, SRZ ;  /* 0x0000000000087805 */ /* 0x000fe2000001ff00 */
[----:B------:R0:W-:Y:S04]  /*aaf0*/  STL [R1+0x940], R64 ;  /* 0x0009404001007387 */ /* 0x0001e80000100800 */
[----:B------:R-:W-:Y:S04]  /*ab00*/  STL.64 [R1+0x8d8], R4 ;  /* 0x0008d80401007387 */ /* 0x000fe80000100a00 */
[----:B------:R1:W2:Y:S01]  /*ab10*/  @!P2 LDG.E.64 R8, [R58.64] ;  /* 0x0000000e3a08a981 */ /* 0x0002a2000c1e1b00 */
[----:B------:R-:W-:-:S03]  /*ab20*/  CS2R R6, SRZ ;  /* 0x0000000000067805 */ /* 0x000fc6000001ff00 */
[----:B------:R-:W3:Y:S01]  /*ab30*/  LDL.LU.64 R22, [R1+0x6a0] ;  /* 0x0006a00001167983 */ /* 0x000ee20000300a00 */
[----:B------:R-:W-:-:S03]  /*ab40*/  LOP3.LUT P3, RZ, R65, 0x800, RZ, 0xc0, !PT ;  /* 0x0000080041ff7812 */ /* 0x000fc6000786c0ff */
[----:B------:R-:W4:Y:S04]  /*ab50*/  LDL.LU.64 R24, [R1+0x698] ;  /* 0x0006980001187983 */ /* 0x000f280000300a00 */
[----:B-1----:R-:W2:Y:S04]  /*ab60*/  LDL.LU.64 R58, [R1+0x6a8] ;  /* 0x0006a800013a7983 */ /* 0x002ea80000300a00 */
[----:B------:R1:W2:Y:S04]  /*ab70*/  @!P6 LDG.E.64 R6, [R10.64] ;  /* 0x0000000e0a06e981 */ /* 0x0002a8000c1e1b00 */
[----:B------:R-:W4:Y:S04]  /*ab80*/  LDL.LU.64 R26, [R1+0x690] ;  /* 0x00069000011a7983 */ /* 0x000f280000300a00 */
[----:B------:R-:W4:Y:S01]  /*ab90*/  LDL.LU.64 R28, [R1+0x688] ;  /* 0x00068800011c7983 */ /* 0x000f220000300a00 */
[----:B-1----:R-:W-:Y:S01]  /*aba0*/  CS2R R10, SRZ ;  /* 0x00000000000a7805 */ /* 0x002fe2000001ff00 */
[----:B------:R-:W-:-:S02]  /*abb0*/  LOP3.LUT P4, RZ, R65, 0x400, RZ, 0xc0, !PT ;  /* 0x0000040041ff7812 */ /* 0x000fc4000788c0ff */
[----:B------:R-:W4:Y:S04]  /*abc0*/  LDL.LU.64 R30, [R1+0x680] ;  /* 0x00068000011e7983 */ /* 0x000f280000300a00 */
[----:B------:R1:W4:Y:S04]  /*abd0*/  @!P2 LDG.E.64 R10, [R12.64] ;  /* 0x0000000e0c0aa981 */ /* 0x000328000c1e1b00 */
[----:B------:R-:W4:Y:S01]  /*abe0*/  LDL.LU.64 R32, [R1+0x678] ;  /* 0x0006780001207983 */ /* 0x000f220000300a00 */
[C---:B------:R-:W-:Y:S01]  /*abf0*/  LOP3.LUT P5, RZ, R65.reuse, 0x200, RZ, 0xc0, !PT ;  /* 0x0000020041ff7812 */ /* 0x040fe200078ac0ff */
[----:B------:R-:W-:Y:S01]  /*ac00*/  CS2R R20, SRZ ;  /* 0x0000000000147805 */ /* 0x000fe2000001ff00 */
[----:B------:R-:W-:Y:S01]  /*ac10*/  LOP3.LUT P0, RZ, R65, 0x100, RZ, 0xc0, !PT ;  /* 0x0000010041ff7812 */ /* 0x000fe2000780c0ff */
[----:B------:R-:W4:Y:S01]  /*ac20*/  LDL.LU.64 R36, [R1+0x668] ;  /* 0x0006680001247983 */ /* 0x000f220000300a00 */
[----:B-1----:R-:W-:-:S03]  /*ac30*/  CS2R R12, SRZ ;  /* 0x00000000000c7805 */ /* 0x002fc6000001ff00 */
[----:B------:R-:W4:Y:S04]  /*ac40*/  LDL.LU.64 R38, [R1+0x660] ;  /* 0x0006600001267983 */ /* 0x000f280000300a00 */
[----:B------:R1:W4:Y:S04]  /*ac50*/  @!P3 LDG.E.64 R12, [R14.64] ;  /* 0x0000000e0e0cb981 */ /* 0x000328000c1e1b00 */
[----:B------:R-:W4:Y:S04]  /*ac60*/  LDL.LU.64 R40, [R1+0x658] ;  /* 0x0006580001287983 */ /* 0x000f280000300a00 */
[----:B------:R-:W4:Y:S01]  /*ac70*/  LDL.LU.64 R42, [R1+0x650] ;  /* 0x00065000012a7983 */ /* 0x000f220000300a00 */
[----:B-1----:R-:W-:-:S03]  /*ac80*/  CS2R R14, SRZ ;  /* 0x00000000000e7805 */ /* 0x002fc6000001ff00 */
[----:B------:R-:W4:Y:S04]  /*ac90*/  LDL.LU.64 R44, [R1+0x648] ;  /* 0x00064800012c7983 */ /* 0x000f280000300a00 */
[----:B------:R1:W4:Y:S04]  /*aca0*/  @!P3 LDG.E.64 R14, [R16.64] ;  /* 0x0000000e100eb981 */ /* 0x000328000c1e1b00 */
[----:B------:R-:W4:Y:S01]  /*acb0*/  LDL.LU.64 R66, [R1+0x638] ;  /* 0x0006380001427983 */ /* 0x000f220000300a00 */
[----:B------:R-:W-:-:S03]  /*acc0*/  CS2R R34, SRZ ;  /* 0x0000000000227805 */ /* 0x000fc6000001ff00 */
[----:B------:R0:W-:Y:S01]  /*acd0*/  STL.64 [R1+0x310], R54 ;  /* 0x0003103601007387 */ /* 0x0001e20000100a00 */
[----:B-1----:R-:W-:Y:S01]  /*ace0*/  HFMA2.MMA R16, -RZ, RZ, 0, 0 ;  /* 0x00000000ff107435 */ /* 0x002fe200000001ff */
[----:B------:R-:W-:Y:S02]  /*acf0*/  MOV R17, RZ ;  /* 0x000000ff00117202 */ /* 0x000fe40000000f00 */
[----:B------:R-:W4:Y:S04]  /*ad00*/  LDL.LU.64 R60, [R1+0x618] ;  /* 0x00061800013c7983 */ /* 0x000f280000300a00 */
[----:B0-----:R-:W4:Y:S04]  /*ad10*/  LDL.LU R64, [R1+0x940] ;  /* 0x0009400001407983 */ /* 0x001f280000300800 */
[----:B------:R0:W4:Y:S01]  /*ad20*/  @!P4 LDG.E.64 R16, [R18.64] ;  /* 0x0000000e1210c981 */ /* 0x000122000c1e1b00 */
[----:B------:R-:W-:-:S03]  /*ad30*/  LOP3.LUT P6, RZ, R65, 0x80, RZ, 0xc0, !PT ;  /* 0x0000008041ff7812 */ /* 0x000fc600078cc0ff */
[----:B------:R-:W4:Y:S01]  /*ad40*/  LDL.LU.64 R54, [R1+0x620] ;  /* 0x0006200001367983 */ /* 0x000f220000300a00 */
[----:B------:R-:W-:-:S03]  /*ad50*/  LOP3.LUT P1, RZ, R65, 0x1, RZ, 0xc0, !PT ;  /* 0x0000000141ff7812 */ /* 0x000fc6000782c0ff */
[----:B------:R-:W4:Y:S01]  /*ad60*/  LDL.LU R68, [R1+0x4a0] ;  /* 0x0004a00001447983 */ /* 0x000f220000300800 */
[----:B0-----:R-:W-:-:S03]  /*ad70*/  CS2R R18, SRZ ;  /* 0x0000000000127805 */ /* 0x001fc6000001ff00 */
[----:B------:R-:W4:Y:S04]  /*ad80*/  LDL.LU R69, [R1+0x4a4] ;  /* 0x0004a40001457983 */ /* 0x000f280000300800 */
[----:B------:R-:W-:Y:S04]  /*ad90*/  STL.64 [R1+0x308], R50 ;  /* 0x0003083201007387 */ /* 0x000fe80000100a00 */
[----:B------:R-:W4:Y:S04]  /*ada0*/  LDL.LU.64 R62, [R1+0x628] ;  /* 0x00062800013e7983 */ /* 0x000f280000300a00 */
[----:B------:R-:W4:Y:S04]  /*adb0*/  LDL.LU R4, [R1+0x488] ;  /* 0x0004880001047983 */ /* 0x000f280000300800 */
[----:B------:R-:W4:Y:S04]  /*adc0*/  LDL.LU R5, [R1+0x48c] ;  /* 0x00048c0001057983 */ /* 0x000f280000300800 */
[----:B---3--:R0:W3:Y:S04]  /*add0*/  @!P5 LDG.E.64 R20, [R22.64] ;  /* 0x0000000e1614d981 */ /* 0x0080e8000c1e1b00 */
[----:B--2---:R1:W-:Y:S04]  /*ade0*/  STL [R1+0x8d4], R6 ;  /* 0x0008d40601007387 */ /* 0x0043e80000100800 */
[----:B------:R2:W3:Y:S01]  /*adf0*/  @!P4 LDG.E.64 R18, [R58.64] ;  /* 0x0000000e3a12c981 */ /* 0x0004e2000c1e1b00 */
[----:B0-----:R-:W-:-:S03]  /*ae00*/  CS2R R22, SRZ ;  /* 0x0000000000167805 */ /* 0x001fc6000001ff00 */
[----:B------:R0:W-:Y:S04]  /*ae10*/  STL [R1+0x8d0], R7 ;  /* 0x0008d00701007387 */ /* 0x0001e80000100800 */
[----:B----4-:R4:W3:Y:S04]  /*ae20*/  @!P5 LDG.E.64 R22, [R24.64] ;  /* 0x0000000e1816d981 */ /* 0x0108e8000c1e1b00 */
[----:B--2---:R-:W2:Y:S01]  /*ae30*/  LDL.LU.64 R58, [R1+0x670] ;  /* 0x00067000013a7983 */ /* 0x004ea20000300a00 */
[----:B------:R-:W-:-:S03]  /*ae40*/  LOP3.LUT P4, RZ, R0, 0x200, RZ, 0xc0, !PT ;  /* 0x0000020000ff7812 */ /* 0x000fc6000788c0ff */
[----:B-1----:R-:W3:Y:S01]  /*ae50*/  LDL.LU R6, [R1+0x490] ;  /* 0x0004900001067983 */ /* 0x002ee20000300800 */
[----:B----4-:R-:W-:-:S03]  /*ae60*/  CS2R R24, SRZ ;  /* 0x0000000000187805 */ /* 0x010fc6000001ff00 */
[----:B0-----:R-:W3:Y:S04]  /*ae70*/  LDL.LU R7, [R1+0x494] ;  /* 0x0004940001077983 */ /* 0x001ee80000300800 */
[----:B------:R0:W4:Y:S04]  /*ae80*/  @!P0 LDG.E.64 R24, [R26.64] ;  /* 0x0000000e1a188981 */ /* 0x000128000c1e1b00 */
[----:B------:R1:W-:Y:S01]  /*ae90*/  STL [R1+0x928], R14 ;  /* 0x0009280e01007387 */ /* 0x0003e20000100800 */
[----:B0-----:R-:W-:-:S03]  /*aea0*/  CS2R R26, SRZ ;  /* 0x00000000001a7805 */ /* 0x001fc6000001ff00 */
[----:B------:R0:W-:Y:S04]  /*aeb0*/  STL [R1+0x924], R15 ;  /* 0x0009240f01007387 */ /* 0x0001e80000100800 */
[----:B------:R0:W3:Y:S01]  /*aec0*/  @!P0 LDG.E.64 R26, [R28.64] ;  /* 0x0000000e1c1a8981 */ /* 0x0000e2000c1e1b00 */
[C---:B------:R-:W-:Y:S02]  /*aed0*/  LOP3.LUT P2, RZ, R0.reuse, 0x800, RZ, 0xc0, !PT ;  /* 0x0000080000ff7812 */ /* 0x040fe4000784c0ff */
[----:B------:R-:W-:Y:S01]  /*aee0*/  LOP3.LUT P3, RZ, R0, 0x400, RZ, 0xc0, !PT ;  /* 0x0000040000ff7812 */ /* 0x000fe2000786c0ff */
[----:B------:R1:W-:Y:S04]  /*aef0*/  STL [R1+0x91c], R13 ;  /* 0x00091c0d01007387 */ /* 0x0003e80000100800 */
[----:B------:R-:W-:Y:S01]  /*af00*/  STL [R1+0x8f0], R9 ;  /* 0x0008f00901007387 */ /* 0x000fe20000100800 */
[----:B0-----:R-:W-:-:S03]  /*af10*/  CS2R R28, SRZ ;  /* 0x00000000001c7805 */ /* 0x001fc6000001ff00 */
[----:B------:R-:W-:Y:S04]  /*af20*/  STL [R1+0x910], R8 ;  /* 0x0009100801007387 */ /* 0x000fe80000100800 */
[----:B------:R0:W3:Y:S04]  /*af30*/  @!P6 LDG.E.64 R28, [R30.64] ;  /* 0x0000000e1e1ce981 */ /* 0x0000e8000c1e1b00 */
[----:B------:R-:W-:Y:S04]  /*af40*/  STL [R1+0x918], R10 ;  /* 0x0009180a01007387 */ /* 0x000fe80000100800 */
[----:B------:R-:W-:Y:S01]  /*af50*/  STL [R1+0x914], R11 ;  /* 0x0009140b01007387 */ /* 0x000fe20000100800 */
[----:B0-----:R-:W-:-:S03]  /*af60*/  CS2R R30, SRZ ;  /* 0x00000000001e7805 */ /* 0x001fc6000001ff00 */
[----:B------:R-:W-:Y:S04]  /*af70*/  STL [R1+0x67c], RZ ;  /* 0x00067cff01007387 */ /* 0x000fe80000100800 */
[----:B------:R0:W3:Y:S01]  /*af80*/  @!P6 LDG.E.64 R30, [R32.64] ;  /* 0x0000000e201ee981 */ /* 0x0000e2000c1e1b00 */
[----:B------:R-:W-:-:S03]  /*af90*/  LOP3.LUT P6, RZ, R0, 0x40, RZ, 0xc0, !PT ;  /* 0x0000004000ff7812 */ /* 0x000fc600078cc0ff */
[----:B------:R-:W-:Y:S04]  /*afa0*/  STL [R1+0x684], RZ ;  /* 0x000684ff01007387 */ /* 0x000fe80000100800 */
[----:B------:R-:W-:Y:S01]  /*afb0*/  STL [R1+0x638], RZ ;  /* 0x000638ff01007387 */ /* 0x000fe20000100800 */
[----:B0-----:R-:W-:Y:S01]  /*afc0*/  HFMA2.MMA R32, -RZ, RZ, 0, 0 ;  /* 0x00000000ff207435 */ /* 0x001fe200000001ff */
[----:B------:R-:W-:Y:S02]  /*afd0*/  MOV R33, RZ ;  /* 0x000000ff00217202 */ /* 0x000fe40000000f00 */
[----:B------:R-:W3:Y:S01]  /*afe0*/  LDL.LU.64 R50, [R1+0x630] ;  /* 0x0006300001327983 */ /* 0x000ee20000300a00 */
[----:B------:R-:W-:-:S03]  /*aff0*/  LOP3.LUT P0, RZ, R0, 0x80, RZ, 0xc0, !PT ;  /* 0x0000008000ff7812 */ /* 0x000fc6000780c0ff */
[----:B------:R0:W3:Y:S04]  /*b000*/  @!P6 LDG.E.64 R34, [R36.64] ;  /* 0x0000000e2422e981 */ /* 0x0000e8000c1e1b00 */
[----:B--2---:R2:W3:Y:S04]  /*b010*/  @!P6 LDG.E.64 R32, [R58.64] ;  /* 0x0000000e3a20e981 */ /* 0x0044e8000c1e1b00 */
[----:B--2---:R-:W2:Y:S01]  /*b020*/  LDL.LU.64 R58, [R1+0x640] ;  /* 0x00064000013a7983 */ /* 0x004ea20000300a00 */
[----:B0-----:R-:W-:Y:S01]  /*b030*/  CS2R R36, SRZ ;  /* 0x0000000000247805 */ /* 0x001fe2000001ff00 */
[----:B------:R-:W-:-:S02]  /*b040*/  LOP3.LUT P5, RZ, R0, 0x100, RZ, 0xc0, !PT ;  /* 0x0000010000ff7812 */ /* 0x000fc400078ac0ff */
[----:B------:R-:W-:Y:S04]  /*b050*/  STL [R1+0x674], RZ ;  /* 0x000674ff01007387 */ /* 0x000fe80000100800 */
[----:B------:R0:W3:Y:S04]  /*b060*/  @!P0 LDG.E.64 R36, [R38.64] ;  /* 0x0000000e26248981 */ /* 0x0000e8000c1e1b00 */
[----:B------:R1:W3:Y:S01]  /*b070*/  LDL R2, [R1+0x674] ;  /* 0x0006740001027983 */ /* 0x0002e20000100800 */
[----:B0-----:R-:W-:-:S06]  /*b080*/  CS2R R38, SRZ ;  /* 0x0000000000267805 */ /* 0x001fcc000001ff00 */
[----:B------:R0:W3:Y:S02]  /*b090*/  @!P0 LDG.E.64 R38, [R40.64] ;  /* 0x0000000e28268981 */ /* 0x0000e4000c1e1b00 */
[----:B0-----:R-:W-:-:S06]  /*b0a0*/  CS2R R40, SRZ ;  /* 0x0000000000287805 */ /* 0x001fcc000001ff00 */
[----:B------:R0:W3:Y:S02]  /*b0b0*/  @!P5 LDG.E.64 R40, [R42.64] ;  /* 0x0000000e2a28d981 */ /* 0x0000e4000c1e1b00 */
[----:B0-----:R-:W-:-:S06]  /*b0c0*/  CS2R R42, SRZ ;  /* 0x00000000002a7805 */ /* 0x001fcc000001ff00 */
[----:B------:R0:W4:Y:S01]  /*b0d0*/  @!P5 LDG.E.64 R42, [R44.64] ;  /* 0x0000000e2c2ad981 */ /* 0x000122000c1e1b00 */
[----:B-1----:R-:W-:Y:S02]  /*b0e0*/  MOV R14, R47 ;  /* 0x0000002f000e7202 */ /* 0x002fe40000000f00 */
[----:B------:R-:W-:Y:S01]  /*b0f0*/  MOV R15, R46 ;  /* 0x0000002e000f7202 */ /* 0x000fe20000000f00 */
[----:B0-----:R-:W-:Y:S01]  /*b100*/  CS2R R44, SRZ ;  /* 0x00000000002c7805 */ /* 0x001fe2000001ff00 */
[----:B------:R-:W-:-:S06]  /*b110*/  CS2R R46, SRZ ;  /* 0x00000000002e7805 */ /* 0x000fcc000001ff00 */
[----:B------:R0:W4:Y:S04]  /*b120*/  @!P4 LDG.E.64 R46, [R66.64] ;  /* 0x0000000e422ec981 */ /* 0x000128000c1e1b00 */
[----:B0-----:R-:W4:Y:S04]  /*b130*/  LDL.LU.64 R66, [R1+0x608] ;  /* 0x0006080001427983 */ /* 0x001f280000300a00 */
[----:B--2---:R0:W2:Y:S04]  /*b140*/  @!P4 LDG.E.64 R44, [R58.64] ;  /* 0x0000000e3a2cc981 */ /* 0x0040a8000c1e1b00 */
[----:B0-----:R-:W2:Y:S01]  /*b150*/  LDL.LU.64 R58, [R1+0x610] ;  /* 0x00061000013a7983 */ /* 0x001ea20000300a00 */
[----:B------:R-:W-:-:S04]  /*b160*/  LOP3.LUT R0, R0, 0xfffffffb, RZ, 0xc0, !PT ;  /* 0xfffffffb00007812 */ /* 0x000fc800078ec0ff */
[----:B------:R-:W-:-:S04]  /*b170*/  @P6 LOP3.LUT R0, R0, 0x4, RZ, 0xfc, !PT ;  /* 0x0000000400006812 */ /* 0x000fc800078efcff */
[----:B------:R-:W-:-:S04]  /*b180*/  LOP3.LUT R0, R0, 0xfffffff7, RZ, 0xc0, !PT ;  /* 0xfffffff700007812 */ /* 0x000fc800078ec0ff */
[----:B------:R-:W-:-:S04]  /*b190*/  @P0 LOP3.LUT R0, R0, 0x8, RZ, 0xfc, !PT ;  /* 0x0000000800000812 */ /* 0x000fc800078efcff */
[----:B------:R-:W-:-:S04]  /*b1a0*/  LOP3.LUT R0, R0, 0xffffffef, RZ, 0xc0, !PT ;  /* 0xffffffef00007812 */ /* 0x000fc800078ec0ff */
[----:B------:R-:W-:Y:S02]  /*b1b0*/  @P5 LOP3.LUT R0, R0, 0x10, RZ, 0xfc, !PT ;  /* 0x0000001000005812 */ /* 0x000fe400078efcff */
[----:B------:R-:W-:-:S13]  /*b1c0*/  LOP3.LUT P5, RZ, R65, 0x200000, RZ, 0xc0, !PT ;  /* 0x0020000041ff7812 */ /* 0x000fda00078ac0ff */
[----:B---3--:R-:W-:-:S05]  /*b1d0*/  @!P5 MOV R2, R14 ;  /* 0x0000000e0002d202 */ /* 0x008fca0000000f00 */
[----:B------:R0:W-:Y:S01]  /*b1e0*/  @!P5 STL [R1+0x674], R2 ;  /* 0x000674020100d387 */ /* 0x0001e20000100800 */
[----:B------:R-:W-:Y:S01]  /*b1f0*/  MOV R13, R48 ;  /* 0x00000030000d7202 */ /* 0x000fe20000000f00 */
[----:B0-----:R-:W-:Y:S01]  /*b200*/  HFMA2.MMA R2, -RZ, RZ, 0, 0 ;  /* 0x00000000ff027435 */ /* 0x001fe200000001ff */
[----:B------:R-:W-:Y:S02]  /*b210*/  MOV R8, R57 ;  /* 0x0000003900087202 */ /* 0x000fe40000000f00 */
[----:B------:R-:W-:-:S04]  /*b220*/  MOV R9, R56 ;  /* 0x0000003800097202 */ /* 0x000fc80000000f00 */
[----:B------:R-:W-:Y:S03]  /*b230*/  STL [R1+0x60c], R2 ;  /* 0x00060c0201007387 */ /* 0x000fe60000100800 */
[----:B------:R-:W-:Y:S01]  /*b240*/  MOV R3, R2 ;  /* 0x0000000200037202 */ /* 0x000fe20000000f00 */
[----:B------:R0:W-:Y:S01]  /*b250*/  STL [R1+0x644], R2 ;  /* 0x0006440201007387 */ /* 0x0001e20000100800 */
[----:B------:R-:W-:Y:S01]  /*b260*/  CS2R R56, SRZ ;  /* 0x0000000000387805 */ /* 0x000fe2000001ff00 */
[----:B------:R-:W-:Y:S02]  /*b270*/  MOV R10, R53 ;  /* 0x00000035000a7202 */ /* 0x000fe40000000f00 */
[----:B------:R-:W-:Y:S02]  /*b280*/  MOV R11, R52 ;  /* 0x00000034000b7202 */ /* 0x000fe40000000f00 */
[----:B0-----:R-:W-:Y:S01]  /*b290*/  @!P5 MOV R2, R13 ;  /* 0x0000000d0002d202 */ /* 0x001fe20000000f00 */
[----:B------:R-:W-:-:S04]  /*b2a0*/  CS2R R52, SRZ ;  /* 0x0000000000347805 */ /* 0x000fc8000001ff00 */
[----:B------:R0:W-:Y:S04]  /*b2b0*/  @!P5 STL [R1+0x644], R2 ;  /* 0x000644020100d387 */ /* 0x0001e80000100800 */
[----:B------:R1:W3:Y:S04]  /*b2c0*/  @!P2 LDG.E.64 R52, [R54.64] ;  /* 0x0000000e3634a981 */ /* 0x0002e8000c1e1b00 */
[----:B0-----:R0:W3:Y:S01]  /*b2d0*/  LDL R2, [R1+0x67c] ;  /* 0x00067c0001027983 */ /* 0x0010e20000100800 */
[----:B-1----:R-:W-:-:S03]  /*b2e0*/  CS2R R54, SRZ ;  /* 0x0000000000367805 */ /* 0x002fc6000001ff00 */
[----:B------:R1:W-:Y:S04]  /*b2f0*/  STL.64 [R1+0x320], R6 ;  /* 0x0003200601007387 */ /* 0x0003e80000100a00 */
[----:B------:R0:W3:Y:S04]  /*b300*/  @!P2 LDG.E.64 R54, [R60.64] ;  /* 0x0000000e3c36a981 */ /* 0x0000e8000c1e1b00 */
[----:B-1----:R1:W3:Y:S01]  /*b310*/  LDL R6, [R1+0x684] ;  /* 0x0006840001067983 */ /* 0x0022e20000100800 */
[----:B------:R-:W-:-:S03]  /*b320*/  MOV R7, R64 ;  /* 0x0000004000077202 */ /* 0x000fc60000000f00 */
[----:B0-----:R-:W3:Y:S04]  /*b330*/  LDL.LU R61, [R1+0x454] ;  /* 0x00045400013d7983 */ /* 0x001ee80000300800 */
[----:B------:R1:W3:Y:S04]  /*b340*/  LDL R64, [R1+0x638] ;  /* 0x0006380001407983 */ /* 0x0002e80000100800 */
[----:B--2---:R0:W2:Y:S01]  /*b350*/  @!P1 LDG.E.64 R56, [R58.64] ;  /* 0x0000000e3a389981 */ /* 0x0040a2000c1e1b00 */
[C---:B------:R-:W-:Y:S02]  /*b360*/  LOP3.LUT P0, RZ, R65.reuse, 0x100000, RZ, 0xc0, !PT ;  /* 0x0010000041ff7812 */ /* 0x040fe4000780c0ff */
[----:B------:R-:W-:Y:S01]  /*b370*/  LOP3.LUT P6, RZ, R65, 0x80000, RZ, 0xc0, !PT ;  /* 0x0008000041ff7812 */ /* 0x000fe200078cc0ff */
[----:B------:R1:W-:Y:S04]  /*b380*/  STL [R1+0x938], R18 ;  /* 0x0009381201007387 */ /* 0x0003e80000100800 */
[----:B------:R-:W-:Y:S01]  /*b390*/  STL [R1+0x680], RZ ;  /* 0x000680ff01007387 */ /* 0x000fe20000100800 */
[----:B0-----:R-:W-:-:S03]  /*b3a0*/  CS2R R58, SRZ ;  /* 0x00000000003a7805 */ /* 0x001fc6000001ff00 */
[----:B------:R0:W-:Y:S04]  /*b3b0*/  STL [R1+0x920], R12 ;  /* 0x0009200c01007387 */ /* 0x0001e80000100800 */
[----:B----4-:R4:W2:Y:S04]  /*b3c0*/  @!P1 LDG.E.64 R58, [R66.64] ;  /* 0x0000000e423a9981 */ /* 0x0108a8000c1e1b00 */
[----:B-1----:R1:W2:Y:S04]  /*b3d0*/  LDL R18, [R1+0x680] ;  /* 0x0006800001127983 */ /* 0x0022a80000100800 */
[----:B------:R1:W-:Y:S04]  /*b3e0*/  STL [R1+0x930], R16 ;  /* 0x0009301001007387 */ /* 0x0003e80000100800 */
[----:B----4-:R-:W4:Y:S01]  /*b3f0*/  LDL.LU R66, [R1+0x458] ;  /* 0x0004580001427983 */ /* 0x010f220000300800 */
[----:B0-----:R-:W-:-:S03]  /*b400*/  MOV R12, R49 ;  /* 0x00000031000c7202 */ /* 0x001fc60000000f00 */
[----:B------:R-:W-:Y:S01]  /*b410*/  STL [R1+0x678], RZ ;  /* 0x000678ff01007387 */ /* 0x000fe20000100800 */
[----:B------:R-:W-:-:S03]  /*b420*/  @!P5 MOV R3, R12 ;  /* 0x0000000c0003d202 */ /* 0x000fc60000000f00 */
[----:B-1----:R0:W2:Y:S04]  /*b430*/  LDL R16, [R1+0x678] ;  /* 0x0006780001107983 */ /* 0x0020a80000100800 */
[----:B------:R-:W-:Y:S04]  /*b440*/  @!P5 STL [R1+0x60c], R3 ;  /* 0x00060c030100d387 */ /* 0x000fe80000100800 */
[----:B------:R-:W-:Y:S04]  /*b450*/  STL.64 [R1+0x338], R8 ;  /* 0x0003380801007387 */ /* 0x000fe80000100a00 */
[----:B------:R-:W-:Y:S04]  /*b460*/  STL [R1+0x69c], RZ ;  /* 0x00069cff01007387 */ /* 0x000fe80000100800 */
[----:B------:R1:W-:Y:S04]  /*b470*/  STL.64 [R1+0x318], R68 ;  /* 0x0003184401007387 */ /* 0x0003e80000100a00 */
[----:B------:R-:W-:Y:S04]  /*b480*/  STL [R1+0x658], RZ ;  /* 0x000658ff01007387 */ /* 0x000fe80000100800 */
[----:B------:R-:W2:Y:S04]  /*b490*/  LDL.LU R67, [R1+0x45c] ;  /* 0x00045c0001437983 */ /* 0x000ea80000300800 */
[----:B-1----:R-:W2:Y:S01]  /*b4a0*/  LDL.LU R69, [R1+0x444] ;  /* 0x0004440001457983 */ /* 0x002ea20000300800 */
[----:B------:R-:W-:-:S03]  /*b4b0*/  LOP3.LUT R0, R0, 0xffffffdf, RZ, 0xc0, !PT ;  /* 0xffffffdf00007812 */ /* 0x000fc600078ec0ff */
[----:B------:R-:W-:Y:S04]  /*b4c0*/  STL.64 [R1+0x130], R14 ;  /* 0x0001300e01007387 */ /* 0x000fe80000100a00 */
[----:B------:R-:W-:Y:S04]  /*b4d0*/  STL [R1+0x4a4], RZ ;  /* 0x0004a4ff01007387 */ /* 0x000fe80000100800 */
[----:B------:R-:W-:Y:S04]  /*b4e0*/  STL.64 [R1+0x128], R4 ;  /* 0x0001280401007387 */ /* 0x000fe80000100a00 */
[----:B------:R-:W-:Y:S04]  /*b4f0*/  STL.64 [R1+0x138], R10 ;  /* 0x0001380a01007387 */ /* 0x000fe80000100a00 */
[----:B------:R-:W-:Y:S01]  /*b500*/  STL [R1+0x624], RZ ;  /* 0x000624ff01007387 */ /* 0x000fe20000100800 */
[----:B---3--:R-:W-:-:S03]  /*b510*/  @!P0 MOV R2, R10 ;  /* 0x0000000a00028202 */ /* 0x008fc60000000f00 */
[----:B------:R-:W-:Y:S04]  /*b520*/  STL [R1+0x654], RZ ;  /* 0x000654ff01007387 */ /* 0x000fe80000100800 */
[----:B------:R1:W-:Y:S04]  /*b530*/  @!P0 STL [R1+0x67c], R2 ;  /* 0x00067c0201008387 */ /* 0x0003e80000100800 */
[----:B------:R-:W-:Y:S04]  /*b540*/  STL [R1+0x650], RZ ;  /* 0x000650ff01007387 */ /* 0x000fe80000100800 */
[----:B------:R-:W-:Y:S01]  /*b550*/  STL [R1+0x934], R19 ;  /* 0x0009341301007387 */ /* 0x000fe20000100800 */
[----:B-1----:R-:W-:-:S03]  /*b560*/  HFMA2.MMA R2, -RZ, RZ, 0, 0 ;  /* 0x00000000ff027435 */ /* 0x002fc600000001ff */
[----:B------:R-:W3:Y:S01]  /*b570*/  LDL.LU R60, [R1+0x450] ;  /* 0x00045000013c7983 */ /* 0x000ee20000300800 */
[----:B------:R-:W-:-:S03]  /*b580*/  @!P6 MOV R64, R61 ;  /* 0x0000003d0040e202 */ /* 0x000fc60000000f00 */
[----:B------:R-:W-:Y:S03]  /*b590*/  STL [R1+0x614], R2 ;  /* 0x0006140201007387 */ /* 0x000fe60000100800 */
[----:B------:R-:W-:Y:S01]  /*b5a0*/  MOV R3, R2 ;  /* 0x0000000200037202 */ /* 0x000fe20000000f00 */
[----:B------:R-:W-:Y:S04]  /*b5b0*/  STL [R1+0x63c], R2 ;  /* 0x00063c0201007387 */ /* 0x000fe80000100800 */
[----:B------:R1:W-:Y:S01]  /*b5c0*/  @!P6 STL [R1+0x638], R64 ;  /* 0x000638400100e387 */ /* 0x0003e20000100800 */
[----:B----4-:R-:W-:-:S03]  /*b5d0*/  @!P6 MOV R6, R66 ;  /* 0x000000420006e202 */ /* 0x010fc60000000f00 */
[----:B-1----:R0:W4:Y:S01]  /*b5e0*/  LDL R64, [R1+0x658] ;  /* 0x0006580001407983 */ /* 0x0021220000100800 */
[----:B------:R-:W-:-:S03]  /*b5f0*/  @!P0 MOV R2, R9 ;  /* 0x0000000900028202 */ /* 0x000fc60000000f00 */
[----:B------:R1:W-:Y:S04]  /*b600*/  @!P6 STL [R1+0x684], R6 ;  /* 0x000684060100e387 */ /* 0x0003e80000100800 */
[----:B------:R0:W4:Y:S01]  /*b610*/  LDL R9, [R1+0x69c] ;  /* 0x00069c0001097983 */ /* 0x0001220000100800 */
[----:B------:R-:W-:Y:S01]  /*b620*/  CS2R R48, SRZ ;  /* 0x0000000000307805 */ /* 0x000fe2000001ff00 */
[----:B--2---:R-:W-:Y:S02]  /*b630*/  @!P0 MOV R18, R11 ;  /* 0x0000000b00128202 */ /* 0x004fe40000000f00 */
[----:B------:R-:W-:Y:S01]  /*b640*/  @!P0 MOV R3, R8 ;  /* 0x0000000800038202 */ /* 0x000fe20000000f00 */
[----:B------:R-:W-:Y:S04]  /*b650*/  @!P0 STL [R1+0x63c], R2 ;  /* 0x00063c0201008387 */ /* 0x000fe80000100800 */
[----:B-1----:R-:W2:Y:S04]  /*b660*/  LDL.LU R6, [R1+0x428] ;  /* 0x0004280001067983 */ /* 0x002ea80000300800 */
[----:B------:R1:W2:Y:S01]  /*b670*/  @!P3 LDG.E.64 R48, [R50.64] ;  /* 0x0000000e3230b981 */ /* 0x0002a2000c1e1b00 */
[----:B------:R-:W-:-:S03]  /*b680*/  @P4 LOP3.LUT R0, R0, 0x20, RZ, 0xfc, !PT ;  /* 0x0000002000004812 */ /* 0x000fc600078efcff */
[----:B------:R0:W-:Y:S04]  /*b690*/  @!P0 STL [R1+0x680], R18 ;  /* 0x0006801201008387 */ /* 0x0001e80000100800 */
[----:B------:R-:W-:Y:S01]  /*b6a0*/  @!P0 STL [R1+0x614], R3 ;  /* 0x0006140301008387 */ /* 0x000fe20000100800 */
[----:B-1----:R-:W-:Y:S01]  /*b6b0*/  CS2R R50, SRZ ;  /* 0x0000000000327805 */ /* 0x002fe2000001ff00 */
[----:B------:R-:W-:Y:S02]  /*b6c0*/  @!P5 MOV R16, R15 ;  /* 0x0000000f0010d202 */ /* 0x000fe40000000f00 */
[----:B------:R-:W2:Y:S04]  /*b6d0*/  LDL.LU R68, [R1+0x440] ;  /* 0x0004400001447983 */ /* 0x000ea80000300800 */
[----:B------:R1:W2:Y:S01]  /*b6e0*/  @!P3 LDG.E.64 R50, [R62.64] ;  /* 0x0000000e3e32b981 */ /* 0x0002a2000c1e1b00 */
[----:B------:R-:W-:-:S02]  /*b6f0*/  LOP3.LUT P0, RZ, R65, 0x10000, RZ, 0xc0, !PT ;  /* 0x0001000041ff7812 */ /* 0x000fc4000780c0ff */
[----:B------:R-:W-:Y:S01]  /*b700*/  LOP3.LUT P4, RZ, R65, 0x40000, RZ, 0xc0, !PT ;  /* 0x0004000041ff7812 */ /* 0x000fe2000788c0ff */
[----:B------:R1:W2:Y:S01]  /*b710*/  LDL R15, [R1+0x4a4] ;  /* 0x0004a400010f7983 */ /* 0x0002a20000100800 */
[----:B0-----:R-:W-:-:S03]  /*b720*/  HFMA2.MMA R18, -RZ, RZ, 0, 0 ;  /* 0x00000000ff127435 */ /* 0x001fc600000001ff */
[----:B------:R-:W2:Y:S04]  /*b730*/  LDL.LU R4, [R1+0x430] ;  /* 0x0004300001047983 */ /* 0x000ea80000300800 */
[----:B-1----:R-:W2:Y:S04]  /*b740*/  LDL.LU R62, [R1+0x498] ;  /* 0x00049800013e7983 */ /* 0x002ea80000300800 */
[----:B------:R-:W2:Y:S04]  /*b750*/  LDL.LU R63, [R1+0x49c] ;  /* 0x00049c00013f7983 */ /* 0x000ea80000300800 */
[----:B------:R-:W2:Y:S04]  /*b760*/  LDL.LU R5, [R1+0x434] ;  /* 0x0004340001057983 */ /* 0x000ea80000300800 */
[----:B------:R0:W2:Y:S04]  /*b770*/  LDL R11, [R1+0x624] ;  /* 0x00062400010b7983 */ /* 0x0000a80000100800 */
[----:B------:R1:W-:Y:S04]  /*b780*/  STL [R1+0x688], R18 ;  /* 0x0006881201007387 */ /* 0x0003e80000100800 */
[----:B------:R0:W-:Y:S04]  /*b790*/  STL.64 [R1+0x140], R66 ;  /* 0x0001404201007387 */ /* 0x0001e80000100a00 */
[----:B------:R-:W-:Y:S01]  /*b7a0*/  STL [R1+0x68c], RZ ;  /* 0x00068cff01007387 */ /* 0x000fe20000100800 */
[----:B-1----:R-:W-:-:S03]  /*b7b0*/  @!P6 MOV R18, R67 ;  /* 0x000000430012e202 */ /* 0x002fc60000000f00 */
[----:B------:R-:W-:Y:S04]  /*b7c0*/  STL [R1+0x49c], RZ ;  /* 0x00049cff01007387 */ /* 0x000fe80000100800 */
[----:B------:R1:W2:Y:S04]  /*b7d0*/  LDL R19, [R1+0x49c] ;  /* 0x00049c0001137983 */ /* 0x0002a80000100800 */
[----:B------:R1:W2:Y:S04]  /*b7e0*/  LDL R14, [R1+0x68c] ;  /* 0x00068c00010e7983 */ /* 0x0002a80000100800 */
[----:B------:R-:W-:Y:S04]  /*b7f0*/  STL [R1+0x694], RZ ;  /* 0x000694ff01007387 */ /* 0x000fe80000100800 */
[----:B------:R-:W2:Y:S04]  /*b800*/  LDL.LU R2, [R1+0x438] ;  /* 0x0004380001027983 */ /* 0x000ea80000300800 */
[----:B------:R1:W2:Y:S04]  /*b810*/  LDL R10, [R1+0x694] ;  /* 0x00069400010a7983 */ /* 0x0002a80000100800 */
[----:B------:R-:W2:Y:S04]  /*b820*/  LDL.LU R3, [R1+0x43c] ;  /* 0x00043c0001037983 */ /* 0x000ea80000300800 */
[----:B------:R-:W-:Y:S04]  /*b830*/  @!P5 STL [R1+0x678], R16 ;  /* 0x000678100100d387 */ /* 0x000fe80000100800 */
[----:B---3--:R-:W-:Y:S04]  /*b840*/  STL.64 [R1+0x340], R60 ;  /* 0x0003403c01007387 */ /* 0x008fe80000100a00 */
[----:B------:R-:W-:Y:S04]  /*b850*/  STL [R1+0x6a4], RZ ;  /* 0x0006a4ff01007387 */ /* 0x000fe80000100800 */
[----:B------:R-:W-:Y:S04]  /*b860*/  STL [R1+0x61c], RZ ;  /* 0x00061cff01007387 */ /* 0x000fe80000100800 */
[----:B------:R-:W-:Y:S04]  /*b870*/  STL [R1+0x64c], RZ ;  /* 0x00064cff01007387 */ /* 0x000fe80000100800 */
[----:B------:R-:W-:Y:S04]  /*b880*/  STL [R1+0x92c], R17 ;  /* 0x00092c1101007387 */ /* 0x000fe80000100800 */
[----:B------:R-:W-:Y:S04]  /*b890*/  STL [R1+0x618], RZ ;  /* 0x000618ff01007387 */ /* 0x000fe80000100800 */
[----:B------:R-:W3:Y:S01]  /*b8a0*/  LDL.LU R8, [R1+0x910] ;  /* 0x0009100001087983 */ /* 0x000ee20000300800 */
[----:B----4-:R-:W-:-:S03]  /*b8b0*/  @!P4 MOV R64, R69 ;  /* 0x000000450040c202 */ /* 0x010fc60000000f00 */
[----:B0-----:R-:W4:Y:S04]  /*b8c0*/  LDL.LU R66, [R1+0x90c] ;  /* 0x00090c0001427983 */ /* 0x001f280000300800 */
[----:B------:R0:W-:Y:S01]  /*b8d0*/  @!P4 STL [R1+0x658], R64 ;  /* 0x000658400100c387 */ /* 0x0001e20000100800 */
[----:B--2---:R-:W-:-:S03]  /*b8e0*/  @!P0 MOV R9, R6 ;  /* 0x0000000600098202 */ /* 0x004fc60000000f00 */
[----:B0-----:R1:W2:Y:S04]  /*b8f0*/  LDL R64, [R1+0x654] ;  /* 0x0006540001407983 */ /* 0x0012a80000100800 */
[----:B------:R0:W-:Y:S04]  /*b900*/  @!P0 STL [R1+0x69c], R9 ;  /* 0x00069c0901008387 */ /* 0x0001e80000100800 */
[----:B------:R1:W-:Y:S01]  /*b910*/  STL.64 [R1+0x120], R62 ;  /* 0x0001203e01007387 */ /* 0x0003e20000100a00 */
[----:B0-----:R-:W-:Y:S01]  /*b920*/  HFMA2.MMA R9, -RZ, RZ, 0, 0 ;  /* 0x00000000ff097435 */ /* 0x001fe200000001ff */
[----:B------:R-:W-:-:S02]  /*b930*/  LOP3.LUT P5, RZ, R65, 0x20000, RZ, 0xc0, !PT ;  /* 0x0002000041ff7812 */ /* 0x000fc400078ac0ff */
[----:B------:R-:W-:Y:S01]  /*b940*/  @!P4 MOV R15, R68 ;  /* 0x00000044000fc202 */ /* 0x000fe20000000f00 */
[----:B------:R-:W-:Y:S04]  /*b950*/  STL.64 [R1+0x348], R68 ;  /* 0x0003484401007387 */ /* 0x000fe80000100a00 */
[----:B------:R-:W-:Y:S02]  /*b960*/  STL.64 [R1+0x350], R4 ;  /* 0x0003500401007387 */ /* 0x000fe40000100a00 */
[----:B------:R-:W-:Y:S02]  /*b970*/  MOV R67, R9 ;  /* 0x0000000900437202 */ /* 0x000fe40000000f00 */
[----:B------:R-:W-:Y:S01]  /*b980*/  @!P0 MOV R67, R7 ;  /* 0x0000000700438202 */ /* 0x000fe20000000f00 */
[----:B------:R0:W-:Y:S04]  /*b990*/  STL [R1+0x6a0], R9 ;  /* 0x0006a00901007387 */ /* 0x0001e80000100800 */
[----:B------:R0:W-:Y:S04]  /*b9a0*/  @!P0 STL [R1+0x6a0], R67 ;  /* 0x0006a04301008387 */ /* 0x0001e80000100800 */
[----:B-1----:R-:W3:Y:S04]  /*b9b0*/  LDL.LU R62, [R1+0x448] ;  /* 0x00044800013e7983 */ /* 0x002ee80000300800 */
[----:B0-----:R0:W3:Y:S04]  /*b9c0*/  LDL R9, [R1+0x650] ;  /* 0x0006500001097983 */ /* 0x0010e80000100800 */
[----:B------:R-:W3:Y:S04]  /*b9d0*/  LDL.LU R67, [R1+0x908] ;  /* 0x0009080001437983 */ /* 0x000ee80000300800 */
[----:B------:R-:W4:Y:S04]  /*b9e0*/  LDL.LU R63, [R1+0x44c] ;  /* 0x00044c00013f7983 */ /* 0x000f280000300800 */
[----:B------:R-:W4:Y:S01]  /*b9f0*/  LDL.LU.64 R68, [R1+0x8e8] ;  /* 0x0008e80001447983 */ /* 0x000f220000300a00 */
[----:B------:R-:W-:-:S02]  /*ba00*/  @!P5 MOV R11, R4 ;  /* 0x00000004000bd202 */ /* 0x000fc40000000f00 */
[----:B------:R-:W-:Y:S01]  /*ba10*/  @!P6 MOV R19, R60 ;  /* 0x0000003c0013e202 */ /* 0x000fe20000000f00 */
[----:B------:R-:W-:Y:S04]  /*ba20*/  STL.64 [R1+0x158], R6 ;  /* 0x0001580601007387 */ /* 0x000fe80000100a00 */
[----:B------:R-:W4:Y:S04]  /*ba30*/  LDL.LU.64 R60, [R1+0x900] ;  /* 0x00090000013c7983 */ /* 0x000f280000300a00 */
[----:B------:R-:W-:Y:S04]  /*ba40*/  STL.64 [R1+0x150], R2 ;  /* 0x0001500201007387 */ /* 0x000fe80000100a00 */
[----:B------:R-:W-:Y:S04]  /*ba50*/  @!P6 STL [R1+0x688], R18 ;  /* 0x000688120100e387 */ /* 0x000fe80000100800 */
[----:B------:R-:W4:Y:S04]  /*ba60*/  LDL.LU R16, [R1+0x480] ;  /* 0x0004800001107983 */ /* 0x000f280000300800 */
[----:B------:R-:W4:Y:S01]  /*ba70*/  LDL.LU R17, [R1+0x484] ;  /* 0x0004840001117983 */ /* 0x000f220000300800 */
[----:B--2---:R-:W-:-:S02]  /*ba80*/  @!P5 MOV R64, R5 ;  /* 0x000000050040d202 */ /* 0x004fc40000000f00 */
[----:B---3--:R-:W-:Y:S01]  /*ba90*/  @!P0 MOV R9, R67 ;  /* 0x0000004300098202 */ /* 0x008fe20000000f00 */
[----:B------:R-:W2:Y:S04]  /*baa0*/  LDL.LU.64 R4, [R1+0x8d8] ;  /* 0x0008d80001047983 */ /* 0x000ea80000300a00 */
[----:B------:R1:W-:Y:S01]  /*bab0*/  @!P0 STL [R1+0x650], R9 ;  /* 0x0006500901008387 */ /* 0x0003e20000100800 */
[----:B------:R-:W-:Y:S02]  /*bac0*/  @!P4 MOV R14, R62 ;  /* 0x0000003e000ec202 */ /* 0x000fe40000000f00 */
[----:B------:R-:W-:Y:S01]  /*bad0*/  @!P5 MOV R10, R2 ;  /* 0x00000002000ad202 */ /* 0x000fe20000000f00 */
[----:B------:R-:W-:Y:S04]  /*bae0*/  @!P4 STL [R1+0x4a4], R15 ;  /* 0x0004a40f0100c387 */ /* 0x000fe80000100800 */
[----:B------:R-:W-:Y:S04]  /*baf0*/  @!P5 STL [R1+0x624], R11 ;  /* 0x0006240b0100d387 */ /* 0x000fe80000100800 */
[----:B-1----:R0:W3:Y:S04]  /*bb00*/  LDL R9, [R1+0x6a4] ;  /* 0x0006a40001097983 */ /* 0x0020e80000100800 */
[----:B------:R1:W-:Y:S04]  /*bb10*/  @!P4 STL [R1+0x68c], R14 ;  /* 0x00068c0e0100c387 */ /* 0x0003e80000100800 */
[----:B------:R0:W-:Y:S01]  /*bb20*/  @!P5 STL [R1+0x694], R10 ;  /* 0x0006940a0100d387 */ /* 0x0001e20000100800 */
[----:B------:R-:W-:-:S03]  /*bb30*/  HFMA2.MMA R2, -RZ, RZ, 0, 0 ;  /* 0x00000000ff027435 */ /* 0x000fc600000001ff */
[----:B------:R0:W-:Y:S01]  /*bb40*/  @!P5 STL [R1+0x654], R64 ;  /* 0x000654400100d387 */ /* 0x0001e20000100800 */
[----:B-1----:R-:W-:Y:S02]  /*bb50*/  HFMA2.MMA R14, -RZ, RZ, 0, 0 ;  /* 0x00000000ff0e7435 */ /* 0x002fe400000001ff */
[----:B------:R-:W-:Y:S01]  /*bb60*/  HFMA2.MMA R6, -RZ, RZ, 0, 0 ;  /* 0x00000000ff067435 */ /* 0x000fe200000001ff */
[----:B------:R-:W-:Y:S04]  /*bb70*/  @!P6 STL [R1+0x49c], R19 ;  /* 0x00049c130100e387 */ /* 0x000fe80000100800 */
[----:B------:R1:W-:Y:S01]  /*bb80*/  STL [R1+0x690], R14 ;  /* 0x0006900e01007387 */ /* 0x0003e20000100800 */
[----:B0-----:R-:W-:-:S03]  /*bb90*/  HFMA2.MMA R10, -RZ, RZ, 0, 0 ;  /* 0x00000000ff0a7435 */ /* 0x001fc600000001ff */
[----:B------:R0:W3:Y:S04]  /*bba0*/  LDL R64, [R1+0x61c] ;  /* 0x00061c0001407983 */ /* 0x0000e80000100800 */
[----:B----4-:R4:W-:Y:S01]  /*bbb0*/  STL.64 [R1+0x148], R62 ;  /* 0x0001483e01007387 */ /* 0x0109e20000100a00 */
[----:B-1----:R-:W-:-:S03]  /*bbc0*/  @!P4 MOV R14, R63 ;  /* 0x0000003f000ec202 */ /* 0x002fc60000000f00 */
[----:B------:R-:W3:Y:S04]  /*bbd0*/  LDL.LU R11, [R1+0x914] ;  /* 0x00091400010b7983 */ /* 0x000ee80000300800 */
[----:B------:R1:W-:Y:S01]  /*bbe0*/  @!P4 STL [R1+0x690], R14 ;  /* 0x0006900e0100c387 */ /* 0x0003e20000100800 */
[----:B------:R-:W-:-:S03]  /*bbf0*/  LOP3.LUT P4, RZ, R65, 0x4000, RZ, 0xc0, !PT ;  /* 0x0000400041ff7812 */ /* 0x000fc6000788c0ff */
[----:B------:R0:W-:Y:S01]  /*bc00*/  STL [R1+0x698], R10 ;  /* 0x0006980a01007387 */ /* 0x0001e20000100800 */
[----:B------:R-:W-:-:S03]  /*bc10*/  LOP3.LUT P6, RZ, R65, 0x8000, RZ, 0xc0, !PT ;  /* 0x0000800041ff7812 */ /* 0x000fc600078cc0ff */
[----:B----4-:R-:W4:Y:S04]  /*bc20*/  LDL.LU R62, [R1+0x8f8] ;  /* 0x0008f800013e7983 */ /* 0x010f280000300800 */
[----:B-1----:R-:W4:Y:S01]  /*bc30*/  LDL.LU R14, [R1+0x928] ;  /* 0x00092800010e7983 */ /* 0x002f220000300800 */
[----:B0-----:R-:W-:Y:S02]  /*bc40*/  @!P5 MOV R10, R3 ;  /* 0x00000003000ad202 */ /* 0x001fe40000000f00 */
[----:B------:R-:W-:Y:S01]  /*bc50*/  @!P4 MOV R2, R68 ;  /* 0x000000440002c202 */ /* 0x000fe20000000f00 */
[----:B------:R0:W-:Y:S04]  /*bc60*/  STL.64 [R1+0x330], R12 ;  /* 0x0003300c01007387 */ /* 0x0001e80000100a00 */
[----:B------:R-:W-:Y:S01]  /*bc70*/  @!P5 STL [R1+0x698], R10 ;  /* 0x0006980a0100d387 */ /* 0x000fe20000100800 */
[----:B------:R-:W-:-:S03]  /*bc80*/  LOP3.LUT P5, RZ, R65, 0x2000, RZ, 0xc0, !PT ;  /* 0x0000200041ff7812 */ /* 0x000fc600078ac0ff */
[----:B------:R1:W-:Y:S04]  /*bc90*/  STL [R1+0x6ac], R2 ;  /* 0x0006ac0201007387 */ /* 0x0003e80000100800 */
[----:B------:R-:W4:Y:S04]  /*bca0*/  LDL.LU R15, [R1+0x924] ;  /* 0x00092400010f7983 */ /* 0x000f280000300800 */
[----:B0-----:R-:W4:Y:S01]  /*bcb0*/  LDL.LU R12, [R1+0x920] ;  /* 0x00092000010c7983 */ /* 0x001f220000300800 */
[----:B-1----:R-:W-:Y:S02]  /*bcc0*/  CS2R R2, SRZ ;  /* 0x0000000000027805 */ /* 0x002fe4000001ff00 */
[----:B------:R-:W-:Y:S01]  /*bcd0*/  @!P4 MOV R2, R69 ;  /* 0x000000450002c202 */ /* 0x000fe20000000f00 */
[----:B------:R-:W4:Y:S04]  /*bce0*/  LDL.LU R13, [R1+0x91c] ;  /* 0x00091c00010d7983 */ /* 0x000f280000300800 */
[----:B------:R0:W-:Y:S04]  /*bcf0*/  STL [R1+0x6b0], R2 ;  /* 0x0006b00201007387 */ /* 0x0001e80000100800 */
[----:B------:R-:W4:Y:S04]  /*bd00*/  LDL.LU R10, [R1+0x918] ;  /* 0x00091800010a7983 */ /* 0x000f280000300800 */
[----:B------:R-:W4:Y:S04]  /*bd10*/  LDL.LU R19, [R1+0x934] ;  /* 0x0009340001137983 */ /* 0x000f280000300800 */
[----:B0-----:R-:W4:Y:S04]  /*bd20*/  LDL.LU R2, [R1+0x8e4] ;  /* 0x0008e40001027983 */ /* 0x001f280000300800 */
[----:B------:R0:W-:Y:S04]  /*bd30*/  STL [R1+0x93c], R21 ;  /* 0x00093c1501007387 */ /* 0x0001e80000100800 */
[----:B------:R1:W-:Y:S04]  /*bd40*/  STL.64 [R1+0x328], R16 ;  /* 0x0003281001007387 */ /* 0x0003e80000100a00 */
[----:B------:R-:W-:Y:S04]  /*bd50*/  STL.64 [R1+0x160], R60 ;  /* 0x0001603c01007387 */ /* 0x000fe80000100a00 */
[----:B0-----:R-:W4:Y:S04]  /*bd60*/  LDL.LU R21, [R1+0x93c] ;  /* 0x00093c0001157983 */ /* 0x001f280000300800 */
[----:B-1----:R-:W4:Y:S04]  /*bd70*/  LDL.LU R17, [R1+0x92c] ;  /* 0x00092c0001117983 */ /* 0x002f280000300800 */
[----:B------:R-:W-:Y:S04]  /*bd80*/  STL.64 [R1+0x168], R68 ;  /* 0x0001684401007387 */ /* 0x000fe80000100a00 */
[----:B------:R-:W4:Y:S04]  /*bd90*/  LDL.LU R16, [R1+0x930] ;  /* 0x0009300001107983 */ /* 0x000f280000300800 */
[----:B------:R-:W4:Y:S01]  /*bda0*/  LDL.LU R18, [R1+0x938] ;  /* 0x0009380001127983 */ /* 0x000f220000300800 */
[----:B--2---:R-:W-:-:S05]  /*bdb0*/  @!P5 MOV R6, R4 ;  /* 0x000000040006d202 */ /* 0x004fca0000000f00 */
[----:B------:R0:W-:Y:S02]  /*bdc0*/  STL [R1+0x428], R6 ;  /* 0x0004280601007387 */ /* 0x0001e40000100800 */
[----:B0-----:R-:W-:Y:S02]  /*bdd0*/  CS2R R6, SRZ ;  /* 0x0000000000067805 */ /* 0x001fe4000001ff00 */
[----:B------:R-:W-:-:S05]  /*bde0*/  @!P5 MOV R6, R5 ;  /* 0x000000050006d202 */ /* 0x000fca0000000f00 */
[----:B------:R0:W-:Y:S01]  /*bdf0*/  STL [R1+0x6b4], R6 ;  /* 0x0006b40601007387 */ /* 0x0001e20000100800 */
[----:B---3--:R-:W-:-:S03]  /*be00*/  @!P6 MOV R9, R60 ;  /* 0x0000003c0009e202 */ /* 0x008fc60000000f00 */
[----:B0-----:R-:W2:Y:S04]  /*be10*/  LDL.LU R6, [R1+0x8d4] ;  /* 0x0008d40001067983 */ /* 0x001ea80000300800 */
[----:B------:R0:W-:Y:S02]  /*be20*/  @!P6 STL [R1+0x6a4], R9 ;  /* 0x0006a4090100e387 */ /* 0x0001e40000100800 */
[----:B0-----:R-:W-:-:S10]  /*be30*/  HFMA2.MMA R9, -RZ, RZ, 0, 0 ;  /* 0x00000000ff097435 */ /* 0x001fd400000001ff */
[----:B------:R-:W-:Y:S02]  /*be40*/  MOV R63, R9 ;  /* 0x00000009003f7202 */ /* 0x000fe40000000f00 */
[----:B------:R-:W-:Y:S01]  /*be50*/  @!P6 MOV R63, R61 ;  /* 0x0000003d003fe202 */ /* 0x000fe20000000f00 */
[----:B------:R0:W-:Y:S04]  /*be60*/  STL [R1+0x6a8], R9 ;  /* 0x0006a80901007387 */ /* 0x0001e80000100800 */
[----:B------:R1:W-:Y:S04]  /*be70*/  @!P6 STL [R1+0x6a8], R63 ;  /* 0x0006a83f0100e387 */ /* 0x0003e80000100800 */
[----:B0-----:R0:W3:Y:S04]  /*be80*/  LDL R9, [R1+0x64c] ;  /* 0x00064c0001097983 */ /* 0x0010e80000100800 */
[----:B-1----:R-:W3:Y:S01]  /*be90*/  LDL.LU R63, [R1+0x8f4] ;  /* 0x0008f400013f7983 */ /* 0x002ee20000300800 */
[----:B------:R-:W-:-:S05]  /*bea0*/  @!P0 MOV R64, R66 ;  /* 0x0000004200408202 */ /* 0x000fca0000000f00 */
[----:B------:R1:W-:Y:S04]  /*beb0*/  @!P0 STL [R1+0x61c], R64 ;  /* 0x00061c4001008387 */ /* 0x0003e80000100800 */
[----:B-1----:R0:W3:Y:S01]  /*bec0*/  LDL R64, [R1+0x618] ;  /* 0x0006180001407983 */ /* 0x0020e20000100800 */
[----:B----4-:R-:W-:-:S05]  /*bed0*/  @!P4 MOV R3, R2 ;  /* 0x000000020003c202 */ /* 0x010fca0000000f00 */
[----:B------:R1:W-:Y:S04]  /*bee0*/  STL [R1+0x610], R3 ;  /* 0x0006100301007387 */ /* 0x0003e80000100800 */
[----:B-1----:R-:W4:Y:S01]  /*bef0*/  LDL.LU R3, [R1+0x8e0] ;  /* 0x0008e00001037983 */ /* 0x002f220000300800 */
[----:B--2---:R-:W-:-:S05]  /*bf00*/  @!P5 MOV R7, R6 ;  /* 0x000000060007d202 */ /* 0x004fca0000000f00 */
[----:B------:R1:W-:Y:S04]  /*bf10*/  STL [R1+0x608], R7 ;  /* 0x0006080701007387 */ /* 0x0003e80000100800 */
[----:B-1----:R-:W2:Y:S01]  /*bf20*/  LDL.LU R7, [R1+0x8d0] ;  /* 0x0008d00001077983 */ /* 0x002ea20000300800 */
[----:B---3--:R-:W-:-:S05]  /*bf30*/  @!P6 MOV R9, R63 ;  /* 0x0000003f0009e202 */ /* 0x008fca0000000f00 */
[----:B------:R1:W-:Y:S04]  /*bf40*/  @!P6 STL [R1+0x64c], R9 ;  /* 0x00064c090100e387 */ /* 0x0003e80000100800 */
[----:B-1----:R-:W3:Y:S01]  /*bf50*/  LDL.LU R9, [R1+0x8f0] ;  /* 0x0008f00001097983 */ /* 0x002ee20000300800 */
[----:B------:R-:W-:-:S05]  /*bf60*/  @!P6 MOV R64, R62 ;  /* 0x0000003e0040e202 */ /* 0x000fca0000000f00 */
[----:B------:R1:W-:Y:S02]  /*bf70*/  @!P6 STL [R1+0x618], R64 ;  /* 0x000618400100e387 */ /* 0x0003e40000100800 */
[----:B-1----:R-:W-:Y:S01]  /*bf80*/  HFMA2.MMA R64, -RZ, RZ, 0, 0 ;  /* 0x00000000ff407435 */ /* 0x002fe200000001ff */
[----:B------:R-:W-:-:S05]  /*bf90*/  LOP3.LUT P0, RZ, R65, 0x1000, RZ, 0xc0, !PT ;  /* 0x0000100041ff7812 */ /* 0x000fca000780c0ff */
[----:B----4-:R-:W-:-:S05]  /*bfa0*/  @!P4 MOV R64, R3 ;  /* 0x000000030040c202 */ /* 0x010fca0000000f00 */
[----:B------:R1:W-:Y:S02]  /*bfb0*/  STL [R1+0x648], R64 ;  /* 0x0006484001007387 */ /* 0x0003e40000100800 */
[----:B-1----:R-:W-:Y:S01]  /*bfc0*/  HFMA2.MMA R64, -RZ, RZ, 0, 0 ;  /* 0x00000000ff407435 */ /* 0x002fe200000001ff */
[----:B------:R-:W-:Y:S01]  /*bfd0*/  LOP3.LUT P6, RZ, R65, 0x800, RZ, 0xc0, !PT ;  /* 0x0000080041ff7812 */ /* 0x000fe200078cc0ff */
[----:B------:R-:W-:-:S06]  /*bfe0*/  HFMA2.MMA R60, -RZ, RZ, 0, 0 ;  /* 0x00000000ff3c7435 */ /* 0x000fcc00000001ff */
[----:B------:R-:W-:Y:S01]  /*bff0*/  @!P0 MOV R60, R8 ;  /* 0x00000008003c8202 */ /* 0x000fe20000000f00 */
[----:B------:R1:W-:Y:S01]  /*c000*/  STL.64 [R1+0x360], R62 ;  /* 0x0003603e01007387 */ /* 0x0003e20000100a00 */
[----:B------:R-:W-:-:S03]  /*c010*/  CS2R R68, SRZ ;  /* 0x0000000000447805 */ /* 0x000fc6000001ff00 */
[----:B------:R4:W-:Y:S01]  /*c020*/  STL [R1+0x418], R60 ;  /* 0x0004183c01007387 */ /* 0x0009e20000100800 */
[----:B------:R-:W-:Y:S02]  /*c030*/  @!P6 MOV R69, R12 ;  /* 0x0000000c0045e202 */ /* 0x000fe40000000f00 */
[----:B------:R-:W-:Y:S02]  /*c040*/  @!P6 MOV R68, R13 ;  /* 0x0000000d0044e202 */ /* 0x000fe40000000f00 */
[----:B------:R-:W-:Y:S02]  /*c050*/  LOP3.LUT P4, RZ, R65, 0x400, RZ, 0xc0, !PT ;  /* 0x0000040041ff7812 */ /* 0x000fe4000788c0ff */
[----:B-1----:R-:W-:Y:S01]  /*c060*/  MOV R63, RZ ;  /* 0x000000ff003f7202 */ /* 0x002fe20000000f00 */
[----:B------:R-:W-:Y:S01]  /*c070*/  STL.64 [R1+0x198], R24 ;  /* 0x0001981801007387 */ /* 0x000fe20000100a00 */
[----:B----4-:R-:W-:Y:S01]  /*c080*/  CS2R R60, SRZ ;  /* 0x00000000003c7805 */ /* 0x010fe2000001ff00 */
[----:B------:R-:W-:-:S02]  /*c090*/  @!P6 MOV R63, R15 ;  /* 0x0000000f003fe202 */ /* 0x000fc40000000f00 */
[----:B------:R-:W-:Y:S01]  /*c0a0*/  @!P0 MOV R61, R10 ;  /* 0x0000000a003d8202 */ /* 0x000fe20000000f00 */
[----:B------:R-:W-:Y:S01]  /*c0b0*/  STL.64 [R1+0x358], R66 ;  /* 0x0003584201007387 */ /* 0x000fe20000100a00 */
[----:B--2---:R-:W-:-:S03]  /*c0c0*/  @!P5 MOV R64, R7 ;  /* 0x000000070040d202 */ /* 0x004fc60000000f00 */
[----:B------:R-:W-:Y:S04]  /*c0d0*/  STL.64 [R1+0x370], R6 ;  /* 0x0003700601007387 */ /* 0x000fe80000100a00 */
[----:B------:R1:W-:Y:S01]  /*c0e0*/  STL [R1+0x640], R64 ;  /* 0x0006404001007387 */ /* 0x0003e20000100800 */
[----:B------:R-:W-:-:S03]  /*c0f0*/  LOP3.LUT P5, RZ, R65, 0x200, RZ, 0xc0, !PT ;  /* 0x0000020041ff7812 */ /* 0x000fc600078ac0ff */
[----:B------:R-:W-:Y:S04]  /*c100*/  STL.64 [R1+0x378], R10 ;  /* 0x0003780a01007387 */ /* 0x000fe80000100a00 */
[----:B------:R-:W-:Y:S01]  /*c110*/  STL.64 [R1+0x170], R4 ;  /* 0x0001700401007387 */ /* 0x000fe20000100a00 */
[----:B-1----:R-:W-:-:S03]  /*c120*/  HFMA2.MMA R64, -RZ, RZ, 0, 0 ;  /* 0x00000000ff407435 */ /* 0x002fc600000001ff */
[----:B------:R-:W-:Y:S03]  /*c130*/  STL.64 [R1+0x380], R14 ;  /* 0x0003800e01007387 */ /* 0x000fe60000100a00 */
[----:B------:R-:W-:Y:S01]  /*c140*/  @!P0 MOV R64, R11 ;  /* 0x0000000b00408202 */ /* 0x000fe20000000f00 */
[----:B------:R-:W-:Y:S04]  /*c150*/  STL.64 [R1+0x188], R16 ;  /* 0x0001881001007387 */ /* 0x000fe80000100a00 */
[----:B------:R1:W-:Y:S04]  /*c160*/  STL [R1+0x670], R64 ;  /* 0x0006704001007387 */ /* 0x0003e80000100800 */
[----:B------:R-:W-:Y:S04]  /*c170*/  STL.64 [R1+0x388], R18 ;  /* 0x0003881201007387 */ /* 0x000fe80000100a00 */
[----:B------:R-:W-:Y:S01]  /*c180*/  STL.64 [R1+0x190], R20 ;  /* 0x0001901401007387 */ /* 0x000fe20000100a00 */
[----:B-1----:R-:W-:-:S03]  /*c190*/  HFMA2.MMA R64, -RZ, RZ, 0, 0 ;  /* 0x00000000ff407435 */ /* 0x002fc600000001ff */
[----:B------:R-:W-:Y:S03]  /*c1a0*/  STL.64 [R1+0x390], R22 ;  /* 0x0003901601007387 */ /* 0x000fe60000100a00 */
[----:B------:R-:W-:Y:S01]  /*c1b0*/  @!P6 MOV R64, R14 ;  /* 0x0000000e0040e202 */ /* 0x000fe20000000f00 */
[----:B---3--:R-:W-:Y:S01]  /*c1c0*/  STL.64 [R1+0x178], R8 ;  /* 0x0001780801007387 */ /* 0x008fe20000100a00 */
[----:B------:R-:W-:Y:S02]  /*c1d0*/  @!P0 MOV R60, R9 ;  /* 0x00000009003c8202 */ /* 0x000fe40000000f00 */
[C---:B------:R-:W-:Y:S01]  /*c1e0*/  LOP3.LUT P0, RZ, R65.reuse, 0x100, RZ, 0xc0, !PT ;  /* 0x0000010041ff7812 */ /* 0x040fe2000780c0ff */
[----:B------:R1:W-:Y:S01]  /*c1f0*/  STL [R1+0x620], R64 ;  /* 0x0006204001007387 */ /* 0x0003e20000100800 */
[----:B------:R-:W-:-:S03]  /*c200*/  LOP3.LUT P6, RZ, R65, 0x80, RZ, 0xc0, !PT ;  /* 0x0000008041ff7812 */ /* 0x000fc600078cc0ff */
[----:B------:R2:W-:Y:S04]  /*c210*/  STL [R1+0x66c], R63 ;  /* 0x00066c3f01007387 */ /* 0x0005e80000100800 */
[----:B------:R3:W-:Y:S04]  /*c220*/  STL [R1+0x420], R68 ;  /* 0x0004204401007387 */ /* 0x0007e80000100800 */
[----:B-1----:R-:W4:Y:S01]  /*c230*/  LDL.LU.64 R64, [R1+0x5a0] ;  /* 0x0005a00001407983 */ /* 0x002f220000300a00 */
[----:B--2---:R-:W-:-:S03]  /*c240*/  HFMA2.MMA R63, -RZ, RZ, 0, 0 ;  /* 0x00000000ff3f7435 */ /* 0x004fc600000001ff */
[----:B------:R-:W2:Y:S03]  /*c250*/  LDL.LU.64 R66, [R1+0x8c8] ;  /* 0x0008c80001427983 */ /* 0x000ea60000300a00 */
[----:B------:R-:W-:Y:S01]  /*c260*/  @!P4 MOV R63, R19 ;  /* 0x00000013003fc202 */ /* 0x000fe20000000f00 */
[----:B---3--:R-:W-:Y:S01]  /*c270*/  HFMA2.MMA R68, -RZ, RZ, 0, 0 ;  /* 0x00000000ff447435 */ /* 0x008fe200000001ff */
[----:B------:R-:W3:Y:S04]  /*c280*/  LDL.LU.64 R8, [R1+0x5a8] ;  /* 0x0005a80001087983 */ /* 0x000ee80000300a00 */
[----:B------:R1:W-:Y:S01]  /*c290*/  STL [R1+0x668], R63 ;  /* 0x0006683f01007387 */ /* 0x0003e20000100800 */
[----:B------:R-:W-:-:S03]  /*c2a0*/  @!P4 MOV R68, R17 ;  /* 0x000000110044c202 */ /* 0x000fc60000000f00 */
[----:B------:R-:W2:Y:S04]  /*c2b0*/  LDL.LU.64 R6, [R1+0x598] ;  /* 0x0005980001067983 */ /* 0x000ea80000300a00 */
[----:B------:R-:W2:Y:S01]  /*c2c0*/  LDL.LU.64 R10, [R1+0x600] ;  /* 0x00060000010a7983 */ /* 0x000ea20000300a00 */
[----:B-1----:R-:W-:-:S03]  /*c2d0*/  HFMA2.MMA R63, -RZ, RZ, 0, 0 ;  /* 0x00000000ff3f7435 */ /* 0x002fc600000001ff */
[----:B------:R-:W-:Y:S03]  /*c2e0*/  STL [R1+0x4a0], R61 ;  /* 0x0004a03d01007387 */ /* 0x000fe60000100800 */
[----:B------:R-:W-:Y:S01]  /*c2f0*/  @!P5 MOV R63, R20 ;  /* 0x00000014003fd202 */ /* 0x000fe20000000f00 */
[----:B------:R1:W-:Y:S04]  /*c300*/  STL [R1+0x424], R68 ;  /* 0x0004244401007387 */ /* 0x0003e80000100800 */
[----:B------:R0:W-:Y:S04]  /*c310*/  STL [R1+0x6b8], R63 ;  /* 0x0006b83f01007387 */ /* 0x0001e80000100800 */
[----:B------:R0:W-:Y:S01]  /*c320*/  STL [R1+0x41c], R60 ;  /* 0x00041c3c01007387 */ /* 0x0001e20000100800 */
[----:B-1----:R-:W-:-:S03]  /*c330*/  HFMA2.MMA R68, -RZ, RZ, 0, 0 ;  /* 0x00000000ff447435 */ /* 0x002fc600000001ff */
[----:B------:R-:W2:Y:S01]  /*c340*/  LDL.LU R61, [R1+0x8bc] ;  /* 0x0008bc00013d7983 */ /* 0x000ea20000300800 */
[----:B0-----:R-:W-:Y:S02]  /*c350*/  HFMA2.MMA R63, -RZ, RZ, 0, 0 ;  /* 0x00000000ff3f7435 */ /* 0x001fe400000001ff */
[----:B------:R-:W-:Y:S01]  /*c360*/  @!P5 MOV R68, R21 ;  /* 0x000000150044d202 */ /* 0x000fe20000000f00 */
[----:B------:R-:W2:Y:S03]  /*c370*/  LDL.LU.64 R14, [R1+0x5e0] ;  /* 0x0005e000010e7983 */ /* 0x000ea60000300a00 */
[----:B------:R-:W-:Y:S01]  /*c380*/  @!P5 MOV R63, R23 ;  /* 0x00000017003fd202 */ /* 0x000fe20000000f00 */
[----:B------:R0:W-:Y:S04]  /*c390*/  STL [R1+0x6bc], R68 ;  /* 0x0006bc4401007387 */ /* 0x0001e80000100800 */
[----:B------:R1:W-:Y:S04]  /*c3a0*/  STL [R1+0x664], R63 ;  /* 0x0006643f01007387 */ /* 0x0003e80000100800 */
[----:B------:R-:W2:Y:S01]  /*c3b0*/  LDL.LU R60, [R1+0x8c0] ;  /* 0x0008c000013c7983 */ /* 0x000ea20000300800 */
[----:B0-----:R-:W-:-:S03]  /*c3c0*/  HFMA2.MMA R68, -RZ, RZ, 0, 0 ;  /* 0x00000000ff447435 */ /* 0x001fc600000001ff */
[----:B------:R-:W2:Y:S01]  /*c3d0*/  LDL.LU.64 R20, [R1+0x5c0] ;  /* 0x0005c00001147983 */ /* 0x000ea20000300a00 */
[----:B-1----:R-:W-:Y:S02]  /*c3e0*/  HFMA2.MMA R63, -RZ, RZ, 0, 0 ;  /* 0x00000000ff3f7435 */ /* 0x002fe400000001ff */
[----:B------:R-:W-:Y:S01]  /*c3f0*/  @!P0 MOV R68, R25 ;  /* 0x0000001900448202 */ /* 0x000fe20000000f00 */
[----:B------:R0:W-:Y:S03]  /*c400*/  STL.64 [R1+0x368], R2 ;  /* 0x0003680201007387 */ /* 0x0001e60000100a00 */
[----:B------:R-:W-:Y:S01]  /*c410*/  @!P0 MOV R63, R24 ;  /* 0x00000018003f8202 */ /* 0x000fe20000000f00 */
[----:B------:R-:W-:Y:S04]  /*c420*/  STL.64 [R1+0x398], R26 ;  /* 0x0003981a01007387 */ /* 0x000fe80000100a00 */
[----:B------:R-:W2:Y:S04]  /*c430*/  LDL.LU.64 R24, [R1+0x5f0] ;  /* 0x0005f00001187983 */ /* 0x000ea80000300a00 */
[----:B0-----:R-:W2:Y:S04]  /*c440*/  LDL.LU.64 R2, [R1+0x590] ;  /* 0x0005900001027983 */ /* 0x001ea80000300a00 */
[----:B------:R0:W-:Y:S04]  /*c450*/  STL [R1+0x6c0], R63 ;  /* 0x0006c03f01007387 */ /* 0x0001e80000100800 */
[----:B------:R-:W-:Y:S01]  /*c460*/  STL.64 [R1+0x180], R12 ;  /* 0x0001800c01007387 */ /* 0x000fe20000100a00 */
[----:B------:R-:W-:-:S02]  /*c470*/  UMOV UR8, 0x8 ;  /* 0x0000000800087882 */ /* 0x000fc40000000000 */
[----:B------:R-:W-:Y:S01]  /*c480*/  ULDC.64 UR4, c[0x0][0x198] ;  /* 0x0000660000047ab9 */ /* 0x000fe20000000a00 */
[----:B------:R1:W5:Y:S01]  /*c490*/  LDL.LU R62, [R1+0x8b8] ;  /* 0x0008b800013e7983 */ /* 0x0003620000300800 */
[----:B0-----:R-:W-:-:S06]  /*c4a0*/  HFMA2.MMA R63, -RZ, RZ, 0, 0 ;  /* 0x00000000ff3f7435 */ /* 0x001fcc00000001ff */
[----:B------:R-:W-:-:S05]  /*c4b0*/  @!P0 MOV R63, R27 ;  /* 0x0000001b003f8202 */ /* 0x000fca0000000f00 */
[----:B------:R0:W-:Y:S02]  /*c4c0*/  STL [R1+0x660], R63 ;  /* 0x0006603f01007387 */ /* 0x0001e40000100800 */
[----:B0-----:R-:W-:Y:S02]  /*c4d0*/  HFMA2.MMA R63, -RZ, RZ, 0, 0 ;  /* 0x00000000ff3f7435 */ /* 0x001fe400000001ff */
[----:B------:R0:W-:Y:S04]  /*c4e0*/  STL [R1+0x6c4], R68 ;  /* 0x0006c44401007387 */ /* 0x0001e80000100800 */
[----:B------:R-:W-:-:S05]  /*c4f0*/  @!P6 MOV R63, R28 ;  /* 0x0000001c003fe202 */ /* 0x000fca0000000f00 */
[----:B------:R1:W-:Y:S01]  /*c500*/  STL [R1+0x6c8], R63 ;  /* 0x0006c83f01007387 */ /* 0x0003e20000100800 */
[----:B0-----:R-:W-:Y:S02]  /*c510*/  HFMA2.MMA R68, -RZ, RZ, 0, 0 ;  /* 0x00000000ff447435 */ /* 0x001fe400000001ff */
[----:B-1----:R-:W-:-:S04]  /*c520*/  HFMA2.MMA R63, -RZ, RZ, 0, 0 ;  /* 0x00000000ff3f7435 */ /* 0x002fc800000001ff */
[----:B------:R-:W-:Y:S02]  /*c530*/  @!P6 MOV R68, R29 ;  /* 0x0000001d0044e202 */ /* 0x000fe40000000f00 */
[----:B------:R-:W-:-:S05]  /*c540*/  @!P6 MOV R63, R31 ;  /* 0x0000001f003fe202 */ /* 0x000fca0000000f00 */
[----:B------:R0:W-:Y:S02]  /*c550*/  STL [R1+0x65c], R63 ;  /* 0x00065c3f01007387 */ /* 0x0001e40000100800 */
[----:B0-----:R-:W-:Y:S01]  /*c560*/  HFMA2.MMA R63, -RZ, RZ, 0, 0 ;  /* 0x00000000ff3f7435 */ /* 0x001fe200000001ff */
[----:B----4-:R-:W-:Y:S01]  /*c570*/  MOV R5, R65 ;  /* 0x0000004100057202 */ /* 0x010fe20000000f00 */
[----:B------:R-:W-:-:S06]  /*c580*/  HFMA2.MMA R65, -RZ, RZ, 0, 0 ;  /* 0x00000000ff417435 */ /* 0x000fcc00000001ff */
[----:B------:R-:W-:Y:S02]  /*c590*/  @!P4 MOV R65, R16 ;  /* 0x000000100041c202 */ /* 0x000fe40000000f00 */
[----:B------:R-:W4:Y:S01]  /*c5a0*/  LDL.LU.64 R16, [R1+0x5d8] ;  /* 0x0005d80001107983 */ /* 0x000f220000300a00 */
[----:B------:R-:W-:Y:S02]  /*c5b0*/  MOV R4, R64 ;  /* 0x0000004000047202 */ /* 0x000fe40000000f00 */
[----:B------:R-:W-:Y:S02]  /*c5c0*/  MOV R64, RZ ;  /* 0x000000ff00407202 */ /* 0x000fe40000000f00 */
[----:B------:R-:W-:Y:S02]  /*c5d0*/  @!P4 MOV R64, R18 ;  /* 0x000000120040c202 */ /* 0x000fe40000000f00 */
[----:B------:R-:W3:Y:S04]  /*c5e0*/  LDL.LU.64 R18, [R1+0x5d0] ;  /* 0x0005d00001127983 */ /* 0x000ee80000300a00 */
[----:B------:R0:W-:Y:S02]  /*c5f0*/  STL [R1+0x498], R64 ;  /* 0x0004984001007387 */ /* 0x0001e40000100800 */
[----:B0-----:R-:W-:-:S02]  /*c600*/  MOV R64, RZ ;  /* 0x000000ff00407202 */ /* 0x001fc40000000f00 */
[----:B------:R-:W-:Y:S02]  /*c610*/  @!P5 MOV R64, R22 ;  /* 0x000000160040d202 */ /* 0x000fe40000000f00 */
[----:B------:R-:W3:Y:S04]  /*c620*/  LDL.LU.64 R22, [R1+0x5b8] ;  /* 0x0005b80001167983 */ /* 0x000ee80000300a00 */
[----:B------:R0:W-:Y:S02]  /*c630*/  STL [R1+0x490], R64 ;  /* 0x0004904001007387 */ /* 0x0001e40000100800 */
[----:B0-----:R-:W-:Y:S02]  /*c640*/  MOV R64, RZ ;  /* 0x000000ff00407202 */ /* 0x001fe40000000f00 */
[----:B------:R-:W-:-:S05]  /*c650*/  @!P0 MOV R64, R26 ;  /* 0x0000001a00408202 */ /* 0x000fca0000000f00 */
[----:B------:R0:W-:Y:S02]  /*c660*/  STL [R1+0x494], R64 ;  /* 0x0004944001007387 */ /* 0x0001e40000100800 */
[----:B0-----:R-:W-:Y:S02]  /*c670*/  MOV R64, RZ ;  /* 0x000000ff00407202 */ /* 0x001fe40000000f00 */
[----:B------:R-:W-:Y:S02]  /*c680*/  @!P6 MOV R64, R30 ;  /* 0x0000001e0040e202 */ /* 0x000fe40000000f00 */
[C---:B------:R-:W-:Y:S02]  /*c690*/  LOP3.LUT P6, RZ, R0.reuse, 0x4, RZ, 0xc0, !PT ;  /* 0x0000000400ff7812 */ /* 0x040fe400078cc0ff */
[----:B------:R-:W-:-:S11]  /*c6a0*/  LOP3.LUT P0, RZ, R0, 0x8, RZ, 0xc0, !PT ;  /* 0x0000000800ff7812 */ /* 0x000fd6000780c0ff */
        /* <DEDUP_REMOVED lines=8> */
[----:B------:R-:W-:Y:S01]  /*c730*/  @!P6 MOV R68, R33 ;  /* 0x000000210044e202 */ /* 0x000fe20000000f00 */
[----:B------:R0:W-:Y:S01]  /*c740*/  STL [R1+0x48c], R64 ;  /* 0x00048c4001007387 */ /* 0x0001e20000100800 */
[----:B------:R-:W-:-:S03]  /*c750*/  @!P0 MOV R63, R36 ;  /* 0x00000024003f8202 */ /* 0x000fc60000000f00 */
[----:B------:R1:W-:Y:S01]  /*c760*/  STL [R1+0x6d4], R68 ;  /* 0x0006d44401007387 */ /* 0x0003e20000100800 */
[----:B------:R-:W-:-:S03]  /*c770*/  LOP3.LUT P5, RZ, R0, 0x10, RZ, 0xc0, !PT ;  /* 0x0000001000ff7812 */ /* 0x000fc600078ac0ff */
[----:B------:R2:W-:Y:S01]  /*c780*/  STL [R1+0x6d8], R63 ;  /* 0x0006d83f01007387 */ /* 0x0005e20000100800 */
[----:B0-----:R-:W-:Y:S02]  /*c790*/  MOV R64, RZ ;  /* 0x000000ff00407202 */ /* 0x001fe40000000f00 */
[----:B------:R-:W-:Y:S01]  /*c7a0*/  @!P6 MOV R64, R34 ;  /* 0x000000220040e202 */ /* 0x000fe20000000f00 */
[----:B-1----:R-:W-:Y:S02]  /*c7b0*/  HFMA2.MMA R68, -RZ, RZ, 0, 0 ;  /* 0x00000000ff447435 */ /* 0x002fe400000001ff */
[----:B--2---:R-:W-:Y:S02]  /*c7c0*/  HFMA2.MMA R63, -RZ, RZ, 0, 0 ;  /* 0x00000000ff3f7435 */ /* 0x004fe400000001ff */
[----:B------:R0:W-:Y:S02]  /*c7d0*/  STL [R1+0x484], R64 ;  /* 0x0004844001007387 */ /* 0x0001e40000100800 */
[----:B------:R-:W-:-:S02]  /*c7e0*/  @!P0 MOV R68, R39 ;  /* 0x0000002700448202 */ /* 0x000fc40000000f00 */
[C---:B------:R-:W-:Y:S02]  /*c7f0*/  LOP3.LUT P4, RZ, R0.reuse, 0x20, RZ, 0xc0, !PT ;  /* 0x0000002000ff7812 */ /* 0x040fe4000788c0ff */
[----:B------:R-:W-:Y:S02]  /*c800*/  @!P0 MOV R63, R37 ;  /* 0x00000025003f8202 */ /* 0x000fe40000000f00 */
[C---:B------:R-:W-:Y:S02]  /*c810*/  LOP3.LUT P6, RZ, R0.reuse, 0x2, RZ, 0xc0, !PT ;  /* 0x0000000200ff7812 */ /* 0x040fe400078cc0ff */
[----:B0-----:R-:W-:Y:S02]  /*c820*/  MOV R64, RZ ;  /* 0x000000ff00407202 */ /* 0x001fe40000000f00 */
[----:B------:R-:W-:Y:S02]  /*c830*/  @!P0 MOV R64, R38 ;  /* 0x0000002600408202 */ /* 0x000fe40000000f00 */
[----:B------:R-:W-:Y:S01]  /*c840*/  LOP3.LUT P0, RZ, R0, 0x1, RZ, 0xc0, !PT ;  /* 0x0000000100ff7812 */ /* 0x000fe2000780c0ff */
[----:B------:R-:W-:-:S06]  /*c850*/  HFMA2.MMA R0, -RZ, RZ, 0, 0 ;  /* 0x00000000ff007435 */ /* 0x000fcc00000001ff */
[----:B------:R-:W-:-:S05]  /*c860*/  @!P5 MOV R0, R43 ;  /* 0x0000002b0000d202 */ /* 0x000fca0000000f00 */
[----:B------:R0:W-:Y:S02]  /*c870*/  STL [R1+0x62c], R0 ;  /* 0x00062c0001007387 */ /* 0x0001e40000100800 */
[----:B0-----:R-:W-:-:S06]  /*c880*/  HFMA2.MMA R0, -RZ, RZ, 0, 0 ;  /* 0x00000000ff007435 */ /* 0x001fcc00000001ff */
        /* <DEDUP_REMOVED lines=10> */
[----:B------:R0:W-:Y:S01]  /*c930*/  STL [R1+0x488], R0 ;  /* 0x0004880001007387 */ /* 0x0001e20000100800 */
[----:B------:R-:W-:Y:S01]  /*c940*/  CS2R R26, SRZ ;  /* 0x00000000001a7805 */ /* 0x000fe2000001ff00 */
[----:B0-----:R-:W-:Y:S01]  /*c950*/  HFMA2.MMA R0, -RZ, RZ, 0, 0 ;  /* 0x00000000ff007435 */ /* 0x001fe200000001ff */
[----:B------:R-:W-:Y:S02]  /*c960*/  @!P5 MOV R27, R41 ;  /* 0x00000029001bd202 */ /* 0x000fe40000000f00 */
[----:B------:R-:W-:-:S03]  /*c970*/  @!P5 MOV R26, R42 ;  /* 0x0000002a001ad202 */ /* 0x000fc60000000f00 */
[----:B------:R-:W-:Y:S01]  /*c980*/  @!P2 MOV R0, R52 ;  /* 0x000000340000a202 */ /* 0x000fe20000000f00 */
[----:B------:R-:W-:Y:S04]  /*c990*/  STL [R1+0x6e4], R27 ;  /* 0x0006e41b01007387 */ /* 0x000fe80000100800 */
[----:B------:R0:W-:Y:S04]  /*c9a0*/  STL [R1+0x6f8], R0 ;  /* 0x0006f80001007387 */ /* 0x0001e80000100800 */
[----:B------:R1:W-:Y:S01]  /*c9b0*/  STL [R1+0x474], R26 ;  /* 0x0004741a01007387 */ /* 0x0003e20000100800 */
[----:B0-----:R-:W-:Y:S01]  /*c9c0*/  HFMA2.MMA R0, -RZ, RZ, 0, 0 ;  /* 0x00000000ff007435 */ /* 0x001fe200000001ff */
[----:B-1----:R-:W-:-:S02]  /*c9d0*/  CS2R R26, SRZ ;  /* 0x00000000001a7805 */ /* 0x002fc4000001ff00 */
[----:B------:R-:W-:Y:S02]  /*c9e0*/  @!P4 MOV R27, R45 ;  /* 0x0000002d001bc202 */ /* 0x000fe40000000f00 */
[----:B------:R-:W-:Y:S02]  /*c9f0*/  @!P4 MOV R26, R46 ;  /* 0x0000002e001ac202 */ /* 0x000fe40000000f00 */
[----:B------:R-:W-:Y:S01]  /*ca00*/  @!P2 MOV R0, R55 ;  /* 0x000000370000a202 */ /* 0x000fe20000000f00 */
[----:B------:R0:W-:Y:S04]  /*ca10*/  STL [R1+0x6ec], R27 ;  /* 0x0006ec1b01007387 */ /* 0x0001e80000100800 */
[----:B------:R1:W-:Y:S04]  /*ca20*/  STL [R1+0x470], R26 ;  /* 0x0004701a01007387 */ /* 0x0003e80000100800 */
[----:B------:R2:W-:Y:S01]  /*ca30*/  STL [R1+0x480], R0 ;  /* 0x0004800001007387 */ /* 0x0005e20000100800 */
[----:B0-----:R-:W-:-:S02]  /*ca40*/  MOV R27, R25 ;  /* 0x00000019001b7202 */ /* 0x001fc40000000f00 */
[----:B-1----:R-:W-:Y:S02]  /*ca50*/  MOV R26, R24 ;  /* 0x00000018001a7202 */ /* 0x002fe40000000f00 */
[----:B------:R-:W-:Y:S01]  /*ca60*/  CS2R R24, SRZ ;  /* 0x0000000000187805 */ /* 0x000fe2000001ff00 */
[----:B--2---:R-:W-:Y:S01]  /*ca70*/  HFMA2.MMA R0, -RZ, RZ, 0, 0 ;  /* 0x00000000ff007435 */ /* 0x004fe200000001ff */
[----:B------:R-:W-:Y:S02]  /*ca80*/  @!P3 MOV R25, R49 ;  /* 0x000000310019b202 */ /* 0x000fe40000000f00 */
[----:B------:R-:W-:-:S03]  /*ca90*/  @!P3 MOV R24, R50 ;  /* 0x000000320018b202 */ /* 0x000fc60000000f00 */
[----:B------:R-:W-:Y:S01]  /*caa0*/  @!P1 MOV R0, R56 ;  /* 0x0000003800009202 */ /* 0x000fe20000000f00 */
[----:B------:R-:W-:Y:S04]  /*cab0*/  STL [R1+0x6f4], R25 ;  /* 0x0006f41901007387 */ /* 0x000fe80000100800 */
[----:B------:R0:W-:Y:S04]  /*cac0*/  STL [R1+0x46c], R24 ;  /* 0x00046c1801007387 */ /* 0x0001e80000100800 */
[----:B------:R1:W-:Y:S01]  /*cad0*/  STL [R1+0x700], R0 ;  /* 0x0007000001007387 */ /* 0x0003e20000100800 */
[----:B0-----:R-:W-:-:S02]  /*cae0*/  CS2R R24, SRZ ;  /* 0x0000000000187805 */ /* 0x001fc4000001ff00 */
[----:B------:R-:W-:Y:S02]  /*caf0*/  @!P2 MOV R25, R53 ;  /* 0x000000350019a202 */ /* 0x000fe40000000f00 */
[----:B------:R-:W-:Y:S01]  /*cb00*/  @!P2 MOV R24, R54 ;  /* 0x000000360018a202 */ /* 0x000fe20000000f00 */
[----:B-1----:R-:W-:Y:S02]  /*cb10*/  HFMA2.MMA R0, -RZ, RZ, 0, 0 ;  /* 0x00000000ff007435 */ /* 0x002fe400000001ff */
[----:B------:R-:W-:Y:S04]  /*cb20*/  STL [R1+0x6fc], R25 ;  /* 0x0006fc1901007387 */ /* 0x000fe80000100800 */
[----:B------:R0:W-:Y:S01]  /*cb30*/  STL [R1+0x468], R24 ;  /* 0x0004681801007387 */ /* 0x0001e20000100800 */
[----:B------:R-:W-:Y:S01]  /*cb40*/  @!P1 MOV R0, R59 ;  /* 0x0000003b00009202 */ /* 0x000fe20000000f00 */
[----:B0-----:R-:W-:-:S02]  /*cb50*/  CS2R R24, SRZ ;  /* 0x0000000000187805 */ /* 0x001fc4000001ff00 */
[----:B------:R-:W-:Y:S02]  /*cb60*/  @!P1 MOV R25, R57 ;  /* 0x0000003900199202 */ /* 0x000fe40000000f00 */
[----:B------:R-:W-:Y:S02]  /*cb70*/  @!P1 MOV R24, R58 ;  /* 0x0000003a00189202 */ /* 0x000fe40000000f00 */
[----:B------:R-:W-:Y:S01]  /*cb80*/  LOP3.LUT P1, RZ, R66, 0x8000000, RZ, 0xc0, !PT ;  /* 0x0800000042ff7812 */ /* 0x000fe2000782c0ff */
[----:B------:R3:W-:Y:S04]  /*cb90*/  STL [R1+0x704], R25 ;  /* 0x0007041901007387 */ /* 0x0007e80000100800 */
[----:B------:R0:W-:Y:S01]  /*cba0*/  STL [R1+0x464], R24 ;  /* 0x0004641801007387 */ /* 0x0001e20000100800 */
[----:B---3--:R-:W-:-:S02]  /*cbb0*/  MOV R25, R9 ;  /* 0x0000000900197202 */ /* 0x008fc40000000f00 */
[----:B------:R-:W-:Y:S02]  /*cbc0*/  MOV R9, R7 ;  /* 0x0000000700097202 */ /* 0x000fe40000000f00 */
[----:B0-----:R-:W-:Y:S02]  /*cbd0*/  MOV R24, R8 ;  /* 0x0000000800187202 */ /* 0x001fe40000000f00 */
[----:B------:R-:W-:Y:S02]  /*cbe0*/  MOV R8, R6 ;  /* 0x0000000600087202 */ /* 0x000fe40000000f00 */
[----:B------:R-:W-:Y:S01]  /*cbf0*/  CS2R R6, SRZ ;  /* 0x0000000000067805 */ /* 0x000fe2000001ff00 */
[----:B------:R-:W-:-:S05]  /*cc00*/  LOP3.LUT P2, RZ, R66, 0x10000000, RZ, 0xc0, !PT ;  /* 0x1000000042ff7812 */ /* 0x000fca000784c0ff */
[----:B------:R0:W2:Y:S01]  /*cc10*/  @!P1 LDG.E.64 R6, [R10.64] ;  /* 0x0000000e0a069981 */ /* 0x0000a2000c1e1b00 */
[----:B------:R-:W-:Y:S02]  /*cc20*/  MOV R12, R60 ;  /* 0x0000003c000c7202 */ /* 0x000fe40000000f00 */
[----:B------:R-:W-:Y:S02]  /*cc30*/  MOV R13, R61 ;  /* 0x0000003d000d7202 */ /* 0x000fe40000000f00 */
[C---:B------:R-:W-:Y:S01]  /*cc40*/  LOP3.LUT P3, RZ, R66.reuse, 0x20000000, RZ, 0xc0, !PT ;  /* 0x2000000042ff7812 */ /* 0x040fe2000786c0ff */
[----:B------:R1:W-:Y:S01]  /*cc50*/  STL [R1+0x630], R68 ;  /* 0x0006304401007387 */ /* 0x0003e20000100800 */
[----:B0-----:R-:W-:Y:S01]  /*cc60*/  CS2R R10, SRZ ;  /* 0x00000000000a7805 */ /* 0x001fe2000001ff00 */
[----:B------:R-:W-:Y:S01]  /*cc70*/  LOP3.LUT P4, RZ, R66, 0x40000000, RZ, 0xc0, !PT ;  /* 0x4000000042ff7812 */ /* 0x000fe2000788c0ff */
[----:B------:R-:W-:Y:S01]  /*cc80*/  UIMAD.WIDE UR4, UR7, UR8, UR4 ;  /* 0x00000008070472a5 */ /* 0x000fe2000f8e0204 */
[----:B------:R0:W-:Y:S04]  /*cc90*/  STL [R1+0x6dc], R63 ;  /* 0x0006dc3f01007387 */ /* 0x0001e80000100800 */
[----:B------:R3:W2:Y:S01]  /*cca0*/  @!P1 LDG.E.64 R10, [R26.64] ;  /* 0x0000000e1a0a9981 */ /* 0x0006a2000c1e1b00 */
[----:B-1----:R-:W-:-:S03]  /*ccb0*/  HFMA2.MMA R68, -RZ, RZ, 0, 0 ;  /* 0x00000000ff447435 */ /* 0x002fc600000001ff */
[----:B------:R1:W-:Y:S04]  /*ccc0*/  STL [R1+0x47c], R64 ;  /* 0x00047c4001007387 */ /* 0x0003e80000100800 */
[----:B------:R1:W5:Y:S01]  /*ccd0*/  LDL.LU.64 R60, [R1+0x8b0] ;  /* 0x0008b000013c7983 */ /* 0x0003620000300a00 */
[----:B---3--:R-:W-:Y:S02]  /*cce0*/  MOV R26, R12 ;  /* 0x0000000c001a7202 */ /* 0x008fe40000000f00 */
[----:B------:R-:W-:Y:S01]  /*ccf0*/  MOV R27, R13 ;  /* 0x0000000d001b7202 */ /* 0x000fe20000000f00 */
[----:B0-----:R0:W5:Y:S01]  /*cd00*/  LDL.LU R63, [R1+0x8ac] ;  /* 0x0008ac00013f7983 */ /* 0x0011620000300800 */
[----:B------:R-:W-:Y:S01]  /*cd10*/  CS2R R12, SRZ ;  /* 0x00000000000c7805 */ /* 0x000fe2000001ff00 */
[----:B------:R-:W-:-:S02]  /*cd20*/  @!P5 MOV R68, R40 ;  /* 0x000000280044d202 */ /* 0x000fc40000000f00 */
[----:B-1----:R0:W5:Y:S04]  /*cd30*/  LDL.LU R64, [R1+0x8a8] ;  /* 0x0008a80001407983 */ /* 0x0021680000300800 */
[----:B------:R1:W3:Y:S02]  /*cd40*/  @!P2 LDG.E.64 R12, [R14.64] ;  /* 0x0000000e0e0ca981 */ /* 0x0002e4000c1e1b00 */
[----:B-1----:R-:W-:-:S06]  /*cd50*/  CS2R R14, SRZ ;  /* 0x00000000000e7805 */ /* 0x002fcc000001ff00 */
[----:B----4-:R1:W4:Y:S02]  /*cd60*/  @!P2 LDG.E.64 R14, [R16.64] ;  /* 0x0000000e100ea981 */ /* 0x010324000c1e1b00 */
[----:B-1----:R-:W-:Y:S01]  /*cd70*/  HFMA2.MMA R16, -RZ, RZ, 0, 0 ;  /* 0x00000000ff107435 */ /* 0x002fe200000001ff */
[----:B------:R-:W-:-:S09]  /*cd80*/  MOV R17, RZ ;  /* 0x000000ff00117202 */ /* 0x000fd20000000f00 */
[----:B------:R1:W3:Y:S02]  /*cd90*/  @!P3 LDG.E.64 R16, [R18.64] ;  /* 0x0000000e1210b981 */ /* 0x0002e4000c1e1b00 */
[----:B-1----:R-:W-:-:S06]  /*cda0*/  CS2R R18, SRZ ;  /* 0x0000000000127805 */ /* 0x002fcc000001ff00 */
[----:B------:R1:W3:Y:S01]  /*cdb0*/  @!P3 LDG.E.64 R18, [R20.64] ;  /* 0x0000000e1412b981 */ /* 0x0002e2000c1e1b00 */
[----:B------:R-:W-:Y:S01]  /*cdc0*/  LOP3.LUT P5, RZ, R66, 0x80000000, RZ, 0xc0, !PT ;  /* 0x8000000042ff7812 */ /* 0x000fe200078ac0ff */
[----:B-1----:R-:W-:-:S06]  /*cdd0*/  CS2R R20, SRZ ;  /* 0x0000000000147805 */ /* 0x002fcc000001ff00 */
[----:B------:R1:W3:Y:S02]  /*cde0*/  @!P4 LDG.E.64 R20, [R22.64] ;  /* 0x0000000e1614c981 */ /* 0x0002e4000c1e1b00 */
[----:B-1----:R-:W-:-:S06]  /*cdf0*/  CS2R R22, SRZ ;  /* 0x0000000000167805 */ /* 0x002fcc000001ff00 */
[----:B------:R1:W3:Y:S02]  /*ce00*/  @!P4 LDG.E.64 R22, [R24.64] ;  /* 0x0000000e1816c981 */ /* 0x0002e4000c1e1b00 */
[----:B-1----:R-:W-:-:S06]  /*ce10*/  CS2R R24, SRZ ;  /* 0x0000000000187805 */ /* 0x002fcc000001ff00 */
[----:B------:R1:W3:Y:S02]  /*ce20*/  @!P5 LDG.E.64 R24, [R4.64] ;  /* 0x0000000e0418d981 */ /* 0x0002e4000c1e1b00 */
[----:B-1----:R-:W-:-:S06]  /*ce30*/  CS2R R4, SRZ ;  /* 0x0000000000047805 */ /* 0x002fcc000001ff00 */
[----:B------:R1:W3:Y:S02]  /*ce40*/  @!P5 LDG.E.64 R4, [R8.64] ;  /* 0x0000000e0804d981 */ /* 0x0002e4000c1e1b00 */
[----:B-1----:R-:W-:Y:S01]  /*ce50*/  HFMA2.MMA R8, -RZ, RZ, 0, 0 ;  /* 0x00000000ff087435 */ /* 0x002fe200000001ff */
[----:B------:R-:W-:-:S09]  /*ce60*/  MOV R9, RZ ;  /* 0x000000ff00097202 */ /* 0x000fd20000000f00 */
[----:B------:R1:W3:Y:S02]  /*ce70*/  @!P6 LDG.E.64 R8, [R2.64] ;  /* 0x0000000e0208e981 */ /* 0x0002e4000c1e1b00 */
[----:B-1----:R-:W-:-:S06]  /*ce80*/  CS2R R2, SRZ ;  /* 0x0000000000027805 */ /* 0x002fcc000001ff00 */
[----:B------:R1:W3:Y:S02]  /*ce90*/  @!P6 LDG.E.64 R2, [R26.64] ;  /* 0x0000000e1a02e981 */ /* 0x0002e4000c1e1b00 */
[----:B-1----:R-:W-:Y:S02]  /*cea0*/  MOV R26, UR4 ;  /* 0x00000004001a7c02 */ /* 0x002fe40008000f00 */
[----:B------:R-:W-:-:S06]  /*ceb0*/  MOV R27, UR5 ;  /* 0x00000005001b7c02 */ /* 0x000fcc0008000f00 */
[----:B------:R-:W3:Y:S04]  /*cec0*/  LDG.E.64 R26, [R26.64] ;  /* 0x0000000e1a1a7981 */ /* 0x000ee8000c1e1b00 */
[----:B------:R1:W-:Y:S02]  /*ced0*/  STL [R1+0x478], R0 ;  /* 0x0004780001007387 */ /* 0x0003e40000100800 */
[----:B-1----:R-:W-:Y:S02]  /*cee0*/  HFMA2.MMA R0, -RZ, RZ, 0, 0 ;  /* 0x00000000ff007435 */ /* 0x002fe400000001ff */
[----:B------:R1:W-:Y:S02]  /*cef0*/  STL.64 [R1+0x1d8], R56 ;  /* 0x0001d83801007387 */ /* 0x0003e40000100a00 */
[----:B-1----:R-:W-:-:S02]  /*cf00*/  CS2R R56, SRZ ;  /* 0x0000000000387805 */ /* 0x002fc4000001ff00 */
[----:B--2---:R-:W-:-:S05]  /*cf10*/  @!P1 MOV R0, R10 ;  /* 0x0000000a00009202 */ /* 0x004fca0000000f00 */
[----:B------:R1:W-:Y:S02]  /*cf20*/  STL [R1+0x458], R0 ;  /* 0x0004580001007387 */ /* 0x0003e40000100800 */
[----:B-1----:R-:W-:-:S06]  /*cf30*/  HFMA2.MMA R0, -RZ, RZ, 0, 0 ;  /* 0x00000000ff007435 */ /* 0x002fcc00000001ff */
[----:B------:R-:W-:-:S05]  /*cf40*/  @!P1 MOV R0, R11 ;  /* 0x0000000b00009202 */ /* 0x000fca0000000f00 */
[----:B------:R1:W-:Y:S02]  /*cf50*/  STL [R1+0x460], R0 ;  /* 0x0004600001007387 */ /* 0x0003e40000100800 */
[----:B-1----:R-:W-:-:S06]  /*cf60*/  HFMA2.MMA R0, -RZ, RZ, 0, 0 ;  /* 0x00000000ff007435 */ /* 0x002fcc00000001ff */
[----:B----4-:R-:W-:-:S05]  /*cf70*/  @!P2 MOV R0, R14 ;  /* 0x0000000e0000a202 */ /* 0x010fca0000000f00 */
[----:B------:R1:W-:Y:S02]  /*cf80*/  STL [R1+0x450], R0 ;  /* 0x0004500001007387 */ /* 0x0003e40000100800 */
[----:B-1----:R-:W-:-:S06]  /*cf90*/  HFMA2.MMA R0, -RZ, RZ, 0, 0 ;  /* 0x00000000ff007435 */ /* 0x002fcc00000001ff */
[----:B------:R-:W-:-:S05]  /*cfa0*/  @!P2 MOV R0, R15 ;  /* 0x0000000f0000a202 */ /* 0x000fca0000000f00 */
[----:B------:R1:W-:Y:S02]  /*cfb0*/  STL [R1+0x45c], R0 ;  /* 0x00045c0001007387 */ /* 0x0003e40000100800 */
[----:B-1----:R-:W-:Y:S01]  /*cfc0*/  HFMA2.MMA R0, -RZ, RZ, 0, 0 ;  /* 0x00000000ff007435 */ /* 0x002fe200000001ff */
[----:B------:R-:W-:Y:S01]  /*cfd0*/  @!P1 MOV R57, R6 ;  /* 0x0000000600399202 */ /* 0x000fe20000000f00 */
[----:B------:R1:W-:Y:S04]  /*cfe0*/  STL.64 [R1+0x1e0], R6 ;  /* 0x0001e00601007387 */ /* 0x0003e80000100a00 */
[----:B---3--:R-:W-:-:S05]  /*cff0*/  @!P3 MOV R0, R16 ;  /* 0x000000100000b202 */ /* 0x008fca0000000f00 */
[----:B------:R2:W-:Y:S01]  /*d000*/  STL [R1+0x588], R0 ;  /* 0x0005880001007387 */ /* 0x0005e20000100800 */
[----:B-1----:R-:W-:Y:S02]  /*d010*/  HFMA2.MMA R6, -RZ, RZ, 0, 0 ;  /* 0x00000000ff067435 */ /* 0x002fe400000001ff */
[----:B--2---:R-:W-:-:S04]  /*d020*/  HFMA2.MMA R0, -RZ, RZ, 0, 0 ;  /* 0x00000000ff007435 */ /* 0x004fc800000001ff */
[----:B------:R-:W-:Y:S02]  /*d030*/  @!P3 MOV R6, R19 ;  /* 0x000000130006b202 */ /* 0x000fe40000000f00 */
[----:B------:R-:W-:-:S03]  /*d040*/  @!P3 MOV R0, R18 ;  /* 0x000000120000b202 */ /* 0x000fc60000000f00 */
[----:B------:R1:W-:Y:S04]  /*d050*/  STL [R1+0x454], R6 ;  /* 0x0004540601007387 */ /* 0x0003e80000100800 */
[----:B------:R-:W-:Y:S01]  /*d060*/  STL [R1+0x448], R0 ;  /* 0x0004480001007387 */ /* 0x000fe20000100800 */
[----:B-1----:R-:W-:Y:S01]  /*d070*/  HFMA2.MMA R6, -RZ, RZ, 0, 0 ;  /* 0x00000000ff067435 */ /* 0x002fe200000001ff */
[----:B------:R-:W-:-:S05]  /*d080*/  @!P1 MOV R56, R7 ;  /* 0x0000000700389202 */ /* 0x000fca0000000f00 */
[----:B------:R-:W-:-:S05]  /*d090*/  @!P4 MOV R6, R20 ;  /* 0x000000140006c202 */ /* 0x000fca0000000f00 */
[----:B------:R1:W-:Y:S02]  /*d0a0*/  STL [R1+0x590], R6 ;  /* 0x0005900601007387 */ /* 0x0003e40000100800 */
[----:B-1----:R-:W-:-:S06]  /*d0b0*/  HFMA2.MMA R6, -RZ, RZ, 0, 0 ;  /* 0x00000000ff067435 */ /* 0x002fcc00000001ff */
[----:B------:R-:W-:Y:S01]  /*d0c0*/  @!P4 MOV R6, R21 ;  /* 0x000000150006c202 */ /* 0x000fe20000000f00 */
[----:B------:R-:W1:Y:S04]  /*d0d0*/  R2UR UR9, R26 ;  /* 0x000000001a0973c2 */ /* 0x000e6800000e0000 */
[----:B------:R2:W-:Y:S01]  /*d0e0*/  STL [R1+0x58c], R6 ;  /* 0x00058c0601007387 */ /* 0x0005e20000100800 */
[----:B-1----:R-:W-:-:S05]  /*d0f0*/  MOV R0, UR9 ;  /* 0x0000000900007c02 */ /* 0x002fca0008000f00 */
[----:B------:R-:W-:-:S05]  /*d100*/  FFMA.FTZ R0, -R0, UR9, R27 ;  /* 0x0000000900007c23 */ /* 0x000fca000801011b */
[----:B------:R-:W-:Y:S01]  /*d110*/  FSETP.GTU.FTZ.AND P1, PT, R0, RZ, PT ;  /* 0x000000ff0000720b */ /* 0x000fe20003f3c000 */
[----:B--2---:R-:W-:-:S06]  /*d120*/  HFMA2.MMA R6, -RZ, RZ, 0, 0 ;  /* 0x00000000ff067435 */ /* 0x004fcc00000001ff */
[----:B------:R-:W-:-:S06]  /*d130*/  @!P4 MOV R6, R22 ;  /* 0x000000160006c202 */ /* 0x000fcc0000000f00 */
[----:B------:R-:W-:Y:S01]  /*d140*/  VOTEU.ANY UP0, P1 ;  /* 0x00000000003f7886 */ /* 0x000fe20000800100 */
[----:B------:R-:W-:Y:S01]  /*d150*/  PLOP3.LUT P1, PT, PT, PT, UP0, 0x80, 0x0 ;  /* 0x000000000000781c */ /* 0x000fe20003f2f008 */
[----:B------:R1:W-:Y:S02]  /*d160*/  STL [R1+0x440], R6 ;  /* 0x0004400601007387 */ /* 0x0003e40000100800 */
[----:B-1----:R-:W-:-:S10]  /*d170*/  HFMA2.MMA R6, -RZ, RZ, 0, 0 ;  /* 0x00000000ff067435 */ /* 0x002fd400000001ff */
[----:B------:R-:W-:Y:S01]  /*d180*/  @P1 FADD.FTZ R0, R0, c[0x0][0x1a0] ;  /* 0x0000680000001621 */ /* 0x000fe20000010000 */
[----:B------:R-:W-:-:S05]  /*d190*/  @!P4 MOV R6, R23 ;  /* 0x000000170006c202 */ /* 0x000fca0000000f00 */
[----:B------:R-:W1:Y:S01]  /*d1a0*/  @P1 MUFU.RSQ R0, R0 ;  /* 0x0000000000001308 */ /* 0x000e620000001400 */
[----:B------:R2:W-:Y:S02]  /*d1b0*/  STL [R1+0x44c], R6 ;  /* 0x00044c0601007387 */ /* 0x0005e40000100800 */
[----:B--2---:R-:W-:-:S06]  /*d1c0*/  HFMA2.MMA R6, -RZ, RZ, 0, 0 ;  /* 0x00000000ff067435 */ /* 0x004fcc00000001ff */
[----:B------:R-:W-:Y:S01]  /*d1d0*/  @!P5 MOV R6, R24 ;  /* 0x000000180006d202 */ /* 0x000fe20000000f00 */
[----:B-1----:R1:W2:Y:S04]  /*d1e0*/  @P1 R2UR UR4, R0 ;  /* 0x00000000000413c2 */ /* 0x0022a800000e0000 */
[----:B------:R3:W-:Y:S02]  /*d1f0*/  STL [R1+0x598], R6 ;  /* 0x0005980601007387 */ /* 0x0007e40000100800 */
[----:B---3--:R-:W-:Y:S02]  /*d200*/  CS2R R6, SRZ ;  /* 0x0000000000067805 */ /* 0x008fe4000001ff00 */
[----:B------:R-:W-:Y:S01]  /*d210*/  @!P5 MOV R6, R25 ;  /* 0x000000190006d202 */ /* 0x000fe20000000f00 */
[----:B------:R-:W-:Y:S01]  /*d220*/  STL.64 [R1+0x1a0], R28 ;  /* 0x0001a01c01007387 */ /* 0x000fe20000100a00 */
[----:B-1----:R-:W-:-:S03]  /*d230*/  HFMA2.MMA R0, -RZ, RZ, 0, 0 ;  /* 0x00000000ff007435 */ /* 0x002fc600000001ff */
[----:B------:R-:W-:Y:S04]  /*d240*/  STL [R1+0x6e0], R68 ;  /* 0x0006e04401007387 */ /* 0x000fe80000100800 */
[----:B------:R-:W-:Y:S04]  /*d250*/  STL.64 [R1+0x3a0], R30 ;  /* 0x0003a01e01007387 */ /* 0x000fe80000100a00 */
        /* <DEDUP_REMOVED lines=20> */
[----:B------:R1:W-:Y:S04]  /*d3a0*/  STL [R1+0x594], R6 ;  /* 0x0005940601007387 */ /* 0x0003e80000100800 */
[----:B------:R-:W-:Y:S01]  /*d3b0*/  STL.64 [R1+0x208], R8 ;  /* 0x0002080801007387 */ /* 0x000fe20000100a00 */
[----:B-1----:R-:W-:Y:S01]  /*d3c0*/  HFMA2.MMA R6, -RZ, RZ, 0, 0 ;  /* 0x00000000ff067435 */ /* 0x002fe200000001ff */
[----:B------:R-:W-:-:S02]  /*d3d0*/  @!P5 MOV R7, R4 ;  /* 0x000000040007d202 */ /* 0x000fc40000000f00 */
[----:B------:R1:W-:Y:S01]  /*d3e0*/  STL.64 [R1+0x400], R4 ;  /* 0x0004000401007387 */ /* 0x0003e20000100a00 */
[----:B------:R-:W-:Y:S02]  /*d3f0*/  @!P6 MOV R0, R9 ;  /* 0x000000090000e202 */ /* 0x000fe40000000f00 */
[----:B------:R-:W-:-:S03]  /*d400*/  @!P5 MOV R6, R5 ;  /* 0x000000050006d202 */ /* 0x000fc60000000f00 */
[----:B------:R3:W-:Y:S01]  /*d410*/  STL [R1+0x59c], R0 ;  /* 0x00059c0001007387 */ /* 0x0007e20000100800 */
[----:B-1----:R-:W-:-:S03]  /*d420*/  HFMA2.MMA R4, -RZ, RZ, 0, 0 ;  /* 0x00000000ff047435 */ /* 0x002fc600000001ff */
[----:B------:R1:W-:Y:S01]  /*d430*/  STL [R1+0x444], R6 ;  /* 0x0004440601007387 */ /* 0x0003e20000100800 */
[----:B------:R-:W-:Y:S02]  /*d440*/  HFMA2.MMA R66, -RZ, RZ, 0, 0 ;  /* 0x00000000ff427435 */ /* 0x000fe400000001ff */
[----:B---3--:R-:W-:Y:S01]  /*d450*/  HFMA2.MMA R0, -RZ, RZ, 0, 0 ;  /* 0x00000000ff007435 */ /* 0x008fe200000001ff */
[----:B------:R-:W-:Y:S01]  /*d460*/  @!P6 MOV R4, R8 ;  /* 0x000000080004e202 */ /* 0x000fe20000000f00 */
[----:B------:R-:W-:Y:S01]  /*d470*/  UMOV UR5, 0x3f800000 ;  /* 0x3f80000000057882 */ /* 0x000fe20000000000 */
[----:B-1----:R-:W-:Y:S01]  /*d480*/  HFMA2.MMA R6, -RZ, RZ, 0, 0 ;  /* 0x00000000ff067435 */ /* 0x002fe200000001ff */
[----:B------:R1:W-:Y:S01]  /*d490*/  STL.64 [R1+0x3d8], R58 ;  /* 0x0003d83a01007387 */ /* 0x0003e20000100a00 */
[----:B--2---:R-:W-:Y:S01]  /*d4a0*/  @UP0 UMOV UR5, UR4 ;  /* 0x0000000400050c82 */ /* 0x004fe20008000000 */
[----:B------:R-:W-:Y:S01]  /*d4b0*/  BSSY B0, `(.L_x_2674) ;  /* 0x0000017000007945 */ /* 0x000fe20003800000 */
[----:B------:R-:W-:Y:S01]  /*d4c0*/  @!P6 MOV R0, R3 ;  /* 0x000000030000e202 */ /* 0x000fe20000000f00 */
[----:B------:R2:W-:Y:S01]  /*d4d0*/  STL [R1+0x5a0], R4 ;  /* 0x0005a00401007387 */ /* 0x0005e20000100800 */
[----:B------:R-:W-:-:S02]  /*d4e0*/  @!P6 MOV R6, R2 ;  /* 0x000000020006e202 */ /* 0x000fc40000000f00 */
[----:B------:R-:W-:Y:S01]  /*d4f0*/  @!P3 MOV R66, R17 ;  /* 0x000000110042b202 */ /* 0x000fe20000000f00 */
[----:B------:R3:W-:Y:S01]  /*d500*/  STL.64 [R1+0x408], R2 ;  /* 0x0004080201007387 */ /* 0x0007e20000100a00 */
[----:B-1----:R-:W-:Y:S02]  /*d510*/  CS2R R58, SRZ ;  /* 0x00000000003a7805 */ /* 0x002fe4000001ff00 */
[----:B------:R-:W-:Y:S01]  /*d520*/  @!P2 MOV R59, R12 ;  /* 0x0000000c003ba202 */ /* 0x000fe20000000f00 */
[----:B--2---:R-:W-:Y:S01]  /*d530*/  CS2R R4, SRZ ;  /* 0x0000000000047805 */ /* 0x004fe2000001ff00 */
[----:B------:R-:W-:Y:S01]  /*d540*/  @!P2 MOV R58, R13 ;  /* 0x0000000d003aa202 */ /* 0x000fe20000000f00 */
[----:B---3--:R-:W-:Y:S01]  /*d550*/  CS2R R2, SRZ ;  /* 0x0000000000027805 */ /* 0x008fe2000001ff00 */
[----:B------:R-:W-:Y:S05]  /*d560*/  @P0 BRA `(.L_x_2675) ;  /* 0x000000b000000947 */ /* 0x000fea0003800000 */
[----:B0-----:R-:W2:Y:S01]  /*d570*/  LDL R68, [R1+0x8a0] ;  /* 0x0008a00001447983 */ /* 0x001ea20000100800 */
[----:B------:R-:W-:Y:S02]  /*d580*/  ISETP.NE.AND P1, PT, RZ, UR19, PT ;  /* 0x00000013ff007c0c */ /* 0x000fe4000bf25270 */
[----:B------:R-:W-:-:S05]  /*d590*/  MOV R8, UR17 ;  /* 0x0000001100087c02 */ /* 0x000fca0008000f00 */
[----:B--2---:R-:W-:-:S06]  /*d5a0*/  IMAD R8, R8, 0x70, R68 ;  /* 0x0000007008087824 */ /* 0x004fcc00078e0244 */
[----:B------:R-:W-:Y:S02]  /*d5b0*/  @P1 SHF.R.S32.HI R5, RZ, 0x1f, R8 ;  /* 0x0000001fff051819 */ /* 0x000fe40000011408 */
[----:B------:R-:W-:-:S04]  /*d5c0*/  @P1 LEA R4, P2, R8, c[0x0][0x190], 0x2 ;  /* 0x0000640008041a11 */ /* 0x000fc800078410ff */
[----:B------:R-:W-:-:S05]  /*d5d0*/  @P1 LEA.HI.X R5, R8, c[0x0][0x194], R5, 0x2, P2 ;  /* 0x0000650008051a11 */ /* 0x000fca00010f1405 */
[----:B------:R0:W5:Y:S02]  /*d5e0*/  @P1 LDG.E.64 R2, [R4.64] ;  /* 0x0000000e04021981 */ /* 0x000164000c1e1b00 */
[----:B0-----:R-:W-:-:S05]  /*d5f0*/  MOV R4, 0x4 ;  /* 0x0000000400047802 */ /* 0x001fca0000000f00 */
[----:B------:R-:W-:-:S06]  /*d600*/  IMAD.WIDE R4, R8, R4, c[0x0][0x188] ;  /* 0x0000620008047625 */ /* 0x000fcc00078e0204 */
[----:B------:R-:W5:Y:S02]  /*d610*/  LDG.E.64 R4, [R4.64] ;  /* 0x0000000e04047981 */ /* 0x000f64000c1e1b00 */
.L_x_2675:
[----:B0-----:R-:W-:Y:S05]  /*d620*/  BSYNC B0 ;  /* 0x0000000000007941 */ /* 0x001fea0003800000 */
.L_x_2674:
[----:B------:R-:W2:Y:S04]  /*d630*/  LDL.LU R8, [R1+0x5fc] ;  /* 0x0005fc0001087983 */ /* 0x000ea80000300800 */
[----:B------:R-:W3:Y:S04]  /*d640*/  LDL.LU R9, [R1+0x7c0] ;  /* 0x0007c00001097983 */ /* 0x000ee80000300800 */
[----:B------:R0:W5:Y:S04]  /*d650*/  LDL R16, [R1+0x558] ;  /* 0x0005580001107983 */ /* 0x0001680000100800 */
[----:B------:R0:W5:Y:S01]  /*d660*/  LDL R22, [R1+0x55c] ;  /* 0x00055c0001167983 */ /* 0x0001620000100800 */
[----:B------:R-:W-:-:S02]  /*d670*/  ULDC.U8 UR19, c[0x0][0x1f4] ;  /* 0x00007d0000137ab9 */ /* 0x000fc40000000000 */
[----:B------:R-:W-:Y:S01]  /*d680*/  ISETP.NE.AND P1, PT, RZ, UR19, PT ;  /* 0x00000013ff007c0c */ /* 0x000fe2000bf25270 */
[----:B--2---:R-:W-:Y:S02]  /*d690*/  FADD.FTZ R8, R8, -UR9 ;  /* 0x8000000908087e21 */ /* 0x004fe40008010000 */
[----:B---3--:R-:W-:Y:S02]  /*d6a0*/  FADD.FTZ R11, R9, -UR9 ;  /* 0x80000009090b7e21 */ /* 0x008fe40008010000 */
[----:B------:R-:W-:Y:S02]  /*d6b0*/  FMUL.FTZ R8, R8, UR5 ;  /* 0x0000000508087c20 */ /* 0x000fe40008410000 */
[----:B------:R-:W-:-:S06]  /*d6c0*/  FMUL.FTZ R11, R11, UR5 ;  /* 0x000000050b0b7c20 */ /* 0x000fcc0008410000 */
[----:B------:R-:W-:Y:S05]  /*d6d0*/  @!P1 BRA `(.L_x_2676) ;  /* 0x0000014000009947 */ /* 0x000fea0003800000 */
        /* <DEDUP_REMOVED lines=10> */
[----:B------:R-:W-:-:S03]  /*d780*/  FMUL.FTZ R10, R9, -1.4426950216293334961 ;  /* 0xbfb8aa3b090a7820 */ /* 0x000fc60000410000 */
[----:B------:R0:W-:Y:S03]  /*d790*/  STL [R1+0x558], R16 ;  /* 0x0005581001007387 */ /* 0x0001e60000100800 */
[----:B------:R-:W1:Y:S02]  /*d7a0*/  MUFU.EX2 R10, R10 ;  /* 0x0000000a000a7308 */ /* 0x000e640000000800 */
[----:B-1----:R-:W-:-:S06]  /*d7b0*/  FADD.FTZ R10, R10, 1 ;  /* 0x3f8000000a0a7421 */ /* 0x002fcc0000010000 */
[----:B------:R-:W1:Y:S02]  /*d7c0*/  MUFU.RCP R10, R10 ;  /* 0x0000000a000a7308 */ /* 0x000e640000001000 */
[----:B-1----:R-:W-:Y:S02]  /*d7d0*/  FMUL.FTZ R12, R22, R10 ;  /* 0x0000000a160c7220 */ /* 0x002fe40000410000 */
[----:B------:R-:W-:-:S04]  /*d7e0*/  FADD.FTZ R10, -R10, 1 ;  /* 0x3f8000000a0a7421 */ /* 0x000fc80000010100 */
[----:B------:R-:W-:-:S04]  /*d7f0*/  FFMA.FTZ R10, R9, R10, 1 ;  /* 0x3f800000090a7423 */ /* 0x000fc8000001000a */
[----:B------:R-:W-:-:S05]  /*d800*/  FMUL.FTZ R22, R12, R10 ;  /* 0x0000000a0c167220 */ /* 0x000fca0000410000 */
[----:B------:R0:W-:Y:S02]  /*d810*/  STL [R1+0x55c], R22 ;  /* 0x00055c1601007387 */ /* 0x0001e40000100800 */
.L_x_2676:
[----:B0-----:R-:W2:Y:S04]  /*d820*/  LDL.LU R13, [R1+0x7c4] ;  /* 0x0007c400010d7983 */ /* 0x001ea80000300800 */
[----:B------:R-:W3:Y:S04]  /*d830*/  LDL.LU R12, [R1+0x7c8] ;  /* 0x0007c800010c7983 */ /* 0x000ee80000300800 */
[----:B------:R0:W5:Y:S04]  /*d840*/  LDL R23, [R1+0x568] ;  /* 0x0005680001177983 */ /* 0x0001680000100800 */
[----:B------:R0:W5:Y:S02]  /*d850*/  LDL R19, [R1+0x56c] ;  /* 0x00056c0001137983 */ /* 0x0001640000100800 */
[----:B-----5:R-:W-:-:S02]  /*d860*/  FMUL.FTZ R10, R4, R16 ;  /* 0x00000010040a7220 */ /* 0x020fc40000410000 */
[----:B------:R-:W-:Y:S02]  /*d870*/  FMUL.FTZ R9, R5, R22 ;  /* 0x0000001605097220 */ /* 0x000fe40000410000 */
[C---:B------:R-:W-:Y:S02]  /*d880*/  FFMA.FTZ R10, R8.reuse, R10, RZ ;  /* 0x0000000a080a7223 */ /* 0x040fe400000100ff */
[----:B------:R-:W-:Y:S02]  /*d890*/  FFMA.FTZ R8, R8, R16, RZ ;  /* 0x0000001008087223 */ /* 0x000fe400000100ff */
[----:B------:R-:W-:Y:S02]  /*d8a0*/  FFMA.FTZ R10, R11, R9, R10 ;  /* 0x000000090b0a7223 */ /* 0x000fe4000001000a */
[----:B--2---:R-:W-:Y:S02]  /*d8b0*/  FADD.FTZ R9, R13, -UR9 ;  /* 0x800000090d097e21 */ /* 0x004fe40008010000 */
[----:B---3--:R-:W-:-:S02]  /*d8c0*/  FADD.FTZ R14, R12, -UR9 ;  /* 0x800000090c0e7e21 */ /* 0x008fc40008010000 */
        /* <DEDUP_REMOVED lines=12> */
[----:B------:R-:W-:-:S03]  /*d990*/  FFMA.FTZ R13, R14, R5, R3 ;  /* 0x000000050e0d7223 */ /* 0x000fc60000010003 */
[----:B------:R0:W-:Y:S01]  /*d9a0*/  STL [R1+0x568], R23 ;  /* 0x0005681701007387 */ /* 0x0001e20000100800 */
[----:B------:R-:W-:-:S06]  /*d9b0*/  FMUL.FTZ R12, R13, -1.4426950216293334961 ;  /* 0xbfb8aa3b0d0c7820 */ /* 0x000fcc0000410000 */
        /* <DEDUP_REMOVED lines=8> */
.L_x_2677:
[----:B0-----:R-:W2:Y:S04]  /*da40*/  LDL.LU R18, [R1+0x7d4] ;  /* 0x0007d40001127983 */ /* 0x001ea80000300800 */
[----:B------:R-:W3:Y:S04]  /*da50*/  LDL.LU R17, [R1+0x7d8] ;  /* 0x0007d80001117983 */ /* 0x000ee80000300800 */
[----:B------:R0:W5:Y:S04]  /*da60*/  LDL R21, [R1+0x574] ;  /* 0x0005740001157983 */ /* 0x0001680000100800 */
[----:B------:R0:W5:Y:S01]  /*da70*/  LDL R20, [R1+0x578] ;  /* 0x0005780001147983 */ /* 0x0001620000100800 */
[----:B------:R-:W-:-:S02]  /*da80*/  FMUL.FTZ R15, R4, R23 ;  /* 0x00000017040f7220 */ /* 0x000fc40000410000 */
[C---:B------:R-:W-:Y:S02]  /*da90*/  FFMA.FTZ R8, R9.reuse, R23, R8 ;  /* 0x0000001709087223 */ /* 0x040fe40000010008 */
[----:B------:R-:W-:Y:S02]  /*daa0*/  FFMA.FTZ R10, R9, R15, R10 ;  /* 0x0000000f090a7223 */ /* 0x000fe4000001000a */
[----:B------:R-:W-:Y:S02]  /*dab0*/  FADD.FTZ R9, RZ, R16 ;  /* 0x00000010ff097221 */ /* 0x000fe40000010000 */
[----:B------:R-:W-:Y:S02]  /*dac0*/  FFMA.FTZ R16, R4, R16, RZ ;  /* 0x0000001004107223 */ /* 0x000fe400000100ff */
[-C--:B------:R-:W-:Y:S02]  /*dad0*/  FFMA.FTZ R12, R11, R22.reuse, RZ ;  /* 0x000000160b0c7223 */ /* 0x080fe400000100ff */
[----:B------:R-:W-:-:S02]  /*dae0*/  FFMA.FTZ R16, R5, R22, R16 ;  /* 0x0000001605107223 */ /* 0x000fc40000010010 */
[-C--:B------:R-:W-:Y:S02]  /*daf0*/  FMUL.FTZ R11, R5, R19.reuse ;  /* 0x00000013050b7220 */ /* 0x080fe40000410000 */
[C---:B------:R-:W-:Y:S02]  /*db00*/  FFMA.FTZ R12, R14.reuse, R19, R12 ;  /* 0x000000130e0c7223 */ /* 0x040fe4000001000c */
[----:B------:R-:W-:Y:S02]  /*db10*/  FFMA.FTZ R14, R14, R11, R10 ;  /* 0x0000000b0e0e7223 */ /* 0x000fe4000001000a */
[----:B------:R-:W-:Y:S02]  /*db20*/  FADD.FTZ R15, R16, R15 ;  /* 0x0000000f100f7221 */ /* 0x000fe40000010000 */
[----:B------:R-:W-:Y:S02]  /*db30*/  FADD.FTZ R13, RZ, R22 ;  /* 0x00000016ff0d7221 */ /* 0x000fe40000010000 */
[----:B------:R-:W-:-:S02]  /*db40*/  FADD.FTZ R9, R9, R23 ;  /* 0x0000001709097221 */ /* 0x000fc40000010000 */
[----:B------:R-:W-:Y:S02]  /*db50*/  FADD.FTZ R13, R13, R19 ;  /* 0x000000130d0d7221 */ /* 0x000fe40000010000 */
[----:B--2---:R-:W-:Y:S02]  /*db60*/  FADD.FTZ R16, R18, -UR9 ;  /* 0x8000000912107e21 */ /* 0x004fe40008010000 */
[----:B---3--:R-:W-:Y:S02]  /*db70*/  FADD.FTZ R10, R17, -UR9 ;  /* 0x80000009110a7e21 */ /* 0x008fe40008010000 */
        /* <DEDUP_REMOVED lines=8> */
[----:B0----5:R-:W-:Y:S02]  /*dc00*/  FMUL.FTZ R17, R21, R19 ;  /* 0x0000001315117220 */ /* 0x021fe40000410000 */
        /* <DEDUP_REMOVED lines=14> */
.L_x_2678:
[----:B0-----:R-:W2:Y:S04]  /*dcf0*/  LDL.LU R19, [R1+0x7cc] ;  /* 0x0007cc0001137983 */ /* 0x001ea80000300800 */
[----:B------:R-:W3:Y:S04]  /*dd00*/  LDL.LU R18, [R1+0x7d0] ;  /* 0x0007d00001127983 */ /* 0x000ee80000300800 */
[----:B------:R0:W5:Y:S04]  /*dd10*/  LDL R23, [R1+0x570] ;  /* 0x0005700001177983 */ /* 0x0001680000100800 */
[----:B------:R0:W5:Y:S02]  /*dd20*/  LDL R22, [R1+0x564] ;  /* 0x0005640001167983 */ /* 0x0001640000100800 */
[----:B-----5:R-:W-:-:S02]  /*dd30*/  FMUL.FTZ R17, R4, R21 ;  /* 0x0000001504117220 */ /* 0x020fc40000410000 */
[----:B------:R-:W-:Y:S02]  /*dd40*/  FADD.FTZ R15, R11, R15 ;  /* 0x0000000f0b0f7221 */ /* 0x000fe40000010000 */
[----:B------:R-:W-:Y:S02]  /*dd50*/  FFMA.FTZ R14, R16, R17, R14 ;  /* 0x00000011100e7223 */ /* 0x000fe4000001000e */
[-C--:B------:R-:W-:Y:S02]  /*dd60*/  FMUL.FTZ R11, R5, R20.reuse ;  /* 0x00000014050b7220 */ /* 0x080fe40000410000 */
[----:B------:R-:W-:Y:S02]  /*dd70*/  FFMA.FTZ R12, R10, R20, R12 ;  /* 0x000000140a0c7223 */ /* 0x000fe4000001000c */
[----:B------:R-:W-:Y:S02]  /*dd80*/  FFMA.FTZ R8, R16, R21, R8 ;  /* 0x0000001510087223 */ /* 0x000fe40000010008 */
[----:B------:R-:W-:-:S02]  /*dd90*/  FFMA.FTZ R10, R10, R11, R14 ;  /* 0x0000000b0a0a7223 */ /* 0x000fc4000001000e */
[----:B------:R-:W-:Y:S02]  /*dda0*/  FADD.FTZ R9, R9, R21 ;  /* 0x0000001509097221 */ /* 0x000fe40000010000 */
[----:B------:R-:W-:Y:S02]  /*ddb0*/  FADD.FTZ R13, R13, R20 ;  /* 0x000000140d0d7221 */ /* 0x000fe40000010000 */
[----:B------:R-:W-:Y:S02]  /*ddc0*/  FADD.FTZ R15, R15, R17 ;  /* 0x000000110f0f7221 */ /* 0x000fe40000010000 */
[----:B--2---:R-:W-:Y:S02]  /*ddd0*/  FADD.FTZ R16, R19, -UR9 ;  /* 0x8000000913107e21 */ /* 0x004fe40008010000 */
[----:B---3--:R-:W-:Y:S02]  /*dde0*/  FADD.FTZ R14, R18, -UR9 ;  /* 0x80000009120e7e21 */ /* 0x008fe40008010000 */
        /* <DEDUP_REMOVED lines=23> */
.L_x_2679:
[----:B0-----:R-:W2:Y:S04]  /*df60*/  LDL.LU R19, [R1+0x7dc] ;  /* 0x0007dc0001137983 */ /* 0x001ea80000300800 */
[----:B------:R-:W3:Y:S04]  /*df70*/  LDL.LU R18, [R1+0x7e0] ;  /* 0x0007e00001127983 */ /* 0x000ee80000300800 */
[----:B------:R0:W5:Y:S04]  /*df80*/  LDL R21, [R1+0x560] ;  /* 0x0005600001157983 */ /* 0x0001680000100800 */
[----:B------:R0:W5:Y:S01]  /*df90*/  LDL R20, [R1+0x554] ;  /* 0x0005540001147983 */ /* 0x0001620000100800 */
[----:B------:R-:W-:-:S02]  /*dfa0*/  FMUL.FTZ R17, R4, R23 ;  /* 0x0000001704117220 */ /* 0x000fc40000410000 */
[C---:B------:R-:W-:Y:S02]  /*dfb0*/  FFMA.FTZ R8, R16.reuse, R23, R8 ;  /* 0x0000001710087223 */ /* 0x040fe40000010008 */
[----:B------:R-:W-:Y:S02]  /*dfc0*/  FFMA.FTZ R10, R16, R17, R10 ;  /* 0x00000011100a7223 */ /* 0x000fe4000001000a */
[-C--:B------:R-:W-:Y:S02]  /*dfd0*/  FMUL.FTZ R16, R5, R22.reuse ;  /* 0x0000001605107220 */ /* 0x080fe40000410000 */
[C---:B------:R-:W-:Y:S02]  /*dfe0*/  FFMA.FTZ R12, R14.reuse, R22, R12 ;  /* 0x000000160e0c7223 */ /* 0x040fe4000001000c */
[----:B------:R-:W-:Y:S02]  /*dff0*/  FADD.FTZ R15, R11, R15 ;  /* 0x0000000f0b0f7221 */ /* 0x000fe40000010000 */
        /* <DEDUP_REMOVED lines=29> */
.L_x_2680:
[----:B0-----:R-:W2:Y:S04]  /*e1d0*/  LDL.LU R18, [R1+0x7e4] ;  /* 0x0007e40001127983 */ /* 0x001ea80000300800 */
[----:B------:R-:W3:Y:S04]  /*e1e0*/  LDL.LU R19, [R1+0x7e8] ;  /* 0x0007e80001137983 */ /* 0x000ee80000300800 */
[----:B------:R0:W5:Y:S04]  /*e1f0*/  LDL R24, [R1+0x584] ;  /* 0x0005840001187983 */ /* 0x0001680000100800 */
[----:B------:R0:W5:Y:S02]  /*e200*/  LDL R23, [R1+0x580] ;  /* 0x0005800001177983 */ /* 0x0001640000100800 */
[----:B-----5:R-:W-:-:S02]  /*e210*/  FMUL.FTZ R15, R4, R21 ;  /* 0x00000015040f7220 */ /* 0x020fc40000410000 */
[C---:B------:R-:W-:Y:S02]  /*e220*/  FFMA.FTZ R8, R14.reuse, R21, R8 ;  /* 0x000000150e087223 */ /* 0x040fe40000010008 */
[----:B------:R-:W-:Y:S02]  /*e230*/  FFMA.FTZ R10, R14, R15, R10 ;  /* 0x0000000f0e0a7223 */ /* 0x000fe4000001000a */
[-C--:B------:R-:W-:Y:S02]  /*e240*/  FMUL.FTZ R14, R5, R20.reuse ;  /* 0x00000014050e7220 */ /* 0x080fe40000410000 */
[----:B------:R-:W-:Y:S02]  /*e250*/  FADD.FTZ R9, R9, R21 ;  /* 0x0000001509097221 */ /* 0x000fe40000010000 */
[----:B------:R-:W-:Y:S02]  /*e260*/  FADD.FTZ R13, R13, R20 ;  /* 0x000000140d0d7221 */ /* 0x000fe40000010000 */
[----:B------:R-:W-:-:S02]  /*e270*/  FFMA.FTZ R12, R11, R20, R12 ;  /* 0x000000140b0c7223 */ /* 0x000fc4000001000c */
[----:B------:R-:W-:Y:S02]  /*e280*/  FADD.FTZ R17, R16, R17 ;  /* 0x0000001110117221 */ /* 0x000fe40000010000 */
[----:B------:R-:W-:Y:S02]  /*e290*/  FFMA.FTZ R10, R11, R14, R10 ;  /* 0x0000000e0b0a7223 */ /* 0x000fe4000001000a */
        /* <DEDUP_REMOVED lines=25> */
.L_x_2681:
[----:B0-----:R-:W2:Y:S04]  /*e430*/  LDL.LU R16, [R1+0x7ec] ;  /* 0x0007ec0001107983 */ /* 0x001ea80000300800 */
[----:B------:R-:W3:Y:S04]  /*e440*/  LDL.LU R20, [R1+0x7f0] ;  /* 0x0007f00001147983 */ /* 0x000ee80000300800 */
[----:B------:R0:W5:Y:S04]  /*e450*/  LDL R22, [R1+0x57c] ;  /* 0x00057c0001167983 */ /* 0x0001680000100800 */
[----:B------:R0:W5:Y:S01]  /*e460*/  LDL R21, [R1+0x550] ;  /* 0x0005500001157983 */ /* 0x0001620000100800 */
[----:B------:R-:W-:-:S02]  /*e470*/  FMUL.FTZ R11, R4, R24 ;  /* 0x00000018040b7220 */ /* 0x000fc40000410000 */
[----:B------:R-:W-:Y:S02]  /*e480*/  FADD.FTZ R17, R17, R15 ;  /* 0x0000000f11117221 */ /* 0x000fe40000010000 */
[C---:B------:R-:W-:Y:S02]  /*e490*/  FFMA.FTZ R8, R18.reuse, R24, R8 ;  /* 0x0000001812087223 */ /* 0x040fe40000010008 */
[----:B------:R-:W-:Y:S02]  /*e4a0*/  FFMA.FTZ R10, R18, R11, R10 ;  /* 0x0000000b120a7223 */ /* 0x000fe4000001000a */
[----:B------:R-:W-:Y:S02]  /*e4b0*/  FMUL.FTZ R15, R5, R23 ;  /* 0x00000017050f7220 */ /* 0x000fe40000410000 */
[----:B------:R-:W-:Y:S02]  /*e4c0*/  FADD.FTZ R9, R9, R24 ;  /* 0x0000001809097221 */ /* 0x000fe40000010000 */
[----:B------:R-:W-:-:S02]  /*e4d0*/  FADD.FTZ R13, R13, R23 ;  /* 0x000000170d0d7221 */ /* 0x000fc40000010000 */
[C---:B------:R-:W-:Y:S02]  /*e4e0*/  FFMA.FTZ R12, R19.reuse, R23, R12 ;  /* 0x00000017130c7223 */ /* 0x040fe4000001000c */
[----:B------:R-:W-:Y:S02]  /*e4f0*/  FADD.FTZ R17, R14, R17 ;  /* 0x000000110e117221 */ /* 0x000fe40000010000 */
[----:B------:R-:W-:Y:S02]  /*e500*/  FFMA.FTZ R10, R19, R15, R10 ;  /* 0x0000000f130a7223 */ /* 0x000fe4000001000a */
        /* <DEDUP_REMOVED lines=25> */
.L_x_2682:
[----:B0-----:R-:W2:Y:S04]  /*e6a0*/  LDL.LU R20, [R1+0x800] ;  /* 0x0008000001147983 */ /* 0x001ea80000300800 */
[----:B------:R-:W3:Y:S04]  /*e6b0*/  LDL.LU R19, [R1+0x804] ;  /* 0x0008040001137983 */ /* 0x000ee80000300800 */
[----:B------:R0:W5:Y:S04]  /*e6c0*/  LDL R24, [R1+0x5b4] ;  /* 0x0005b40001187983 */ /* 0x0001680000100800 */
[----:B------:R0:W5:Y:S02]  /*e6d0*/  LDL R23, [R1+0x5b0] ;  /* 0x0005b00001177983 */ /* 0x0001640000100800 */
[----:B-----5:R-:W-:-:S02]  /*e6e0*/  FMUL.FTZ R14, R4, R22 ;  /* 0x00000016040e7220 */ /* 0x020fc40000410000 */
        /* <DEDUP_REMOVED lines=34> */
.L_x_2683:
        /* <DEDUP_REMOVED lines=11> */
[----:B------:R-:W-:Y:S02]  /*e9c0*/  FFMA.FTZ R12, R19, R23, R12 ;  /* 0x00000017130c7223 */ /* 0x000fe4000001000c */
        /* <DEDUP_REMOVED lines=27> */
.L_x_2684:
        /* <DEDUP_REMOVED lines=39> */
.L_x_2685:
        /* <DEDUP_REMOVED lines=39> */
.L_x_2686:
        /* <DEDUP_REMOVED lines=39> */
.L_x_2687:
        /* <DEDUP_REMOVED lines=39> */
.L_x_2688:
        /* <DEDUP_REMOVED lines=39> */
.L_x_2689:
        /* <DEDUP_REMOVED lines=39> */
.L_x_2690:
[----:B0-----:R-:W2:Y:S04]  /*fa20*/  LDL R11, [R1+0x524] ;  /* 0x00052400010b7983 */ /* 0x001ea80000100800 */
[----:B------:R-:W3:Y:S04]  /*fa30*/  LDL.LU R20, [R1+0x768] ;  /* 0x0007680001147983 */ /* 0x000ee80000300800 */
[----:B------:R-:W4:Y:S04]  /*fa40*/  LDL.LU R19, [R1+0x76c] ;  /* 0x00076c0001137983 */ /* 0x000f280000300800 */
[----:B------:R0:W5:Y:S01]  /*fa50*/  LDL R24, [R1+0x528] ;  /* 0x0005280001187983 */ /* 0x0001620000100800 */
[----:B------:R-:W-:-:S02]  /*fa60*/  FADD.FTZ R17, R17, R15 ;  /* 0x0000000f11117221 */ /* 0x000fc40000010000 */
[-C--:B-----5:R-:W-:Y:S02]  /*fa70*/  FFMA.FTZ R8, R16, R22.reuse, R8 ;  /* 0x0000001610087223 */ /* 0x0a0fe40000010008 */
[-C--:B------:R-:W-:Y:S02]  /*fa80*/  FMUL.FTZ R15, R5, R21.reuse ;  /* 0x00000015050f7220 */ /* 0x080fe40000410000 */
[----:B------:R-:W-:Y:S02]  /*fa90*/  FADD.FTZ R9, R9, R22 ;  /* 0x0000001609097221 */ /* 0x000fe40000010000 */
[----:B------:R-:W-:Y:S02]  /*faa0*/  FADD.FTZ R13, R13, R21 ;  /* 0x000000150d0d7221 */ /* 0x000fe40000010000 */
[----:B------:R-:W-:Y:S02]  /*fab0*/  FFMA.FTZ R12, R18, R21, R12 ;  /* 0x00000015120c7223 */ /* 0x000fe4000001000c */
[----:B------:R-:W-:Y:S01]  /*fac0*/  FADD.FTZ R17, R14, R17 ;  /* 0x000000110e117221 */ /* 0x000fe20000010000 */
[----:B--2---:R-:W-:Y:S01]  /*fad0*/  MOV R23, R11 ;  /* 0x0000000b00177202 */ /* 0x004fe20000000f00 */
[----:B------:R-:W-:-:S04]  /*fae0*/  FMUL.FTZ R11, R4, R22 ;  /* 0x00000016040b7220 */ /* 0x000fc80000410000 */
[----:B------:R-:W-:Y:S02]  /*faf0*/  FFMA.FTZ R10, R16, R11, R10 ;  /* 0x0000000b100a7223 */ /* 0x000fe4000001000a */
[----:B---3--:R-:W-:Y:S02]  /*fb00*/  FADD.FTZ R16, R20, -UR9 ;  /* 0x8000000914107e21 */ /* 0x008fe40008010000 */
[----:B----4-:R-:W-:Y:S02]  /*fb10*/  FADD.FTZ R19, R19, -UR9 ;  /* 0x8000000913137e21 */ /* 0x010fe40008010000 */
[----:B------:R-:W-:Y:S02]  /*fb20*/  FFMA.FTZ R10, R18, R15, R10 ;  /* 0x0000000f120a7223 */ /* 0x000fe4000001000a */
        /* <DEDUP_REMOVED lines=23> */
.L_x_2691:
        /* <DEDUP_REMOVED lines=39> */
.L_x_2692:
        /* <DEDUP_REMOVED lines=39> */
.L_x_2693:
        /* <DEDUP_REMOVED lines=39> */
.L_x_2694:
        /* <DEDUP_REMOVED lines=39> */
.L_x_2695:
        /* <DEDUP_REMOVED lines=39> */
.L_x_2696:
        /* <DEDUP_REMOVED lines=39> */
.L_x_2697:
        /* <DEDUP_REMOVED lines=39> */
.L_x_2698:
        /* <DEDUP_REMOVED lines=39> */
.L_x_2699:
        /* <DEDUP_REMOVED lines=39> */
.L_x_2700:
        /* <DEDUP_REMOVED lines=39> */
.L_x_2701:
        /* <DEDUP_REMOVED lines=39> */
.L_x_2702:
        /* <DEDUP_REMOVED lines=39> */
.L_x_2703:
        /* <DEDUP_REMOVED lines=39> */
.L_x_2704:
        /* <DEDUP_REMOVED lines=39> */
.L_x_2705:
        /* <DEDUP_REMOVED lines=39> */
.L_x_2706:
[----:B0-----:R-:W2:Y:S04]  /*12130*/  LDL.LU R20, [R1+0x874] ;  /* 0x0008740001147983 */ /* 0x001ea80000300800 */
[----:B------:R-:W3:Y:S04]  /*12140*/  LDL.LU R19, [R1+0x878] ;  /* 0x0008780001137983 */ /* 0x000ee80000300800 */
        /* <DEDUP_REMOVED lines=34> */
[----:B------:R-:W-:Y:S02]  /*12370*/  FMUL.FTZ R67, R67, R18 ;  /* 0x0000001243437220 */ /* 0x000fe40000410000 */
.L_x_2707:
[----:B0-----:R-:W2:Y:S04]  /*12380*/  LDL.LU R22, [R1+0x87c] ;  /* 0x00087c0001167983 */ /* 0x001ea80000300800 */
[----:B------:R-:W3:Y:S04]  /*12390*/  LDL.LU R20, [R1+0x880] ;  /* 0x0008800001147983 */ /* 0x000ee80000300800 */
[----:B------:R0:W5:Y:S04]  /*123a0*/  LDL R21, [R1+0x758] ;  /* 0x0007580001157983 */ /* 0x0001680000100800 */
[----:B------:R0:W5:Y:S01]  /*123b0*/  LDL R18, [R1+0x770] ;  /* 0x0007700001127983 */ /* 0x0001620000100800 */
[----:B------:R-:W-:-:S02]  /*123c0*/  FADD.FTZ R13, R13, R67 ;  /* 0x000000430d0d7221 */ /* 0x000fc40000010000 */
[----:B------:R-:W-:Y:S02]  /*123d0*/  FADD.FTZ R9, R9, R23 ;  /* 0x0000001709097221 */ /* 0x000fe40000010000 */
[----:B------:R-:W-:Y:S01]  /*123e0*/  FMUL.FTZ R15, R4, R23 ;  /* 0x00000017040f7220 */ /* 0x000fe20000410000 */
[----:B------:R-:W-:Y:S01]  /*123f0*/  STL [R1+0x4b0], R13 ;  /* 0x0004b00d01007387 */ /* 0x000fe20000100800 */
[----:B------:R-:W-:Y:S02]  /*12400*/  FADD.FTZ R17, R17, R14 ;  /* 0x0000000e11117221 */ /* 0x000fe40000010000 */
[C---:B------:R-:W-:Y:S01]  /*12410*/  FFMA.FTZ R10, R16.reuse, R15, R10 ;  /* 0x0000000f100a7223 */ /* 0x040fe2000001000a */
[----:B------:R1:W-:Y:S01]  /*12420*/  STL [R1+0x4b4], R9 ;  /* 0x0004b40901007387 */ /* 0x0003e20000100800 */
[----:B------:R-:W-:Y:S02]  /*12430*/  FADD.FTZ R17, R11, R17 ;  /* 0x000000110b117221 */ /* 0x000fe40000010000 */
[----:B------:R-:W-:-:S02]  /*12440*/  FFMA.FTZ R8, R16, R23, R8 ;  /* 0x0000001710087223 */ /* 0x000fc40000010008 */
[----:B------:R-:W-:Y:S02]  /*12450*/  FADD.FTZ R17, R17, R15 ;  /* 0x0000000f11117221 */ /* 0x000fe40000010000 */
[-C--:B-1----:R-:W-:Y:S02]  /*12460*/  FFMA.FTZ R9, R19, R67.reuse, R12 ;  /* 0x0000004313097223 */ /* 0x082fe4000001000c */
[----:B------:R-:W-:-:S03]  /*12470*/  FMUL.FTZ R67, R5, R67 ;  /* 0x0000004305437220 */ /* 0x000fc60000410000 */
[----:B------:R2:W-:Y:S01]  /*12480*/  STL [R1+0x4ac], R9 ;  /* 0x0004ac0901007387 */ /* 0x0005e20000100800 */
        /* <DEDUP_REMOVED lines=26> */
.L_x_2708:
[----:B0-----:R-:W2:Y:S04]  /*12630*/  LDL.LU R12, [R1+0x884] ;  /* 0x00088400010c7983 */ /* 0x001ea80000300800 */
[----:B------:R-:W3:Y:S04]  /*12640*/  LDL.LU R13, [R1+0x888] ;  /* 0x00088800010d7983 */ /* 0x000ee80000300800 */
[----:B------:R0:W5:Y:S04]  /*12650*/  LDL R20, [R1+0x75c] ;  /* 0x00075c0001147983 */ /* 0x0001680000100800 */
[----:B------:R0:W5:Y:S02]  /*12660*/  LDL R14, [R1+0x77c] ;  /* 0x00077c00010e7983 */ /* 0x0001640000100800 */
[----:B-----5:R-:W-:-:S02]  /*12670*/  FMUL.FTZ R11, R4, R21 ;  /* 0x00000015040b7220 */ /* 0x020fc40000410000 */
[C---:B------:R-:W-:Y:S02]  /*12680*/  FFMA.FTZ R8, R9.reuse, R21, R8 ;  /* 0x0000001509087223 */ /* 0x040fe40000010008 */
[----:B------:R-:W-:Y:S02]  /*12690*/  FFMA.FTZ R10, R9, R11, R10 ;  /* 0x0000000b090a7223 */ /* 0x000fe4000001000a */
[----:B------:R-:W-:Y:S01]  /*126a0*/  FADD.FTZ R17, R67, R17 ;  /* 0x0000001143117221 */ /* 0x000fe20000010000 */
[----:B------:R1:W-:Y:S03]  /*126b0*/  STL [R1+0x4a8], R8 ;  /* 0x0004a80801007387 */ /* 0x0003e60000100800 */
[----:B------:R-:W-:Y:S02]  /*126c0*/  FADD.FTZ R11, R17, R11 ;  /* 0x0000000b110b7221 */ /* 0x000fe40000010000 */
[----:B-1----:R-:W-:-:S02]  /*126d0*/  FMUL.FTZ R8, R5, R18 ;  /* 0x0000001205087220 */ /* 0x002fc40000410000 */
[----:B--2---:R-:W-:Y:S02]  /*126e0*/  FADD.FTZ R12, R12, -UR9 ;  /* 0x800000090c0c7e21 */ /* 0x004fe40008010000 */
[----:B---3--:R-:W-:Y:S02]  /*126f0*/  FADD.FTZ R9, R13, -UR9 ;  /* 0x800000090d097e21 */ /* 0x008fe40008010000 */
        /* <DEDUP_REMOVED lines=15> */
[----:B------:R-:W-:-:S03]  /*127f0*/  FMUL.FTZ R9, R12, -1.4426950216293334961 ;  /* 0xbfb8aa3b0c097820 */ /* 0x000fc60000410000 */
[----:B------:R1:W-:Y:S03]  /*12800*/  STL [R1+0x75c], R20 ;  /* 0x00075c1401007387 */ /* 0x0003e60000100800 */
[----:B------:R-:W2:Y:S02]  /*12810*/  MUFU.EX2 R9, R9 ;  /* 0x0000000900097308 */ /* 0x000ea40000000800 */
[----:B--2---:R-:W-:-:S06]  /*12820*/  FADD.FTZ R9, R9, 1 ;  /* 0x3f80000009097421 */ /* 0x004fcc0000010000 */
[----:B------:R-:W2:Y:S02]  /*12830*/  MUFU.RCP R13, R9 ;  /* 0x00000009000d7308 */ /* 0x000ea40000001000 */
[----:B--2---:R-:W-:Y:S02]  /*12840*/  FMUL.FTZ R9, R14, R13 ;  /* 0x0000000d0e097220 */ /* 0x004fe40000410000 */
[----:B------:R-:W-:-:S04]  /*12850*/  FADD.FTZ R13, -R13, 1 ;  /* 0x3f8000000d0d7421 */ /* 0x000fc80000010100 */
[----:B------:R-:W-:-:S04]  /*12860*/  FFMA.FTZ R13, R12, R13, 1 ;  /* 0x3f8000000c0d7423 */ /* 0x000fc8000001000d */
[----:B------:R-:W-:-:S05]  /*12870*/  FMUL.FTZ R14, R9, R13 ;  /* 0x0000000d090e7220 */ /* 0x000fca0000410000 */
[----:B------:R1:W-:Y:S02]  /*12880*/  STL [R1+0x77c], R14 ;  /* 0x00077c0e01007387 */ /* 0x0003e40000100800 */
.L_x_2709:
[----:B------:R-:W2:Y:S04]  /*12890*/  LDL.LU R12, [R1+0x88c] ;  /* 0x00088c00010c7983 */ /* 0x000ea80000300800 */
[----:B------:R-:W3:Y:S04]  /*128a0*/  LDL.LU R9, [R1+0x890] ;  /* 0x0008900001097983 */ /* 0x000ee80000300800 */
[----:B------:R4:W5:Y:S04]  /*128b0*/  LDL R18, [R1+0x760] ;  /* 0x0007600001127983 */ /* 0x0009680000100800 */
[----:B------:R4:W5:Y:S01]  /*128c0*/  LDL R15, [R1+0x778] ;  /* 0x00077800010f7983 */ /* 0x0009620000100800 */
[----:B------:R-:W-:-:S02]  /*128d0*/  FFMA.FTZ R67, R68, R8, R10 ;  /* 0x0000000844437223 */ /* 0x000fc4000001000a */
[----:B------:R-:W-:Y:S02]  /*128e0*/  FMUL.FTZ R10, R4, R20 ;  /* 0x00000014040a7220 */ /* 0x000fe40000410000 */
[----:B------:R-:W-:Y:S02]  /*128f0*/  FADD.FTZ R11, R8, R11 ;  /* 0x0000000b080b7221 */ /* 0x000fe40000010000 */
[----:B------:R-:W-:Y:S02]  /*12900*/  FFMA.FTZ R67, R16, R10, R67 ;  /* 0x0000000a10437223 */ /* 0x000fe40000010043 */
[----:B------:R-:W-:Y:S02]  /*12910*/  FADD.FTZ R10, R11, R10 ;  /* 0x0000000a0b0a7221 */ /* 0x000fe40000010000 */
[----:B------:R-:W-:Y:S02]  /*12920*/  FMUL.FTZ R11, R5, R14 ;  /* 0x0000000e050b7220 */ /* 0x000fe40000410000 */
[----:B--2---:R-:W-:-:S02]  /*12930*/  FADD.FTZ R8, R12, -UR9 ;  /* 0x800000090c087e21 */ /* 0x004fc40008010000 */
[----:B---3--:R-:W-:Y:S02]  /*12940*/  FADD.FTZ R9, R9, -UR9 ;  /* 0x8000000909097e21 */ /* 0x008fe40008010000 */
[----:B------:R-:W-:Y:S02]  /*12950*/  FMUL.FTZ R8, R8, UR5 ;  /* 0x0000000508087c20 */ /* 0x000fe40008410000 */
[----:B------:R-:W-:Y:S01]  /*12960*/  FMUL.FTZ R9, R9, UR5 ;  /* 0x0000000509097c20 */ /* 0x000fe20008410000 */
[----:B------:R-:W-:Y:S05]  /*12970*/  @!P1 BRA `(.L_x_2710) ;  /* 0x0000014000009947 */ /* 0x000fea0003800000 */
[----:B----4-:R-:W-:-:S04]  /*12980*/  FFMA.FTZ R13, R8, R4, R2 ;  /* 0x00000004080d7223 */ /* 0x010fc80000010002 */
[----:B------:R-:W-:-:S06]  /*12990*/  FMUL.FTZ R12, R13, -1.4426950216293334961 ;  /* 0xbfb8aa3b0d0c7820 */ /* 0x000fcc0000410000 */
[----:B------:R-:W2:Y:S02]  /*129a0*/  MUFU.EX2 R12, R12 ;  /* 0x0000000c000c7308 */ /* 0x000ea40000000800 */
[----:B--2---:R-:W-:-:S06]  /*129b0*/  FADD.FTZ R12, R12, 1 ;  /* 0x3f8000000c0c7421 */ /* 0x004fcc0000010000 */
[----:B-1----:R-:W1:Y:S02]  /*129c0*/  MUFU.RCP R14, R12 ;  /* 0x0000000c000e7308 */ /* 0x002e640000001000 */
[----:B-1---5:R-:W-:Y:S02]  /*129d0*/  FMUL.FTZ R12, R18, R14 ;  /* 0x0000000e120c7220 */ /* 0x022fe40000410000 */
        /* <DEDUP_REMOVED lines=14> */
.L_x_2710:
[----:B0---4-:R-:W2:Y:S04]  /*12ac0*/  LDL.LU R16, [R1+0x894] ;  /* 0x0008940001107983 */ /* 0x011ea80000300800 */
[----:B-1----:R-:W3:Y:S04]  /*12ad0*/  LDL.LU R14, [R1+0x898] ;  /* 0x00089800010e7983 */ /* 0x002ee80000300800 */
[----:B------:R0:W5:Y:S04]  /*12ae0*/  LDL R20, [R1+0x764] ;  /* 0x0007640001147983 */ /* 0x0001680000100800 */
[----:B------:R0:W5:Y:S01]  /*12af0*/  LDL R17, [R1+0x774] ;  /* 0x0007740001117983 */ /* 0x0001620000100800 */
[----:B------:R-:W-:-:S02]  /*12b00*/  FFMA.FTZ R67, R19, R11, R67 ;  /* 0x0000000b13437223 */ /* 0x000fc40000010043 */
[----:B-----5:R-:W-:Y:S02]  /*12b10*/  FMUL.FTZ R12, R4, R18 ;  /* 0x00000012040c7220 */ /* 0x020fe40000410000 */
        /* <DEDUP_REMOVED lines=29> */
.L_x_2711:
[----:B0-----:R-:W2:Y:S04]  /*12cf0*/  LDL.LU R18, [R1+0x674] ;  /* 0x0006740001127983 */ /* 0x001ea80000300800 */
        /* <DEDUP_REMOVED lines=34> */
.L_x_2712:
[----:B0-----:R-:W2:Y:S04]  /*12f20*/  LDL.LU R15, [R1+0x67c] ;  /* 0x00067c00010f7983 */ /* 0x001ea80000300800 */
[----:B------:R-:W3:Y:S04]  /*12f30*/  LDL.LU R18, [R1+0x680] ;  /* 0x0006800001127983 */ /* 0x000ee80000300800 */
[----:B------:R0:W5:Y:S04]  /*12f40*/  LDL R22, [R1+0x614] ;  /* 0x0006140001167983 */ /* 0x0001680000100800 */
[----:B------:R0:W5:Y:S01]  /*12f50*/  LDL R20, [R1+0x63c] ;  /* 0x00063c0001147983 */ /* 0x0001620000100800 */
[----:B------:R-:W-:-:S02]  /*12f60*/  FFMA.FTZ R67, R11, R14, R67 ;  /* 0x0000000e0b437223 */ /* 0x000fc40000010043 */
[----:B------:R-:W-:Y:S02]  /*12f70*/  FADD.FTZ R16, R14, R16 ;  /* 0x000000100e107221 */ /* 0x000fe40000010000 */
[----:B-----5:R-:W-:-:S04]  /*12f80*/  FMUL.FTZ R17, R4, R21 ;  /* 0x0000001504117220 */ /* 0x020fc80000410000 */
[----:B------:R-:W-:Y:S02]  /*12f90*/  FFMA.FTZ R67, R12, R17, R67 ;  /* 0x000000110c437223 */ /* 0x000fe40000010043 */
[----:B------:R-:W-:Y:S02]  /*12fa0*/  FADD.FTZ R17, R16, R17 ;  /* 0x0000001110117221 */ /* 0x000fe40000010000 */
[----:B--2---:R-:W-:Y:S02]  /*12fb0*/  FADD.FTZ R15, R15, -UR9 ;  /* 0x800000090f0f7e21 */ /* 0x004fe40008010000 */
[----:B---3--:R-:W-:Y:S02]  /*12fc0*/  FADD.FTZ R14, R18, -UR9 ;  /* 0x80000009120e7e21 */ /* 0x008fe40008010000 */
[----:B------:R-:W-:Y:S02]  /*12fd0*/  FMUL.FTZ R21, R15, UR5 ;  /* 0x000000050f157c20 */ /* 0x000fe40008410000 */
[----:B------:R-:W-:-:S02]  /*12fe0*/  FMUL.FTZ R25, R14, UR5 ;  /* 0x000000050e197c20 */ /* 0x000fc40008410000 */
[----:B------:R-:W-:Y:S01]  /*12ff0*/  FMUL.FTZ R15, R5, R19 ;  /* 0x00000013050f7220 */ /* 0x000fe20000410000 */
        /* <DEDUP_REMOVED lines=23> */
.L_x_2713:
        /* <DEDUP_REMOVED lines=9> */
[----:B--2---:R-:W-:Y:S02]  /*13200*/  FADD.FTZ R16, R16, -UR9 ;  /* 0x8000000910107e21 */ /* 0x004fe40008010000 */
[----:B---3--:R-:W-:-:S02]  /*13210*/  FADD.FTZ R15, R18, -UR9 ;  /* 0x80000009120f7e21 */ /* 0x008fc40008010000 */
[----:B0-----:R-:W-:Y:S02]  /*13220*/  FMUL.FTZ R21, R16, UR5 ;  /* 0x0000000510157c20 */ /* 0x001fe40008410000 */
[----:B------:R-:W-:Y:S02]  /*13230*/  FMUL.FTZ R26, R15, UR5 ;  /* 0x000000050f1a7c20 */ /* 0x000fe40008410000 */
[----:B------:R-:W-:Y:S01]  /*13240*/  FMUL.FTZ R16, R5, R20 ;  /* 0x0000001405107220 */ /* 0x000fe20000410000 */
[----:B------:R4:W-:Y:S04]  /*13250*/  STL [R1+0x434], R21 ;  /* 0x0004341501007387 */ /* 0x0009e80000100800 */
[----:B------:R4:W-:Y:S01]  /*13260*/  STL [R1+0x438], R26 ;  /* 0x0004381a01007387 */ /* 0x0009e20000100800 */
[----:B------:R-:W-:Y:S05]  /*13270*/  @!P1 BRA `(.L_x_2714) ;  /* 0x0000014000009947 */ /* 0x000fea0003800000 */
[----:B------:R-:W-:-:S04]  /*13280*/  FFMA.FTZ R15, R21, R4, R2 ;  /* 0x00000004150f7223 */ /* 0x000fc80000010002 */
        /* <DEDUP_REMOVED lines=19> */
.L_x_2714:
[----:B-1----:R-:W2:Y:S04]  /*133c0*/  LDL.LU R22, [R1+0x68c] ;  /* 0x00068c0001167983 */ /* 0x002ea80000300800 */
[----:B------:R-:W3:Y:S04]  /*133d0*/  LDL.LU R18, [R1+0x690] ;  /* 0x0006900001127983 */ /* 0x000ee80000300800 */
[----:B------:R1:W5:Y:S04]  /*133e0*/  LDL R24, [R1+0x4a4] ;  /* 0x0004a40001187983 */ /* 0x0003680000100800 */
[----:B------:R1:W5:Y:S01]  /*133f0*/  LDL R20, [R1+0x658] ;  /* 0x0006580001147983 */ /* 0x0003620000100800 */
[----:B------:R-:W-:-:S02]  /*13400*/  FFMA.FTZ R67, R25, R16, R67 ;  /* 0x0000001019437223 */ /* 0x000fc40000010043 */
[----:B-----5:R-:W-:Y:S02]  /*13410*/  FMUL.FTZ R15, R4, R23 ;  /* 0x00000017040f7220 */ /* 0x020fe40000410000 */
[----:B------:R-:W-:Y:S02]  /*13420*/  FADD.FTZ R17, R16, R14 ;  /* 0x0000000e10117221 */ /* 0x000fe40000010000 */
[----:B------:R-:W-:Y:S02]  /*13430*/  FFMA.FTZ R67, R21, R15, R67 ;  /* 0x0000000f15437223 */ /* 0x000fe40000010043 */
[----:B------:R-:W-:Y:S02]  /*13440*/  FADD.FTZ R15, R17, R15 ;  /* 0x0000000f110f7221 */ /* 0x000fe40000010000 */
[----:B--2---:R-:W-:-:S04]  /*13450*/  FADD.FTZ R16, R22, -UR9 ;  /* 0x8000000916107e21 */ /* 0x004fc80008010000 */
[----:B----4-:R-:W-:Y:S02]  /*13460*/  FMUL.FTZ R21, R16, UR5 ;  /* 0x0000000510157c20 */ /* 0x010fe40008410000 */
[----:B---3--:R-:W-:Y:S02]  /*13470*/  FADD.FTZ R14, R18, -UR9 ;  /* 0x80000009120e7e21 */ /* 0x008fe40008010000 */
[----:B------:R-:W-:Y:S01]  /*13480*/  FMUL.FTZ R16, R5, R19 ;  /* 0x0000001305107220 */ /* 0x000fe20000410000 */
[----:B------:R1:W-:Y:S01]  /*13490*/  STL [R1+0x43c], R21 ;  /* 0x00043c1501007387 */ /* 0x0003e20000100800 */
[----:B------:R-:W-:Y:S01]  /*134a0*/  FMUL.FTZ R14, R14, UR5 ;  /* 0x000000050e0e7c20 */ /* 0x000fe20008410000 */
[----:B------:R-:W-:Y:S05]  /*134b0*/  @!P1 BRA `(.L_x_2715) ;  /* 0x0000014000009947 */ /* 0x000fea0003800000 */
[----:B------:R-:W-:-:S04]  /*134c0*/  FFMA.FTZ R17, R21, R4, R2 ;  /* 0x0000000415117223 */ /* 0x000fc80000010002 */
[----:B------:R-:W-:-:S06]  /*134d0*/  FMUL.FTZ R18, R17, -1.4426950216293334961 ;  /* 0xbfb8aa3b11127820 */ /* 0x000fcc0000410000 */
[----:B------:R-:W2:Y:S02]  /*134e0*/  MUFU.EX2 R18, R18 ;  /* 0x0000001200127308 */ /* 0x000ea40000000800 */
[----:B--2---:R-:W-:-:S06]  /*134f0*/  FADD.FTZ R18, R18, 1 ;  /* 0x3f80000012127421 */ /* 0x004fcc0000010000 */
[----:B------:R-:W2:Y:S02]  /*13500*/  MUFU.RCP R18, R18 ;  /* 0x0000001200127308 */ /* 0x000ea40000001000 */
[----:B0-2---:R-:W-:Y:S02]  /*13510*/  FMUL.FTZ R19, R24, R18 ;  /* 0x0000001218137220 */ /* 0x005fe40000410000 */
        /* <DEDUP_REMOVED lines=14> */
.L_x_2715:
        /* <DEDUP_REMOVED lines=20> */
[----:B01---5:R-:W-:Y:S02]  /*13740*/  FMUL.FTZ R21, R25, R20 ;  /* 0x0000001419157220 */ /* 0x023fe40000410000 */
        /* <DEDUP_REMOVED lines=14> */
.L_x_2716:
[----:B0-----:R-:W2:Y:S04]  /*13830*/  LDL.LU R23, [R1+0x69c] ;  /* 0x00069c0001177983 */ /* 0x001ea80000300800 */
        /* <DEDUP_REMOVED lines=34> */
.L_x_2717:
        /* <DEDUP_REMOVED lines=35> */
.L_x_2718:
[----:B0-----:R-:W2:Y:S04]  /*13c90*/  LDL.LU R27, [R1+0x6ac] ;  /* 0x0006ac00011b7983 */ /* 0x001ea80000300800 */
        /* <DEDUP_REMOVED lines=34> */
.L_x_2719:
        /* <DEDUP_REMOVED lines=35> */
.L_x_2720:
        /* <DEDUP_REMOVED lines=35> */
.L_x_2721:
[----:B0-----:R-:W2:Y:S04]  /*14320*/  LDL.LU R31, [R1+0x420] ;  /* 0x00042000011f7983 */ /* 0x001ea80000300800 */
[----:B------:R0:W5:Y:S04]  /*14330*/  LDL R35, [R1+0x620] ;  /* 0x0006200001237983 */ /* 0x0001680000100800 */
[----:B------:R0:W5:Y:S01]  /*14340*/  LDL R34, [R1+0x66c] ;  /* 0x00066c0001227983 */ /* 0x0001620000100800 */
[----:B------:R-:W-:Y:S02]  /*14350*/  FFMA.FTZ R67, R24, R28, R67 ;  /* 0x0000001c18437223 */ /* 0x000fe40000010043 */
[----:B------:R-:W-:-:S02]  /*14360*/  FMUL.FTZ R29, R4, R33 ;  /* 0x00000021041d7220 */ /* 0x000fc40000410000 */
[----:B------:R-:W-:Y:S02]  /*14370*/  FADD.FTZ R30, R28, R27 ;  /* 0x0000001b1c1e7221 */ /* 0x000fe40000010000 */
[----:B------:R-:W-:Y:S02]  /*14380*/  FADD.FTZ R27, R69, -UR9 ;  /* 0x80000009451b7e21 */ /* 0x000fe40008010000 */
[----:B------:R-:W-:Y:S02]  /*14390*/  FFMA.FTZ R67, R25, R29, R67 ;  /* 0x0000001d19437223 */ /* 0x000fe40000010043 */
[----:B------:R-:W-:Y:S02]  /*143a0*/  FADD.FTZ R29, R30, R29 ;  /* 0x0000001d1e1d7221 */ /* 0x000fe40000010000 */
[----:B------:R-:W-:Y:S02]  /*143b0*/  FMUL.FTZ R27, R27, UR5 ;  /* 0x000000051b1b7c20 */ /* 0x000fe40008410000 */
[----:B------:R-:W-:-:S02]  /*143c0*/  FMUL.FTZ R30, R5, R32 ;  /* 0x00000020051e7220 */ /* 0x000fc40000410000 */
[----:B--2---:R-:W-:-:S04]  /*143d0*/  FADD.FTZ R28, R31, -UR9 ;  /* 0x800000091f1c7e21 */ /* 0x004fc80008010000 */
        /* <DEDUP_REMOVED lines=22> */
.L_x_2722:
[----:B0-----:R-:W2:Y:S04]  /*14540*/  LDL.LU R33, [R1+0x424] ;  /* 0x0004240001217983 */ /* 0x001ea80000300800 */
[----:B------:R0:W5:Y:S04]  /*14550*/  LDL R39, [R1+0x498] ;  /* 0x0004980001277983 */ /* 0x0001680000100800 */
[----:B------:R0:W5:Y:S01]  /*14560*/  LDL R36, [R1+0x668] ;  /* 0x0006680001247983 */ /* 0x0001620000100800 */
[----:B------:R-:W-:Y:S02]  /*14570*/  FFMA.FTZ R67, R26, R30, R67 ;  /* 0x0000001e1a437223 */ /* 0x000fe40000010043 */
[----:B-----5:R-:W-:-:S02]  /*14580*/  FMUL.FTZ R31, R4, R35 ;  /* 0x00000023041f7220 */ /* 0x020fc40000410000 */
        /* <DEDUP_REMOVED lines=29> */
.L_x_2723:
        /* <DEDUP_REMOVED lines=35> */
.L_x_2724:
        /* <DEDUP_REMOVED lines=35> */
.L_x_2725:
        /* <DEDUP_REMOVED lines=35> */
.L_x_2726:
        /* <DEDUP_REMOVED lines=35> */
.L_x_2727:
        /* <DEDUP_REMOVED lines=35> */
.L_x_2728:
        /* <DEDUP_REMOVED lines=35> */
.L_x_2729:
        /* <DEDUP_REMOVED lines=35> */
.L_x_2730:
        /* <DEDUP_REMOVED lines=35> */
.L_x_2731:
        /* <DEDUP_REMOVED lines=35> */
.L_x_2732:
[----:B0-----:R-:W2:Y:S04]  /*15b10*/  LDL R51, [R1+0x478] ;  /* 0x0004780001337983 */ /* 0x001ea80000100800 */
[----:B------:R-:W3:Y:S04]  /*15b20*/  LDL.LU R55, [R1+0x700] ;  /* 0x0007000001377983 */ /* 0x000ee80000300800 */
[----:B------:R-:W4:Y:S01]  /*15b30*/  LDL.LU R53, [R1+0x704] ;  /* 0x0007040001357983 */ /* 0x000f220000300800 */
[----:B------:R-:W-:Y:S02]  /*15b40*/  FFMA.FTZ R67, R46, R50, R67 ;  /* 0x000000322e437223 */ /* 0x000fe40000010043 */
[----:B------:R-:W-:Y:S01]  /*15b50*/  FADD.FTZ R52, R50, R49 ;  /* 0x0000003132347221 */ /* 0x000fe20000010000 */
[----:B--2---:R-:W-:Y:S01]  /*15b60*/  MOV R69, R51 ;  /* 0x0000003300457202 */ /* 0x004fe20000000f00 */
[----:B-----5:R-:W-:-:S02]  /*15b70*/  FMUL.FTZ R51, R4, R65 ;  /* 0x0000004104337220 */ /* 0x020fc40000410000 */
[----:B---3--:R-:W-:Y:S02]  /*15b80*/  FADD.FTZ R49, R55, -UR9 ;  /* 0x8000000937317e21 */ /* 0x008fe40008010000 */
[----:B------:R-:W-:Y:S02]  /*15b90*/  FFMA.FTZ R67, R47, R51, R67 ;  /* 0x000000332f437223 */ /* 0x000fe40000010043 */
[----:B----4-:R-:W-:Y:S02]  /*15ba0*/  FADD.FTZ R50, R53, -UR9 ;  /* 0x8000000935327e21 */ /* 0x010fe40008010000 */
[----:B------:R-:W-:Y:S02]  /*15bb0*/  FADD.FTZ R51, R52, R51 ;  /* 0x0000003334337221 */ /* 0x000fe40000010000 */
[----:B------:R-:W-:Y:S02]  /*15bc0*/  FMUL.FTZ R49, R49, UR5 ;  /* 0x0000000531317c20 */ /* 0x000fe40008410000 */
[----:B------:R-:W-:-:S02]  /*15bd0*/  FMUL.FTZ R52, R5, R54 ;  /* 0x0000003605347220 */ /* 0x000fc40000410000 */
[----:B------:R-:W-:Y:S01]  /*15be0*/  FMUL.FTZ R50, R50, UR5 ;  /* 0x0000000532327c20 */ /* 0x000fe20008410000 */
[----:B------:R-:W-:Y:S05]  /*15bf0*/  @!P1 BRA `(.L_x_2733) ;  /* 0x0000015000009947 */ /* 0x000fea0003800000 */
[----:B------:R-:W2:Y:S01]  /*15c00*/  LDL.LU R65, [R1+0x464] ;  /* 0x0004640001417983 */ /* 0x000ea20000300800 */
[----:B------:R-:W-:-:S04]  /*15c10*/  FFMA.FTZ R54, R49, R4, R2 ;  /* 0x0000000431367223 */ /* 0x000fc80000010002 */
[----:B------:R-:W-:-:S06]  /*15c20*/  FMUL.FTZ R53, R54, -1.4426950216293334961 ;  /* 0xbfb8aa3b36357820 */ /* 0x000fcc0000410000 */
[----:B------:R-:W0:Y:S02]  /*15c30*/  MUFU.EX2 R53, R53 ;  /* 0x0000003500357308 */ /* 0x000e240000000800 */
[----:B0-----:R-:W-:-:S06]  /*15c40*/  FADD.FTZ R53, R53, 1 ;  /* 0x3f80000035357421 */ /* 0x001fcc0000010000 */
[----:B------:R-:W2:Y:S02]  /*15c50*/  MUFU.RCP R55, R53 ;  /* 0x0000003500377308 */ /* 0x000ea40000001000 */
[----:B--2---:R-:W-:Y:S02]  /*15c60*/  FMUL.FTZ R53, R65, R55 ;  /* 0x0000003741357220 */ /* 0x004fe40000410000 */
        /* <DEDUP_REMOVED lines=8> */
[----:B0-----:R-:W0:Y:S02]  /*15cf0*/  MUFU.RCP R55, R53 ;  /* 0x0000003500377308 */ /* 0x001e240000001000 */
[----:B0-----:R-:W-:Y:S02]  /*15d00*/  FMUL.FTZ R53, R69, R55 ;  /* 0x0000003745357220 */ /* 0x001fe40000410000 */
[----:B------:R-:W-:-:S04]  /*15d10*/  FADD.FTZ R55, -R55, 1 ;  /* 0x3f80000037377421 */ /* 0x000fc80000010100 */
[----:B------:R-:W-:-:S04]  /*15d20*/  FFMA.FTZ R55, R54, R55, 1 ;  /* 0x3f80000036377423 */ /* 0x000fc80000010037 */
[----:B------:R-:W-:-:S05]  /*15d30*/  FMUL.FTZ R69, R53, R55 ;  /* 0x0000003735457220 */ /* 0x000fca0000410000 */
[----:B------:R0:W-:Y:S02]  /*15d40*/  STL [R1+0x478], R69 ;  /* 0x0004784501007387 */ /* 0x0001e40000100800 */
.L_x_2733:
[----:B------:R-:W2:Y:S04]  /*15d50*/  LDL R65, [R1+0x458] ;  /* 0x0004580001417983 */ /* 0x000ea80000100800 */
[----:B------:R-:W3:Y:S04]  /*15d60*/  LDL R54, [R1+0x460] ;  /* 0x0004600001367983 */ /* 0x000ee80000100800 */
[----:B------:R-:W4:Y:S01]  /*15d70*/  LDL R53, [R1+0x464] ;  /* 0x0004640001357983 */ /* 0x000f220000100800 */
[----:B------:R-:W-:Y:S01]  /*15d80*/  MOV R55, R69 ;  /* 0x0000004500377202 */ /* 0x000fe20000000f00 */
[----:B------:R-:W-:Y:S01]  /*15d90*/  FFMA.FTZ R67, R48, R52, R67 ;  /* 0x0000003430437223 */ /* 0x000fe20000010043 */
[----:B0-2---:R-:W-:-:S02]  /*15da0*/  MOV R69, R65 ;  /* 0x0000004100457202 */ /* 0x005fc40000000f00 */
[----:B---3--:R-:W-:Y:S01]  /*15db0*/  MOV R65, R54 ;  /* 0x0000003600417202 */ /* 0x008fe20000000f00 */
[----:B------:R-:W-:Y:S02]  /*15dc0*/  FADD.FTZ R54, R52, R51 ;  /* 0x0000003334367221 */ /* 0x000fe40000010000 */
[----:B------:R-:W-:Y:S02]  /*15dd0*/  FADD.FTZ R51, R57, -UR9 ;  /* 0x8000000939337e21 */ /* 0x000fe40008010000 */
[----:B----4-:R-:W-:Y:S02]  /*15de0*/  FMUL.FTZ R53, R4, R53 ;  /* 0x0000003504357220 */ /* 0x010fe40000410000 */
[----:B------:R-:W-:Y:S02]  /*15df0*/  FADD.FTZ R52, R56, -UR9 ;  /* 0x8000000938347e21 */ /* 0x000fe40008010000 */
[----:B------:R-:W-:Y:S02]  /*15e00*/  FFMA.FTZ R67, R49, R53, R67 ;  /* 0x0000003531437223 */ /* 0x000fe40000010043 */
[----:B------:R-:W-:-:S02]  /*15e10*/  FADD.FTZ R53, R54, R53 ;  /* 0x0000003536357221 */ /* 0x000fc40000010000 */
[----:B------:R-:W-:Y:S02]  /*15e20*/  FMUL.FTZ R51, R51, UR5 ;  /* 0x0000000533337c20 */ /* 0x000fe40008410000 */
[----:B------:R-:W-:Y:S02]  /*15e30*/  FMUL.FTZ R54, R5, R55 ;  /* 0x0000003705367220 */ /* 0x000fe40000410000 */
        /* <DEDUP_REMOVED lines=22> */
.L_x_2734:
[----:B------:R-:W-:Y:S02]  /*15fa0*/  MOV R55, R69 ;  /* 0x0000004500377202 */ /* 0x000fe40000000f00 */
[----:B------:R-:W-:Y:S01]  /*15fb0*/  MOV R57, R65 ;  /* 0x0000004100397202 */ /* 0x000fe20000000f00 */
[----:B0-----:R0:W5:Y:S04]  /*15fc0*/  LDL R69, [R1+0x450] ;  /* 0x0004500001457983 */ /* 0x0011680000100800 */
[----:B------:R0:W5:Y:S01]  /*15fd0*/  LDL R65, [R1+0x45c] ;  /* 0x00045c0001417983 */ /* 0x0001620000100800 */
[----:B------:R-:W-:Y:S02]  /*15fe0*/  FFMA.FTZ R67, R50, R54, R67 ;  /* 0x0000003632437223 */ /* 0x000fe40000010043 */
[----:B------:R-:W-:-:S02]  /*15ff0*/  FMUL.FTZ R55, R4, R55 ;  /* 0x0000003704377220 */ /* 0x000fc40000410000 */
[----:B------:R-:W-:Y:S02]  /*16000*/  FADD.FTZ R56, R54, R53 ;  /* 0x0000003536387221 */ /* 0x000fe40000010000 */
[----:B------:R-:W-:Y:S02]  /*16010*/  FADD.FTZ R53, R59, -UR9 ;  /* 0x800000093b357e21 */ /* 0x000fe40008010000 */
[----:B------:R-:W-:Y:S02]  /*16020*/  FADD.FTZ R54, R58, -UR9 ;  /* 0x800000093a367e21 */ /* 0x000fe40008010000 */
[----:B------:R-:W-:Y:S02]  /*16030*/  FFMA.FTZ R67, R51, R55, R67 ;  /* 0x0000003733437223 */ /* 0x000fe40000010043 */
[----:B------:R-:W-:Y:S02]  /*16040*/  FADD.FTZ R55, R56, R55 ;  /* 0x0000003738377221 */ /* 0x000fe40000010000 */
[----:B------:R-:W-:-:S02]  /*16050*/  FMUL.FTZ R53, R53, UR5 ;  /* 0x0000000535357c20 */ /* 0x000fc40008410000 */
[----:B------:R-:W-:Y:S02]  /*16060*/  FMUL.FTZ R56, R5, R57 ;  /* 0x0000003905387220 */ /* 0x000fe40000410000 */
        /* <DEDUP_REMOVED lines=22> */
.L_x_2735:
[----:B0-----:R-:W2:Y:S01]  /*161d0*/  LDL.LU R59, [R1+0x588] ;  /* 0x00058800013b7983 */ /* 0x001ea20000300800 */
[----:B-----5:R-:W-:-:S03]  /*161e0*/  MOV R57, R69 ;  /* 0x0000004500397202 */ /* 0x020fc60000000f00 */
[----:B------:R0:W5:Y:S01]  /*161f0*/  LDL R69, [R1+0x448] ;  /* 0x0004480001457983 */ /* 0x0001620000100800 */
[----:B------:R-:W-:Y:S02]  /*16200*/  FFMA.FTZ R67, R52, R56, R67 ;  /* 0x0000003834437223 */ /* 0x000fe40000010043 */
[----:B------:R-:W-:Y:S02]  /*16210*/  FMUL.FTZ R57, R4, R57 ;  /* 0x0000003904397220 */ /* 0x000fe40000410000 */
[----:B------:R-:W-:Y:S02]  /*16220*/  FADD.FTZ R58, R56, R55 ;  /* 0x00000037383a7221 */ /* 0x000fe40000010000 */
[----:B------:R-:W-:Y:S02]  /*16230*/  FADD.FTZ R56, R66, -UR9 ;  /* 0x8000000942387e21 */ /* 0x000fe40008010000 */
[----:B------:R-:W-:Y:S02]  /*16240*/  FFMA.FTZ R67, R53, R57, R67 ;  /* 0x0000003935437223 */ /* 0x000fe40000010043 */
[----:B------:R-:W-:-:S02]  /*16250*/  FADD.FTZ R57, R58, R57 ;  /* 0x000000393a397221 */ /* 0x000fc40000010000 */
[----:B------:R-:W-:Y:S02]  /*16260*/  FMUL.FTZ R58, R5, R65 ;  /* 0x00000041053a7220 */ /* 0x000fe40000410000 */
[----:B------:R-:W-:Y:S02]  /*16270*/  FMUL.FTZ R56, R56, UR5 ;  /* 0x0000000538387c20 */ /* 0x000fe40008410000 */
        /* <DEDUP_REMOVED lines=17> */
[----:B------:R1:W2:Y:S02]  /*16390*/  MUFU.RCP R66, R59 ;  /* 0x0000003b00427308 */ /* 0x0002a40000001000 */
[----:B-1----:R-:W2:Y:S02]  /*163a0*/  LDL.LU R59, [R1+0x454] ;  /* 0x00045400013b7983 */ /* 0x002ea40000300800 */
[----:B--2---:R-:W-:Y:S02]  /*163b0*/  FMUL.FTZ R59, R59, R66 ;  /* 0x000000423b3b7220 */ /* 0x004fe40000410000 */
[----:B------:R-:W-:-:S04]  /*163c0*/  FADD.FTZ R66, -R66, 1 ;  /* 0x3f80000042427421 */ /* 0x000fc80000010100 */
[----:B------:R-:W-:-:S04]  /*163d0*/  FFMA.FTZ R66, R65, R66, 1 ;  /* 0x3f80000041427423 */ /* 0x000fc80000010042 */
[----:B------:R-:W-:-:S05]  /*163e0*/  FMUL.FTZ R59, R59, R66 ;  /* 0x000000423b3b7220 */ /* 0x000fca0000410000 */
[----:B------:R0:W-:Y:S02]  /*163f0*/  STL [R1+0x454], R59 ;  /* 0x0004543b01007387 */ /* 0x0001e40000100800 */
.L_x_2736:
[----:B0-----:R-:W2:Y:S04]  /*16400*/  LDL R59, [R1+0x454] ;  /* 0x00045400013b7983 */ /* 0x001ea80000100800 */
[----:B------:R-:W3:Y:S01]  /*16410*/  LDL.LU R66, [R1+0x58c] ;  /* 0x00058c0001427983 */ /* 0x000ee20000300800 */
[----:B------:R-:W-:Y:S02]  /*16420*/  FFMA.FTZ R67, R54, R58, R67 ;  /* 0x0000003a36437223 */ /* 0x000fe40000010043 */
[----:B-----5:R-:W-:Y:S01]  /*16430*/  FMUL.FTZ R69, R4, R69 ;  /* 0x0000004504457220 */ /* 0x020fe20000410000 */
[----:B--2---:R-:W-:Y:S01]  /*16440*/  MOV R65, R59 ;  /* 0x0000003b00417202 */ /* 0x004fe20000000f00 */
[----:B------:R-:W-:Y:S02]  /*16450*/  FADD.FTZ R59, R58, R57 ;  /* 0x000000393a3b7221 */ /* 0x000fe40000010000 */
[----:B------:R-:W2:Y:S01]  /*16460*/  LDL.LU R57, [R1+0x590] ;  /* 0x0005900001397983 */ /* 0x000ea20000300800 */
[----:B---3--:R-:W-:-:S02]  /*16470*/  FADD.FTZ R58, R66, -UR9 ;  /* 0x80000009423a7e21 */ /* 0x008fc40008010000 */
[----:B------:R-:W-:Y:S02]  /*16480*/  FFMA.FTZ R66, R55, R69, R67 ;  /* 0x0000004537427223 */ /* 0x000fe40000010043 */
[----:B------:R-:W-:Y:S02]  /*16490*/  FADD.FTZ R69, R59, R69 ;  /* 0x000000453b457221 */ /* 0x000fe40000010000 */
[----:B------:R-:W-:Y:S01]  /*164a0*/  FMUL.FTZ R58, R58, UR5 ;  /* 0x000000053a3a7c20 */ /* 0x000fe20008410000 */
[----:B------:R0:W-:Y:S02]  /*164b0*/  STL [R1+0x418], R66 ;  /* 0x0004184201007387 */ /* 0x0001e40000100800 */
[----:B0-----:R-:W-:Y:S02]  /*164c0*/  FMUL.FTZ R66, R5, R65 ;  /* 0x0000004105427220 */ /* 0x001fe40000410000 */
[----:B--2---:R-:W-:-:S04]  /*164d0*/  FADD.FTZ R57, R57, -UR9 ;  /* 0x8000000939397e21 */ /* 0x004fc80008010000 */
        /* <DEDUP_REMOVED lines=10> */
[----:B------:R-:W-:-:S04]  /*16580*/  FFMA.FTZ R65, R59, R65, 1 ;  /* 0x3f8000003b417423 */ /* 0x000fc80000010041 */
[----:B------:R-:W-:Y:S02]  /*16590*/  FMUL.FTZ R65, R67, R65 ;  /* 0x0000004143417220 */ /* 0x000fe40000410000 */
[----:B------:R-:W2:Y:S01]  /*165a0*/  LDL.LU R67, [R1+0x44c] ;  /* 0x00044c0001437983 */ /* 0x000ea20000300800 */
[----:B------:R-:W-:-:S03]  /*165b0*/  FFMA.FTZ R59, R58, R5, R3 ;  /* 0x000000053a3b7223 */ /* 0x000fc60000010003 */
[----:B------:R0:W-:Y:S02]  /*165c0*/  STL [R1+0x440], R65 ;  /* 0x0004404101007387 */ /* 0x0001e40000100800 */
[----:B0-----:R-:W-:-:S06]  /*165d0*/  FMUL.FTZ R65, R59, -1.4426950216293334961 ;  /* 0xbfb8aa3b3b417820 */ /* 0x001fcc0000410000 */
[----:B------:R-:W0:Y:S02]  /*165e0*/  MUFU.EX2 R65, R65 ;  /* 0x0000004100417308 */ /* 0x000e240000000800 */
[----:B0-----:R-:W-:-:S06]  /*165f0*/  FADD.FTZ R65, R65, 1 ;  /* 0x3f80000041417421 */ /* 0x001fcc0000010000 */
[----:B------:R-:W2:Y:S02]  /*16600*/  MUFU.RCP R65, R65 ;  /* 0x0000004100417308 */ /* 0x000ea40000001000 */
[----:B--2---:R-:W-:Y:S02]  /*16610*/  FMUL.FTZ R67, R67, R65 ;  /* 0x0000004143437220 */ /* 0x004fe40000410000 */
[----:B------:R-:W-:-:S04]  /*16620*/  FADD.FTZ R65, -R65, 1 ;  /* 0x3f80000041417421 */ /* 0x000fc80000010100 */
[----:B------:R-:W-:-:S04]  /*16630*/  FFMA.FTZ R65, R59, R65, 1 ;  /* 0x3f8000003b417423 */ /* 0x000fc80000010041 */
[----:B------:R-:W-:-:S05]  /*16640*/  FMUL.FTZ R59, R67, R65 ;  /* 0x00000041433b7220 */ /* 0x000fca0000410000 */
[----:B------:R0:W-:Y:S02]  /*16650*/  STL [R1+0x44c], R59 ;  /* 0x00044c3b01007387 */ /* 0x0001e40000100800 */
.L_x_2737:
[----:B------:R-:W2:Y:S04]  /*16660*/  LDL.LU R65, [R1+0x418] ;  /* 0x0004180001417983 */ /* 0x000ea80000300800 */
[----:B0-----:R-:W3:Y:S04]  /*16670*/  LDL R59, [R1+0x440] ;  /* 0x00044000013b7983 */ /* 0x001ee80000100800 */
[----:B------:R0:W-:Y:S04]  /*16680*/  STL [R1+0x8a8], R0 ;  /* 0x0008a80001007387 */ /* 0x0001e80000100800 */
[----:B------:R-:W4:Y:S04]  /*16690*/  LDL.LU R67, [R1+0x598] ;  /* 0x0005980001437983 */ /* 0x000f280000300800 */
[----:B0-----:R-:W4:Y:S01]  /*166a0*/  LDL.LU R0, [R1+0x594] ;  /* 0x0005940001007983 */ /* 0x001f220000300800 */
[----:B--2---:R-:W-:-:S02]  /*166b0*/  FFMA.FTZ R65, R56, R66, R65 ;  /* 0x0000004238417223 */ /* 0x004fc40000010041 */
[----:B------:R-:W-:Y:S02]  /*166c0*/  FADD.FTZ R66, R66, R69 ;  /* 0x0000004542427221 */ /* 0x000fe40000010000 */
[----:B---3--:R-:W-:Y:S01]  /*166d0*/  FMUL.FTZ R59, R4, R59 ;  /* 0x0000003b043b7220 */ /* 0x008fe20000410000 */
[----:B------:R-:W2:Y:S03]  /*166e0*/  LDL R69, [R1+0x44c] ;  /* 0x00044c0001457983 */ /* 0x000ea60000100800 */
[----:B------:R-:W-:Y:S02]  /*166f0*/  FFMA.FTZ R65, R57, R59, R65 ;  /* 0x0000003b39417223 */ /* 0x000fe40000010041 */
[----:B----4-:R-:W-:-:S03]  /*16700*/  FADD.FTZ R67, R67, -UR9 ;  /* 0x8000000943437e21 */ /* 0x010fc60008010000 */
[----:B------:R0:W-:Y:S01]  /*16710*/  STL [R1+0x420], R65 ;  /* 0x0004204101007387 */ /* 0x0001e20000100800 */
[----:B------:R-:W-:Y:S02]  /*16720*/  FADD.FTZ R0, R0, -UR9 ;  /* 0x8000000900007e21 */ /* 0x000fe40008010000 */
[----:B0-----:R-:W-:Y:S02]  /*16730*/  FADD.FTZ R65, R66, R59 ;  /* 0x0000003b42417221 */ /* 0x001fe40000010000 */
[----:B------:R-:W-:-:S03]  /*16740*/  FMUL.FTZ R59, R67, UR5 ;  /* 0x00000005433b7c20 */ /* 0x000fc60008410000 */
[----:B------:R0:W-:Y:S02]  /*16750*/  STL [R1+0x41c], R65 ;  /* 0x00041c4101007387 */ /* 0x0001e40000100800 */
[----:B0-----:R-:W-:Y:S02]  /*16760*/  FMUL.FTZ R65, R0, UR5 ;  /* 0x0000000500417c20 */ /* 0x001fe40008410000 */
[----:B------:R0:W5:Y:S01]  /*16770*/  LDL.LU R0, [R1+0x8a8] ;  /* 0x0008a80001007983 */ /* 0x0001620000300800 */
[----:B--2---:R-:W-:Y:S01]  /*16780*/  FMUL.FTZ R69, R5, R69 ;  /* 0x0000004505457220 */ /* 0x004fe20000410000 */
[----:B------:R-:W-:Y:S05]  /*16790*/  @!P1 BRA `(.L_x_2738) ;  /* 0x0000018000009947 */ /* 0x000fea0003800000 */
[----:B0----5:R0:W-:Y:S04]  /*167a0*/  STL [R1+0x8a8], R0 ;  /* 0x0008a80001007387 */ /* 0x0211e80000100800 */
[----:B0-----:R-:W2:Y:S01]  /*167b0*/  LDL.LU R0, [R1+0x444] ;  /* 0x0004440001007983 */ /* 0x001ea20000300800 */
        /* <DEDUP_REMOVED lines=13> */
[----:B------:R-:W2:Y:S02]  /*16890*/  MUFU.RCP R66, R66 ;  /* 0x0000004200427308 */ /* 0x000ea40000001000 */
[----:B--2---:R-:W-:Y:S02]  /*168a0*/  FMUL.FTZ R0, R0, R66 ;  /* 0x0000004200007220 */ /* 0x004fe40000410000 */
[----:B------:R-:W-:-:S03]  /*168b0*/  FADD.FTZ R66, -R66, 1 ;  /* 0x3f80000042427421 */ /* 0x000fc60000010100 */
[----:B------:R0:W-:Y:S01]  /*168c0*/  STL [R1+0x418], R0 ;  /* 0x0004180001007387 */ /* 0x0001e20000100800 */
[----:B------:R-:W-:-:S03]  /*168d0*/  FFMA.FTZ R67, R67, R66, 1 ;  /* 0x3f80000043437423 */ /* 0x000fc60000010042 */
[----:B------:R-:W2:Y:S04]  /*168e0*/  LDL.LU R66, [R1+0x418] ;  /* 0x0004180001427983 */ /* 0x000ea80000300800 */
[----:B0-----:R0:W5:Y:S01]  /*168f0*/  LDL.LU R0, [R1+0x8a8] ;  /* 0x0008a80001007983 */ /* 0x0011620000300800 */
[----:B--2---:R-:W-:-:S05]  /*16900*/  FMUL.FTZ R66, R66, R67 ;  /* 0x0000004342427220 */ /* 0x004fca0000410000 */
[----:B------:R0:W-:Y:S02]  /*16910*/  STL [R1+0x444], R66 ;  /* 0x0004444201007387 */ /* 0x0001e40000100800 */
.L_x_2738:
[----:B0-----:R-:W2:Y:S04]  /*16920*/  LDL.LU R66, [R1+0x420] ;  /* 0x0004200001427983 */ /* 0x001ea80000300800 */
[----:B------:R0:W-:Y:S04]  /*16930*/  STL [R1+0x8b0], R3 ;  /* 0x0008b00301007387 */ /* 0x0001e80000100800 */
[----:B------:R-:W3:Y:S04]  /*16940*/  LDL.LU R67, [R1+0x5a0] ;  /* 0x0005a00001437983 */ /* 0x000ee80000300800 */
[----:B0-----:R-:W4:Y:S04]  /*16950*/  LDL.LU R3, [R1+0x41c] ;  /* 0x00041c0001037983 */ /* 0x001f280000300800 */
[----:B-----5:R0:W-:Y:S04]  /*16960*/  STL [R1+0x8a8], R0 ;  /* 0x0008a80001007387 */ /* 0x0201e80000100800 */
[----:B0-----:R-:W3:Y:S04]  /*16970*/  LDL.LU R0, [R1+0x59c] ;  /* 0x00059c0001007983 */ /* 0x001ee80000300800 */
[----:B------:R2:W-:Y:S02]  /*16980*/  STL [R1+0x8ac], R2 ;  /* 0x0008ac0201007387 */ /* 0x0005e40000100800 */
[----:B--2---:R-:W-:-:S02]  /*16990*/  FFMA.FTZ R2, R58, R69, R66 ;  /* 0x000000453a027223 */ /* 0x004fc40000010042 */
[----:B------:R-:W-:-:S04]  /*169a0*/  FMUL.FTZ R66, R4, R7 ;  /* 0x0000000704427220 */ /* 0x000fc80000410000 */
[----:B------:R-:W-:Y:S02]  /*169b0*/  FFMA.FTZ R2, R59, R66, R2 ;  /* 0x000000423b027223 */ /* 0x000fe40000010002 */
[----:B----4-:R-:W-:Y:S02]  /*169c0*/  FADD.FTZ R69, R69, R3 ;  /* 0x0000000345457221 */ /* 0x010fe40000010000 */
[----:B---3--:R-:W-:Y:S01]  /*169d0*/  FADD.FTZ R67, R67, -UR9 ;  /* 0x8000000943437e21 */ /* 0x008fe20008010000 */
[----:B------:R0:W-:Y:S01]  /*169e0*/  STL [R1+0x428], R2 ;  /* 0x0004280201007387 */ /* 0x0001e20000100800 */
[----:B------:R-:W-:-:S03]  /*169f0*/  FADD.FTZ R66, R69, R66 ;  /* 0x0000004245427221 */ /* 0x000fc60000010000 */
[----:B------:R-:W2:Y:S04]  /*16a00*/  LDL R69, [R1+0x444] ;  /* 0x0004440001457983 */ /* 0x000ea80000100800 */
[----:B------:R1:W-:Y:S01]  /*16a10*/  STL [R1+0x424], R66 ;  /* 0x0004244201007387 */ /* 0x0003e20000100800 */
[----:B------:R-:W-:-:S03]  /*16a20*/  FADD.FTZ R0, R0, -UR9 ;  /* 0x8000000900007e21 */ /* 0x000fc60008010000 */
[----:B------:R3:W5:Y:S04]  /*16a30*/  LDL.LU R3, [R1+0x8b0] ;  /* 0x0008b00001037983 */ /* 0x0007680000300800 */
[----:B0-----:R3:W5:Y:S01]  /*16a40*/  LDL.LU R2, [R1+0x8ac] ;  /* 0x0008ac0001027983 */ /* 0x0017620000300800 */
[----:B-1----:R-:W-:Y:S02]  /*16a50*/  FMUL.FTZ R66, R67, UR5 ;  /* 0x0000000543427c20 */ /* 0x002fe40008410000 */
[----:B------:R-:W-:Y:S02]  /*16a60*/  FMUL.FTZ R67, R0, UR5 ;  /* 0x0000000500437c20 */ /* 0x000fe40008410000 */
[----:B------:R3:W5:Y:S01]  /*16a70*/  LDL.LU R0, [R1+0x8a8] ;  /* 0x0008a80001007983 */ /* 0x0007620000300800 */
[----:B--2---:R-:W-:-:S05]  /*16a80*/  FMUL.FTZ R69, R5, R69 ;  /* 0x0000004505457220 */ /* 0x004fca0000410000 */
[----:B------:R3:W-:Y:S01]  /*16a90*/  STL [R1+0x41c], R69 ;  /* 0x00041c4501007387 */ /* 0x0007e20000100800 */
[----:B------:R-:W-:Y:S05]  /*16aa0*/  @!P1 BRA `(.L_x_2739) ;  /* 0x0000016000009947 */ /* 0x000fea0003800000 */
[----:B---3-5:R-:W-:Y:S01]  /*16ab0*/  FFMA.FTZ R69, R66, R4, R2 ;  /* 0x0000000442457223 */ /* 0x028fe20000010002 */
[----:B------:R0:W-:Y:S03]  /*16ac0*/  STL [R1+0x8a8], R7 ;  /* 0x0008a80701007387 */ /* 0x0001e60000100800 */
        /* <DEDUP_REMOVED lines=20> */
.L_x_2739:
[----:B------:R1:W-:Y:S04]  /*16c10*/  STL [R1+0x8e8], R51 ;  /* 0x0008e83301007387 */ /* 0x0003e80000100800 */
[----:B------:R2:W-:Y:S04]  /*16c20*/  STL [R1+0x8c8], R59 ;  /* 0x0008c83b01007387 */ /* 0x0005e80000100800 */
[----:B---3--:R-:W3:Y:S04]  /*16c30*/  LDL.LU R69, [R1+0x428] ;  /* 0x0004280001457983 */ /* 0x008ee80000300800 */
[----:B-1----:R-:W4:Y:S04]  /*16c40*/  LDL.LU R51, [R1+0x424] ;  /* 0x0004240001337983 */ /* 0x002f280000300800 */
[----:B------:R1:W-:Y:S04]  /*16c50*/  STL [R1+0x8ec], R50 ;  /* 0x0008ec3201007387 */ /* 0x0003e80000100800 */
[----:B------:R0:W-:Y:S04]  /*16c60*/  STL [R1+0x8e0], R53 ;  /* 0x0008e03501007387 */ /* 0x0001e80000100800 */
[----:B--2---:R-:W2:Y:S04]  /*16c70*/  LDL.LU R59, [R1+0x41c] ;  /* 0x00041c00013b7983 */ /* 0x004ea80000300800 */
[----:B-1----:R-:W3:Y:S04]  /*16c80*/  LDL.LU R50, [R1+0x4b4] ;  /* 0x0004b40001327983 */ /* 0x002ee80000300800 */
[----:B0-----:R-:W3:Y:S04]  /*16c90*/  LDL.LU R53, [R1+0x758] ;  /* 0x0007580001357983 */ /* 0x001ee80000300800 */
[----:B------:R0:W-:Y:S04]  /*16ca0*/  STL [R1+0x8d0], R57 ;  /* 0x0008d03901007387 */ /* 0x0001e80000100800 */
[----:B------:R1:W-:Y:S04]  /*16cb0*/  STL [R1+0x8cc], R58 ;  /* 0x0008cc3a01007387 */ /* 0x0003e80000100800 */
[----:B------:R-:W-:Y:S04]  /*16cc0*/  STL [R1+0x8f4], R48 ;  /* 0x0008f43001007387 */ /* 0x000fe80000100800 */
[----:B0-----:R-:W3:Y:S04]  /*16cd0*/  LDL.LU R57, [R1+0x770] ;  /* 0x0007700001397983 */ /* 0x001ee80000300800 */
[----:B-1----:R-:W3:Y:S04]  /*16ce0*/  LDL.LU R58, [R1+0x4ac] ;  /* 0x0004ac00013a7983 */ /* 0x002ee80000300800 */
[----:B------:R0:W-:Y:S04]  /*16cf0*/  STL [R1+0x8e4], R52 ;  /* 0x0008e43401007387 */ /* 0x0001e80000100800 */
[----:B------:R1:W-:Y:S04]  /*16d00*/  STL [R1+0x8dc], R54 ;  /* 0x0008dc3601007387 */ /* 0x0003e80000100800 */
[----:B------:R1:W-:Y:S04]  /*16d10*/  STL [R1+0x8d8], R55 ;  /* 0x0008d83701007387 */ /* 0x0003e80000100800 */
[----:B0-----:R-:W3:Y:S04]  /*16d20*/  LDL.LU R52, [R1+0x75c] ;  /* 0x00075c0001347983 */ /* 0x001ee80000300800 */
[----:B-1----:R-:W3:Y:S04]  /*16d30*/  LDL.LU R54, [R1+0x414] ;  /* 0x0004140001367983 */ /* 0x002ee80000300800 */
[----:B------:R-:W3:Y:S04]  /*16d40*/  LDL.LU R55, [R1+0x4a8] ;  /* 0x0004a80001377983 */ /* 0x000ee80000300800 */
[----:B-----5:R-:W-:Y:S04]  /*16d50*/  STL [R1+0x8c4], R7 ;  /* 0x0008c40701007387 */ /* 0x020fe80000100800 */
[----:B------:R-:W3:Y:S04]  /*16d60*/  LDL.LU R48, [R1+0x760] ;  /* 0x0007600001307983 */ /* 0x000ee80000300800 */
[----:B------:R-:W-:Y:S04]  /*16d70*/  STL [R1+0x8a8], R2 ;  /* 0x0008a80201007387 */ /* 0x000fe80000100800 */
[----:B------:R0:W-:Y:S04]  /*16d80*/  STL [R1+0x8f0], R49 ;  /* 0x0008f03101007387 */ /* 0x0001e80000100800 */
[----:B------:R1:W-:Y:S04]  /*16d90*/  STL [R1+0x8d4], R56 ;  /* 0x0008d43801007387 */ /* 0x0003e80000100800 */
[----:B------:R1:W-:Y:S04]  /*16da0*/  STL [R1+0x8c0], R64 ;  /* 0x0008c04001007387 */ /* 0x0003e80000100800 */
[----:B0-----:R-:W3:Y:S04]  /*16db0*/  LDL.LU R49, [R1+0x410] ;  /* 0x0004100001317983 */ /* 0x001ee80000300800 */
[----:B-1----:R-:W3:Y:S04]  /*16dc0*/  LDL.LU R56, [R1+0x4b0] ;  /* 0x0004b00001387983 */ /* 0x002ee80000300800 */
[----:B------:R-:W3:Y:S04]  /*16dd0*/  LDL.LU R64, [R1+0x77c] ;  /* 0x00077c0001407983 */ /* 0x000ee80000300800 */
[----:B------:R0:W-:Y:S04]  /*16de0*/  STL [R1+0x8b0], R60 ;  /* 0x0008b03c01007387 */ /* 0x0001e80000100800 */
[----:B------:R1:W-:Y:S04]  /*16df0*/  STL [R1+0x8b8], R62 ;  /* 0x0008b83e01007387 */ /* 0x0003e80000100800 */
[----:B0-----:R-:W3:Y:S04]  /*16e00*/  LDL.LU R60, [R1+0x60c] ;  /* 0x00060c00013c7983 */ /* 0x001ee80000300800 */
[----:B-1----:R-:W3:Y:S04]  /*16e10*/  LDL.LU R62, [R1+0x778] ;  /* 0x00077800013e7983 */ /* 0x002ee80000300800 */
[----:B------:R0:W-:Y:S02]  /*16e20*/  STL [R1+0x8ac], R3 ;  /* 0x0008ac0301007387 */ /* 0x0001e40000100800 */
[----:B0-----:R-:W-:Y:S01]  /*16e30*/  FMUL.FTZ R3, R5, R0 ;  /* 0x0000000005037220 */ /* 0x001fe20000410000 */
[----:B----4-:R-:W-:-:S05]  /*16e40*/  MOV R7, R51 ;  /* 0x0000003300077202 */ /* 0x010fca0000000f00 */
[----:B--2---:R-:W-:Y:S02]  /*16e50*/  FADD.FTZ R2, R59, R7 ;  /* 0x000000073b027221 */ /* 0x004fe40000010000 */
[----:B---3--:R-:W-:Y:S02]  /*16e60*/  FFMA.FTZ R51, R65, R59, R69 ;  /* 0x0000003b41337223 */ /* 0x008fe40000010045 */
[----:B------:R-:W-:Y:S02]  /*16e70*/  FADD.FTZ R7, R50, R53 ;  /* 0x0000003532077221 */ /* 0x000fe40000010000 */
[----:B------:R-:W2:Y:S01]  /*16e80*/  LDL.LU R50, [R1+0x764] ;  /* 0x0007640001327983 */ /* 0x000ea20000300800 */
[----:B------:R-:W-:-:S04]  /*16e90*/  FMUL.FTZ R69, R4, R6 ;  /* 0x0000000604457220 */ /* 0x000fc80000410000 */
[----:B------:R-:W-:Y:S02]  /*16ea0*/  FFMA.FTZ R53, R66, R69, R51 ;  /* 0x0000004542357223 */ /* 0x000fe40000010033 */
[----:B------:R-:W3:Y:S01]  /*16eb0*/  LDL.LU R51, [R1+0x774] ;  /* 0x0007740001337983 */ /* 0x000ee20000300800 */
[----:B------:R-:W-:Y:S02]  /*16ec0*/  FADD.FTZ R69, R2, R69 ;  /* 0x0000004502457221 */ /* 0x000fe40000010000 */
[----:B------:R-:W-:Y:S02]  /*16ed0*/  FFMA.FTZ R2, R68, R57, R58 ;  /* 0x0000003944027223 */ /* 0x000fe4000001003a */
[----:B------:R-:W-:Y:S01]  /*16ee0*/  FFMA.FTZ R68, R67, R3, R53 ;  /* 0x0000000343447223 */ /* 0x000fe20000010035 */
[----:B------:R0:W-:Y:S04]  /*16ef0*/  STL [R1+0x8bc], R63 ;  /* 0x0008bc3f01007387 */ /* 0x0001e80000100800 */
[----:B------:R-:W4:Y:S01]  /*16f00*/  LDL.LU R53, [R1+0x644] ;  /* 0x0006440001357983 */ /* 0x000f220000300800 */
[----:B------:R-:W-:-:S03]  /*16f10*/  FADD.FTZ R69, R3, R69 ;  /* 0x0000004503457221 */ /* 0x000fc60000010000 */
[----:B------:R-:W4:Y:S04]  /*16f20*/  LDL.LU R3, [R1+0x42c] ;  /* 0x00042c0001037983 */ /* 0x000f280000300800 */
[----:B------:R1:W-:Y:S04]  /*16f30*/  STL [R1+0x8b4], R61 ;  /* 0x0008b43d01007387 */ /* 0x0003e80000100800 */
[----:B------:R-:W4:Y:S01]  /*16f40*/  LDL.LU R58, [R1+0x638] ;  /* 0x00063800013a7983 */ /* 0x000f220000300800 */
[----:B0-----:R-:W-:-:S03]  /*16f50*/  FFMA.FTZ R63, R54, R52, R55 ;  /* 0x00000034363f7223 */ /* 0x001fc60000010037 */
[----:B------:R-:W4:Y:S04]  /*16f60*/  LDL.LU R54, [R1+0x614] ;  /* 0x0006140001367983 */ /* 0x000f280000300800 */
[----:B------:R-:W4:Y:S01]  /*16f70*/  LDL.LU R55, [R1+0x63c] ;  /* 0x00063c0001377983 */ /* 0x000f220000300800 */
[----:B------:R-:W-:Y:S02]  /*16f80*/  FFMA.FTZ R8, R8, R48, R63 ;  /* 0x0000003008087223 */ /* 0x000fe4000001003f */
[----:B-1----:R-:W-:Y:S01]  /*16f90*/  FADD.FTZ R61, R56, R57 ;  /* 0x00000039383d7221 */ /* 0x002fe20000010000 */
[----:B------:R-:W4:Y:S01]  /*16fa0*/  LDL.LU R63, [R1+0x658] ;  /* 0x00065800013f7983 */ /* 0x000f220000300800 */
[----:B------:R-:W-:-:S03]  /*16fb0*/  FFMA.FTZ R49, R49, R64, R2 ;  /* 0x0000004031317223 */ /* 0x000fc60000010002 */
[----:B------:R-:W4:Y:S01]  /*16fc0*/  LDL.LU R56, [R1+0x434] ;  /* 0x0004340001387983 */ /* 0x000f220000300800 */
[----:B------:R-:W-:-:S03]  /*16fd0*/  FADD.FTZ R61, R61, R64 ;  /* 0x000000403d3d7221 */ /* 0x000fc60000010000 */
[----:B------:R-:W4:Y:S04]  /*16fe0*/  LDL.LU R2, [R1+0x49c] ;  /* 0x00049c0001027983 */ /* 0x000f280000300800 */
[----:B------:R-:W4:Y:S01]  /*16ff0*/  LDL.LU R64, [R1+0x43c] ;  /* 0x00043c0001407983 */ /* 0x000f220000300800 */
[----:B------:R-:W-:-:S03]  /*17000*/  FADD.FTZ R52, R7, R52 ;  /* 0x0000003407347221 */ /* 0x000fc60000010000 */
[----:B------:R-:W4:Y:S01]  /*17010*/  LDL.LU R57, [R1+0x438] ;  /* 0x0004380001397983 */ /* 0x000f220000300800 */
[----:B------:R-:W-:Y:S02]  /*17020*/  FFMA.FTZ R9, R9, R62, R49 ;  /* 0x0000003e09097223 */ /* 0x000fe40000010031 */
[----:B------:R-:W-:Y:S02]  /*17030*/  FADD.FTZ R61, R61, R62 ;  /* 0x0000003e3d3d7221 */ /* 0x000fe40000010000 */
[----:B--2---:R-:W-:Y:S01]  /*17040*/  FFMA.FTZ R8, R10, R50, R8 ;  /* 0x000000320a087223 */ /* 0x004fe20000010008 */
[----:B------:R-:W2:Y:S03]  /*17050*/  LDL.LU R62, [R1+0x624] ;  /* 0x00062400013e7983 */ /* 0x000ea60000300800 */
[----:B------:R-:W-:Y:S01]  /*17060*/  FFMA.FTZ R8, R12, R60, R8 ;  /* 0x0000003c0c087223 */ /* 0x000fe20000010008 */
[----:B------:R-:W0:Y:S04]  /*17070*/  SHFL.DOWN PT, R59, R68, 0x1, 0x1f ;  /* 0x08201f00443b7f89 */ /* 0x000e2800000e0000 */
[----:B------:R-:W2:Y:S01]  /*17080*/  LDL.LU R12, [R1+0x4a4] ;  /* 0x0004a400010c7983 */ /* 0x000ea20000300800 */
[----:B---3--:R-:W-:-:S02]  /*17090*/  FFMA.FTZ R9, R11, R51, R9 ;  /* 0x000000330b097223 */ /* 0x008fc40000010009 */
[----:B------:R-:W-:Y:S01]  /*170a0*/  FADD.FTZ R52, R52, R48 ;  /* 0x0000003034347221 */ /* 0x000fe20000010000 */
[----:B------:R-:W1:Y:S04]  /*170b0*/  SHFL.DOWN PT, R7, R69, 0x1, 0x1f ;  /* 0x08201f0045077f89 */ /* 0x000e6800000e0000 */
[----:B------:R-:W3:Y:S01]  /*170c0*/  LDL.LU R49, [R1+0x8f0] ;  /* 0x0008f00001317983 */ /* 0x000ee20000300800 */
[----:B----4-:R-:W-:-:S03]  /*170d0*/  FFMA.FTZ R9, R13, R53, R9 ;  /* 0x000000350d097223 */ /* 0x010fc60000010009 */
[----:B------:R-:W4:Y:S04]  /*170e0*/  LDL.LU R48, [R1+0x8f4] ;  /* 0x0008f40001307983 */ /* 0x000f280000300800 */
[----:B------:R-:W2:Y:S01]  /*170f0*/  LDL.LU R13, [R1+0x430] ;  /* 0x00043000010d7983 */ /* 0x000ea20000300800 */
[----:B------:R-:W-:Y:S02]  /*17100*/  FADD.FTZ R10, R52, R50 ;  /* 0x00000032340a7221 */ /* 0x000fe40000010000 */
[----:B------:R-:W-:Y:S02]  /*17110*/  FFMA.FTZ R8, R3, R54, R8 ;  /* 0x0000003603087223 */ /* 0x000fe40000010008 */
[----:B------:R-:W-:Y:S01]  /*17120*/  FADD.FTZ R11, R61, R51 ;  /* 0x000000333d0b7221 */ /* 0x000fe20000010000 */
[----:B------:R-:W3:Y:S01]  /*17130*/  LDL.LU R3, [R1+0x618] ;  /* 0x0006180001037983 */ /* 0x000ee20000300800 */
[----:B------:R-:W-:-:S03]  /*17140*/  FADD.FTZ R10, R10, R60 ;  /* 0x0000003c0a0a7221 */ /* 0x000fc60000010000 */
[----:B------:R-:W3:Y:S04]  /*17150*/  LDL.LU R61, [R1+0x61c] ;  /* 0x00061c00013d7983 */ /* 0x000ee80000300800 */
[----:B------:R-:W4:Y:S01]  /*17160*/  LDL.LU R60, [R1+0x650] ;  /* 0x00065000013c7983 */ /* 0x000f220000300800 */
[----:B--2---:R-:W-:-:S03]  /*17170*/  FFMA.FTZ R9, R13, R55, R9 ;  /* 0x000000370d097223 */ /* 0x004fc60000010009 */
[----:B------:R-:W2:Y:S01]  /*17180*/  S2R R52, SR_LANEID ;  /* 0x0000000000347919 */ /* 0x000ea20000000000 */
[----:B------:R-:W-:-:S03]  /*17190*/  FFMA.FTZ R8, R56, R2, R8 ;  /* 0x0000000238087223 */ /* 0x000fc60000010008 */
[----:B------:R-:W4:Y:S01]  /*171a0*/  LDL.LU R13, [R1+0x64c] ;  /* 0x00064c00010d7983 */ /* 0x000f220000300800 */
[----:B------:R-:W-:Y:S02]  /*171b0*/  FFMA.FTZ R8, R64, R12, R8 ;  /* 0x0000000c40087223 */ /* 0x000fe40000010008 */
[----:B------:R-:W-:Y:S01]  /*171c0*/  FFMA.FTZ R9, R57, R58, R9 ;  /* 0x0000003a39097223 */ /* 0x000fe20000010009 */
[----:B------:R-:W4:Y:S01]  /*171d0*/  LDL.LU R50, [R1+0x8ec] ;  /* 0x0008ec0001327983 */ /* 0x000f220000300800 */
[----:B------:R-:W-:-:S03]  /*171e0*/  FFMA.FTZ R8, R15, R62, R8 ;  /* 0x0000003e0f087223 */ /* 0x000fc60000010008 */
[----:B------:R-:W4:Y:S01]  /*171f0*/  LDL.LU R15, [R1+0x654] ;  /* 0x00065400010f7983 */ /* 0x000f220000300800 */
[----:B------:R-:W-:Y:S02]  /*17200*/  FFMA.FTZ R14, R14, R63, R9 ;  /* 0x0000003f0e0e7223 */ /* 0x000fe40000010009 */
[----:B------:R-:W-:Y:S01]  /*17210*/  FADD.FTZ R10, R10, R54 ;  /* 0x000000360a0a7221 */ /* 0x000fe20000010000 */
[----:B------:R-:W4:Y:S03]  /*17220*/  LDL.LU R51, [R1+0x8e8] ;  /* 0x0008e80001337983 */ /* 0x000f260000300800 */
[----:B------:R-:W-:Y:S01]  /*17230*/  FADD.FTZ R10, R10, R2 ;  /* 0x000000020a0a7221 */ /* 0x000fe20000010000 */
[----:B------:R-:W4:Y:S01]  /*17240*/  LDL.LU R54, [R1+0x8dc] ;  /* 0x0008dc0001367983 */ /* 0x000f220000300800 */
[----:B---3--:R-:W-:-:S03]  /*17250*/  FFMA.FTZ R8, R17, R61, R8 ;  /* 0x0000003d11087223 */ /* 0x008fc60000010008 */
[----:B------:R-:W3:Y:S01]  /*17260*/  LDL.LU R2, [R1+0x610] ;  /* 0x0006100001027983 */ /* 0x000ee20000300800 */
[----:B------:R-:W-:-:S03]  /*17270*/  FFMA.FTZ R8, R19, R3, R8 ;  /* 0x0000000313087223 */ /* 0x000fc60000010008 */
[----:B------:R-:W3:Y:S04]  /*17280*/  LDL.LU R19, [R1+0x608] ;  /* 0x0006080001137983 */ /* 0x000ee80000300800 */
[----:B------:R-:W3:Y:S01]  /*17290*/  LDL.LU R17, [R1+0x4a0] ;  /* 0x0004a00001117983 */ /* 0x000ee20000300800 */
[----:B------:R-:W-:Y:S01]  /*172a0*/  FADD.FTZ R11, R11, R53 ;  /* 0x000000350b0b7221 */ /* 0x000fe20000010000 */
[----:B--2---:R-:W-:Y:S02]  /*172b0*/  ISETP.GT.AND P1, PT, R52, 0x1e, PT ;  /* 0x0000001e3400780c */ /* 0x004fe40003f24270 */
[----:B------:R-:W2:Y:S04]  /*172c0*/  LDL.LU R56, [R1+0x8d4] ;  /* 0x0008d40001387983 */ /* 0x000ea80000300800 */
[----:B------:R-:W2:Y:S04]  /*172d0*/  LDL.LU R57, [R1+0x8d0] ;  /* 0x0008d00001397983 */ /* 0x000ea80000300800 */
[----:B------:R0:W5:Y:S01]  /*172e0*/  LDL.LU R64, [R1+0x8c0] ;  /* 0x0008c00001407983 */ /* 0x0001620000300800 */
[----:B----4-:R-:W-:-:S03]  /*172f0*/  FFMA.FTZ R14, R16, R15, R14 ;  /* 0x0000000f100e7223 */ /* 0x010fc6000001000e */
[----:B------:R-:W4:Y:S01]  /*17300*/  LDL.LU R52, [R1+0x8e4] ;  /* 0x0008e40001347983 */ /* 0x000f220000300800 */
[----:B------:R-:W-:-:S03]  /*17310*/  FFMA.FTZ R14, R18, R60, R14 ;  /* 0x0000003c120e7223 */ /* 0x000fc6000001000e */
[----:B------:R-:W2:Y:S01]  /*17320*/  LDL.LU R16, [R1+0x670] ;  /* 0x0006700001107983 */ /* 0x000ea20000300800 */
[----:B------:R-:W-:-:S03]  /*17330*/  FFMA.FTZ R14, R20, R13, R14 ;  /* 0x0000000d140e7223 */ /* 0x000fc6000001000e */
[----:B------:R-:W2:Y:S04]  /*17340*/  LDL.LU R18, [R1+0x640] ;  /* 0x0006400001127983 */ /* 0x000ea80000300800 */
[----:B------:R-:W2:Y:S01]  /*17350*/  LDL.LU R20, [R1+0x648] ;  /* 0x0006480001147983 */ /* 0x000ea20000300800 */
[----:B------:R-:W-:Y:S02]  /*17360*/  FADD.FTZ R11, R11, R55 ;  /* 0x000000370b0b7221 */ /* 0x000fe40000010000 */
[----:B---3--:R-:W-:Y:S01]  /*17370*/  FFMA.FTZ R8, R21, R2, R8 ;  /* 0x0000000215087223 */ /* 0x008fe20000010008 */
[----:B------:R-:W3:Y:S01]  /*17380*/  LDL.LU R53, [R1+0x8e0] ;  /* 0x0008e00001357983 */ /* 0x000ee20000300800 */
[----:B------:R-:W-:Y:S02]  /*17390*/  FADD.FTZ R11, R11, R58 ;  /* 0x0000003a0b0b7221 */ /* 0x000fe40000010000 */
[----:B------:R-:W-:Y:S01]  /*173a0*/  FADD.FTZ R10, R10, R12 ;  /* 0x0000000c0a0a7221 */ /* 0x000fe20000010000 */
[----:B------:R-:W3:Y:S01]  /*173b0*/  LDL.LU R21, [R1+0x664] ;  /* 0x0006640001157983 */ /* 0x000ee20000300800 */
[----:B------:R-:W-:-:S02]  /*173c0*/  FADD.FTZ R11, R11, R63 ;  /* 0x0000003f0b0b7221 */ /* 0x000fc40000010000 */
[----:B------:R-:W-:Y:S01]  /*173d0*/  FFMA.FTZ R8, R23, R19, R8 ;  /* 0x0000001317087223 */ /* 0x000fe20000010008 */
[----:B------:R-:W3:Y:S01]  /*173e0*/  LDL.LU R55, [R1+0x8d8] ;  /* 0x0008d80001377983 */ /* 0x000ee20000300800 */
[----:B------:R-:W-:Y:S02]  /*173f0*/  FADD.FTZ R11, R11, R15 ;  /* 0x0000000f0b0b7221 */ /* 0x000fe40000010000 */
[----:B------:R-:W-:Y:S01]  /*17400*/  FADD.FTZ R10, R10, R62 ;  /* 0x0000003e0a0a7221 */ /* 0x000fe20000010000 */
[----:B------:R-:W3:Y:S01]  /*17410*/  LDL.LU R23, [R1+0x498] ;  /* 0x0004980001177983 */ /* 0x000ee20000300800 */
[----:B------:R-:W-:Y:S02]  /*17420*/  FADD.FTZ R11, R11, R60 ;  /* 0x0000003c0b0b7221 */ /* 0x000fe40000010000 */
[----:B------:R-:W-:Y:S01]  /*17430*/  FFMA.FTZ R8, R25, R17, R8 ;  /* 0x0000001119087223 */ /* 0x000fe20000010008 */
[----:B------:R-:W3:Y:S01]  /*17440*/  LDL.LU R58, [R1+0x8cc] ;  /* 0x0008cc00013a7983 */ /* 0x000ee20000300800 */
[----:B------:R-:W-:-:S03]  /*17450*/  FADD.FTZ R10, R10, R61 ;  /* 0x0000003d0a0a7221 */ /* 0x000fc60000010000 */
[----:B------:R-:W3:Y:S01]  /*17460*/  LDL.LU R25, [R1+0x620] ;  /* 0x0006200001197983 */ /* 0x000ee20000300800 */
[----:B------:R-:W-:Y:S02]  /*17470*/  FADD.FTZ R11, R11, R13 ;  /* 0x0000000d0b0b7221 */ /* 0x000fe40000010000 */
[----:B------:R-:W-:Y:S01]  /*17480*/  FADD.FTZ R10, R10, R3 ;  /* 0x000000030a0a7221 */ /* 0x000fe20000010000 */
[----:B------:R-:W4:Y:S03]  /*17490*/  LDL.LU R13, [R1+0x668] ;  /* 0x00066800010d7983 */ /* 0x000f260000300800 */
[----:B------:R-:W-:Y:S01]  /*174a0*/  FADD.FTZ R10, R10, R2 ;  /* 0x000000020a0a7221 */ /* 0x000fe20000010000 */
[----:B------:R0:W5:Y:S03]  /*174b0*/  LDL.LU R63, [R1+0x8bc] ;  /* 0x0008bc00013f7983 */ /* 0x0001660000300800 */
[----:B------:R-:W-:Y:S01]  /*174c0*/  FADD.FTZ R10, R10, R19 ;  /* 0x000000130a0a7221 */ /* 0x000fe20000010000 */
[----:B------:R0:W5:Y:S04]  /*174d0*/  LDL.LU R62, [R1+0x8b8] ;  /* 0x0008b800013e7983 */ /* 0x0001680000300800 */
[----:B------:R-:W4:Y:S01]  /*174e0*/  LDL.LU R19, [R1+0x660] ;  /* 0x0006600001137983 */ /* 0x000f220000300800 */
[----:B------:R-:W-:-:S03]  /*174f0*/  FADD.FTZ R10, R10, R17 ;  /* 0x000000110a0a7221 */ /* 0x000fc60000010000 */
[----:B------:R-:W4:Y:S01]  /*17500*/  LDL.LU R17, [R1+0x65c] ;  /* 0x00065c0001117983 */ /* 0x000f220000300800 */
[----:B0-----:R-:W-:Y:S02]  /*17510*/  @!P1 FADD.FTZ R68, R68, R59 ;  /* 0x0000003b44449221 */ /* 0x001fe40000010000 */
[----:B-1----:R-:W-:Y:S01]  /*17520*/  @!P1 FADD.FTZ R69, R69, R7 ;  /* 0x0000000745459221 */ /* 0x002fe20000010000 */
[----:B------:R-:W4:Y:S04]  /*17530*/  LDL.LU R59, [R1+0x8c8] ;  /* 0x0008c800013b7983 */ /* 0x000f280000300800 */
[----:B------:R-:W4:Y:S04]  /*17540*/  LDL.LU R7, [R1+0x8c4] ;  /* 0x0008c40001077983 */ /* 0x000f280000300800 */
[----:B------:R0:W5:Y:S04]  /*17550*/  LDL.LU R61, [R1+0x8b4] ;  /* 0x0008b400013d7983 */ /* 0x0001680000300800 */
[----:B------:R0:W5:Y:S04]  /*17560*/  LDL.LU R60, [R1+0x8b0] ;  /* 0x0008b000013c7983 */ /* 0x0001680000300800 */
[----:B------:R0:W5:Y:S04]  /*17570*/  LDL.LU R3, [R1+0x8ac] ;  /* 0x0008ac0001037983 */ /* 0x0001680000300800 */
[----:B------:R0:W5:Y:S01]  /*17580*/  LDL.LU R2, [R1+0x8a8] ;  /* 0x0008a80001027983 */ /* 0x0001620000300800 */
[----:B--2---:R-:W-:-:S03]  /*17590*/  FFMA.FTZ R14, R22, R20, R14 ;  /* 0x00000014160e7223 */ /* 0x004fc6000001000e */
[----:B------:R-:W2:Y:S01]  /*175a0*/  LDL.LU R22, [R1+0x490] ;  /* 0x0004900001167983 */ /* 0x000ea20000300800 */
[----:B------:R-:W-:-:S03]  /*175b0*/  FFMA.FTZ R14, R24, R18, R14 ;  /* 0x00000012180e7223 */ /* 0x000fc6000001000e */
[----:B------:R-:W2:Y:S01]  /*175c0*/  LDL.LU R24, [R1+0x66c] ;  /* 0x00066c0001187983 */ /* 0x000ea20000300800 */
[----:B------:R-:W-:-:S03]  /*175d0*/  FADD.FTZ R11, R11, R20 ;  /* 0x000000140b0b7221 */ /* 0x000fc60000010000 */
[----:B------:R-:W4:Y:S01]  /*175e0*/  LDL.LU R20, [R1+0x494] ;  /* 0x0004940001147983 */ /* 0x000f220000300800 */
[----:B------:R-:W-:-:S03]  /*175f0*/  FADD.FTZ R11, R11, R18 ;  /* 0x000000120b0b7221 */ /* 0x000fc60000010000 */
[----:B------:R-:W4:Y:S01]  /*17600*/  LDL.LU R18, [R1+0x48c] ;  /* 0x00048c0001127983 */ /* 0x000f220000300800 */
[----:B------:R-:W-:Y:S02]  /*17610*/  FFMA.FTZ R14, R26, R16, R14 ;  /* 0x000000101a0e7223 */ /* 0x000fe4000001000e */
[----:B------:R-:W-:Y:S01]  /*17620*/  FADD.FTZ R11, R11, R16 ;  /* 0x000000100b0b7221 */ /* 0x000fe20000010000 */
[----:B------:R-:W4:Y:S04]  /*17630*/  LDL.LU R26, [R1+0x464] ;  /* 0x00046400011a7983 */ /* 0x000f280000300800 */
[----:B------:R-:W4:Y:S01]  /*17640*/  LDL.LU R16, [R1+0x484] ;  /* 0x0004840001107983 */ /* 0x000f220000300800 */
[----:B---3--:R-:W-:Y:S02]  /*17650*/  FFMA.FTZ R8, R27, R25, R8 ;  /* 0x000000191b087223 */ /* 0x008fe40000010008 */
[----:B------:R-:W-:Y:S01]  /*17660*/  FADD.FTZ R10, R10, R25 ;  /* 0x000000190a0a7221 */ /* 0x000fe20000010000 */
[----:B------:R-:W3:Y:S01]  /*17670*/  LDL.LU R27, [R1+0x480] ;  /* 0x00048000011b7983 */ /* 0x000ee20000300800 */
[----:B------:R-:W-:-:S02]  /*17680*/  FFMA.FTZ R8, R29, R23, R8 ;  /* 0x000000171d087223 */ /* 0x000fc40000010008 */
[----:B------:R-:W-:Y:S01]  /*17690*/  FADD.FTZ R10, R10, R23 ;  /* 0x000000170a0a7221 */ /* 0x000fe20000010000 */
[----:B------:R-:W3:Y:S04]  /*176a0*/  LDL.LU R25, [R1+0x478] ;  /* 0x0004780001197983 */ /* 0x000ee80000300800 */
[----:B------:R-:W3:Y:S01]  /*176b0*/  LDL.LU R23, [R1+0x630] ;  /* 0x0006300001177983 */ /* 0x000ee20000300800 */
[----:B--2---:R-:W-:Y:S02]  /*176c0*/  FFMA.FTZ R14, R28, R24, R14 ;  /* 0x000000181c0e7223 */ /* 0x004fe4000001000e */
[----:B------:R-:W-:Y:S02]  /*176d0*/  FADD.FTZ R11, R11, R24 ;  /* 0x000000180b0b7221 */ /* 0x000fe40000010000 */
[----:B------:R-:W2:Y:S01]  /*176e0*/  LDL.LU R24, [R1+0x634] ;  /* 0x0006340001187983 */ /* 0x000ea20000300800 */
[----:B----4-:R-:W-:-:S02]  /*176f0*/  FFMA.FTZ R14, R30, R13, R14 ;  /* 0x0000000d1e0e7223 */ /* 0x010fc4000001000e */
[----:B------:R-:W-:Y:S02]  /*17700*/  FADD.FTZ R11, R11, R13 ;  /* 0x0000000d0b0b7221 */ /* 0x000fe40000010000 */
[----:B------:R-:W4:Y:S01]  /*17710*/  LDL.LU R13, [R1+0x47c] ;  /* 0x00047c00010d7983 */ /* 0x000f220000300800 */
[----:B------:R-:W-:Y:S02]  /*17720*/  FFMA.FTZ R8, R31, R22, R8 ;  /* 0x000000161f087223 */ /* 0x000fe40000010008 */
[----:B------:R-:W-:Y:S02]  /*17730*/  FADD.FTZ R10, R10, R22 ;  /* 0x000000160a0a7221 */ /* 0x000fe40000010000 */
[----:B------:R-:W3:Y:S01]  /*17740*/  LDL.LU R22, [R1+0x474] ;  /* 0x0004740001167983 */ /* 0x000ee20000300800 */
[----:B------:R-:W-:Y:S02]  /*17750*/  FFMA.FTZ R14, R32, R21, R14 ;  /* 0x00000015200e7223 */ /* 0x000fe4000001000e */
[----:B------:R-:W-:-:S02]  /*17760*/  FADD.FTZ R11, R11, R21 ;  /* 0x000000150b0b7221 */ /* 0x000fc40000010000 */
[----:B------:R-:W3:Y:S01]  /*17770*/  LDL.LU R21, [R1+0x62c] ;  /* 0x00062c0001157983 */ /* 0x000ee20000300800 */
[----:B------:R-:W-:Y:S02]  /*17780*/  FFMA.FTZ R8, R33, R20, R8 ;  /* 0x0000001421087223 */ /* 0x000fe40000010008 */
[----:B------:R-:W-:Y:S02]  /*17790*/  FADD.FTZ R10, R10, R20 ;  /* 0x000000140a0a7221 */ /* 0x000fe40000010000 */
[----:B------:R-:W-:Y:S01]  /*177a0*/  FFMA.FTZ R14, R34, R19, R14 ;  /* 0x00000013220e7223 */ /* 0x000fe2000001000e */
[----:B------:R-:W3:Y:S01]  /*177b0*/  LDL.LU R20, [R1+0x470] ;  /* 0x0004700001147983 */ /* 0x000ee20000300800 */
[----:B------:R-:W-:-:S03]  /*177c0*/  FADD.FTZ R11, R11, R19 ;  /* 0x000000130b0b7221 */ /* 0x000fc60000010000 */
        /* <DEDUP_REMOVED lines=9> */
[----:B------:R-:W3:Y:S04]  /*17860*/  LDL.LU R16, [R1+0x468] ;  /* 0x0004680001107983 */ /* 0x000ee80000300800 */
[----:B------:R-:W1:Y:S04]  /*17870*/  S2R R15, SR_LANEID ;  /* 0x00000000000f7919 */ /* 0x000e680000000000 */
[----:B------:R-:W0:Y:S04]  /*17880*/  SHFL.DOWN PT, R9, R68, 0x2, 0x1f ;  /* 0x08401f0044097f89 */ /* 0x000e2800000e0000 */
[----:B------:R-:W0:Y:S01]  /*17890*/  SHFL.DOWN PT, R12, R69, 0x2, 0x1f ;  /* 0x08401f00450c7f89 */ /* 0x000e2200000e0000 */
[----:B-1----:R-:W-:Y:S01]  /*178a0*/  ISETP.GT.AND P1, PT, R15, 0x1d, PT ;  /* 0x0000001d0f00780c */ /* 0x002fe20003f24270 */
[----:B--2---:R-:W-:-:S02]  /*178b0*/  FFMA.FTZ R14, R38, R24, R14 ;  /* 0x00000018260e7223 */ /* 0x004fc4000001000e */
[----:B------:R-:W-:Y:S02]  /*178c0*/  FADD.FTZ R11, R11, R24 ;  /* 0x000000180b0b7221 */ /* 0x000fe40000010000 */
[----:B------:R-:W2:Y:S01]  /*178d0*/  LDL.LU R24, [R1+0x458] ;  /* 0x0004580001187983 */ /* 0x000ea20000300800 */
[----:B----4-:R-:W-:Y:S02]  /*178e0*/  FFMA.FTZ R8, R39, R13, R8 ;  /* 0x0000000d27087223 */ /* 0x010fe40000010008 */
[----:B------:R-:W-:Y:S02]  /*178f0*/  FADD.FTZ R10, R10, R13 ;  /* 0x0000000d0a0a7221 */ /* 0x000fe40000010000 */
[----:B---3--:R-:W-:Y:S02]  /*17900*/  FFMA.FTZ R13, R40, R23, R14 ;  /* 0x00000017280d7223 */ /* 0x008fe4000001000e */
[----:B------:R-:W-:Y:S01]  /*17910*/  FADD.FTZ R11, R11, R23 ;  /* 0x000000170b0b7221 */ /* 0x000fe20000010000 */
[----:B------:R-:W3:Y:S01]  /*17920*/  LDL R14, [R1+0x8a4] ;  /* 0x0008a400010e7983 */ /* 0x000ee20000100800 */
[----:B------:R-:W-:-:S03]  /*17930*/  FFMA.FTZ R8, R41, R22, R8 ;  /* 0x0000001629087223 */ /* 0x000fc60000010008 */
[----:B------:R-:W4:Y:S01]  /*17940*/  LDL.LU R23, [R1+0x460] ;  /* 0x0004600001177983 */ /* 0x000f220000300800 */
[----:B------:R-:W-:Y:S02]  /*17950*/  FADD.FTZ R10, R10, R22 ;  /* 0x000000160a0a7221 */ /* 0x000fe40000010000 */
[----:B------:R-:W-:Y:S01]  /*17960*/  FFMA.FTZ R13, R42, R21, R13 ;  /* 0x000000152a0d7223 */ /* 0x000fe2000001000d */
[----:B------:R-:W3:Y:S01]  /*17970*/  LDL.LU R22, [R1+0x450] ;  /* 0x0004500001167983 */ /* 0x000ee20000300800 */
[----:B------:R-:W-:-:S03]  /*17980*/  FADD.FTZ R11, R11, R21 ;  /* 0x000000150b0b7221 */ /* 0x000fc60000010000 */
[----:B------:R-:W3:Y:S01]  /*17990*/  LDL.LU R21, [R1+0x45c] ;  /* 0x00045c0001157983 */ /* 0x000ee20000300800 */
[----:B------:R-:W-:Y:S02]  /*179a0*/  FFMA.FTZ R8, R43, R20, R8 ;  /* 0x000000142b087223 */ /* 0x000fe40000010008 */
[----:B------:R-:W-:Y:S01]  /*179b0*/  FADD.FTZ R10, R10, R20 ;  /* 0x000000140a0a7221 */ /* 0x000fe20000010000 */
[----:B------:R-:W3:Y:S01]  /*179c0*/  LDL R41, [R1+0x828] ;  /* 0x0008280001297983 */ /* 0x000ee20000100800 */
[----:B------:R-:W-:Y:S02]  /*179d0*/  FFMA.FTZ R13, R44, R19, R13 ;  /* 0x000000132c0d7223 */ /* 0x000fe4000001000d */
[----:B------:R-:W-:Y:S01]  /*179e0*/  FADD.FTZ R11, R11, R19 ;  /* 0x000000130b0b7221 */ /* 0x000fe20000010000 */
[----:B------:R-:W3:Y:S01]  /*179f0*/  LDL.LU R20, [R1+0x448] ;  /* 0x0004480001147983 */ /* 0x000ee20000300800 */
[----:B------:R-:W-:-:S03]  /*17a00*/  FFMA.FTZ R8, R45, R18, R8 ;  /* 0x000000122d087223 */ /* 0x000fc60000010008 */
[----:B------:R-:W3:Y:S01]  /*17a10*/  LDL.LU R19, [R1+0x454] ;  /* 0x0004540001137983 */ /* 0x000ee20000300800 */
[----:B------:R-:W-:Y:S02]  /*17a20*/  FADD.FTZ R10, R10, R18 ;  /* 0x000000120a0a7221 */ /* 0x000fe40000010000 */
[----:B------:R-:W-:Y:S01]  /*17a30*/  FFMA.FTZ R13, R46, R17, R13 ;  /* 0x000000112e0d7223 */ /* 0x000fe2000001000d */
[----:B------:R-:W3:Y:S01]  /*17a40*/  LDL.LU R18, [R1+0x440] ;  /* 0x0004400001127983 */ /* 0x000ee20000300800 */
[----:B------:R-:W-:-:S03]  /*17a50*/  FADD.FTZ R11, R11, R17 ;  /* 0x000000110b0b7221 */ /* 0x000fc60000010000 */
[----:B------:R-:W3:Y:S01]  /*17a60*/  LDL.LU R17, [R1+0x44c] ;  /* 0x00044c0001117983 */ /* 0x000ee20000300800 */
[----:B------:R-:W-:Y:S02]  /*17a70*/  FFMA.FTZ R8, R47, R16, R8 ;  /* 0x000000102f087223 */ /* 0x000fe40000010008 */
[----:B------:R-:W-:Y:S02]  /*17a80*/  FADD.FTZ R10, R10, R16 ;  /* 0x000000100a0a7221 */ /* 0x000fe40000010000 */
[----:B------:R-:W3:Y:S01]  /*17a90*/  LDL.LU R16, [R1+0x444] ;  /* 0x0004440001107983 */ /* 0x000ee20000300800 */
[----:B0-----:R-:W-:Y:S02]  /*17aa0*/  @!P1 FADD.FTZ R68, R68, R9 ;  /* 0x0000000944449221 */ /* 0x001fe40000010000 */
[----:B------:R-:W-:-:S03]  /*17ab0*/  @!P1 FADD.FTZ R69, R69, R12 ;  /* 0x0000000c45459221 */ /* 0x000fc60000010000 */
[----:B------:R-:W0:Y:S04]  /*17ac0*/  SHFL.DOWN PT, R9, R68, 0x4, 0x1f ;  /* 0x08801f0044097f89 */ /* 0x000e2800000e0000 */
[----:B------:R-:W1:Y:S01]  /*17ad0*/  SHFL.DOWN PT, R12, R69, 0x4, 0x1f ;  /* 0x08801f00450c7f89 */ /* 0x000e6200000e0000 */
[----:B------:R-:W-:-:S13]  /*17ae0*/  ISETP.GT.AND P1, PT, R15, 0x1b, PT ;  /* 0x0000001b0f00780c */ /* 0x000fda0003f24270 */
[----:B0-----:R-:W-:Y:S02]  /*17af0*/  @!P1 FADD.FTZ R68, R68, R9 ;  /* 0x0000000944449221 */ /* 0x001fe40000010000 */
[----:B-1----:R-:W-:-:S03]  /*17b00*/  @!P1 FADD.FTZ R69, R69, R12 ;  /* 0x0000000c45459221 */ /* 0x002fc60000010000 */
[----:B------:R-:W0:Y:S04]  /*17b10*/  SHFL.DOWN PT, R9, R68, 0x8, 0x1f ;  /* 0x09001f0044097f89 */ /* 0x000e2800000e0000 */
[----:B------:R-:W1:Y:S01]  /*17b20*/  SHFL.DOWN PT, R12, R69, 0x8, 0x1f ;  /* 0x09001f00450c7f89 */ /* 0x000e6200000e0000 */
[----:B------:R-:W-:Y:S01]  /*17b30*/  ISETP.GT.AND P1, PT, R15, 0x17, PT ;  /* 0x000000170f00780c */ /* 0x000fe20003f24270 */
[----:B------:R-:W-:Y:S02]  /*17b40*/  FFMA.FTZ R13, R48, R27, R13 ;  /* 0x0000001b300d7223 */ /* 0x000fe4000001000d */
[----:B------:R-:W-:Y:S02]  /*17b50*/  FADD.FTZ R11, R11, R27 ;  /* 0x0000001b0b0b7221 */ /* 0x000fe40000010000 */
[----:B------:R-:W-:-:S02]  /*17b60*/  FADD.FTZ R10, R10, R26 ;  /* 0x0000001a0a0a7221 */ /* 0x000fc40000010000 */
[----:B------:R-:W-:Y:S02]  /*17b70*/  FFMA.FTZ R13, R50, R25, R13 ;  /* 0x00000019320d7223 */ /* 0x000fe4000001000d */
[----:B------:R-:W-:-:S04]  /*17b80*/  FADD.FTZ R11, R11, R25 ;  /* 0x000000190b0b7221 */ /* 0x000fc80000010000 */
[----:B0-----:R-:W-:Y:S02]  /*17b90*/  @!P1 FADD.FTZ R68, R68, R9 ;  /* 0x0000000944449221 */ /* 0x001fe40000010000 */
[----:B-1----:R-:W-:-:S03]  /*17ba0*/  @!P1 FADD.FTZ R69, R69, R12 ;  /* 0x0000000c45459221 */ /* 0x002fc60000010000 */
[----:B------:R-:W0:Y:S01]  /*17bb0*/  SHFL.DOWN PT, R9, R68, 0x10, 0x1f ;  /* 0x0a001f0044097f89 */ /* 0x000e2200000e0000 */
[----:B------:R-:W-:-:S03]  /*17bc0*/  FFMA.FTZ R12, R49, R26, R8 ;  /* 0x0000001a310c7223 */ /* 0x000fc60000010008 */
[----:B------:R-:W1:Y:S01]  /*17bd0*/  SHFL.DOWN PT, R8, R69, 0x10, 0x1f ;  /* 0x0a001f0045087f89 */ /* 0x000e6200000e0000 */
[C---:B------:R-:W-:Y:S02]  /*17be0*/  ISETP.GT.AND P1, PT, R15.reuse, 0xf, PT ;  /* 0x0000000f0f00780c */ /* 0x040fe40003f24270 */
[----:B------:R-:W-:Y:S01]  /*17bf0*/  ISETP.NE.AND P3, PT, R15, RZ, PT ;  /* 0x000000ff0f00720c */ /* 0x000fe20003f65270 */
[----:B------:R-:W-:Y:S10]  /*17c00*/  BSSY B0, `(.L_x_2740) ;  /* 0x0000044000007945 */ /* 0x000ff40003800000 */
[----:B0-----:R-:W-:-:S02]  /*17c10*/  @!P1 FADD.FTZ R68, R68, R9 ;  /* 0x0000000944449221 */ /* 0x001fc40000010000 */
[----:B-1----:R-:W-:Y:S02]  /*17c20*/  @!P1 FADD.FTZ R69, R69, R8 ;  /* 0x0000000845459221 */ /* 0x002fe40000010000 */
[----:B--2---:R-:W-:Y:S02]  /*17c30*/  FFMA.FTZ R12, R51, R24, R12 ;  /* 0x00000018330c7223 */ /* 0x004fe4000001000c */
[----:B------:R-:W-:Y:S02]  /*17c40*/  FADD.FTZ R10, R10, R24 ;  /* 0x000000180a0a7221 */ /* 0x000fe40000010000 */
[----:B----4-:R-:W-:Y:S02]  /*17c50*/  FFMA.FTZ R13, R52, R23, R13 ;  /* 0x00000017340d7223 */ /* 0x010fe4000001000d */
[----:B------:R-:W-:Y:S02]  /*17c60*/  FADD.FTZ R11, R11, R23 ;  /* 0x000000170b0b7221 */ /* 0x000fe40000010000 */
[----:B---3--:R-:W-:-:S02]  /*17c70*/  FFMA.FTZ R12, R53, R22, R12 ;  /* 0x00000016350c7223 */ /* 0x008fc4000001000c */
[----:B------:R-:W-:Y:S02]  /*17c80*/  FADD.FTZ R10, R10, R22 ;  /* 0x000000160a0a7221 */ /* 0x000fe40000010000 */
[----:B------:R-:W-:Y:S02]  /*17c90*/  FFMA.FTZ R13, R54, R21, R13 ;  /* 0x00000015360d7223 */ /* 0x000fe4000001000d */
[----:B------:R-:W-:Y:S02]  /*17ca0*/  FADD.FTZ R11, R11, R21 ;  /* 0x000000150b0b7221 */ /* 0x000fe40000010000 */
[----:B------:R-:W-:Y:S02]  /*17cb0*/  FFMA.FTZ R12, R55, R20, R12 ;  /* 0x00000014370c7223 */ /* 0x000fe4000001000c */
[----:B------:R-:W-:Y:S02]  /*17cc0*/  FADD.FTZ R10, R10, R20 ;  /* 0x000000140a0a7221 */ /* 0x000fe40000010000 */
[----:B------:R-:W-:-:S02]  /*17cd0*/  FFMA.FTZ R13, R56, R19, R13 ;  /* 0x00000013380d7223 */ /* 0x000fc4000001000d */
[----:B------:R-:W-:Y:S02]  /*17ce0*/  FADD.FTZ R11, R11, R19 ;  /* 0x000000130b0b7221 */ /* 0x000fe40000010000 */
[----:B------:R-:W-:Y:S02]  /*17cf0*/  FFMA.FTZ R12, R57, R18, R12 ;  /* 0x00000012390c7223 */ /* 0x000fe4000001000c */
[----:B------:R-:W-:Y:S02]  /*17d00*/  FADD.FTZ R10, R10, R18 ;  /* 0x000000120a0a7221 */ /* 0x000fe40000010000 */
[----:B------:R-:W-:Y:S02]  /*17d10*/  FFMA.FTZ R58, R58, R17, R13 ;  /* 0x000000113a3a7223 */ /* 0x000fe4000001000d */
[----:B------:R-:W-:Y:S01]  /*17d20*/  FADD.FTZ R11, R11, R17 ;  /* 0x000000110b0b7221 */ /* 0x000fe20000010000 */
[----:B------:R-:W-:Y:S01]  /*17d30*/  ISETP.NE.AND P2, PT, R41, RZ, PT ;  /* 0x000000ff2900720c */ /* 0x000fe20003f45270 */
[----:B------:R-:W-:-:S02]  /*17d40*/  FFMA.FTZ R59, R59, R7, R12 ;  /* 0x000000073b3b7223 */ /* 0x000fc4000001000c */
[----:B------:R-:W-:Y:S02]  /*17d50*/  FADD.FTZ R7, R10, R7 ;  /* 0x000000070a077221 */ /* 0x000fe40000010000 */
[----:B------:R-:W-:Y:S02]  /*17d60*/  FFMA.FTZ R58, R65, R16, R58 ;  /* 0x00000010413a7223 */ /* 0x000fe4000001003a */
[----:B------:R-:W-:Y:S02]  /*17d70*/  FADD.FTZ R11, R11, R16 ;  /* 0x000000100b0b7221 */ /* 0x000fe40000010000 */
[----:B------:R-:W-:Y:S02]  /*17d80*/  FFMA.FTZ R8, R66, R6, R59 ;  /* 0x0000000642087223 */ /* 0x000fe4000001003b */
[----:B------:R-:W-:Y:S02]  /*17d90*/  FFMA.FTZ R9, R67, R0, R58 ;  /* 0x0000000043097223 */ /* 0x000fe4000001003a */
[----:B------:R-:W-:-:S02]  /*17da0*/  FADD.FTZ R10, R7, R6 ;  /* 0x00000006070a7221 */ /* 0x000fc40000010000 */
[----:B------:R-:W-:Y:S01]  /*17db0*/  FADD.FTZ R11, R11, R0 ;  /* 0x000000000b0b7221 */ /* 0x000fe20000010000 */
[----:B------:R-:W-:-:S04]  /*17dc0*/  MOV R6, c[0x0][0xc] ;  /* 0x0000030000067a02 */ /* 0x000fc80000000f00 */
[----:B------:R0:W-:Y:S04]  /*17dd0*/  STS.128 [R41.X16+0x90], R8 ;  /* 0x0000900829007388 */ /* 0x0001e8000000cc00 */
[----:B------:R0:W-:Y:S04]  /*17de0*/  @!P3 STS.64 [R14.X8+0x10], R68 ;  /* 0x000010440e00b388 */ /* 0x0001e80000008a00 */
[----:B------:R-:W-:Y:S01]  /*17df0*/  BAR.SYNC.DEFER_BLOCKING 0x0 ;  /* 0x0000000000007b1d */ /* 0x000fe20000010000 */
[----:B------:R-:W-:Y:S02]  /*17e00*/  ISETP.GT.U32.AND P4, PT, R41, 0x37, PT ;  /* 0x000000372900780c */ /* 0x000fe40003f84070 */
[----:B------:R-:W-:-:S03]  /*17e10*/  ISETP.GE.U32.AND P1, PT, R6, 0x2, PT ;  /* 0x000000020600780c */ /* 0x000fc60003f26070 */
[----:B------:R-:W-:Y:S05]  /*17e20*/  @P2 BRA `(.L_x_2741) ;  /* 0x0000021000002947 */ /* 0x000fea0003800000 */
[----:B------:R-:W1:Y:S04]  /*17e30*/  LDS.64 R32, [0x18] ;  /* 0x00001800ff207984 */ /* 0x000e680000000a00 */
[----:B0-----:R-:W0:Y:S04]  /*17e40*/  LDS.128 R12, [0x20] ;  /* 0x00002000ff0c7984 */ /* 0x001e280000000c00 */
[----:B------:R-:W2:Y:S04]  /*17e50*/  LDS.128 R28, [0x30] ;  /* 0x00003000ff1c7984 */ /* 0x000ea80000000c00 */
[----:B------:R-:W3:Y:S04]  /*17e60*/  LDS.128 R24, [0x40] ;  /* 0x00004000ff187984 */ /* 0x000ee80000000c00 */
[----:B------:R-:W4:Y:S04]  /*17e70*/  LDS.128 R20, [0x50] ;  /* 0x00005000ff147984 */ /* 0x000f280000000c00 */
[----:B------:R-:W3:Y:S01]  /*17e80*/  LDS.128 R16, [0x60] ;  /* 0x00006000ff107984 */ /* 0x000ee20000000c00 */
[----:B-1----:R-:W-:-:S02]  /*17e90*/  FADD.FTZ R7, R68, R32 ;  /* 0x0000002044077221 */ /* 0x002fc40000010000 */
[----:B------:R-:W-:Y:S02]  /*17ea0*/  FADD.FTZ R0, R69, R33 ;  /* 0x0000002145007221 */ /* 0x000fe40000010000 */
[----:B0-----:R-:W-:Y:S01]  /*17eb0*/  FADD.FTZ R7, R7, R12 ;  /* 0x0000000c07077221 */ /* 0x001fe20000010000 */
[----:B------:R-:W0:Y:S01]  /*17ec0*/  LDS.128 R32, [0x70] ;  /* 0x00007000ff207984 */ /* 0x000e220000000c00 */
[----:B------:R-:W-:Y:S02]  /*17ed0*/  FADD.FTZ R0, R0, R13 ;  /* 0x0000000d00007221 */ /* 0x000fe40000010000 */
[----:B------:R-:W-:Y:S02]  /*17ee0*/  FADD.FTZ R7, R7, R14 ;  /* 0x0000000e07077221 */ /* 0x000fe40000010000 */
[----:B------:R-:W-:Y:S02]  /*17ef0*/  FADD.FTZ R0, R0, R15 ;  /* 0x0000000f00007221 */ /* 0x000fe40000010000 */
        /* <DEDUP_REMOVED lines=12> */
[----:B------:R-:W-:-:S02]  /*17fc0*/  FADD.FTZ R7, R7, R16 ;  /* 0x0000001007077221 */ /* 0x000fc40000010000 */
[----:B------:R-:W-:Y:S02]  /*17fd0*/  FADD.FTZ R0, R0, R17 ;  /* 0x0000001100007221 */ /* 0x000fe40000010000 */
[----:B------:R-:W-:Y:S02]  /*17fe0*/  FADD.FTZ R7, R7, R18 ;  /* 0x0000001207077221 */ /* 0x000fe40000010000 */
[----:B------:R-:W-:Y:S02]  /*17ff0*/  FADD.FTZ R0, R0, R19 ;  /* 0x0000001300007221 */ /* 0x000fe40000010000 */
[----:B0-----:R-:W-:Y:S02]  /*18000*/  FADD.FTZ R7, R7, R32 ;  /* 0x0000002007077221 */ /* 0x001fe40000010000 */
[----:B------:R-:W-:Y:S02]  /*18010*/  FADD.FTZ R0, R0, R33 ;  /* 0x0000002100007221 */ /* 0x000fe40000010000 */
[----:B------:R-:W-:-:S02]  /*18020*/  FADD.FTZ R68, R7, R34 ;  /* 0x0000002207447221 */ /* 0x000fc40000010000 */
[----:B------:R-:W-:Y:S02]  /*18030*/  FADD.FTZ R69, R0, R35 ;  /* 0x0000002300457221 */ /* 0x000fe40000010000 */
.L_x_2741:
[----:B------:R-:W-:Y:S05]  /*18040*/  BSYNC B0 ;  /* 0x0000000000007941 */ /* 0x000fea0003800000 */
.L_x_2740:
[----:B------:R-:W-:Y:S01]  /*18050*/  BAR.SYNC.DEFER_BLOCKING 0x0 ;  /* 0x0000000000007b1d */ /* 0x000fe20000010000 */
[----:B------:R-:W-:-:S05]  /*18060*/  LEA R40, R41, 0x90, 0x4 ;  /* 0x0000009029287811 */ /* 0x000fca00078e20ff */
[----:B------:R-:W-:Y:S01]  /*18070*/  BSSY B0, `(.L_x_2742) ;  /* 0x0000025000007945 */ /* 0x000fe20003800000 */
[----:B------:R-:W-:Y:S05]  /*18080*/  @P4 BRA `(.L_x_2743) ;  /* 0x0000023000004947 */ /* 0x000fea0003800000 */
[----:B0-----:R-:W0:Y:S04]  /*18090*/  LDS.128 R12, [R40+0x380] ;  /* 0x00038000280c7984 */ /* 0x001e280000000c00 */
[----:B------:R-:W1:Y:S04]  /*180a0*/  LDS.128 R16, [R40+0x700] ;  /* 0x0007000028107984 */ /* 0x000e680000000c00 */
[----:B------:R-:W2:Y:S04]  /*180b0*/  LDS.128 R20, [R40+0xa80] ;  /* 0x000a800028147984 */ /* 0x000ea80000000c00 */
[----:B------:R-:W3:Y:S04]  /*180c0*/  LDS.128 R24, [R40+0xe00] ;  /* 0x000e000028187984 */ /* 0x000ee80000000c00 */
[----:B------:R-:W4:Y:S04]  /*180d0*/  LDS.128 R28, [R40+0x1180] ;  /* 0x00118000281c7984 */ /* 0x000f280000000c00 */
[----:B------:R-:W3:Y:S04]  /*180e0*/  LDS.128 R32, [R40+0x1500] ;  /* 0x0015000028207984 */ /* 0x000ee80000000c00 */
        /* <DEDUP_REMOVED lines=29> */
.L_x_2743:
[----:B------:R-:W-:Y:S05]  /*182c0*/  BSYNC B0 ;  /* 0x0000000000007941 */ /* 0x000fea0003800000 */
.L_x_2742:
[----:B------:R-:W-:Y:S01]  /*182d0*/  BSSY B0, `(.L_x_2744) ;  /* 0x0000014000007945 */ /* 0x000fe20003800000 */
[----:B------:R-:W-:Y:S01]  /*182e0*/  HFMA2.MMA R21, -RZ, RZ, 0, 2.384185791015625e-07 ;  /* 0x00000004ff157435 */ /* 0x000fe200000001ff */
[----:B------:R-:W-:Y:S05]  /*182f0*/  @P4 BRA `(.L_x_2745) ;  /* 0x0000011000004947 */ /* 0x000fea0003800000 */
[----:B------:R-:W-:Y:S02]  /*18300*/  MOV R18, UR17 ;  /* 0x0000001100127c02 */ /* 0x000fe40008000f00 */
[----:B------:R-:W-:Y:S02]  /*18310*/  MOV R13, UR16 ;  /* 0x00000010000d7c02 */ /* 0x000fe40008000f00 */
[----:B------:R-:W-:Y:S01]  /*18320*/  MOV R7, c[0x0][0x1d8] ;  /* 0x0000760000077a02 */ /* 0x000fe20000000f00 */
[----:B------:R-:W-:Y:S01]  /*18330*/  IMAD R18, R18, 0x38, R41 ;  /* 0x0000003812127824 */ /* 0x000fe200078e0229 */
[----:B------:R-:W-:-:S02]  /*18340*/  MOV R17, UR13 ;  /* 0x0000000d00117c02 */ /* 0x000fc40008000f00 */
[----:B------:R-:W-:Y:S01]  /*18350*/  MOV R0, c[0x0][0x1dc] ;  /* 0x0000770000007a02 */ /* 0x000fe20000000f00 */
[----:B------:R-:W-:-:S05]  /*18360*/  IMAD.WIDE R18, R18, R21, c[0x0][0x1b8] ;  /* 0x00006e0012127625 */ /* 0x000fca00078e0215 */
[-C--:B------:R-:W-:Y:S01]  /*18370*/  LEA R12, P3, R13, R18.reuse, 0x2 ;  /* 0x000000120d0c7211 */ /* 0x080fe200078610ff */
[----:B------:R1:W-:Y:S01]  /*18380*/  RED.E.ADD.F32.FTZ.RN.STRONG.GPU [R18.64], R8 ;  /* 0x000000081200798e */ /* 0x0003e2000c10e78e */
[-C--:B0-----:R-:W-:Y:S02]  /*18390*/  LEA R14, P4, R7, R18.reuse, 0x2 ;  /* 0x00000012070e7211 */ /* 0x081fe400078810ff */
[----:B------:R-:W-:Y:S02]  /*183a0*/  LEA R16, P5, R17, R18, 0x2 ;  /* 0x0000001211107211 */ /* 0x000fe400078a10ff */
[----:B------:R-:W-:Y:S02]  /*183b0*/  IADD3.X R13, R19, UR12, RZ, P3, !PT ;  /* 0x0000000c130d7c10 */ /* 0x000fe40009ffe4ff */
[----:B------:R-:W-:Y:S02]  /*183c0*/  LEA.HI.X R15, R7, R19, R0, 0x2, P4 ;  /* 0x00000013070f7211 */ /* 0x000fe400020f1400 */
[----:B------:R-:W-:Y:S01]  /*183d0*/  IADD3.X R17, R19, UR11, RZ, P5, !PT ;  /* 0x0000000b13117c10 */ /* 0x000fe2000affe4ff */
[----:B------:R1:W-:Y:S04]  /*183e0*/  RED.E.ADD.F32.FTZ.RN.STRONG.GPU [R12.64], R9 ;  /* 0x000000090c00798e */ /* 0x0003e8000c10e78e */
[----:B------:R1:W-:Y:S04]  /*183f0*/  RED.E.ADD.F32.FTZ.RN.STRONG.GPU [R14.64], R10 ;  /* 0x0000000a0e00798e */ /* 0x0003e8000c10e78e */
[----:B------:R1:W-:Y:S02]  /*18400*/  RED.E.ADD.F32.FTZ.RN.STRONG.GPU [R16.64], R11 ;  /* 0x0000000b1000798e */ /* 0x0003e4000c10e78e */
.L_x_2745:
[----:B------:R-:W-:Y:S05]  /*18410*/  BSYNC B0 ;  /* 0x0000000000007941 */ /* 0x000fea0003800000 */
.L_x_2744:
[----:B------:R-:W-:Y:S05]  /*18420*/  @!P1 BRA `(.L_x_2746) ;  /* 0x0000129000009947 */ /* 0x000fea0003800000 */
[----:B01----:R-:W2:Y:S04]  /*18430*/  LDL R11, [R1+0x89c] ;  /* 0x00089c00010b7983 */ /* 0x003ea80000100800 */
        /* <DEDUP_REMOVED lines=9> */
[----:B------:R-:W0:Y:S04]  /*184d0*/  S2R R12, SR_CTAID.X ;  /* 0x00000000000c7919 */ /* 0x000e280000002500 */
[----:B------:R-:W1:Y:S01]  /*184e0*/  S2R R7, SR_LANEID ;  /* 0x0000000000077919 */ /* 0x000e620000000000 */
[----:B0-----:R-:W-:-:S04]  /*184f0*/  IMAD R13, R12, c[0x0][0x10], R10 ;  /* 0x000004000c0d7a24 */ /* 0x001fc800078e020a */
[----:B------:R-:W-:-:S05]  /*18500*/  IMAD.WIDE.U32 R12, R13, 0x8, R8 ;  /* 0x000000080d0c7825 */ /* 0x000fca00078e0008 */
[----:B------:R0:W-:Y:S01]  /*18510*/  STG.E.64 [R12.64], R68 ;  /* 0x000000440c007986 */ /* 0x0001e2000c101b0e */
[----:B------:R-:W-:Y:S06]  /*18520*/  MEMBAR.ALL.GPU ;  /* 0x0000000000007992 */ /* 0x000fec000000a000 */
[----:B-1----:R-:W-:Y:S01]  /*18530*/  VOTEU.ANY UR4, UPT, PT ;  /* 0x0000000000047886 */ /* 0x002fe200038e0100 */
[----:B------:R-:W-:Y:S01]  /*18540*/  LOP3.LUT P1, RZ, R11, 0x2, RZ, 0xc0, !PT ;  /* 0x000000020bff7812 */ /* 0x000fe2000782c0ff */
[----:B------:R-:W-:Y:S01]  /*18550*/  UFLO.U32 UR8, UR4 ;  /* 0x00000004000872bd */ /* 0x000fe200080e0000 */
[----:B------:R-:W-:Y:S01]  /*18560*/  MOV R0, 0x1 ;  /* 0x0000000100007802 */ /* 0x000fe20000000f00 */
[----:B------:R-:W-:Y:S01]  /*18570*/  UPOPC UR4, UR4 ;  /* 0x00000004000472bf */ /* 0x000fe20008000000 */
[----:B------:R-:W-:-:S00]  /*18580*/  ERRBAR ;  /* 0x00000000000079ab */ /* 0x000fc00000000000 */
[----:B------:R-:W-:Y:S02]  /*18590*/  SEL R0, R0, 0xffffffff, !P1 ;  /* 0xffffffff00007807 */ /* 0x000fe40004800000 */
[----:B------:R-:W-:-:S03]  /*185a0*/  ISETP.EQ.U32.AND P3, PT, R7, UR8, PT ;  /* 0x0000000807007c0c */ /* 0x000fc6000bf62070 */
[----:B------:R-:W-:Y:S01]  /*185b0*/  IMAD R11, R0, UR4, RZ ;  /* 0x00000004000b7c24 */ /* 0x000fe2000f8e02ff */
[----:B------:R-:W-:Y:S02]  /*185c0*/  MOV R0, 0xffffffff ;  /* 0xffffffff00007802 */ /* 0x000fe40000000f00 */
[----:B------:R-:W-:-:S03]  /*185d0*/  SEL R7, RZ, c[0x0][0xc], P1 ;  /* 0x00000300ff077a07 */ /* 0x000fc60000800000 */
[----:B------:R1:W-:Y:S01]  /*185e0*/  STL [R1], R0 ;  /* 0x0000000001007387 */ /* 0x0003e20000100800 */
[----:B------:R-:W-:Y:S02]  /*185f0*/  UMOV UR4, 0xffffffff ;  /* 0xffffffff00047882 */ /* 0x000fe40000000000 */
[----:B------:R-:W-:Y:S01]  /*18600*/  ISETP.NE.AND P1, PT, R7, UR4, PT ;  /* 0x0000000407007c0c */ /* 0x000fe2000bf25270 */
[----:B------:R1:W-:-:S12]  /*18610*/  @P3 RED.E.ADD.S32.STRONG.GPU [R14.64], R11 ;  /* 0x0000000b0e00398e */ /* 0x0003d8000c10e38e */
[----:B-1----:R-:W-:Y:S05]  /*18620*/  @!P1 BRA `(.L_x_2747) ;  /* 0x0000006000009947 */ /* 0x002fea0003800000 */
.L_x_2748:
[----:B------:R-:W2:Y:S01]  /*18630*/  LDG.E.STRONG.GPU R0, [R14.64] ;  /* 0x0000000e0e007981 */ /* 0x000ea2000c1ef900 */
[----:B------:R-:W-:Y:S01]  /*18640*/  YIELD ;  /* 0x0000000000007946 */ /* 0x000fe20003800000 */
[----:B--2---:R-:W-:-:S05]  /*18650*/  CCTL.IVALL ;  /* 0x00000000ff00798f */ /* 0x004fca0002000000 */
[----:B------:R1:W-:Y:S01]  /*18660*/  STL [R1], R0 ;  /* 0x0000000001007387 */ /* 0x0003e20000100800 */
[----:B------:R-:W-:-:S13]  /*18670*/  ISETP.NE.AND P1, PT, R0, R7, PT ;  /* 0x000000070000720c */ /* 0x000fda0003f25270 */
[----:B-1----:R-:W-:Y:S05]  /*18680*/  @P1 BRA `(.L_x_2748) ;  /* 0xffffffa000001947 */ /* 0x002fea000383ffff */
.L_x_2747:
        /* <DEDUP_REMOVED lines=17> */
.L_x_2752:
[----:B------:R-:W1:Y:S01]  /*187a0*/  S2R R6, SR_CTAID.X ;  /* 0x0000000000067919 */ /* 0x000e620000002500 */
[C---:B------:R-:W-:Y:S02]  /*187b0*/  IADD3 R15, R7.reuse, 0x1, RZ ;  /* 0x00000001070f7810 */ /* 0x040fe40007ffe0ff */
[C---:B------:R-:W-:Y:S02]  /*187c0*/  IADD3 R17, R7.reuse, 0x2, RZ ;  /* 0x0000000207117810 */ /* 0x040fe40007ffe0ff */
[C---:B------:R-:W-:Y:S02]  /*187d0*/  IADD3 R19, R7.reuse, 0x3, RZ ;  /* 0x0000000307137810 */ /* 0x040fe40007ffe0ff */
[-C--:B-1----:R-:W-:Y:S02]  /*187e0*/  ISETP.EQ.OR P3, PT, R7, R6.reuse, P2 ;  /* 0x000000060700720c */ /* 0x082fe40001762670 */
[-C--:B------:R-:W-:Y:S02]  /*187f0*/  ISETP.EQ.OR P4, PT, R15, R6.reuse, P2 ;  /* 0x000000060f00720c */ /* 0x080fe40001782670 */
[----:B------:R-:W-:-:S02]  /*18800*/  ISETP.EQ.OR P6, PT, R17, R6, P2 ;  /* 0x000000061100720c */ /* 0x000fc400017c2670 */
[----:B------:R-:W-:-:S07]  /*18810*/  ISETP.EQ.OR P5, PT, R19, R6, P2 ;  /* 0x000000061300720c */ /* 0x000fce00017a2670 */
[--C-:B0-----:R-:W-:Y:S02]  /*18820*/  @!P3 IMAD R13, R7, c[0x0][0x10], R10.reuse ;  /* 0x00000400070dba24 */ /* 0x101fe400078e020a */
        /* <DEDUP_REMOVED lines=107> */
.L_x_2751:
[----:B------:R-:W-:-:S13]  /*18ee0*/  ISETP.GT.AND P3, PT, R0, 0x4, PT ;  /* 0x000000040000780c */ /* 0x000fda0003f64270 */
[----:B------:R-:W-:Y:S05]  /*18ef0*/  @!P3 BRA `(.L_x_2753) ;  /* 0x000003c00000b947 */ /* 0x000fea0003800000 */
[----:B------:R-:W1:Y:S01]  /*18f00*/  S2R R6, SR_CTAID.X ;  /* 0x0000000000067919 */ /* 0x000e620000002500 */
[C---:B------:R-:W-:Y:S02]  /*18f10*/  IADD3 R15, R7.reuse, 0x1, RZ ;  /* 0x00000001070f7810 */ /* 0x040fe40007ffe0ff */
[C---:B------:R-:W-:Y:S02]  /*18f20*/  IADD3 R17, R7.reuse, 0x2, RZ ;  /* 0x0000000207117810 */ /* 0x040fe40007ffe0ff */
[-C--:B-1----:R-:W-:Y:S02]  /*18f30*/  ISETP.EQ.OR P5, PT, R7, R6.reuse, P2 ;  /* 0x000000060700720c */ /* 0x082fe400017a2670 */
[-C--:B------:R-:W-:Y:S02]  /*18f40*/  ISETP.EQ.OR P6, PT, R15, R6.reuse, P2 ;  /* 0x000000060f00720c */ /* 0x080fe400017c2670 */
[----:B------:R-:W-:-:S09]  /*18f50*/  ISETP.EQ.OR P3, PT, R17, R6, P2 ;  /* 0x000000061100720c */ /* 0x000fd20001762670 */
[--C-:B0-----:R-:W-:Y:S02]  /*18f60*/  @!P5 IMAD R13, R7, c[0x0][0x10], R10.reuse ;  /* 0x00000400070dda24 */ /* 0x101fe400078e020a */
        /* <DEDUP_REMOVED lines=14> */
[----:B------:R-:W-:-:S05]  /*19050*/  IADD3 R25, R21, 0x3, RZ ;  /* 0x0000000315197810 */ /* 0x000fca0007ffe0ff */
[----:B------:R-:W-:Y:S02]  /*19060*/  @!P1 IMAD R7, R11, c[0x0][0x10], R10 ;  /* 0x000004000b079a24 */ /* 0x000fe400078e020a */
[----:B--2---:R-:W-:Y:S02]  /*19070*/  @!P5 FADD.FTZ R68, R68, R12 ;  /* 0x0000000c4444d221 */ /* 0x004fe40000010000 */
[----:B------:R-:W-:Y:S01]  /*19080*/  @!P5 FADD.FTZ R69, R69, R13 ;  /* 0x0000000d4545d221 */ /* 0x000fe20000010000 */
[-C--:B------:R-:W-:Y:S01]  /*19090*/  ISETP.EQ.OR P5, PT, R19, R6.reuse, P2 ;  /* 0x000000061300720c */ /* 0x080fe200017a2670 */
[----:B------:R-:W-:Y:S02]  /*190a0*/  @!P4 IMAD R13, R21, c[0x0][0x10], R10 ;  /* 0x00000400150dca24 */ /* 0x000fe400078e020a */
[----:B---3--:R-:W-:Y:S02]  /*190b0*/  @!P6 FADD.FTZ R68, R68, R14 ;  /* 0x0000000e4444e221 */ /* 0x008fe40000010000 */
[----:B------:R-:W-:Y:S01]  /*190c0*/  @!P6 FADD.FTZ R69, R69, R15 ;  /* 0x0000000f4545e221 */ /* 0x000fe20000010000 */
[----:B------:R-:W-:Y:S01]  /*190d0*/  ISETP.EQ.OR P6, PT, R23, R6, P2 ;  /* 0x000000061700720c */ /* 0x000fe200017c2670 */
[----:B----4-:R-:W-:-:S02]  /*190e0*/  @!P3 FADD.FTZ R68, R68, R16 ;  /* 0x000000104444b221 */ /* 0x010fc40000010000 */
[----:B------:R-:W-:Y:S01]  /*190f0*/  @!P3 FADD.FTZ R69, R69, R17 ;  /* 0x000000114545b221 */ /* 0x000fe20000010000 */
[----:B------:R-:W-:Y:S01]  /*19100*/  ISETP.EQ.OR P3, PT, R25, R6, P2 ;  /* 0x000000061900720c */ /* 0x000fe20001762670 */
        /* <DEDUP_REMOVED lines=13> */
[----:B------:R-:W-:-:S04]  /*191e0*/  IADD3 R0, R0, -0x4, RZ ;  /* 0xfffffffc00007810 */ /* 0x000fc80007ffe0ff */
[----:B------:R-:W-:Y:S01]  /*191f0*/  IADD3 R0, R0, -0x4, RZ ;  /* 0xfffffffc00007810 */ /* 0x000fe20007ffe0ff */
[----:B--2---:R-:W-:Y:S02]  /*19200*/  @!P1 FADD.FTZ R68, R68, R6 ;  /* 0x0000000644449221 */ /* 0x004fe40000010000 */
[----:B------:R-:W-:Y:S01]  /*19210*/  @!P1 FADD.FTZ R69, R69, R7 ;  /* 0x0000000745459221 */ /* 0x000fe20000010000 */
[----:B------:R-:W-:Y:S02]  /*19220*/  PLOP3.LUT P1, PT, PT, PT, PT, 0x8, 0x0 ;  /* 0x000000000000781c */ /* 0x000fe40003f2e170 */
[----:B------:R-:W-:Y:S01]  /*19230*/  IADD3 R7, R21, 0x4, RZ ;  /* 0x0000000415077810 */ /* 0x000fe20007ffe0ff */
        /* <DEDUP_REMOVED lines=8> */
.L_x_2753:
[----:B------:R-:W-:-:S13]  /*192c0*/  ISETP.NE.OR P1, PT, R0, RZ, P1 ;  /* 0x000000ff0000720c */ /* 0x000fda0000f25670 */
[----:B------:R-:W-:Y:S05]  /*192d0*/  @!P1 BRA `(.L_x_2749) ;  /* 0x0000020000009947 */ /* 0x000fea0003800000 */
.L_x_2750:
        /* <DEDUP_REMOVED lines=32> */
.L_x_2749:
[----:B------:R-:W-:-:S04]  /*194e0*/  MOV R0, c[0x0][0xc] ;  /* 0x0000030000007a02 */ /* 0x000fc80000000f00 */
[----:B------:R-:W-:-:S13]  /*194f0*/  LOP3.LUT P1, R0, R0, 0x3, RZ, 0xc0, !PT ;  /* 0x0000000300007812 */ /* 0x000fda000782c0ff */
[----:B------:R-:W-:Y:S05]  /*19500*/  @!P1 BRA `(.L_x_2746) ;  /* 0x000001b000009947 */ /* 0x000fea0003800000 */
[----:B------:R-:W1:Y:S01]  /*19510*/  S2R R6, SR_CTAID.X ;  /* 0x0000000000067919 */ /* 0x000e620000002500 */
[----:B------:R-:W-:Y:S01]  /*19520*/  BSSY B0, `(.L_x_2754) ;  /* 0x0000009000007945 */ /* 0x000fe20003800000 */
[----:B------:R-:W-:Y:S02]  /*19530*/  ISETP.NE.AND P3, PT, R0, 0x1, PT ;  /* 0x000000010000780c */ /* 0x000fe40003f65270 */
[----:B-1----:R-:W-:-:S13]  /*19540*/  ISETP.EQ.OR P1, PT, R7, R6, P2 ;  /* 0x000000060700720c */ /* 0x002fda0001722670 */
[----:B------:R-:W-:Y:S05]  /*19550*/  @P1 BRA `(.L_x_2755) ;  /* 0x0000005000001947 */ /* 0x000fea0003800000 */
[----:B0-----:R-:W-:-:S04]  /*19560*/  IMAD R13, R7, c[0x0][0x10], R10 ;  /* 0x00000400070d7a24 */ /* 0x001fc800078e020a */
[----:B------:R-:W-:-:S06]  /*19570*/  IMAD.WIDE.U32 R12, R13, 0x8, R8 ;  /* 0x000000080d0c7825 */ /* 0x000fcc00078e0008 */
[----:B------:R-:W2:Y:S02]  /*19580*/  LDG.E.64 R12, [R12.64] ;  /* 0x0000000e0c0c7981 */ /* 0x000ea4000c1e1b00 */
[----:B--2---:R-:W-:Y:S02]  /*19590*/  FADD.FTZ R68, R68, R12 ;  /* 0x0000000c44447221 */ /* 0x004fe40000010000 */
[----:B------:R-:W-:Y:S02]  /*195a0*/  FADD.FTZ R69, R69, R13 ;  /* 0x0000000d45457221 */ /* 0x000fe40000010000 */
.L_x_2755:
[----:B------:R-:W-:Y:S05]  /*195b0*/  BSYNC B0 ;  /* 0x0000000000007941 */ /* 0x000fea0003800000 */
.L_x_2754:
        /* <DEDUP_REMOVED lines=12> */
[----:B0-2---:R-:W-:Y:S02]  /*19680*/  @!P3 FADD.FTZ R68, R68, R6 ;  /* 0x000000064444b221 */ /* 0x005fe40000010000 */
[----:B------:R-:W-:Y:S02]  /*19690*/  @!P3 FADD.FTZ R69, R69, R7 ;  /* 0x000000074545b221 */ /* 0x000fe40000010000 */
[----:B---3--:R-:W-:-:S02]  /*196a0*/  @!P1 FADD.FTZ R68, R68, R8 ;  /* 0x0000000844449221 */ /* 0x008fc40000010000 */
[----:B------:R-:W-:-:S05]  /*196b0*/  @!P1 FADD.FTZ R69, R69, R9 ;  /* 0x0000000945459221 */ /* 0x000fca0000010000 */
.L_x_2746:
[----:B------:R-:W-:Y:S01]  /*196c0*/  @!P2 STS.64 [0x88], R68 ;  /* 0x00008844ff00a388 */ /* 0x000fe20000000a00 */
[----:B-1----:R-:W-:-:S03]  /*196d0*/  HFMA2.MMA R17, -RZ, RZ, 0, 0 ;  /* 0x00000000ff117435 */ /* 0x002fc600000001ff */
[----:B------:R-:W-:Y:S01]  /*196e0*/  BAR.SYNC.DEFER_BLOCKING 0x0 ;  /* 0x0000000000007b1d */ /* 0x000fe20000010000 */
[----:B------:R-:W-:-:S05]  /*196f0*/  ISETP.NE.AND P3, PT, RZ, UR19, PT ;  /* 0x00000013ff007c0c */ /* 0x000fca000bf65270 */
[----:B------:R-:W1:Y:S02]  /*19700*/  LDS.64 R6, [0x88] ;  /* 0x00008800ff067984 */ /* 0x000e640000000a00 */
[----:B-1----:R-:W-:Y:S02]  /*19710*/  FMUL.FTZ R0, R6, c[0x0][0x20c] ;  /* 0x0000830006007a20 */ /* 0x002fe40000410000 */
[----:B------:R-:W-:Y:S02]  /*19720*/  FMUL.FTZ R7, R7, c[0x0][0x20c] ;  /* 0x0000830007077a20 */ /* 0x000fe40000410000 */
.L_x_2761:
[----:B------:R-:W-:-:S05]  /*19730*/  LEA R16, R17, UR10, 0x3 ;  /* 0x0000000a11107c11 */ /* 0x000fca000f8e18ff */
[----:B0-----:R-:W2:Y:S04]  /*19740*/  LDL.128 R12, [R16+0x10] ;  /* 0x00001000100c7983 */ /* 0x001ea80000100c00 */
[----:B------:R0:W3:Y:S01]  /*19750*/  LDL.128 R8, [R16+0x210] ;  /* 0x0002100010087983 */ /* 0x0000e20000100c00 */
[----:B------:R-:W-:Y:S01]  /*19760*/  BSSY B0, `(.L_x_2756) ;  /* 0x0000037000007945 */ /* 0x000fe20003800000 */
[----:B--2---:R-:W-:Y:S02]  /*19770*/  FADD.FTZ R12, R12, -UR9 ;  /* 0x800000090c0c7e21 */ /* 0x004fe40008010000 */
[----:B------:R-:W-:Y:S02]  /*19780*/  FADD.FTZ R13, R13, -UR9 ;  /* 0x800000090d0d7e21 */ /* 0x000fe40008010000 */
[----:B------:R-:W-:-:S02]  /*19790*/  FMUL.FTZ R23, R12, UR5 ;  /* 0x000000050c177c20 */ /* 0x000fc40008410000 */
[----:B------:R-:W-:Y:S02]  /*197a0*/  FMUL.FTZ R22, R13, UR5 ;  /* 0x000000050d167c20 */ /* 0x000fe40008410000 */
[----:B-----5:R-:W-:Y:S02]  /*197b0*/  @P3 FFMA.FTZ R6, R23, R4, R2 ;  /* 0x0000000417063223 */ /* 0x020fe40000010002 */
[----:B------:R-:W-:Y:S02]  /*197c0*/  @P3 FFMA.FTZ R12, R22, R5, R3 ;  /* 0x00000005160c3223 */ /* 0x000fe40000010003 */
[----:B------:R-:W-:Y:S02]  /*197d0*/  @P3 FMUL.FTZ R13, R6, -1.4426950216293334961 ;  /* 0xbfb8aa3b060d3820 */ /* 0x000fe40000410000 */
[----:B------:R-:W-:Y:S02]  /*197e0*/  @P3 FMUL.FTZ R18, R12, -1.4426950216293334961 ;  /* 0xbfb8aa3b0c123820 */ /* 0x000fe40000410000 */
[----:B------:R-:W-:-:S02]  /*197f0*/  FADD.FTZ R14, R14, -UR9 ;  /* 0x800000090e0e7e21 */ /* 0x000fc40008010000 */
[----:B------:R-:W0:Y:S01]  /*19800*/  @P3 MUFU.EX2 R13, R13 ;  /* 0x0000000d000d3308 */ /* 0x000e220000000800 */
[----:B------:R-:W-:-:S07]  /*19810*/  FADD.FTZ R15, R15, -UR9 ;  /* 0x800000090f0f7e21 */ /* 0x000fce0008010000 */
[----:B------:R-:W1:Y:S01]  /*19820*/  @P3 MUFU.EX2 R18, R18 ;  /* 0x0000001200123308 */ /* 0x000e620000000800 */
[----:B0-----:R-:W-:-:S07]  /*19830*/  @P3 FADD.FTZ R16, R13, 1 ;  /* 0x3f8000000d103421 */ /* 0x001fce0000010000 */
[----:B------:R-:W0:Y:S01]  /*19840*/  @P3 MUFU.RCP R19, R16 ;  /* 0x0000001000133308 */ /* 0x000e220000001000 */
[----:B-1----:R-:W-:Y:S02]  /*19850*/  @P3 FADD.FTZ R20, R18, 1 ;  /* 0x3f80000012143421 */ /* 0x002fe40000010000 */
[----:B------:R-:W-:-:S05]  /*19860*/  FMUL.FTZ R18, R15, UR5 ;  /* 0x000000050f127c20 */ /* 0x000fca0008410000 */
[----:B------:R-:W1:Y:S01]  /*19870*/  @P3 MUFU.RCP R20, R20 ;  /* 0x0000001400143308 */ /* 0x000e620000001000 */
[----:B0-----:R-:W-:Y:S02]  /*19880*/  @P3 FADD.FTZ R21, -R19, 1 ;  /* 0x3f80000013153421 */ /* 0x001fe40000010100 */
[----:B---3--:R-:W-:Y:S02]  /*19890*/  @P3 FMUL.FTZ R19, R8, R19 ;  /* 0x0000001308133220 */ /* 0x008fe40000410000 */
[----:B------:R-:W-:Y:S01]  /*198a0*/  @P3 FFMA.FTZ R6, R6, R21, 1 ;  /* 0x3f80000006063423 */ /* 0x000fe20000010015 */
[----:B------:R-:W-:-:S03]  /*198b0*/  LEA R21, R17, R64, 0x3 ;  /* 0x0000004011157211 */ /* 0x000fc600078e18ff */
[----:B------:R-:W-:Y:S01]  /*198c0*/  @P3 FMUL.FTZ R8, R19, R6 ;  /* 0x0000000613083220 */ /* 0x000fe20000410000 */
[C---:B------:R-:W-:Y:S01]  /*198d0*/  ISETP.GE.U32.AND P1, PT, R21.reuse, c[0x0][0x1e0], PT ;  /* 0x0000780015007a0c */ /* 0x040fe20003f26070 */
[----:B-1----:R-:W-:Y:S01]  /*198e0*/  @P3 FADD.FTZ R13, -R20, 1 ;  /* 0x3f800000140d3421 */ /* 0x002fe20000010100 */
[----:B------:R-:W-:Y:S01]  /*198f0*/  SHF.R.S32.HI R16, RZ, 0x1f, R21 ;  /* 0x0000001fff107819 */ /* 0x000fe20000011415 */
[----:B------:R-:W-:Y:S01]  /*19900*/  FFMA.FTZ R19, R0, R23, R7 ;  /* 0x0000001700137223 */ /* 0x000fe20000010007 */
[----:B------:R-:W-:Y:S01]  /*19910*/  IADD3 R6, R21, 0x8, RZ ;  /* 0x0000000815067810 */ /* 0x000fe20007ffe0ff */
[----:B------:R-:W-:Y:S01]  /*19920*/  @P3 FFMA.FTZ R13, R12, R13, 1 ;  /* 0x3f8000000c0d3423 */ /* 0x000fe2000001000d */
[----:B------:R-:W-:Y:S01]  /*19930*/  ISETP.GE.OR.EX P1, PT, R16, c[0x0][0x1e4], P0, P1 ;  /* 0x0000790010007a0c */ /* 0x000fe20000726710 */
[----:B------:R-:W-:Y:S01]  /*19940*/  @P3 FMUL.FTZ R20, R9, R20 ;  /* 0x0000001409143220 */ /* 0x000fe20000410000 */
[----:B------:R-:W-:Y:S01]  /*19950*/  ISETP.GE.U32.AND P2, PT, R6, c[0x0][0x1e0], PT ;  /* 0x0000780006007a0c */ /* 0x000fe20003f46070 */
[----:B------:R-:W-:Y:S01]  /*19960*/  FFMA.FTZ R19, R8, R4, -R19 ;  /* 0x0000000408137223 */ /* 0x000fe20000010813 */
[----:B------:R-:W-:Y:S01]  /*19970*/  SHF.R.S32.HI R24, RZ, 0x1f, R6 ;  /* 0x0000001fff187819 */ /* 0x000fe20000011406 */
[----:B------:R-:W-:Y:S01]  /*19980*/  @P3 FMUL.FTZ R9, R20, R13 ;  /* 0x0000000d14093220 */ /* 0x000fe20000410000 */
[----:B------:R-:W-:Y:S01]  /*19990*/  MOV R13, R10 ;  /* 0x0000000a000d7202 */ /* 0x000fe20000000f00 */
[----:B------:R-:W-:Y:S01]  /*199a0*/  FMUL.FTZ R23, R14, UR5 ;  /* 0x000000050e177c20 */ /* 0x000fe20008410000 */
[----:B------:R-:W-:Y:S01]  /*199b0*/  ISETP.GE.OR.EX P2, PT, R24, c[0x0][0x1e4], P0, P2 ;  /* 0x0000790018007a0c */ /* 0x000fe20000746720 */
[C-C-:B------:R-:W-:Y:S01]  /*199c0*/  FFMA.FTZ R8, R0.reuse, R22, R7.reuse ;  /* 0x0000001600087223 */ /* 0x140fe20000010007 */
[----:B------:R-:W-:Y:S01]  /*199d0*/  MOV R12, R11 ;  /* 0x0000000b000c7202 */ /* 0x000fe20000000f00 */
[----:B------:R-:W-:-:S02]  /*199e0*/  FFMA.FTZ R20, R0, R23, R7 ;  /* 0x0000001700147223 */ /* 0x000fc40000010007 */
[----:B------:R-:W-:Y:S02]  /*199f0*/  FFMA.FTZ R22, R0, R18, R7 ;  /* 0x0000001200167223 */ /* 0x000fe40000010007 */
        /* <DEDUP_REMOVED lines=11> */
[----:B------:R-:W-:-:S05]  /*19ab0*/  LEA.HI.X R11, R8, c[0x0][0x164], R9, 0x2, P1 ;  /* 0x00005900080b7a11 */ /* 0x000fca00008f1409 */
[----:B------:R0:W-:Y:S04]  /*19ac0*/  STG.E.64 [R10.64], R14 ;  /* 0x0000000e0a007986 */ /* 0x0001e8000c101b0e */
.L_x_2757:
[----:B------:R-:W-:Y:S05]  /*19ad0*/  BSYNC B0 ;  /* 0x0000000000007941 */ /* 0x000fea0003800000 */
.L_x_2756:
        /* <DEDUP_REMOVED lines=19> */
.L_x_2758:
[----:B------:R-:W-:Y:S01]  /*19c10*/  BSSY B0, `(.L_x_2759) ;  /* 0x000000f000007945 */ /* 0x000fe20003800000 */
[----:B------:R-:W-:Y:S02]  /*19c20*/  FFMA.FTZ R20, R13, R4, -R20 ;  /* 0x000000040d147223 */ /* 0x000fe40000010814 */
[----:B------:R-:W-:Y:S01]  /*19c30*/  FFMA.FTZ R21, R12, R5, -R22 ;  /* 0x000000050c157223 */ /* 0x000fe20000010816 */
[----:B------:R-:W-:Y:S05]  /*19c40*/  @P2 BRA `(.L_x_2760) ;  /* 0x000000b000002947 */ /* 0x000fea0003800000 */
[----:B------:R-:W-:Y:S01]  /*19c50*/  MOV R8, R60 ;  /* 0x0000003c00087202 */ /* 0x000fe20000000f00 */
[----:B0-----:R-:W-:Y:S01]  /*19c60*/  IMAD R11, R24, c[0x0][0x1d8], RZ ;  /* 0x00007600180b7a24 */ /* 0x001fe200078e02ff */
[----:B------:R-:W-:Y:S01]  /*19c70*/  MOV R9, R63 ;  /* 0x0000003f00097202 */ /* 0x000fe20000000f00 */
[----:B------:R-:W-:Y:S02]  /*19c80*/  FMUL.FTZ R20, R20, UR5 ;  /* 0x0000000514147c20 */ /* 0x000fe40008410000 */
[----:B------:R-:W-:-:S02]  /*19c90*/  IMAD R11, R6, c[0x0][0x1dc], R11 ;  /* 0x00007700060b7a24 */ /* 0x000fc400078e020b */
[----:B------:R-:W-:-:S04]  /*19ca0*/  IMAD.WIDE.U32 R8, R6, c[0x0][0x1d8], R8 ;  /* 0x0000760006087a25 */ /* 0x000fc800078e0008 */
[----:B------:R-:W-:Y:S01]  /*19cb0*/  FMUL.FTZ R21, R21, UR5 ;  /* 0x0000000515157c20 */ /* 0x000fe20008410000 */
[----:B------:R-:W-:Y:S02]  /*19cc0*/  IADD3 R9, R9, R11, RZ ;  /* 0x0000000b09097210 */ /* 0x000fe40007ffe0ff */
[----:B------:R-:W-:-:S04]  /*19cd0*/  LEA R10, P1, R8, c[0x0][0x160], 0x2 ;  /* 0x00005800080a7a11 */ /* 0x000fc800078210ff */
[----:B------:R-:W-:-:S05]  /*19ce0*/  LEA.HI.X R11, R8, c[0x0][0x164], R9, 0x2, P1 ;  /* 0x00005900080b7a11 */ /* 0x000fca00008f1409 */
[----:B------:R0:W-:Y:S04]  /*19cf0*/  STG.E.64 [R10.64], R20 ;  /* 0x000000140a007986 */ /* 0x0001e8000c101b0e */
.L_x_2760:
[----:B------:R-:W-:Y:S05]  /*19d00*/  BSYNC B0 ;  /* 0x0000000000007941 */ /* 0x000fea0003800000 */
.L_x_2759:
[----:B------:R-:W-:-:S04]  /*19d10*/  IADD3 R17, R17, 0x2, RZ ;  /* 0x0000000211117810 */ /* 0x000fc80007ffe0ff */
[----:B------:R-:W-:-:S13]  /*19d20*/  ISETP.NE.AND P1, PT, R17, 0x40, PT ;  /* 0x000000401100780c */ /* 0x000fda0003f25270 */
        /* <DEDUP_REMOVED lines=10> */
.L_x_2673:
[----:B--234-:R-:W2:Y:S01]  /*19dd0*/  LDL R2, [R1+0x828] ;  /* 0x0008280001027983 */ /* 0x01cea20000100800 */
[----:B-1----:R-:W-:Y:S01]  /*19de0*/  MOV R6, c[0x0][0xc] ;  /* 0x0000030000067a02 */ /* 0x002fe20000000f00 */
[----:B------:R-:W-:Y:S01]  /*19df0*/  HFMA2.MMA R25, -RZ, RZ, 0, 2.384185791015625e-07 ;  /* 0x00000004ff197435 */ /* 0x000fe200000001ff */
        /* <DEDUP_REMOVED lines=16> */
.L_x_2764:
[----:B------:R-:W-:Y:S05]  /*19f00*/  BSYNC B0 ;  /* 0x0000000000007941 */ /* 0x000fea0003800000 */
.L_x_2763:
[----:B------:R-:W2:Y:S01]  /*19f10*/  S2R R7, SR_CTAID.X ;  /* 0x0000000000077919 */ /* 0x000ea20000002500 */
[----:B------:R-:W3:Y:S01]  /*19f20*/  S2UR UR4, SR_CTAID.Y ;  /* 0x00000000000479c3 */ /* 0x000ee20000002600 */
[----:B-1----:R-:W-:Y:S02]  /*19f30*/  IADD3 R5, R6, -0x1, RZ ;  /* 0xffffffff06057810 */ /* 0x002fe40007ffe0ff */
[----:B------:R-:W-:Y:S02]  /*19f40*/  IADD3 R0, R4, -0x1, RZ ;  /* 0xffffffff04007810 */ /* 0x000fe40007ffe0ff */
[----:B--2---:R-:W-:-:S04]  /*19f50*/  ISETP.NE.AND P0, PT, R7, R5, PT ;  /* 0x000000050700720c */ /* 0x004fc80003f05270 */
[----:B---3--:R-:W-:-:S13]  /*19f60*/  ISETP.NE.OR P0, PT, R0, UR4, P0 ;  /* 0x0000000400007c0c */ /* 0x008fda0008705670 */
[----:B------:R-:W-:Y:S05]  /*19f70*/  @P0 EXIT ;  /* 0x000000000000094d */ /* 0x000fea0003800000 */
[----:B------:R-:W-:Y:S05]  /*19f80*/  @P1 BRA `(.L_x_2765) ;  /* 0x0000008000001947 */ /* 0x000fea0003800000 */
[----:B------:R-:W-:-:S05]  /*19f90*/  IMAD R0, R6, c[0x0][0x10], RZ ;  /* 0x0000040006007a24 */ /* 0x000fca00078e02ff */
[----:B------:R-:W-:-:S13]  /*19fa0*/  ISETP.NE.AND P0, PT, R0, -0x1, PT ;  /* 0xffffffff0000780c */ /* 0x000fda0003f05270 */
[----:B------:R-:W-:Y:S05]  /*19fb0*/  @!P0 BRA `(.L_x_2765) ;  /* 0x0000005000008947 */ /* 0x000fea0003800000 */
.L_x_2766:
[----:B------:R-:W2:Y:S01]  /*19fc0*/  LDG.E.STRONG.GPU R5, [R2.64] ;  /* 0x0000000e02057981 */ /* 0x000ea2000c1ef900 */
[----:B------:R-:W-:Y:S01]  /*19fd0*/  YIELD ;  /* 0x0000000000007946 */ /* 0x000fe20003800000 */
[----:B--2---:R-:W-:Y:S01]  /*19fe0*/  ISETP.NE.AND P0, PT, R5, R0, PT ;  /* 0x000000000500720c */ /* 0x004fe20003f05270 */
[----:B------:R-:W-:-:S12]  /*19ff0*/  CCTL.IVALL ;  /* 0x00000000ff00798f */ /* 0x000fd80002000000 */
[----:B------:R-:W-:Y:S05]  /*1a000*/  @P0 BRA `(.L_x_2766) ;  /* 0xffffffb000000947 */ /* 0x000fea000383ffff */
.L_x_2765:
[----:B------:R-:W-:Y:S02]  /*1a010*/  WARPSYNC 0xffffffff ;  /* 0xffffffff00007948 */ /* 0x000fe40003800000 */
[----:B------:R-:W2:Y:S01]  /*1a020*/  LDL R4, [R1+0x828] ;  /* 0x0008280001047983 */ /* 0x000ea20000100800 */
[----:B------:R-:W-:-:S03]  /*1a030*/  MOV R19, c[0x0][0x1dc] ;  /* 0x0000770000137a02 */ /* 0x000fc60000000f00 */
[----:B------:R-:W-:Y:S01]  /*1a040*/  BAR.SYNC.DEFER_BLOCKING 0x0 ;  /* 0x0000000000007b1d */ /* 0x000fe20000010000 */
[----:B------:R-:W-:-:S04]  /*1a050*/  LEA.HI R0, P0, R19, c[0x0][0x1d8], RZ, 0x1 ;  /* 0x0000760013007a11 */ /* 0x000fc800078108ff */
[----:B------:R-:W-:-:S04]  /*1a060*/  IADD3.X R3, RZ, c[0x0][0x1dc], RZ, P0, !PT ;  /* 0x00007700ff037a10 */ /* 0x000fc800007fe4ff */
[--C-:B------:R-:W-:Y:S02]  /*1a070*/  SHF.R.S64 R27, R0, 0x1, R3.reuse ;  /* 0x00000001001b7819 */ /* 0x100fe40000001003 */
[----:B0-----:R-:W-:Y:S02]  /*1a080*/  SHF.R.S32.HI R20, RZ, 0x1, R3 ;  /* 0x00000001ff147819 */ /* 0x001fe40000011403 */
        /* <DEDUP_REMOVED lines=19> */
.L_x_2767:
        /* <DEDUP_REMOVED lines=25> */
.L_x_2768:
        /* <DEDUP_REMOVED lines=11> */
.L_x_5642:


//--------------------- .text._Z35group_norm_nhwc_bwd_one_pass_kernelI11Fp32IOBf16WLi64ELi112ELi448EEv26Group_norm_nhwc_bwd_params --------------------------
	.section	.text._Z35group_norm_nhwc_bwd_one_pass_kernelI11Fp32IOBf16WLi64ELi112ELi448EEv26Group_norm_nhwc_bwd_params,"ax",@progbits
	.sectioninfo	@"SHI_REGISTERS=72"
	.align	128
        .global         _Z35group_norm_nhwc_bwd_one_pass_kernelI11Fp32IOBf16WLi64ELi112ELi448EEv26Group_norm_nhwc_bwd_params
        .type           _Z35group_norm_nhwc_bwd_one_pass_kernelI11Fp32IOBf16WLi64ELi112ELi448EEv26Group_norm_nhwc_bwd_params,@function
        .size           _Z35group_norm_nhwc_bwd_one_pass_kernelI11Fp32IOBf16WLi64ELi112ELi448EEv26Group_norm_nhwc_bwd_params,(.L_x_5643 - _Z35group_norm_nhwc_bwd_one_pass_kernelI11Fp32IOBf16WLi64ELi112ELi448EEv26Group_norm_nhwc_bwd_params)
        .other          _Z35group_norm_nhwc_bwd_one_pass_kernelI11Fp32IOBf16WLi64ELi112ELi448EEv26Group_norm_nhwc_bwd_params,@"STO_CUDA_ENTRY STV_DEFAULT"
_Z35group_norm_nhwc_bwd_one_pass_kernelI11Fp32IOBf16WLi64ELi112ELi448EEv26Group_norm_nhwc_bwd_params:
.text._Z35group_norm_nhwc_bwd_one_pass_kernelI11Fp32IOBf16WLi64ELi112ELi448EEv26Group_norm_nhwc_bwd_params:
        /* <DEDUP_REMOVED lines=49> */
.L_x_2820:
[----:B0-----:R-:W-:Y:S01]  /*0310*/  IABS R5, c[0x0][0x1f0] ;  /* 0x00007c0000057a13 */ /* 0x001fe20000000000 */
[----:B------:R-:W-:Y:S01]  /*0320*/  ULDC UR4, c[0x0][0x1f0] ;  /* 0x00007c0000047ab9 */ /* 0x000fe20000000800 */
[----:B------:R-:W-:Y:S01]  /*0330*/  ISETP.LE.AND P5, PT, RZ, UR7, PT ;  /* 0x00000007ff007c0c */ /* 0x000fe2000bfa3270 */
[----:B------:R-:W-:Y:S01]  /*0340*/  ULOP3.LUT UR4, UR7, UR4, URZ, 0x3c, !UPT ;  /* 0x0000000407047292 */ /* 0x000fe2000f8e3c3f */
[----:B------:R-:W0:Y:S01]  /*0350*/  I2F.RP R4, R5 ;  /* 0x0000000500047306 */ /* 0x000e220000209400 */
[----:B------:R-:W-:Y:S01]  /*0360*/  SHF.R.S32.HI R66, RZ, 0x1f, R65 ;  /* 0x0000001fff427819 */ /* 0x000fe20000011441 */
[----:B------:R-:W-:Y:S01]  /*0370*/  CS2R R40, SRZ ;  /* 0x0000000000287805 */ /* 0x000fe2000001ff00 */
[----:B------:R-:W-:Y:S01]  /*0380*/  SHF.R.S32.HI R67, RZ, 0x1f, R64 ;  /* 0x0000001fff437819 */ /* 0x000fe20000011440 */
[----:B------:R-:W-:Y:S01]  /*0390*/  CS2R R20, SRZ ;  /* 0x0000000000147805 */ /* 0x000fe2000001ff00 */
[----:B------:R-:W-:Y:S02]  /*03a0*/  ISETP.LE.AND P2, PT, RZ, UR4, PT ;  /* 0x00000004ff007c0c */ /* 0x000fe4000bf43270 */
[----:B------:R-:W-:Y:S01]  /*03b0*/  SHF.R.S32.HI R8, RZ, 0x1f, R38 ;  /* 0x0000001fff087819 */ /* 0x000fe20000011426 */
[----:B0-----:R-:W0:Y:S02]  /*03c0*/  MUFU.RCP R4, R4 ;  /* 0x0000000400047308 */ /* 0x001e240000001000 */
[----:B0-----:R-:W-:-:S06]  /*03d0*/  IADD3 R2, R4, 0xffffffe, RZ ;  /* 0x0ffffffe04027810 */ /* 0x001fcc0007ffe0ff */
        /* <DEDUP_REMOVED lines=40> */
[-C--:B------:R-:W-:Y:S01]  /*0660*/  @P1 MOV R22, R36.reuse ;  /* 0x0000002400161202 */ /* 0x080fe20000000f00 */
[----:B------:R-:W-:Y:S01]  /*0670*/  @!P0 IMAD R5, R67, c[0x0][0x1d8], RZ ;  /* 0x0000760043058a24 */ /* 0x000fe200078e02ff */
[-C--:B------:R-:W-:Y:S01]  /*0680*/  @!P0 MOV R4, R36.reuse ;  /* 0x0000002400048202 */ /* 0x080fe20000000f00 */
[----:B------:R-:W-:Y:S01]  /*0690*/  @P1 IMAD R13, R38, c[0x0][0x1dc], R3 ;  /* 0x00007700260d1a24 */ /* 0x000fe200078e0203 */
        /* <DEDUP_REMOVED lines=9> */
[----:B------:R-:W-:Y:S01]  /*0730*/  SHF.R.S32.HI R68, RZ, 0x1f, R63 ;  /* 0x0000001fff447819 */ /* 0x000fe2000001143f */
[----:B------:R-:W-:Y:S01]  /*0740*/  @!P0 IMAD.WIDE.U32 R4, R64, c[0x0][0x1d8], R4 ;  /* 0x0000760040048a25 */ /* 0x000fe200078e0004 */
[----:B------:R-:W-:Y:S02]  /*0750*/  @!P2 IADD3 R7, R3, R9, RZ ;  /* 0x000000090307a210 */ /* 0x000fe40007ffe0ff */
[C---:B------:R-:W-:Y:S02]  /*0760*/  @!P2 SHF.L.U32 R10, R2.reuse, 0x2, RZ ;  /* 0x00000002020aa819 */ /* 0x040fe400000006ff */
[----:B------:R-:W-:Y:S02]  /*0770*/  @!P0 IADD3 R3, R5, R11, RZ ;  /* 0x0000000b05038210 */ /* 0x000fe40007ffe0ff */
[----:B------:R-:W-:-:S02]  /*0780*/  @!P2 SHF.L.U64.HI R5, R2, 0x2, R7 ;  /* 0x000000020205a819 */ /* 0x000fc40000010207 */
[----:B------:R-:W-:Y:S01]  /*0790*/  @!P2 IADD3 R2, P3, R10, c[0x0][0x180], RZ ;  /* 0x000060000a02aa10 */ /* 0x000fe20007f7e0ff */
[----:B------:R-:W-:Y:S01]  /*07a0*/  ULDC.64 UR4, c[0x0][0x198] ;  /* 0x0000660000047ab9 */ /* 0x000fe20000000a00 */
[----:B------:R-:W-:Y:S01]  /*07b0*/  @!P0 SHF.L.U64.HI R12, R4, 0x2, R3 ;  /* 0x00000002040c8819 */ /* 0x000fe20000010203 */
[----:B------:R-:W-:Y:S01]  /*07c0*/  UIMAD.WIDE UR4, UR7, UR12, UR4 ;  /* 0x0000000c070472a5 */ /* 0x000fe2000f8e0204 */
[C---:B------:R-:W-:Y:S02]  /*07d0*/  @!P2 IADD3.X R3, R5.reuse, c[0x0][0x184], RZ, P3, !PT ;  /* 0x000061000503aa10 */ /* 0x040fe40001ffe4ff */
[----:B------:R-:W-:Y:S02]  /*07e0*/  @!P2 IADD3 R10, P4, R10, c[0x0][0x178], RZ ;  /* 0x00005e000a0aaa10 */ /* 0x000fe40007f9e0ff */
[----:B------:R-:W-:Y:S01]  /*07f0*/  @P1 SHF.L.U32 R8, R6, 0x2, RZ ;  /* 0x0000000206081819 */ /* 0x000fe200000006ff */
[----:B------:R0:W5:Y:S01]  /*0800*/  @!P2 LDG.E.64 R40, [R2.64] ;  /* 0x0000000e0228a981 */ /* 0x000162000c1e1b00 */
[----:B------:R-:W-:-:S02]  /*0810*/  @!P2 IADD3.X R11, R5, c[0x0][0x17c], RZ, P4, !PT ;  /* 0x00005f00050baa10 */ /* 0x000fc400027fe4ff */
[----:B------:R-:W-:Y:S02]  /*0820*/  @!P0 SHF.L.U32 R9, R4, 0x2, RZ ;  /* 0x0000000204098819 */ /* 0x000fe400000006ff */
[----:B------:R-:W-:Y:S01]  /*0830*/  @P1 SHF.L.U64.HI R13, R6, 0x2, R13 ;  /* 0x00000002060d1819 */ /* 0x000fe2000001020d */
[----:B------:R1:W5:Y:S01]  /*0840*/  @!P2 LDG.E.64 R20, [R10.64] ;  /* 0x0000000e0a14a981 */ /* 0x000362000c1e1b00 */
[----:B0-----:R-:W-:Y:S02]  /*0850*/  MOV R2, UR4 ;  /* 0x0000000400027c02 */ /* 0x001fe40008000f00 */
[----:B------:R-:W-:-:S06]  /*0860*/  MOV R3, UR5 ;  /* 0x0000000500037c02 */ /* 0x000fcc0008000f00 */
[----:B------:R-:W2:Y:S01]  /*0870*/  LDG.E.64 R2, [R2.64] ;  /* 0x0000000e02027981 */ /* 0x000ea2000c1e1b00 */
[----:B------:R-:W-:-:S04]  /*0880*/  ISETP.GE.U32.AND P2, PT, R63, c[0x0][0x1e0], PT ;  /* 0x000078003f007a0c */ /* 0x000fc80003f46070 */
[----:B------:R-:W-:-:S04]  /*0890*/  ISETP.GE.AND.EX P2, PT, R68, c[0x0][0x1e4], PT, P2 ;  /* 0x0000790044007a0c */ /* 0x000fc80003f46320 */
[----:B------:R-:W-:Y:S02]  /*08a0*/  ISETP.GT.U32.OR P2, PT, R0, 0x1bf, P2 ;  /* 0x000001bf0000780c */ /* 0x000fe40001744470 */
[----:B------:R-:W-:Y:S02]  /*08b0*/  @P1 IADD3 R4, P3, R8, c[0x0][0x180], RZ ;  /* 0x0000600008041a10 */ /* 0x000fe40007f7e0ff */
[----:B------:R-:W-:Y:S02]  /*08c0*/  ISETP.GE.U32.AND P4, PT, R62, c[0x0][0x1e0], PT ;  /* 0x000078003e007a0c */ /* 0x000fe40003f86070 */
[----:B------:R-:W-:Y:S02]  /*08d0*/  @P1 IADD3 R6, P5, R8, c[0x0][0x178], RZ ;  /* 0x00005e0008061a10 */ /* 0x000fe40007fbe0ff */
[----:B------:R-:W-:Y:S02]  /*08e0*/  @P1 IADD3.X R5, R13, c[0x0][0x184], RZ, P3, !PT ;  /* 0x000061000d051a10 */ /* 0x000fe40001ffe4ff */
[----:B------:R-:W-:-:S02]  /*08f0*/  SHF.R.S32.HI R16, RZ, 0x1f, R62 ;  /* 0x0000001fff107819 */ /* 0x000fc4000001143e */
[C---:B------:R-:W-:Y:S02]  /*0900*/  @!P0 IADD3 R8, P6, R9.reuse, c[0x0][0x180], RZ ;  /* 0x0000600009088a10 */ /* 0x040fe40007fde0ff */
[----:B-1----:R-:W-:Y:S02]  /*0910*/  @!P0 IADD3 R10, P3, R9, c[0x0][0x178], RZ ;  /* 0x00005e00090a8a10 */ /* 0x002fe40007f7e0ff */
[----:B------:R-:W-:Y:S02]  /*0920*/  ISETP.GE.AND.EX P4, PT, R16, c[0x0][0x1e4], PT, P4 ;  /* 0x0000790010007a0c */ /* 0x000fe40003f86340 */
[C---:B------:R-:W-:Y:S02]  /*0930*/  @!P0 IADD3.X R9, R12.reuse, c[0x0][0x184], RZ, P6, !PT ;  /* 0x000061000c098a10 */ /* 0x040fe400037fe4ff */
[----:B------:R-:W-:Y:S01]  /*0940*/  @!P0 IADD3.X R11, R12, c[0x0][0x17c], RZ, P3, !PT ;  /* 0x00005f000c0b8a10 */ /* 0x000fe20001ffe4ff */
[----:B------:R-:W-:Y:S01]  /*0950*/  @!P2 IMAD R12, R68, c[0x0][0x1d8], RZ ;  /* 0x00007600440caa24 */ /* 0x000fe200078e02ff */
[----:B------:R-:W-:-:S02]  /*0960*/  ISETP.GT.U32.OR P4, PT, R0, 0x1bf, P4 ;  /* 0x000001bf0000780c */ /* 0x000fc40002784470 */
[----:B------:R-:W-:Y:S01]  /*0970*/  @P1 IADD3.X R7, R13, c[0x0][0x17c], RZ, P5, !PT ;  /* 0x00005f000d071a10 */ /* 0x000fe20002ffe4ff */
[----:B------:R-:W-:Y:S01]  /*0980*/  @!P2 IMAD R29, R63, c[0x0][0x1dc], R12 ;  /* 0x000077003f1daa24 */ /* 0x000fe200078e020c */
[----:B------:R-:W-:Y:S02]  /*0990*/  ISETP.GE.U32.AND P5, PT, R61, c[0x0][0x1e0], PT ;  /* 0x000078003d007a0c */ /* 0x000fe40003fa6070 */
[----:B------:R-:W-:Y:S02]  /*09a0*/  SHF.R.S32.HI R15, RZ, 0x1f, R61 ;  /* 0x0000001fff0f7819 */ /* 0x000fe4000001143d */
[----:B------:R-:W-:Y:S02]  /*09b0*/  @!P2 MOV R12, R36 ;  /* 0x00000024000ca202 */ /* 0x000fe40000000f00 */
[----:B------:R-:W-:Y:S02]  /*09c0*/  @!P2 MOV R13, R23 ;  /* 0x00000017000da202 */ /* 0x000fe40000000f00 */
[----:B------:R-:W-:-:S02]  /*09d0*/  ISETP.GE.U32.AND P6, PT, R60, c[0x0][0x1e0], PT ;  /* 0x000078003c007a0c */ /* 0x000fc40003fc6070 */
[----:B------:R-:W-:Y:S02]  /*09e0*/  SHF.R.S32.HI R14, RZ, 0x1f, R60 ;  /* 0x0000001fff0e7819 */ /* 0x000fe4000001143c */
[----:B------:R-:W-:Y:S01]  /*09f0*/  ISETP.GE.AND.EX P5, PT, R15, c[0x0][0x1e4], PT, P5 ;  /* 0x000079000f007a0c */ /* 0x000fe20003fa6350 */
[----:B------:R-:W-:Y:S01]  /*0a00*/  @!P2 IMAD.WIDE.U32 R12, R63, c[0x0][0x1d8], R12 ;  /* 0x000076003f0caa25 */ /* 0x000fe200078e000c */
[----:B------:R-:W-:Y:S02]  /*0a10*/  ISETP.GE.U32.AND P3, PT, R59, c[0x0][0x1e0], PT ;  /* 0x000078003b007a0c */ /* 0x000fe40003f66070 */
[----:B------:R-:W-:Y:S02]  /*0a20*/  SHF.R.S32.HI R69, RZ, 0x1f, R59 ;  /* 0x0000001fff457819 */ /* 0x000fe4000001143b */
[----:B------:R-:W-:Y:S02]  /*0a30*/  ISETP.GE.AND.EX P6, PT, R14, c[0x0][0x1e4], PT, P6 ;  /* 0x000079000e007a0c */ /* 0x000fe40003fc6360 */
[----:B------:R-:W-:-:S02]  /*0a40*/  ISETP.GT.U32.OR P5, PT, R0, 0x1bf, P5 ;  /* 0x000001bf0000780c */ /* 0x000fc40002fa4470 */
[----:B------:R-:W-:Y:S02]  /*0a50*/  ISETP.GE.AND.EX P3, PT, R69, c[0x0][0x1e4], PT, P3 ;  /* 0x0000790045007a0c */ /* 0x000fe40003f66330 */
[----:B------:R-:W-:Y:S01]  /*0a60*/  @!P2 IADD3 R29, R13, R29, RZ ;  /* 0x0000001d0d1da210 */ /* 0x000fe20007ffe0ff */
[----:B------:R-:W-:Y:S01]  /*0a70*/  @!P4 IMAD R13, R16, c[0x0][0x1d8], RZ ;  /* 0x00007600100dca24 */ /* 0x000fe200078e02ff */
[----:B------:R-:W-:Y:S02]  /*0a80*/  @!P4 MOV R18, R36 ;  /* 0x000000240012c202 */ /* 0x000fe40000000f00 */
[----:B------:R-:W-:Y:S02]  /*0a90*/  @!P4 MOV R19, R23 ;  /* 0x000000170013c202 */ /* 0x000fe40000000f00 */
[C---:B------:R-:W-:Y:S02]  /*0aa0*/  ISETP.GT.U32.OR P6, PT, R0.reuse, 0x1bf, P6 ;  /* 0x000001bf0000780c */ /* 0x040fe400037c4470 */
[----:B------:R-:W-:Y:S01]  /*0ab0*/  ISETP.GT.U32.OR P3, PT, R0, 0x1bf, P3 ;  /* 0x000001bf0000780c */ /* 0x000fe20001f64470 */
[----:B------:R-:W-:-:S02]  /*0ac0*/  @!P4 IMAD R27, R62, c[0x0][0x1dc], R13 ;  /* 0x000077003e1bca24 */ /* 0x000fc400078e020d */
[----:B------:R-:W-:Y:S01]  /*0ad0*/  @!P4 IMAD.WIDE.U32 R18, R62, c[0x0][0x1d8], R18 ;  /* 0x000076003e12ca25 */ /* 0x000fe200078e0012 */
[C---:B------:R-:W-:Y:S02]  /*0ae0*/  @!P2 SHF.L.U32 R30, R12.reuse, 0x2, RZ ;  /* 0x000000020c1ea819 */ /* 0x040fe400000006ff */
[----:B------:R-:W-:Y:S01]  /*0af0*/  @!P2 SHF.L.U64.HI R29, R12, 0x2, R29 ;  /* 0x000000020c1da819 */ /* 0x000fe2000001021d */
[----:B------:R-:W-:Y:S01]  /*0b00*/  @!P5 IMAD R12, R15, c[0x0][0x1d8], RZ ;  /* 0x000076000f0cda24 */ /* 0x000fe200078e02ff */
[----:B------:R-:W-:Y:S02]  /*0b10*/  @!P5 MOV R16, R36 ;  /* 0x000000240010d202 */ /* 0x000fe40000000f00 */
[----:B------:R-:W-:Y:S02]  /*0b20*/  @!P5 MOV R17, R23 ;  /* 0x000000170011d202 */ /* 0x000fe40000000f00 */
[----:B------:R-:W-:Y:S01]  /*0b30*/  @!P4 IADD3 R27, R19, R27, RZ ;  /* 0x0000001b131bc210 */ /* 0x000fe20007ffe0ff */
[----:B------:R-:W-:Y:S01]  /*0b40*/  @!P6 IMAD R15, R14, c[0x0][0x1d8], RZ ;  /* 0x000076000e0fea24 */ /* 0x000fe200078e02ff */
[C---:B------:R-:W-:Y:S01]  /*0b50*/  @!P4 SHF.L.U32 R28, R18.reuse, 0x2, RZ ;  /* 0x00000002121cc819 */ /* 0x040fe200000006ff */
[----:B------:R-:W-:Y:S01]  /*0b60*/  @!P3 IMAD R14, R69, c[0x0][0x1d8], RZ ;  /* 0x00007600450eba24 */ /* 0x000fe200078e02ff */
[----:B------:R-:W-:Y:S01]  /*0b70*/  @!P4 SHF.L.U64.HI R27, R18, 0x2, R27 ;  /* 0x00000002121bc819 */ /* 0x000fe2000001021b */
[C---:B------:R-:W-:Y:S01]  /*0b80*/  @!P5 IMAD R25, R61.reuse, c[0x0][0x1dc], R12 ;  /* 0x000077003d19da24 */ /* 0x040fe200078e020c */
[----:B------:R-:W-:Y:S01]  /*0b90*/  CS2R R34, SRZ ;  /* 0x0000000000227805 */ /* 0x000fe2000001ff00 */
[----:B------:R-:W-:Y:S01]  /*0ba0*/  @!P5 IMAD.WIDE.U32 R16, R61, c[0x0][0x1d8], R16 ;  /* 0x000076003d10da25 */ /* 0x000fe200078e0010 */
[----:B------:R-:W-:Y:S01]  /*0bb0*/  CS2R R18, SRZ ;  /* 0x0000000000127805 */ /* 0x000fe2000001ff00 */
[----:B------:R-:W-:-:S02]  /*0bc0*/  CS2R R42, SRZ ;  /* 0x00000000002a7805 */ /* 0x000fc4000001ff00 */
[----:B------:R-:W-:Y:S01]  /*0bd0*/  @!P6 IMAD R45, R60, c[0x0][0x1dc], R15 ;  /* 0x000077003c2dea24 */ /* 0x000fe200078e020f */
[----:B------:R-:W-:Y:S01]  /*0be0*/  @!P6 MOV R15, R23 ;  /* 0x00000017000fe202 */ /* 0x000fe20000000f00 */
[----:B------:R-:W-:Y:S01]  /*0bf0*/  @!P3 IMAD R31, R59, c[0x0][0x1dc], R14 ;  /* 0x000077003b1fba24 */ /* 0x000fe200078e020e */
[----:B------:R-:W-:Y:S01]  /*0c00*/  @!P6 MOV R14, R36 ;  /* 0x00000024000ee202 */ /* 0x000fe20000000f00 */
[----:B------:R0:W5:Y:S01]  /*0c10*/  @!P0 LDG.E.64 R34, [R8.64] ;  /* 0x0000000e08228981 */ /* 0x000162000c1e1b00 */
[----:B------:R-:W-:-:S03]  /*0c20*/  @!P5 IADD3 R25, R17, R25, RZ ;  /* 0x000000191119d210 */ /* 0x000fc60007ffe0ff */
[----:B------:R1:W5:Y:S01]  /*0c30*/  @!P0 LDG.E.64 R18, [R10.64] ;  /* 0x0000000e0a128981 */ /* 0x000362000c1e1b00 */
[----:B------:R-:W-:Y:S01]  /*0c40*/  @!P5 SHF.L.U32 R26, R16, 0x2, RZ ;  /* 0x00000002101ad819 */ /* 0x000fe200000006ff */
[----:B------:R-:W-:Y:S01]  /*0c50*/  @!P6 IMAD.WIDE.U32 R14, R60, c[0x0][0x1d8], R14 ;  /* 0x000076003c0eea25 */ /* 0x000fe200078e000e */
[----:B------:R-:W-:Y:S01]  /*0c60*/  @!P5 SHF.L.U64.HI R25, R16, 0x2, R25 ;  /* 0x000000021019d819 */ /* 0x000fe20000010219 */
[----:B------:R3:W5:Y:S01]  /*0c70*/  @P1 LDG.E.64 R42, [R4.64] ;  /* 0x0000000e042a1981 */ /* 0x000762000c1e1b00 */
[C---:B0-----:R-:W-:Y:S01]  /*0c80*/  @!P2 IADD3 R8, P0, R30.reuse, c[0x0][0x180], RZ ;  /* 0x000060001e08aa10 */ /* 0x041fe20007f1e0ff */
[----:B------:R-:W-:Y:S01]  /*0c90*/  CS2R R16, SRZ ;  /* 0x0000000000107805 */ /* 0x000fe2000001ff00 */
[----:B------:R-:W-:Y:S02]  /*0ca0*/  @!P3 MOV R12, R36 ;  /* 0x00000024000cb202 */ /* 0x000fe40000000f00 */
[----:B------:R-:W-:Y:S02]  /*0cb0*/  @!P3 MOV R13, R23 ;  /* 0x00000017000db202 */ /* 0x000fe40000000f00 */
[----:B------:R-:W-:Y:S01]  /*0cc0*/  @!P2 IADD3.X R9, R29, c[0x0][0x184], RZ, P0, !PT ;  /* 0x000061001d09aa10 */ /* 0x000fe200007fe4ff */
[----:B------:R-:W-:Y:S01]  /*0cd0*/  CS2R R32, SRZ ;  /* 0x0000000000207805 */ /* 0x000fe2000001ff00 */
[----:B---3--:R-:W-:Y:S01]  /*0ce0*/  @!P2 IADD3 R4, P0, R30, c[0x0][0x178], RZ ;  /* 0x00005e001e04aa10 */ /* 0x008fe20007f1e0ff */
[----:B------:R-:W-:Y:S01]  /*0cf0*/  @!P3 IMAD.WIDE.U32 R12, R59, c[0x0][0x1d8], R12 ;  /* 0x000076003b0cba25 */ /* 0x000fe200078e000c */
[----:B------:R-:W-:Y:S01]  /*0d00*/  @!P6 IADD3 R45, R15, R45, RZ ;  /* 0x0000002d0f2de210 */ /* 0x000fe20007ffe0ff */
[----:B------:R0:W5:Y:S01]  /*0d10*/  @P1 LDG.E.64 R16, [R6.64] ;  /* 0x0000000e06101981 */ /* 0x000162000c1e1b00 */
[----:B------:R-:W-:-:S02]  /*0d20*/  @!P2 IADD3.X R5, R29, c[0x0][0x17c], RZ, P0, !PT ;  /* 0x00005f001d05aa10 */ /* 0x000fc400007fe4ff */
[C---:B------:R-:W-:Y:S01]  /*0d30*/  @!P6 SHF.L.U32 R24, R14.reuse, 0x2, RZ ;  /* 0x000000020e18e819 */ /* 0x040fe200000006ff */
[----:B------:R3:W5:Y:S01]  /*0d40*/  @!P2 LDG.E.64 R32, [R8.64] ;  /* 0x0000000e0820a981 */ /* 0x000762000c1e1b00 */
[----:B------:R-:W-:Y:S02]  /*0d50*/  @!P6 SHF.L.U64.HI R45, R14, 0x2, R45 ;  /* 0x000000020e2de819 */ /* 0x000fe4000001022d */
[----:B------:R-:W-:Y:S02]  /*0d60*/  @!P3 IADD3 R31, R13, R31, RZ ;  /* 0x0000001f0d1fb210 */ /* 0x000fe40007ffe0ff */
[----:B0-----:R-:W-:Y:S01]  /*0d70*/  @!P4 IADD3 R6, P0, R28, c[0x0][0x180], RZ ;  /* 0x000060001c06ca10 */ /* 0x001fe20007f1e0ff */
[----:B------:R-:W-:-:S03]  /*0d80*/  CS2R R14, SRZ ;  /* 0x00000000000e7805 */ /* 0x000fc6000001ff00 */
[C---:B------:R-:W-:Y:S02]  /*0d90*/  @!P4 IADD3.X R7, R27.reuse, c[0x0][0x184], RZ, P0, !PT ;  /* 0x000061001b07ca10 */ /* 0x040fe400007fe4ff */
[----:B---3--:R-:W-:Y:S01]  /*0da0*/  @!P4 IADD3 R8, P0, R28, c[0x0][0x178], RZ ;  /* 0x00005e001c08ca10 */ /* 0x008fe20007f1e0ff */
[----:B------:R0:W5:Y:S01]  /*0db0*/  @!P2 LDG.E.64 R14, [R4.64] ;  /* 0x0000000e040ea981 */ /* 0x000162000c1e1b00 */
[C---:B------:R-:W-:Y:S02]  /*0dc0*/  @!P3 SHF.L.U64.HI R47, R12.reuse, 0x2, R31 ;  /* 0x000000020c2fb819 */ /* 0x040fe4000001021f */
[----:B------:R-:W-:Y:S01]  /*0dd0*/  CS2R R30, SRZ ;  /* 0x00000000001e7805 */ /* 0x000fe2000001ff00 */
[----:B------:R-:W-:Y:S02]  /*0de0*/  @!P3 SHF.L.U32 R46, R12, 0x2, RZ ;  /* 0x000000020c2eb819 */ /* 0x000fe400000006ff */
[----:B------:R-:W-:Y:S01]  /*0df0*/  @!P4 IADD3.X R9, R27, c[0x0][0x17c], RZ, P0, !PT ;  /* 0x00005f001b09ca10 */ /* 0x000fe200007fe4ff */
[----:B------:R-:W-:Y:S01]  /*0e00*/  CS2R R12, SRZ ;  /* 0x00000000000c7805 */ /* 0x000fe2000001ff00 */
[----:B------:R-:W-:Y:S01]  /*0e10*/  CS2R R28, SRZ ;  /* 0x00000000001c7805 */ /* 0x000fe2000001ff00 */
[----:B------:R3:W5:Y:S01]  /*0e20*/  @!P4 LDG.E.64 R30, [R6.64] ;  /* 0x0000000e061ec981 */ /* 0x000762000c1e1b00 */
[----:B0-----:R-:W-:Y:S01]  /*0e30*/  @!P5 IADD3 R4, P0, R26, c[0x0][0x180], RZ ;  /* 0x000060001a04da10 */ /* 0x001fe20007f1e0ff */
[----:B-1----:R-:W-:-:S02]  /*0e40*/  CS2R R10, SRZ ;  /* 0x00000000000a7805 */ /* 0x002fc4000001ff00 */
[----:B------:R0:W5:Y:S01]  /*0e50*/  @!P4 LDG.E.64 R12, [R8.64] ;  /* 0x0000000e080cc981 */ /* 0x000162000c1e1b00 */
[----:B------:R-:W-:Y:S02]  /*0e60*/  @!P5 IADD3.X R5, R25, c[0x0][0x184], RZ, P0, !PT ;  /* 0x000061001905da10 */ /* 0x000fe400007fe4ff */
[----:B---3--:R-:W-:-:S03]  /*0e70*/  @!P5 IADD3 R6, P2, R26, c[0x0][0x178], RZ ;  /* 0x00005e001a06da10 */ /* 0x008fc60007f5e0ff */
[----:B------:R1:W5:Y:S01]  /*0e80*/  @!P5 LDG.E.64 R28, [R4.64] ;  /* 0x0000000e041cd981 */ /* 0x000362000c1e1b00 */
[----:B0-----:R-:W-:Y:S02]  /*0e90*/  @!P6 IADD3 R8, P4, R24, c[0x0][0x180], RZ ;  /* 0x000060001808ea10 */ /* 0x001fe40007f9e0ff */
[----:B------:R-:W-:Y:S02]  /*0ea0*/  @!P5 IADD3.X R7, R25, c[0x0][0x17c], RZ, P2, !PT ;  /* 0x00005f001907da10 */ /* 0x000fe400017fe4ff */
[C---:B------:R-:W-:Y:S02]  /*0eb0*/  @!P6 IADD3.X R9, R45.reuse, c[0x0][0x184], RZ, P4, !PT ;  /* 0x000061002d09ea10 */ /* 0x040fe400027fe4ff */
[----:B------:R-:W-:Y:S01]  /*0ec0*/  @!P3 IADD3 R44, P2, R46, c[0x0][0x180], RZ ;  /* 0x000060002e2cba10 */ /* 0x000fe20007f5e0ff */
[----:B------:R0:W5:Y:S01]  /*0ed0*/  @!P5 LDG.E.64 R10, [R6.64] ;  /* 0x0000000e060ad981 */ /* 0x000162000c1e1b00 */
[----:B-1----:R-:W-:Y:S02]  /*0ee0*/  @!P6 IADD3 R4, P0, R24, c[0x0][0x178], RZ ;  /* 0x00005e001804ea10 */ /* 0x002fe40007f1e0ff */
[----:B------:R-:W-:Y:S01]  /*0ef0*/  @!P3 IADD3 R46, P4, R46, c[0x0][0x178], RZ ;  /* 0x00005e002e2eba10 */ /* 0x000fe20007f9e0ff */
[----:B------:R-:W-:Y:S01]  /*0f00*/  CS2R R24, SRZ ;  /* 0x0000000000187805 */ /* 0x000fe2000001ff00 */
[----:B------:R-:W-:-:S02]  /*0f10*/  @!P6 IADD3.X R5, R45, c[0x0][0x17c], RZ, P0, !PT ;  /* 0x00005f002d05ea10 */ /* 0x000fc400007fe4ff */
[C---:B------:R-:W-:Y:S02]  /*0f20*/  @!P3 IADD3.X R45, R47.reuse, c[0x0][0x184], RZ, P2, !PT ;  /* 0x000061002f2dba10 */ /* 0x040fe400017fe4ff */
[----:B------:R-:W-:Y:S01]  /*0f30*/  @!P3 IADD3.X R47, R47, c[0x0][0x17c], RZ, P4, !PT ;  /* 0x00005f002f2fba10 */ /* 0x000fe200027fe4ff */
[----:B0-----:R-:W-:Y:S02]  /*0f40*/  CS2R R6, SRZ ;  /* 0x0000000000067805 */ /* 0x001fe4000001ff00 */
[----:B------:R0:W5:Y:S04]  /*0f50*/  @!P3 LDG.E.64 R24, [R44.64] ;  /* 0x0000000e2c18b981 */ /* 0x000168000c1e1b00 */
[----:B------:R0:W5:Y:S01]  /*0f60*/  @!P3 LDG.E.64 R6, [R46.64] ;  /* 0x0000000e2e06b981 */ /* 0x000162000c1e1b00 */
[----:B------:R-:W-:Y:S01]  /*0f70*/  CS2R R26, SRZ ;  /* 0x00000000001a7805 */ /* 0x000fe2000001ff00 */
[----:B------:R-:W-:-:S05]  /*0f80*/  UMOV UR12, 0x3f800000 ;  /* 0x3f800000000c7882 */ /* 0x000fca0000000000 */
[----:B------:R1:W5:Y:S01]  /*0f90*/  @!P6 LDG.E.64 R26, [R8.64] ;  /* 0x0000000e081ae981 */ /* 0x000362000c1e1b00 */
[----:B------:R-:W-:Y:S01]  /*0fa0*/  BSSY B0, `(.L_x_2770) ;  /* 0x0000021000007945 */ /* 0x000fe20003800000 */
[----:B------:R-:W-:Y:S01]  /*0fb0*/  ISETP.NE.AND P5, PT, RZ, UR13, PT ;  /* 0x0000000dff007c0c */ /* 0x000fe2000bfa5270 */
[----:B-1----:R-:W-:-:S06]  /*0fc0*/  CS2R R8, SRZ ;  /* 0x0000000000087805 */ /* 0x002fcc000001ff00 */
[----:B------:R1:W5:Y:S01]  /*0fd0*/  @!P6 LDG.E.64 R8, [R4.64] ;  /* 0x0000000e0408e981 */ /* 0x000362000c1e1b00 */
[----:B--2---:R-:W2:Y:S02]  /*0fe0*/  R2UR UR5, R2 ;  /* 0x00000000020573c2 */ /* 0x004ea400000e0000 */
[----:B--2---:R-:W-:-:S05]  /*0ff0*/  MOV R50, UR5 ;  /* 0x0000000500327c02 */ /* 0x004fca0008000f00 */
[----:B------:R-:W-:-:S05]  /*1000*/  FFMA.FTZ R3, -R50, UR5, R3 ;  /* 0x0000000532037c23 */ /* 0x000fca0008010103 */
[----:B------:R-:W-:-:S13]  /*1010*/  FSETP.GTU.FTZ.AND P0, PT, R3, RZ, PT ;  /* 0x000000ff0300720b */ /* 0x000fda0003f1c000 */
[----:B------:R-:W-:Y:S01]  /*1020*/  VOTEU.ANY UP0, P0 ;  /* 0x00000000003f7886 */ /* 0x000fe20000000100 */
[----:B------:R-:W-:-:S13]  /*1030*/  PLOP3.LUT P0, PT, PT, PT, UP0, 0x80, 0x0 ;  /* 0x000000000000781c */ /* 0x000fda0003f0f008 */
[----:B------:R-:W-:-:S06]  /*1040*/  @P0 FADD.FTZ R49, R3, c[0x0][0x1a0] ;  /* 0x0000680003310621 */ /* 0x000fcc0000010000 */
[----:B------:R-:W2:Y:S02]  /*1050*/  @P0 MUFU.RSQ R49, R49 ;  /* 0x0000003100310308 */ /* 0x000ea40000001400 */
[----:B--2---:R-:W2:Y:S01]  /*1060*/  @P0 R2UR UR4, R49 ;  /* 0x00000000310403c2 */ /* 0x004ea200000e0000 */
[----:B------:R-:W-:Y:S01]  /*1070*/  ISETP.GT.U32.AND P0, PT, R0, 0x1bf, PT ;  /* 0x000001bf0000780c */ /* 0x000fe20003f04070 */
[----:B------:R-:W-:Y:S01]  /*1080*/  CS2R R2, SRZ ;  /* 0x0000000000027805 */ /* 0x000fe2000001ff00 */
[----:B-1----:R-:W-:Y:S01]  /*1090*/  CS2R R4, SRZ ;  /* 0x0000000000047805 */ /* 0x002fe2000001ff00 */
[----:B--2---:R-:W-:-:S10]  /*10a0*/  @UP0 UMOV UR12, UR4 ;  /* 0x00000004000c0c82 */ /* 0x004fd40008000000 */
[----:B------:R-:W-:Y:S05]  /*10b0*/  @P0 BRA `(.L_x_2771) ;  /* 0x000000f000000947 */ /* 0x000fea0003800000 */
[----:B0-----:R-:W-:Y:S01]  /*10c0*/  ISETP.NE.AND P0, PT, RZ, UR13, PT ;  /* 0x0000000dff007c0c */ /* 0x001fe2000bf05270 */
        /* <DEDUP_REMOVED lines=14> */
.L_x_2771:
[----:B0-----:R-:W-:Y:S05]  /*11b0*/  BSYNC B0 ;  /* 0x0000000000007941 */ /* 0x001fea0003800000 */
.L_x_2770:
        /* <DEDUP_REMOVED lines=25> */
.L_x_2772:
        /* <DEDUP_REMOVED lines=31> */
.L_x_2773:
        /* <DEDUP_REMOVED lines=39> */
.L_x_2774:
        /* <DEDUP_REMOVED lines=35> */
.L_x_2775:
        /* <DEDUP_REMOVED lines=35> */
.L_x_2776:
        /* <DEDUP_REMOVED lines=35> */
.L_x_2777:
[----:B------:R-:W-:Y:S02]  /*1e40*/  FMUL.FTZ R35, R55, R2 ;  /* 0x0000000237237220 */ /* 0x000fe40000410000 */
[C---:B------:R-:W-:Y:S02]  /*1e50*/  FFMA.FTZ R33, R43.reuse, R55, R40 ;  /* 0x000000372b217223 */ /* 0x040fe40000010028 */
[----:B------:R-:W-:Y:S02]  /*1e60*/  FFMA.FTZ R40, R43, R35, R28 ;  /* 0x000000232b287223 */ /* 0x000fe4000001001c */
[----:B------:R-:W-:Y:S02]  /*1e70*/  FADD.FTZ R35, R29, R35 ;  /* 0x000000231d237221 */ /* 0x000fe40000010000 */
[----:B------:R-:W-:Y:S01]  /*1e80*/  FADD.FTZ R29, R31, R34 ;  /* 0x000000221f1d7221 */ /* 0x000fe20000010000 */
[----:B------:R-:W-:Y:S01]  /*1e90*/  MOV R31, R9 ;  /* 0x00000009001f7202 */ /* 0x000fe20000000f00 */
[----:B------:R-:W-:-:S02]  /*1ea0*/  FFMA.FTZ R28, R42, R34, R30 ;  /* 0x000000222a1c7223 */ /* 0x000fc4000001001e */
[----:B------:R-:W-:Y:S01]  /*1eb0*/  FADD.FTZ R32, R41, R55 ;  /* 0x0000003729207221 */ /* 0x000fe20000010000 */
[----:B------:R-:W-:Y:S01]  /*1ec0*/  MOV R55, R8 ;  /* 0x0000000800377202 */ /* 0x000fe20000000f00 */
[----:B------:R-:W-:Y:S02]  /*1ed0*/  FMUL.FTZ R34, R34, R5 ;  /* 0x0000000522227220 */ /* 0x000fe40000410000 */
[----:B------:R-:W-:Y:S02]  /*1ee0*/  FADD.FTZ R41, R26, -UR5 ;  /* 0x800000051a297e21 */ /* 0x000fe40008010000 */
[----:B------:R-:W-:Y:S02]  /*1ef0*/  FADD.FTZ R27, R27, -UR5 ;  /* 0x800000051b1b7e21 */ /* 0x000fe40008010000 */
[----:B------:R-:W-:Y:S02]  /*1f00*/  FFMA.FTZ R26, R42, R34, R40 ;  /* 0x000000222a1a7223 */ /* 0x000fe40000010028 */
        /* <DEDUP_REMOVED lines=22> */
.L_x_2778:
[----:B------:R-:W-:Y:S02]  /*2070*/  FMUL.FTZ R35, R55, R2 ;  /* 0x0000000237237220 */ /* 0x000fe40000410000 */
[----:B------:R-:W-:Y:S02]  /*2080*/  FADD.FTZ R30, R32, R55 ;  /* 0x00000037201e7221 */ /* 0x000fe40000010000 */
[----:B------:R-:W-:Y:S02]  /*2090*/  FFMA.FTZ R26, R41, R35, R26 ;  /* 0x00000023291a7223 */ /* 0x000fe4000001001a */
[----:B------:R-:W-:Y:S02]  /*20a0*/  FADD.FTZ R34, R34, R35 ;  /* 0x0000002322227221 */ /* 0x000fe40000010000 */
[----:B------:R-:W-:-:S02]  /*20b0*/  FMUL.FTZ R32, R31, R5 ;  /* 0x000000051f207220 */ /* 0x000fc40000410000 */
[----:B------:R-:W-:Y:S02]  /*20c0*/  FADD.FTZ R24, R24, -UR5 ;  /* 0x8000000518187e21 */ /* 0x000fe40008010000 */
[----:B------:R-:W-:Y:S02]  /*20d0*/  FADD.FTZ R25, R25, -UR5 ;  /* 0x8000000519197e21 */ /* 0x000fe40008010000 */
[----:B------:R-:W-:Y:S02]  /*20e0*/  FFMA.FTZ R27, R41, R55, R33 ;  /* 0x00000037291b7223 */ /* 0x000fe40000010021 */
[----:B------:R-:W-:Y:S01]  /*20f0*/  FFMA.FTZ R33, R40, R32, R26 ;  /* 0x0000002028217223 */ /* 0x000fe2000001001a */
[----:B------:R-:W-:Y:S01]  /*2100*/  MOV R26, R7 ;  /* 0x00000007001a7202 */ /* 0x000fe20000000f00 */
[----:B------:R-:W-:Y:S01]  /*2110*/  FADD.FTZ R34, R32, R34 ;  /* 0x0000002220227221 */ /* 0x000fe20000010000 */
[----:B------:R-:W-:Y:S01]  /*2120*/  MOV R32, R6 ;  /* 0x0000000600207202 */ /* 0x000fe20000000f00 */
        /* <DEDUP_REMOVED lines=21> */
.L_x_2779:
[----:B------:R-:W-:Y:S02]  /*2280*/  FMUL.FTZ R24, R32, R2 ;  /* 0x0000000220187220 */ /* 0x000fe40000410000 */
[----:B------:R-:W-:Y:S02]  /*2290*/  FMUL.FTZ R35, R26, R5 ;  /* 0x000000051a237220 */ /* 0x000fe40000410000 */
[----:B------:R-:W-:Y:S02]  /*22a0*/  FFMA.FTZ R33, R56, R24, R33 ;  /* 0x0000001838217223 */ /* 0x000fe40000010021 */
[----:B------:R-:W-:Y:S02]  /*22b0*/  FADD.FTZ R24, R34, R24 ;  /* 0x0000001822187221 */ /* 0x000fe40000010000 */
[----:B------:R-:W-:Y:S02]  /*22c0*/  FFMA.FTZ R34, R55, R35, R33 ;  /* 0x0000002337227223 */ /* 0x000fe40000010021 */
[----:B------:R-:W0:Y:S01]  /*22d0*/  S2R R33, SR_LANEID ;  /* 0x0000000000217919 */ /* 0x000e220000000000 */
[----:B------:R-:W-:-:S03]  /*22e0*/  FADD.FTZ R35, R35, R24 ;  /* 0x0000001823237221 */ /* 0x000fc60000010000 */
        /* <DEDUP_REMOVED lines=21> */
[----:B------:R-:W-:Y:S01]  /*2440*/  FFMA.FTZ R33, R40, R31, R28 ;  /* 0x0000001f28217223 */ /* 0x000fe2000001001c */
[----:B------:R-:W0:Y:S01]  /*2450*/  SHFL.DOWN PT, R24, R34, 0x10, 0x1f ;  /* 0x0a001f0022187f89 */ /* 0x000e2200000e0000 */
[----:B------:R-:W-:Y:S02]  /*2460*/  FFMA.FTZ R28, R56, R32, R27 ;  /* 0x00000020381c7223 */ /* 0x000fe4000001001b */
[----:B------:R-:W-:Y:S01]  /*2470*/  FADD.FTZ R30, R30, R32 ;  /* 0x000000201e1e7221 */ /* 0x000fe20000010000 */
[----:B------:R-:W2:Y:S01]  /*2480*/  LDL R27, [R1] ;  /* 0x00000000011b7983 */ /* 0x000ea20000100800 */
[----:B------:R-:W-:Y:S01]  /*2490*/  ISETP.NE.AND P2, PT, R0, RZ, PT ;  /* 0x000000ff0000720c */ /* 0x000fe20003f45270 */
[----:B------:R-:W-:Y:S02]  /*24a0*/  FADD.FTZ R31, R29, R31 ;  /* 0x0000001f1d1f7221 */ /* 0x000fe40000010000 */
[----:B------:R-:W1:Y:S04]  /*24b0*/  S2R R32, SR_LANEID ;  /* 0x0000000000207919 */ /* 0x000e680000000000 */
[----:B------:R-:W3:Y:S01]  /*24c0*/  SHFL.DOWN PT, R25, R35, 0x10, 0x1f ;  /* 0x0a001f0023197f89 */ /* 0x000ee200000e0000 */
[----:B------:R-:W-:-:S02]  /*24d0*/  FFMA.FTZ R29, R55, R26, R33 ;  /* 0x0000001a371d7223 */ /* 0x000fc40000010021 */
[----:B------:R-:W-:Y:S01]  /*24e0*/  FADD.FTZ R31, R31, R26 ;  /* 0x0000001a1f1f7221 */ /* 0x000fe20000010000 */
[----:B------:R-:W-:Y:S01]  /*24f0*/  BSSY B0, `(.L_x_2780) ;  /* 0x000002c000007945 */ /* 0x000fe20003800000 */
[----:B0-----:R-:W-:Y:S01]  /*2500*/  @!P0 FADD.FTZ R34, R34, R24 ;  /* 0x0000001822228221 */ /* 0x001fe20000010000 */
[----:B------:R-:W-:Y:S01]  /*2510*/  HFMA2.MMA R24, -RZ, RZ, 0, 1.1920928955078125e-07 ;  /* 0x00000002ff187435 */ /* 0x000fe200000001ff */
[----:B-1----:R-:W-:Y:S01]  /*2520*/  ISETP.NE.AND P3, PT, R32, RZ, PT ;  /* 0x000000ff2000720c */ /* 0x002fe20003f65270 */
[----:B---3--:R-:W-:Y:S01]  /*2530*/  @!P0 FADD.FTZ R35, R35, R25 ;  /* 0x0000001923238221 */ /* 0x008fe20000010000 */
[----:B------:R0:W-:Y:S07]  /*2540*/  STS.128 [R0.X16+0x90], R28 ;  /* 0x0000901c00007388 */ /* 0x0001ee000000cc00 */
[----:B------:R-:W-:-:S02]  /*2550*/  ISETP.LE.U32.AND P0, PT, R24, c[0x0][0xc], PT ;  /* 0x0000030018007a0c */ /* 0x000fc40003f03070 */
[----:B------:R-:W-:Y:S02]  /*2560*/  ISETP.GT.U32.AND P4, PT, R0, 0x37, PT ;  /* 0x000000370000780c */ /* 0x000fe40003f84070 */
        /* <DEDUP_REMOVED lines=36> */
.L_x_2781:
[----:B------:R-:W-:Y:S05]  /*27b0*/  BSYNC B0 ;  /* 0x0000000000007941 */ /* 0x000fea0003800000 */
.L_x_2780:
        /* <DEDUP_REMOVED lines=39> */
.L_x_2783:
[----:B------:R-:W-:Y:S05]  /*2a30*/  BSYNC B0 ;  /* 0x0000000000007941 */ /* 0x000fea0003800000 */
.L_x_2782:
[----:B------:R-:W-:Y:S01]  /*2a40*/  BSSY B0, `(.L_x_2784) ;  /* 0x0000013000007945 */ /* 0x000fe20003800000 */
[----:B------:R-:W-:Y:S01]  /*2a50*/  MOV R32, 0x4 ;  /* 0x0000000400207802 */ /* 0x000fe20000000f00 */
        /* <DEDUP_REMOVED lines=17> */
.L_x_2785:
[----:B------:R-:W-:Y:S05]  /*2b70*/  BSYNC B0 ;  /* 0x0000000000007941 */ /* 0x000fea0003800000 */
.L_x_2784:
        /* <DEDUP_REMOVED lines=28> */
.L_x_2788:
[----:B-1----:R-:W2:Y:S01]  /*2d40*/  LDG.E.STRONG.GPU R30, [R28.64] ;  /* 0x0000000e1c1e7981 */ /* 0x002ea2000c1ef900 */
[----:B------:R-:W-:Y:S01]  /*2d50*/  YIELD ;  /* 0x0000000000007946 */ /* 0x000fe20003800000 */
[----:B--2---:R-:W-:Y:S01]  /*2d60*/  ISETP.NE.AND P0, PT, R30, R25, PT ;  /* 0x000000191e00720c */ /* 0x004fe20003f05270 */
[----:B------:R-:W-:-:S12]  /*2d70*/  CCTL.IVALL ;  /* 0x00000000ff00798f */ /* 0x000fd80002000000 */
[----:B------:R-:W-:Y:S05]  /*2d80*/  @P0 BRA `(.L_x_2788) ;  /* 0xffffffb000000947 */ /* 0x000fea000383ffff */
.L_x_2787:
[----:B------:R-:W-:Y:S01]  /*2d90*/  ISETP.NE.AND P0, PT, RZ, c[0x0][0xc], PT ;  /* 0x00000300ff007a0c */ /* 0x000fe20003f05270 */
[----:B------:R-:W-:Y:S01]  /*2da0*/  WARPSYNC 0xffffffff ;  /* 0xffffffff00007948 */ /* 0x000fe20003800000 */
[----:B------:R-:W-:Y:S11]  /*2db0*/  BAR.SYNC.DEFER_BLOCKING 0x0 ;  /* 0x0000000000007b1d */ /* 0x000ff60000010000 */
[----:B------:R-:W-:Y:S05]  /*2dc0*/  @!P0 BRA `(.L_x_2786) ;  /* 0x0000100000008947 */ /* 0x000fea0003800000 */
[----:B------:R-:W-:-:S04]  /*2dd0*/  MOV R25, 0x1 ;  /* 0x0000000100197802 */ /* 0x000fc80000000f00 */
[----:B------:R-:W-:-:S04]  /*2de0*/  IADD3 R25, -R25, c[0x0][0xc], RZ ;  /* 0x0000030019197a10 */ /* 0x000fc80007ffe1ff */
[----:B------:R-:W-:Y:S01]  /*2df0*/  ISETP.GE.U32.AND P0, PT, R25, 0x3, PT ;  /* 0x000000031900780c */ /* 0x000fe20003f06070 */
[----:B------:R-:W-:-:S12]  /*2e00*/  HFMA2.MMA R25, -RZ, RZ, 0, 0 ;  /* 0x00000000ff197435 */ /* 0x000fd800000001ff */
        /* <DEDUP_REMOVED lines=12> */
.L_x_2792:
        /* <DEDUP_REMOVED lines=116> */
.L_x_2791:
        /* <DEDUP_REMOVED lines=62> */
.L_x_2793:
[----:B------:R-:W-:-:S13]  /*39f0*/  ISETP.NE.OR P0, PT, RZ, UR4, P0 ;  /* 0x00000004ff007c0c */ /* 0x000fda0008705670 */
[----:B------:R-:W-:Y:S05]  /*3a00*/  @!P0 BRA `(.L_x_2789) ;  /* 0x000001f000008947 */ /* 0x000fea0003800000 */
.L_x_2790:
        /* <DEDUP_REMOVED lines=31> */
.L_x_2789:
        /* <DEDUP_REMOVED lines=12> */
.L_x_2795:
[----:B------:R-:W-:Y:S05]  /*3cc0*/  BSYNC B0 ;  /* 0x0000000000007941 */ /* 0x000fea0003800000 */
.L_x_2794:
        /* <DEDUP_REMOVED lines=16> */
.L_x_2786:
        /* <DEDUP_REMOVED lines=32> */
.L_x_2796:
[----:B------:R-:W-:Y:S01]  /*3fd0*/  BSSY B0, `(.L_x_2797) ;  /* 0x0000012000007945 */ /* 0x000fe20003800000 */
[----:B------:R-:W-:Y:S05]  /*3fe0*/  @!P1 BRA `(.L_x_2798) ;  /* 0x0000010000009947 */ /* 0x000fea0003800000 */
[----:B------:R-:W-:Y:S01]  /*3ff0*/  SHF.R.S32.HI R24, RZ, 0x1f, R38 ;  /* 0x0000001fff187819 */ /* 0x000fe20000011426 */
[-CC-:B-1----:R-:W-:Y:S01]  /*4000*/  FFMA.FTZ R31, R54, R28.reuse, R29.reuse ;  /* 0x0000001c361f7223 */ /* 0x182fe2000001001d */
[----:B------:R-:W-:Y:S01]  /*4010*/  MOV R25, R23 ;  /* 0x0000001700197202 */ /* 0x000fe20000000f00 */
[----:B------:R-:W-:Y:S02]  /*4020*/  FFMA.FTZ R26, R53, R28, R29 ;  /* 0x0000001c351a7223 */ /* 0x000fe4000001001d */
[----:B------:R-:W-:Y:S01]  /*4030*/  IMAD R27, R24, c[0x0][0x1d8], RZ ;  /* 0x00007600181b7a24 */ /* 0x000fe200078e02ff */
[----:B------:R-:W-:Y:S01]  /*4040*/  MOV R24, R36 ;  /* 0x0000002400187202 */ /* 0x000fe20000000f00 */
[----:B------:R-:W-:-:S02]  /*4050*/  FFMA.FTZ R31, R2, R16, -R31 ;  /* 0x00000010021f7223 */ /* 0x000fc4000001081f */
[C---:B------:R-:W-:Y:S02]  /*4060*/  IMAD R27, R38.reuse, c[0x0][0x1dc], R27 ;  /* 0x00007700261b7a24 */ /* 0x040fe400078e021b */
[----:B------:R-:W-:-:S05]  /*4070*/  IMAD.WIDE.U32 R24, R38, c[0x0][0x1d8], R24 ;  /* 0x0000760026187a25 */ /* 0x000fca00078e0018 */
[----:B------:R-:W-:Y:S01]  /*4080*/  IADD3 R25, R25, R27, RZ ;  /* 0x0000001b19197210 */ /* 0x000fe20007ffe0ff */
[----:B------:R-:W-:Y:S01]  /*4090*/  FFMA.FTZ R27, R5, R17, -R26 ;  /* 0x00000011051b7223 */ /* 0x000fe2000001081a */
[C---:B------:R-:W-:Y:S01]  /*40a0*/  LEA R16, P6, R24.reuse, c[0x0][0x160], 0x2 ;  /* 0x0000580018107a11 */ /* 0x040fe200078c10ff */
[----:B------:R-:W-:Y:S02]  /*40b0*/  FMUL.FTZ R26, R31, UR12 ;  /* 0x0000000c1f1a7c20 */ /* 0x000fe40008410000 */
[----:B------:R-:W-:Y:S01]  /*40c0*/  FMUL.FTZ R27, R27, UR12 ;  /* 0x0000000c1b1b7c20 */ /* 0x000fe20008410000 */
[----:B------:R-:W-:-:S05]  /*40d0*/  LEA.HI.X R17, R24, c[0x0][0x164], R25, 0x2, P6 ;  /* 0x0000590018117a11 */ /* 0x000fca00030f1419 */
[----:B------:R0:W-:Y:S04]  /*40e0*/  STG.E.64 [R16.64], R26 ;  /* 0x0000001a10007986 */ /* 0x0001e8000c101b0e */
.L_x_2798:
[----:B------:R-:W-:Y:S05]  /*40f0*/  BSYNC B0 ;  /* 0x0000000000007941 */ /* 0x000fea0003800000 */
.L_x_2797:
        /* <DEDUP_REMOVED lines=19> */
.L_x_2799:
        /* <DEDUP_REMOVED lines=17> */
.L_x_2801:
[----:B------:R-:W-:Y:S05]  /*4340*/  BSYNC B0 ;  /* 0x0000000000007941 */ /* 0x000fea0003800000 */
.L_x_2800:
        /* <DEDUP_REMOVED lines=19> */
.L_x_2802:
        /* <DEDUP_REMOVED lines=17> */
.L_x_2804:
[----:B------:R-:W-:Y:S05]  /*4590*/  BSYNC B0 ;  /* 0x0000000000007941 */ /* 0x000fea0003800000 */
.L_x_2803:
        /* <DEDUP_REMOVED lines=35> */
.L_x_2805:
        /* <DEDUP_REMOVED lines=17> */
.L_x_2807:
[----:B------:R-:W-:Y:S05]  /*48e0*/  BSYNC B0 ;  /* 0x0000000000007941 */ /* 0x000fea0003800000 */
.L_x_2806:
        /* <DEDUP_REMOVED lines=19> */
.L_x_2808:
        /* <DEDUP_REMOVED lines=17> */
.L_x_2810:
[----:B------:R-:W-:Y:S05]  /*4b30*/  BSYNC B0 ;  /* 0x0000000000007941 */ /* 0x000fea0003800000 */
.L_x_2809:
        /* <DEDUP_REMOVED lines=19> */
.L_x_2811:
        /* <DEDUP_REMOVED lines=17> */
.L_x_2813:
[----:B------:R-:W-:Y:S05]  /*4d80*/  BSYNC B0 ;  /* 0x0000000000007941 */ /* 0x000fea0003800000 */
.L_x_2812:
        /* <DEDUP_REMOVED lines=19> */
.L_x_2814:
        /* <DEDUP_REMOVED lines=17> */
.L_x_2816:
[----:B------:R-:W-:Y:S05]  /*4fd0*/  BSYNC B0 ;  /* 0x0000000000007941 */ /* 0x000fea0003800000 */
.L_x_2815:
        /* <DEDUP_REMOVED lines=19> */
.L_x_2817:
[----:B------:R-:W-:Y:S01]  /*5110*/  BSSY B0, `(.L_x_2818) ;  /* 0x0000010000007945 */ /* 0x000fe20003800000 */
[----:B------:R-:W-:Y:S05]  /*5120*/  @P6 BRA `(.L_x_2819) ;  /* 0x000000e000006947 */ /* 0x000fea0003800000 */
[----:B------:R-:W-:Y:S01]  /*5130*/  MOV R22, R36 ;  /* 0x0000002400167202 */ /* 0x000fe20000000f00 */
[----:B------:R-:W-:Y:S02]  /*5140*/  IMAD R4, R69, c[0x0][0x1d8], RZ ;  /* 0x0000760045047a24 */ /* 0x000fe400078e02ff */
[----:B------:R-:W-:Y:S02]  /*5150*/  FFMA.FTZ R3, R56, R28, R29 ;  /* 0x0000001c38037223 */ /* 0x000fe4000001001d */
[----:B------:R-:W-:-:S04]  /*5160*/  IMAD.WIDE.U32 R22, R59, c[0x0][0x1d8], R22 ;  /* 0x000076003b167a25 */ /* 0x000fc800078e0016 */
[----:B0-----:R-:W-:Y:S02]  /*5170*/  IMAD R9, R59, c[0x0][0x1dc], R4 ;  /* 0x000077003b097a24 */ /* 0x001fe400078e0204 */
[----:B------:R-:W-:Y:S02]  /*5180*/  FFMA.FTZ R28, R55, R28, R29 ;  /* 0x0000001c371c7223 */ /* 0x000fe4000001001d */
        /* <DEDUP_REMOVED lines=8> */
.L_x_2819:
[----:B------:R-:W-:Y:S05]  /*5210*/  BSYNC B0 ;  /* 0x0000000000007941 */ /* 0x000fea0003800000 */
.L_x_2818:
[----:B------:R-:W-:Y:S01]  /*5220*/  ULDC UR4, c[0x0][0x10] ;  /* 0x0000040000047ab9 */ /* 0x000fe20000000800 */
[----:B------:R-:W-:Y:S01]  /*5230*/  IADD3 R57, R57, 0x1, RZ ;  /* 0x0000000139397810 */ /* 0x000fe20007ffe0ff */
[----:B------:R-:W-:-:S04]  /*5240*/  UIADD3 UR7, UR7, UR4, URZ ;  /* 0x0000000407077290 */ /* 0x000fc8000fffe03f */
[----:B------:R-:W-:-:S06]  /*5250*/  UISETP.GE.AND UP0, UPT, UR7, UR6, UPT ;  /* 0x000000060700728c */ /* 0x000fcc000bf06270 */
[----:B------:R-:W-:-:S13]  /*5260*/  PLOP3.LUT P0, PT, PT, PT, UP0, 0x80, 0x0 ;  /* 0x000000000000781c */ /* 0x000fda0003f0f008 */
[----:B------:R-:W-:Y:S01]  /*5270*/  @P0 CALL.REL.NOINC `(.L_x_2769) ;  /* 0x0000001000000944 */ /* 0x000fe20003c00000 */
[----:B------:R-:W-:Y:S05]  /*5280*/  BRA `(.L_x_2820) ;  /* 0xffffb08000007947 */ /* 0x000fea000383ffff */
.L_x_2769:
        /* <DEDUP_REMOVED lines=18> */
.L_x_2822:
[----:B------:R-:W-:Y:S05]  /*53b0*/  BSYNC B0 ;  /* 0x0000000000007941 */ /* 0x000fea0003800000 */
.L_x_2821:
        /* <DEDUP_REMOVED lines=11> */
.L_x_2824:
[----:B------:R-:W2:Y:S01]  /*5470*/  LDG.E.STRONG.GPU R5, [R2.64] ;  /* 0x0000000e02057981 */ /* 0x000ea2000c1ef900 */
[----:B------:R-:W-:Y:S01]  /*5480*/  YIELD ;  /* 0x0000000000007946 */ /* 0x000fe20003800000 */
[----:B--2---:R-:W-:Y:S01]  /*5490*/  ISETP.NE.AND P0, PT, R5, R4, PT ;  /* 0x000000040500720c */ /* 0x004fe20003f05270 */
[----:B------:R-:W-:-:S12]  /*54a0*/  CCTL.IVALL ;  /* 0x00000000ff00798f */ /* 0x000fd80002000000 */
[----:B------:R-:W-:Y:S05]  /*54b0*/  @P0 BRA `(.L_x_2824) ;  /* 0xffffffb000000947 */ /* 0x000fea000383ffff */
.L_x_2823:
        /* <DEDUP_REMOVED lines=25> */
.L_x_2825:
        /* <DEDUP_REMOVED lines=26> */
.L_x_2826:
        /* <DEDUP_REMOVED lines=9> */
.L_x_5643:


//--------------------- .text._Z35group_norm_nhwc_bwd_one_pass_kernelI11Fp32IOBf16WLi128ELi112ELi448EEv26Group_norm_nhwc_bwd_params --------------------------
	.section	.text._Z35group_norm_nhwc_bwd_one_pass_kernelI11Fp32IOBf16WLi128ELi112ELi448EEv26Group_norm_nhwc_bwd_params,"ax",@progbits
	.sectioninfo	@"SHI_REGISTERS=128"
	.align	128
        .global         _Z35group_norm_nhwc_bwd_one_pass_kernelI11Fp32IOBf16WLi128ELi112ELi448EEv26Group_norm_nhwc_bwd_params
        .type           _Z35group_norm_nhwc_bwd_one_pass_kernelI11Fp32IOBf16WLi128ELi112ELi448EEv26Group_norm_nhwc_bwd_params,@function
        .size           _Z35group_norm_nhwc_bwd_one_pass_kernelI11Fp32IOBf16WLi128ELi112ELi448EEv26Group_norm_nhwc_bwd_params,(.L_x_5644 - _Z35group_norm_nhwc_bwd_one_pass_kernelI11Fp32IOBf16WLi128ELi112ELi448EEv26Group_norm_nhwc_bwd_params)
        .other          _Z35group_norm_nhwc_bwd_one_pass_kernelI11Fp32IOBf16WLi128ELi112ELi448EEv26Group_norm_nhwc_bwd_params,@"STO_CUDA_ENTRY STV_DEFAULT"
_Z35group_norm_nhwc_bwd_one_pass_kernelI11Fp32IOBf16WLi128ELi112ELi448EEv26Group_norm_nhwc_bwd_params:
.text._Z35group_norm_nhwc_bwd_one_pass_kernelI11Fp32IOBf16WLi128ELi112ELi448EEv26Group_norm_nhwc_bwd_params:
        /* <DEDUP_REMOVED lines=18> */
[----:B------:R-:W-:Y:S01]  /*0120*/  HFMA2.MMA R90, -RZ, RZ, 0, 0 ;  /* 0x00000000ff5a7435 */ /* 0x000fe200000001ff */
[----:B------:R-:W-:Y:S01]  /*0130*/  IMAD R7, R9, c[0x0][0x1fc], R3 ;  /* 0x00007f0009077a24 */ /* 0x000fe200078e0203 */
[----:B------:R-:W-:Y:S01]  /*0140*/  UIMAD.WIDE.U32 UR4, UR7, UR8, URZ ;  /* 0x00000008070472a5 */ /* 0x000fe2000f8e003f */
[--C-:B------:R-:W-:Y:S01]  /*0150*/  IMAD R91, R3, -0x38, R8.reuse ;  /* 0xffffffc8035b7824 */ /* 0x100fe200078e0208 */
[----:B------:R-:W-:Y:S01]  /*0160*/  UIMAD UR8, UR7, UR9, URZ ;  /* 0x00000009070872a4 */ /* 0x000fe2000f8e023f */
[----:B------:R-:W-:Y:S01]  /*0170*/  SHF.R.S32.HI R3, RZ, 0x1f, R8 ;  /* 0x0000001fff037819 */ /* 0x000fe20000011408 */
        /* <DEDUP_REMOVED lines=12> */
[----:B------:R-:W-:Y:S01]  /*0240*/  USHF.R.S64 UR11, UR11, 0x1, UR9 ;  /* 0x000000010b0b7899 */ /* 0x000fe20008001009 */
[----:B------:R-:W-:Y:S01]  /*0250*/  IADD3 R107, R7, 0x10, RZ ;  /* 0x00000010076b7810 */ /* 0x000fe20007ffe0ff */
[----:B------:R-:W-:Y:S01]  /*0260*/  UIADD3.X UR8, URZ, UR8, URZ, UP0, !UPT ;  /* 0x000000083f087290 */ /* 0x000fe200087fe43f */
[----:B------:R-:W-:Y:S01]  /*0270*/  ISETP.LT.AND.EX P6, PT, R119, c[0x0][0x1e4], !P1, P5 ;  /* 0x0000790077007a0c */ /* 0x000fe20004fc1350 */
[----:B------:R-:W-:Y:S01]  /*0280*/  USHF.R.S32.HI UR9, URZ, 0x1, UR9 ;  /* 0x000000013f097899 */ /* 0x000fe20008011409 */
[----:B------:R-:W-:Y:S01]  /*0290*/  ISETP.LT.U32.AND P4, PT, R107, c[0x0][0x1e0], PT ;  /* 0x000078006b007a0c */ /* 0x000fe20003f81070 */
[----:B------:R-:W-:Y:S01]  /*02a0*/  USHF.R.S64 UR10, UR10, 0x1, UR8 ;  /* 0x000000010a0a7899 */ /* 0x000fe20008001008 */
[----:B------:R-:W-:Y:S01]  /*02b0*/  SHF.R.S32.HI R118, RZ, 0x1f, R107 ;  /* 0x0000001fff767819 */ /* 0x000fe2000001146b */
[----:B------:R-:W-:Y:S01]  /*02c0*/  USHF.R.S32.HI UR8, URZ, 0x1, UR8 ;  /* 0x000000013f087899 */ /* 0x000fe20008011408 */
[----:B------:R-:W-:Y:S01]  /*02d0*/  @P0 LOP3.LUT R5, R5, 0x80, RZ, 0xfc, !PT ;  /* 0x0000008005050812 */ /* 0x000fe200078efcff */
[----:B------:R-:W-:Y:S01]  /*02e0*/  IMAD R0, R9, c[0x0][0x10], R10 ;  /* 0x0000040009007a24 */ /* 0x000fe200078e020a */
[----:B------:R-:W-:Y:S01]  /*02f0*/  IADD3 R106, R7, 0x18, RZ ;  /* 0x00000018076a7810 */ /* 0x000fe20007ffe0ff */
[----:B------:R-:W-:Y:S01]  /*0300*/  USHF.L.U64.HI UR9, UR11, 0x2, UR9 ;  /* 0x000000020b097899 */ /* 0x000fe20008010209 */
[----:B------:R-:W-:Y:S01]  /*0310*/  ISETP.LT.AND.EX P5, PT, R118, c[0x0][0x1e4], !P1, P4 ;  /* 0x0000790076007a0c */ /* 0x000fe20004fa1340 */
[----:B------:R-:W-:Y:S01]  /*0320*/  USHF.L.U64.HI UR8, UR10, 0x2, UR8 ;  /* 0x000000020a087899 */ /* 0x000fe20008010208 */
[----:B------:R-:W-:Y:S01]  /*0330*/  LOP3.LUT R5, R5, 0xffffffbf, RZ, 0xc0, !PT ;  /* 0xffffffbf05057812 */ /* 0x000fe200078ec0ff */
[----:B------:R-:W-:Y:S01]  /*0340*/  ULDC.U8 UR16, c[0x0][0x1f4] ;  /* 0x00007d0000107ab9 */ /* 0x000fe20000000000 */
        /* <DEDUP_REMOVED lines=25> */
[C---:B------:R-:W-:Y:S02]  /*04e0*/  IADD3 R100, R7.reuse, 0x40, RZ ;  /* 0x0000004007647810 */ /* 0x040fe40007ffe0ff */
[C---:B------:R-:W-:Y:S02]  /*04f0*/  IADD3 R99, R7.reuse, 0x48, RZ ;  /* 0x0000004807637810 */ /* 0x040fe40007ffe0ff */
[----:B------:R-:W-:Y:S02]  /*0500*/  IADD3 R98, R7, 0x50, RZ ;  /* 0x0000005007627810 */ /* 0x000fe40007ffe0ff */
[----:B------:R-:W-:Y:S02]  /*0510*/  LOP3.LUT R5, R5, 0xfffffffd, RZ, 0xc0, !PT ;  /* 0xfffffffd05057812 */ /* 0x000fe400078ec0ff */
[----:B------:R-:W-:Y:S02]  /*0520*/  IADD3 R97, R7, 0x58, RZ ;  /* 0x0000005807617810 */ /* 0x000fe40007ffe0ff */
[----:B------:R-:W-:-:S02]  /*0530*/  SHF.R.S32.HI R113, RZ, 0x1f, R101 ;  /* 0x0000001fff717819 */ /* 0x000fc40000011465 */
[----:B------:R-:W-:Y:S02]  /*0540*/  SHF.R.S32.HI R112, RZ, 0x1f, R100 ;  /* 0x0000001fff707819 */ /* 0x000fe40000011464 */
[----:B------:R-:W-:Y:S02]  /*0550*/  SHF.R.S32.HI R111, RZ, 0x1f, R99 ;  /* 0x0000001fff6f7819 */ /* 0x000fe40000011463 */
[----:B------:R-:W-:Y:S02]  /*0560*/  SHF.R.S32.HI R110, RZ, 0x1f, R98 ;  /* 0x0000001fff6e7819 */ /* 0x000fe40000011462 */
[----:B------:R-:W-:Y:S02]  /*0570*/  ISETP.LT.U32.AND P5, PT, R101, c[0x0][0x1e0], PT ;  /* 0x0000780065007a0c */ /* 0x000fe40003fa1070 */
[----:B------:R-:W-:Y:S02]  /*0580*/  @P0 LOP3.LUT R5, R5, 0x2, RZ, 0xfc, !PT ;  /* 0x0000000205050812 */ /* 0x000fe400078efcff */
[----:B------:R-:W-:-:S02]  /*0590*/  ISETP.LT.U32.AND P4, PT, R100, c[0x0][0x1e0], PT ;  /* 0x0000780064007a0c */ /* 0x000fc40003f81070 */
[----:B------:R-:W-:Y:S02]  /*05a0*/  ISETP.LT.U32.AND P3, PT, R99, c[0x0][0x1e0], PT ;  /* 0x0000780063007a0c */ /* 0x000fe40003f61070 */
[----:B------:R-:W-:Y:S02]  /*05b0*/  ISETP.LT.U32.AND P2, PT, R98, c[0x0][0x1e0], PT ;  /* 0x0000780062007a0c */ /* 0x000fe40003f41070 */
[----:B------:R-:W-:Y:S02]  /*05c0*/  SHF.R.S32.HI R109, RZ, 0x1f, R97 ;  /* 0x0000001fff6d7819 */ /* 0x000fe40000011461 */
[----:B------:R-:W-:Y:S02]  /*05d0*/  ISETP.LT.U32.AND P0, PT, R97, c[0x0][0x1e0], PT ;  /* 0x0000780061007a0c */ /* 0x000fe40003f01070 */
[----:B------:R-:W-:Y:S02]  /*05e0*/  LEA.HI R3, R3, R8, RZ, 0x5 ;  /* 0x0000000803037211 */ /* 0x000fe400078f28ff */
[----:B------:R-:W-:-:S02]  /*05f0*/  IADD3 R96, R7, 0x60, RZ ;  /* 0x0000006007607810 */ /* 0x000fc40007ffe0ff */
[C---:B------:R-:W-:Y:S02]  /*0600*/  IADD3 R95, R7.reuse, 0x68, RZ ;  /* 0x00000068075f7810 */ /* 0x040fe40007ffe0ff */
[C---:B------:R-:W-:Y:S02]  /*0610*/  IADD3 R94, R7.reuse, 0x70, RZ ;  /* 0x00000070075e7810 */ /* 0x040fe40007ffe0ff */
[----:B------:R-:W-:Y:S02]  /*0620*/  IADD3 R93, R7, 0x78, RZ ;  /* 0x00000078075d7810 */ /* 0x000fe40007ffe0ff */
[----:B------:R-:W-:Y:S02]  /*0630*/  ISETP.LT.AND.EX P5, PT, R113, c[0x0][0x1e4], !P1, P5 ;  /* 0x0000790071007a0c */ /* 0x000fe40004fa1350 */
[----:B------:R-:W-:Y:S02]  /*0640*/  ISETP.LT.AND.EX P4, PT, R112, c[0x0][0x1e4], !P1, P4 ;  /* 0x0000790070007a0c */ /* 0x000fe40004f81340 */
[----:B------:R-:W-:-:S02]  /*0650*/  ISETP.LT.AND.EX P3, PT, R111, c[0x0][0x1e4], !P1, P3 ;  /* 0x000079006f007a0c */ /* 0x000fc40004f61330 */
[----:B------:R-:W-:Y:S02]  /*0660*/  ISETP.LT.AND.EX P2, PT, R110, c[0x0][0x1e4], !P1, P2 ;  /* 0x000079006e007a0c */ /* 0x000fe40004f41320 */
[----:B------:R-:W-:Y:S02]  /*0670*/  ISETP.LT.AND.EX P1, PT, R109, c[0x0][0x1e4], !P1, P0 ;  /* 0x000079006d007a0c */ /* 0x000fe40004f21300 */
[----:B------:R-:W-:Y:S02]  /*0680*/  MOV R6, R10 ;  /* 0x0000000a00067202 */ /* 0x000fe40000000f00 */
[----:B------:R-:W-:Y:S02]  /*0690*/  SHF.R.S32.HI R92, RZ, 0x5, R3 ;  /* 0x00000005ff5c7819 */ /* 0x000fe40000011403 */
[----:B------:R-:W-:Y:S02]  /*06a0*/  SHF.L.U32 R91, R91, 0x1, RZ ;  /* 0x000000015b5b7819 */ /* 0x000fe400000006ff */
[----:B------:R-:W-:-:S02]  /*06b0*/  SHF.R.S32.HI R123, RZ, 0x1f, R96 ;  /* 0x0000001fff7b7819 */ /* 0x000fc40000011460 */
[----:B------:R-:W-:Y:S02]  /*06c0*/  SHF.R.S32.HI R122, RZ, 0x1f, R95 ;  /* 0x0000001fff7a7819 */ /* 0x000fe4000001145f */
[----:B------:R-:W-:Y:S02]  /*06d0*/  SHF.R.S32.HI R121, RZ, 0x1f, R94 ;  /* 0x0000001fff797819 */ /* 0x000fe4000001145e */
[----:B0-----:R-:W-:Y:S02]  /*06e0*/  SHF.R.S32.HI R120, RZ, 0x1f, R93 ;  /* 0x0000001fff787819 */ /* 0x001fe4000001145d */
.L_x_2910:
[----:B-1----:R-:W-:Y:S02]  /*06f0*/  MOV R3, 0x8 ;  /* 0x0000000800037802 */ /* 0x002fe40000000f00 */
[----:B------:R-:W-:Y:S02]  /*0700*/  P2R R16, PR, RZ, 0x8 ;  /* 0x00000008ff107803 */ /* 0x000fe40000000000 */
[----:B0-----:R-:W-:Y:S01]  /*0710*/  IABS R14, c[0x0][0x1f0] ;  /* 0x00007c00000e7a13 */ /* 0x001fe20000000000 */
        /* <DEDUP_REMOVED lines=18> */
[----:B--2---:R-:W1:Y:S02]  /*0840*/  R2UR UR4, R2 ;  /* 0x00000000020473c2 */ /* 0x004e6400000e0000 */
        /* <DEDUP_REMOVED lines=29> */
[----:B------:R-:W-:Y:S02]  /*0a20*/  ISETP.GE.AND P0, PT, R6, RZ, PT ;  /* 0x000000ff0600720c */ /* 0x000fe40003f06270 */
[----:B------:R-:W-:-:S11]  /*0a30*/  MOV R12, R3 ;  /* 0x00000003000c7202 */ /* 0x000fd60000000f00 */
[----:B------:R-:W-:Y:S02]  /*0a40*/  @!P0 IADD3 R2, -R2, RZ, RZ ;  /* 0x000000ff02028210 */ /* 0x000fe40007ffe1ff */
[----:B------:R-:W-:Y:S02]  /*0a50*/  ISETP.GE.AND P0, PT, R11, RZ, PT ;  /* 0x000000ff0b00720c */ /* 0x000fe40003f06270 */
[----:B------:R-:W-:-:S11]  /*0a60*/  LOP3.LUT R3, RZ, c[0x0][0x1f0], RZ, 0x33, !PT ;  /* 0x00007c00ff037a12 */ /* 0x000fd600078e33ff */
[----:B------:R-:W-:Y:S02]  /*0a70*/  @!P0 IADD3 R12, -R12, RZ, RZ ;  /* 0x000000ff0c0c8210 */ /* 0x000fe40007ffe1ff */
[----:B------:R-:W-:-:S04]  /*0a80*/  ISETP.NE.AND P0, PT, RZ, c[0x0][0x1f0], PT ;  /* 0x00007c00ff007a0c */ /* 0x000fc80003f05270 */
[----:B------:R-:W-:-:S05]  /*0a90*/  SEL R88, R3, R2, !P0 ;  /* 0x0000000203587207 */ /* 0x000fca0004000000 */
[----:B------:R-:W-:Y:S01]  /*0aa0*/  IMAD R11, R88, 0x70, RZ ;  /* 0x00000070580b7824 */ /* 0x000fe200078e02ff */
[----:B------:R-:W-:-:S04]  /*0ab0*/  SEL R13, R3, R12, !P0 ;  /* 0x0000000c030d7207 */ /* 0x000fc80004000000 */
        /* <DEDUP_REMOVED lines=203> */
[----:B------:R-:W-:-:S03]  /*1770*/  ISETP.NE.AND P2, PT, R4, RZ, PT ;  /* 0x000000ff0400720c */ /* 0x000fc60003f45270 */
        /* <DEDUP_REMOVED lines=22> */
[----:B------:R-:W-:Y:S02]  /*18e0*/  P2R R0, PR, RZ, 0x40 ;  /* 0x00000040ff007803 */ /* 0x000fe40000000000 */
[----:B------:R-:W-:Y:S01]  /*18f0*/  LOP3.LUT P6, RZ, R5, 0x8, RZ, 0xc0, !PT ;  /* 0x0000000805ff7812 */ /* 0x000fe200078cc0ff */
[----:B------:R-:W-:Y:S01]  /*1900*/  @P1 IMAD R41, R97, c[0x0][0x1dc], R2 ;  /* 0x0000770061291a24 */ /* 0x000fe200078e0202 */
[----:B------:R-:W-:Y:S02]  /*1910*/  @P1 MOV R2, R60 ;  /* 0x0000003c00021202 */ /* 0x000fe40000000f00 */
[----:B------:R-:W-:Y:S02]  /*1920*/  @P1 MOV R3, R59 ;  /* 0x0000003b00031202 */ /* 0x000fe40000000f00 */
[----:B------:R-:W-:-:S02]  /*1930*/  P2R R4, PR, RZ, 0x40 ;  /* 0x00000040ff047803 */ /* 0x000fc40000000000 */
[----:B------:R-:W-:Y:S01]  /*1940*/  LOP3.LUT P6, RZ, R5, 0x10, RZ, 0xc0, !PT ;  /* 0x0000001005ff7812 */ /* 0x000fe200078cc0ff */
[----:B------:R-:W-:-:S03]  /*1950*/  @P1 IMAD.WIDE.U32 R2, R97, c[0x0][0x1d8], R2 ;  /* 0x0000760061021a25 */ /* 0x000fc600078e0002 */
[----:B------:R-:W-:Y:S02]  /*1960*/  P2R R82, PR, RZ, 0x40 ;  /* 0x00000040ff527803 */ /* 0x000fe40000000000 */
[----:B------:R-:W-:Y:S02]  /*1970*/  LOP3.LUT P6, RZ, R5, 0x20, RZ, 0xc0, !PT ;  /* 0x0000002005ff7812 */ /* 0x000fe400078cc0ff */
[----:B------:R-:W-:Y:S02]  /*1980*/  @P1 IADD3 R3, R3, R41, RZ ;  /* 0x0000002903031210 */ /* 0x000fe40007ffe0ff */
[----:B------:R-:W-:Y:S02]  /*1990*/  @P1 SHF.L.U32 R78, R2, 0x2, RZ ;  /* 0x00000002024e1819 */ /* 0x000fe400000006ff */
[----:B------:R-:W-:Y:S02]  /*19a0*/  P2R R83, PR, RZ, 0x40 ;  /* 0x00000040ff537803 */ /* 0x000fe40000000000 */
[----:B------:R-:W-:-:S02]  /*19b0*/  LOP3.LUT P6, RZ, R5, 0x40, RZ, 0xc0, !PT ;  /* 0x0000004005ff7812 */ /* 0x000fc400078cc0ff */
[----:B------:R-:W-:Y:S02]  /*19c0*/  @P1 SHF.L.U64.HI R40, R2, 0x2, R3 ;  /* 0x0000000202281819 */ /* 0x000fe40000010203 */
[----:B------:R-:W-:Y:S02]  /*19d0*/  @P1 IADD3 R2, P0, R78, c[0x0][0x180], RZ ;  /* 0x000060004e021a10 */ /* 0x000fe40007f1e0ff */
[----:B------:R-:W-:Y:S02]  /*19e0*/  P2R R84, PR, RZ, 0x40 ;  /* 0x00000040ff547803 */ /* 0x000fe40000000000 */
[----:B------:R-:W-:Y:S02]  /*19f0*/  LOP3.LUT P6, RZ, R5, 0x80, RZ, 0xc0, !PT ;  /* 0x0000008005ff7812 */ /* 0x000fe400078cc0ff */
[----:B------:R-:W-:Y:S02]  /*1a00*/  @P1 IADD3.X R3, R40, c[0x0][0x184], RZ, P0, !PT ;  /* 0x0000610028031a10 */ /* 0x000fe400007fe4ff */
[----:B------:R-:W-:Y:S01]  /*1a10*/  @P1 IADD3 R78, P0, R78, c[0x0][0x178], RZ ;  /* 0x00005e004e4e1a10 */ /* 0x000fe20007f1e0ff */
[----:B------:R-:W-:-:S03]  /*1a20*/  CS2R R80, SRZ ;  /* 0x0000000000507805 */ /* 0x000fc6000001ff00 */
[----:B------:R-:W-:Y:S02]  /*1a30*/  @P1 IADD3.X R79, R40, c[0x0][0x17c], RZ, P0, !PT ;  /* 0x00005f00284f1a10 */ /* 0x000fe400007fe4ff */
[----:B------:R-:W-:-:S03]  /*1a40*/  CS2R R40, SRZ ;  /* 0x0000000000287805 */ /* 0x000fc6000001ff00 */
[----:B------:R0:W2:Y:S04]  /*1a50*/  @P6 LDG.E.64 R80, [R38.64] ;  /* 0x0000000c26506981 */ /* 0x0000a8000c1e1b00 */
[----:B------:R3:W5:Y:S01]  /*1a60*/  @P6 LDG.E.64 R40, [R76.64] ;  /* 0x0000000c4c286981 */ /* 0x000762000c1e1b00 */
[----:B------:R-:W-:Y:S01]  /*1a70*/  ISETP.NE.AND P6, PT, R84, RZ, PT ;  /* 0x000000ff5400720c */ /* 0x000fe20003fc5270 */
[----:B0-----:R-:W-:Y:S01]  /*1a80*/  CS2R R38, SRZ ;  /* 0x0000000000267805 */ /* 0x001fe2000001ff00 */
[----:B---3--:R-:W-:-:S11]  /*1a90*/  CS2R R76, SRZ ;  /* 0x00000000004c7805 */ /* 0x008fd6000001ff00 */
[----:B------:R0:W5:Y:S04]  /*1aa0*/  @P6 LDG.E.64 R38, [R74.64] ;  /* 0x0000000c4a266981 */ /* 0x000168000c1e1b00 */
        /* <DEDUP_REMOVED lines=11> */
[----:B------:R-:W-:Y:S02]  /*1b60*/  ISETP.NE.AND P6, PT, R4, RZ, PT ;  /* 0x000000ff0400720c */ /* 0x000fe40003fc5270 */
[----:B------:R-:W-:Y:S01]  /*1b70*/  LOP3.LUT P0, RZ, R5, 0x4, RZ, 0xc0, !PT ;  /* 0x0000000405ff7812 */ /* 0x000fe2000780c0ff */
[----:B0-----:R-:W-:Y:S01]  /*1b80*/  CS2R R70, SRZ ;  /* 0x0000000000467805 */ /* 0x001fe2000001ff00 */
[----:B---3--:R-:W-:-:S09]  /*1b90*/  CS2R R32, SRZ ;  /* 0x0000000000207805 */ /* 0x008fd2000001ff00 */
[----:B------:R0:W5:Y:S04]  /*1ba0*/  @P6 LDG.E.64 R70, [R12.64] ;  /* 0x0000000c0c466981 */ /* 0x000168000c1e1b00 */
[----:B------:R3:W5:Y:S01]  /*1bb0*/  @P6 LDG.E.64 R32, [R30.64] ;  /* 0x0000000c1e206981 */ /* 0x000762000c1e1b00 */
[----:B------:R-:W-:Y:S01]  /*1bc0*/  ISETP.NE.AND P6, PT, R0, RZ, PT ;  /* 0x000000ff0000720c */ /* 0x000fe20003fc5270 */
[----:B---3--:R-:W-:-:S06]  /*1bd0*/  CS2R R30, SRZ ;  /* 0x00000000001e7805 */ /* 0x008fcc000001ff00 */
[----:B------:R3:W5:Y:S02]  /*1be0*/  @P0 LDG.E.64 R30, [R28.64] ;  /* 0x0000000c1c1e0981 */ /* 0x000764000c1e1b00 */
        /* <DEDUP_REMOVED lines=11> */
[----:B------:R3:W5:Y:S01]  /*1ca0*/  @P1 LDG.E.64 R18, [R78.64] ;  /* 0x0000000c4e121981 */ /* 0x000762000c1e1b00 */
[----:B0-----:R-:W-:-:S06]  /*1cb0*/  CS2R R12, SRZ ;  /* 0x00000000000c7805 */ /* 0x001fcc000001ff00 */
[----:B------:R0:W5:Y:S02]  /*1cc0*/  @P0 LDG.E.64 R12, [R14.64] ;  /* 0x0000000c0e0c0981 */ /* 0x000164000c1e1b00 */
[----:B0-----:R-:W-:-:S06]  /*1cd0*/  CS2R R14, SRZ ;  /* 0x00000000000e7805 */ /* 0x001fcc000001ff00 */
[----:B------:R0:W5:Y:S02]  /*1ce0*/  @P6 LDG.E.64 R14, [R16.64] ;  /* 0x0000000c100e6981 */ /* 0x000164000c1e1b00 */
[----:B0-----:R-:W-:-:S06]  /*1cf0*/  CS2R R16, SRZ ;  /* 0x0000000000107805 */ /* 0x001fcc000001ff00 */
[----:B------:R0:W5:Y:S02]  /*1d00*/  @P5 LDG.E.64 R16, [R24.64] ;  /* 0x0000000c18105981 */ /* 0x000164000c1e1b00 */
[----:B0-----:R-:W-:-:S06]  /*1d10*/  CS2R R24, SRZ ;  /* 0x0000000000187805 */ /* 0x001fcc000001ff00 */
[----:B------:R0:W5:Y:S01]  /*1d20*/  @P4 LDG.E.64 R24, [R64.64] ;  /* 0x0000000c40184981 */ /* 0x000162000c1e1b00 */
[----:B------:R-:W-:Y:S01]  /*1d30*/  ISETP.GT.U32.AND P0, PT, R8, 0x1bf, PT ;  /* 0x000001bf0800780c */ /* 0x000fe20003f04070 */
[----:B0-----:R-:W-:-:S06]  /*1d40*/  CS2R R64, SRZ ;  /* 0x0000000000407805 */ /* 0x001fcc000001ff00 */
[----:B------:R0:W5:Y:S02]  /*1d50*/  @P3 LDG.E.64 R64, [R20.64] ;  /* 0x0000000c14403981 */ /* 0x000164000c1e1b00 */
[----:B0-----:R-:W-:Y:S01]  /*1d60*/  CS2R R20, SRZ ;  /* 0x0000000000147805 */ /* 0x001fe2000001ff00 */
[----:B------:R-:W-:Y:S05]  /*1d70*/  BSSY B0, `(.L_x_2828) ;  /* 0x000001a000007945 */ /* 0x000fea0003800000 */
[----:B------:R0:W5:Y:S01]  /*1d80*/  @P2 LDG.E.64 R20, [R68.64] ;  /* 0x0000000c44142981 */ /* 0x000162000c1e1b00 */
[----:B------:R-:W-:Y:S02]  /*1d90*/  MOV R4, RZ ;  /* 0x000000ff00047202 */ /* 0x000fe40000000f00 */
[----:B------:R-:W-:Y:S01]  /*1da0*/  MOV R0, RZ ;  /* 0x000000ff00007202 */ /* 0x000fe20000000f00 */
[----:B0-----:R-:W-:-:S06]  /*1db0*/  CS2R R68, SRZ ;  /* 0x0000000000447805 */ /* 0x001fcc000001ff00 */
[----:B------:R0:W5:Y:S01]  /*1dc0*/  @P1 LDG.E.64 R68, [R2.64] ;  /* 0x0000000c02441981 */ /* 0x000162000c1e1b00 */
[----:B--2---:R-:W-:Y:S01]  /*1dd0*/  FADD.FTZ R80, R80, -UR4 ;  /* 0x8000000450507e21 */ /* 0x004fe20008010000 */
[----:B0-----:R-:W-:Y:S01]  /*1de0*/  MOV R3, RZ ;  /* 0x000000ff00037202 */ /* 0x001fe20000000f00 */
[----:B------:R-:W-:Y:S01]  /*1df0*/  FADD.FTZ R85, R81, -UR4 ;  /* 0x8000000451557e21 */ /* 0x000fe20008010000 */
[----:B------:R-:W-:Y:S01]  /*1e00*/  MOV R2, RZ ;  /* 0x000000ff00027202 */ /* 0x000fe20000000f00 */
[----:B------:R-:W-:Y:S05]  /*1e10*/  @P0 BRA `(.L_x_2829) ;  /* 0x000000f000000947 */ /* 0x000fea0003800000 */
[----:B-1-3--:R-:W-:Y:S02]  /*1e20*/  ISETP.NE.AND P0, PT, RZ, UR16, PT ;  /* 0x00000010ff007c0c */ /* 0x00afe4000bf05270 */
[----:B------:R-:W-:-:S04]  /*1e30*/  IADD3 R11, R91, R11, RZ ;  /* 0x0000000b5b0b7210 */ /* 0x000fc80007ffe0ff */
[----:B------:R-:W-:-:S07]  /*1e40*/  SHF.R.S32.HI R0, RZ, 0x1f, R11 ;  /* 0x0000001fff007819 */ /* 0x000fce000001140b */
[----:B------:R-:W-:-:S04]  /*1e50*/  @P0 LEA R78, P6, R11, c[0x0][0x190], 0x1 ;  /* 0x000064000b4e0a11 */ /* 0x000fc800078c08ff */
[----:B------:R-:W-:-:S05]  /*1e60*/  @P0 LEA.HI.X R79, R11, c[0x0][0x194], R0, 0x1, P6 ;  /* 0x000065000b4f0a11 */ /* 0x000fca00030f0c00 */
[----:B------:R-:W2:Y:S04]  /*1e70*/  @P0 LDG.E.U16 R0, [R78.64+0x2] ;  /* 0x0000020c4e000981 */ /* 0x000ea8000c1e1500 */
[----:B------:R-:W3:Y:S01]  /*1e80*/  @P0 LDG.E.U16 R4, [R78.64] ;  /* 0x0000000c4e040981 */ /* 0x000ee2000c1e1500 */
[----:B--2---:R-:W-:Y:S01]  /*1e90*/  @P0 PRMT R2, RZ, 0x5410, R0 ;  /* 0x00005410ff020816 */ /* 0x004fe20000000000 */
[----:B------:R-:W-:Y:S01]  /*1ea0*/  HFMA2.MMA R0, -RZ, RZ, 0, 1.1920928955078125e-07 ;  /* 0x00000002ff007435 */ /* 0x000fe200000001ff */
[----:B---3--:R-:W-:-:S09]  /*1eb0*/  @P0 PRMT R3, RZ, 0x5410, R4 ;  /* 0x00005410ff030816 */ /* 0x008fd20000000004 */
[----:B------:R-:W-:-:S05]  /*1ec0*/  IMAD.WIDE R78, R11, R0, c[0x0][0x188] ;  /* 0x000062000b4e7625 */ /* 0x000fca00078e0200 */
[----:B------:R-:W2:Y:S04]  /*1ed0*/  LDG.E.U16 R4, [R78.64] ;  /* 0x0000000c4e047981 */ /* 0x000ea8000c1e1500 */
[----:B------:R-:W3:Y:S01]  /*1ee0*/  LDG.E.U16 R0, [R78.64+0x2] ;  /* 0x0000020c4e007981 */ /* 0x000ee2000c1e1500 */
[----:B--2---:R-:W-:Y:S02]  /*1ef0*/  PRMT R4, RZ, 0x5410, R4 ;  /* 0x00005410ff047816 */ /* 0x004fe40000000004 */
[----:B---3--:R-:W-:Y:S02]  /*1f00*/  PRMT R0, RZ, 0x5410, R0 ;  /* 0x00005410ff007816 */ /* 0x008fe40000000000 */
.L_x_2829:
[----:B-1-3--:R-:W-:Y:S05]  /*1f10*/  BSYNC B0 ;  /* 0x0000000000007941 */ /* 0x00afea0003800000 */
.L_x_2828:
[----:B------:R-:W-:Y:S01]  /*1f20*/  ISETP.NE.AND P0, PT, RZ, UR16, PT ;  /* 0x00000010ff007c0c */ /* 0x000fe2000bf05270 */
[----:B------:R-:W-:Y:S01]  /*1f30*/  FMUL.FTZ R86, R80, UR14 ;  /* 0x0000000e50567c20 */ /* 0x000fe20008410000 */
[----:B------:R-:W-:Y:S01]  /*1f40*/  LOP3.LUT R5, R5, 0xfffffeff, RZ, 0xc0, !PT ;  /* 0xfffffeff05057812 */ /* 0x000fe200078ec0ff */
[----:B------:R-:W-:Y:S01]  /*1f50*/  FMUL.FTZ R85, R85, UR14 ;  /* 0x0000000e55557c20 */ /* 0x000fe20008410000 */
[----:B-----5:R-:W-:-:S02]  /*1f60*/  MOV R81, R40 ;  /* 0x0000002800517202 */ /* 0x020fc40000000f00 */
        /* <DEDUP_REMOVED lines=21> */
.L_x_2830:
[----:B------:R-:W-:Y:S01]  /*20c0*/  FMUL.FTZ R79, R81, R4 ;  /* 0x00000004514f7220 */ /* 0x000fe20000410000 */
[----:B------:R-:W-:Y:S01]  /*20d0*/  MOV R89, R38 ;  /* 0x0000002600597202 */ /* 0x000fe20000000f00 */
[----:B------:R-:W-:Y:S02]  /*20e0*/  FMUL.FTZ R80, R11, R0 ;  /* 0x000000000b507220 */ /* 0x000fe40000410000 */
[----:B------:R-:W-:Y:S02]  /*20f0*/  FFMA.FTZ R78, R86, R79, RZ ;  /* 0x0000004f564e7223 */ /* 0x000fe400000100ff */
[----:B------:R-:W-:Y:S02]  /*2100*/  FADD.FTZ R83, RZ, R79 ;  /* 0x0000004fff537221 */ /* 0x000fe40000010000 */
[----:B------:R-:W-:Y:S02]  /*2110*/  FADD.FTZ R77, R77, -UR4 ;  /* 0x800000044d4d7e21 */ /* 0x000fe40008010000 */
[----:B------:R-:W-:-:S02]  /*2120*/  FADD.FTZ R76, R76, -UR4 ;  /* 0x800000044c4c7e21 */ /* 0x000fc40008010000 */
[----:B------:R-:W-:Y:S02]  /*2130*/  FFMA.FTZ R79, R85, R80, R78 ;  /* 0x00000050554f7223 */ /* 0x000fe4000001004e */
[----:B------:R-:W-:Y:S02]  /*2140*/  FADD.FTZ R78, R80, R83 ;  /* 0x00000053504e7221 */ /* 0x000fe40000010000 */
[----:B------:R-:W-:Y:S01]  /*2150*/  FMUL.FTZ R83, R77, UR14 ;  /* 0x0000000e4d537c20 */ /* 0x000fe20008410000 */
[----:B------:R-:W-:Y:S01]  /*2160*/  MOV R77, R39 ;  /* 0x00000027004d7202 */ /* 0x000fe20000000f00 */
        /* <DEDUP_REMOVED lines=20> */
.L_x_2831:
[----:B------:R-:W-:Y:S02]  /*22b0*/  FFMA.FTZ R87, R86, R81, RZ ;  /* 0x0000005156577223 */ /* 0x000fe400000100ff */
[----:B------:R-:W-:Y:S02]  /*22c0*/  FADD.FTZ R76, RZ, R81 ;  /* 0x00000051ff4c7221 */ /* 0x000fe40000010000 */
[----:B------:R-:W-:Y:S02]  /*22d0*/  FMUL.FTZ R81, R89, R4 ;  /* 0x0000000459517220 */ /* 0x000fe40000410000 */
[----:B------:R-:W-:Y:S02]  /*22e0*/  FFMA.FTZ R87, R84, R89, R87 ;  /* 0x0000005954577223 */ /* 0x000fe40000010057 */
[----:B------:R-:W-:Y:S02]  /*22f0*/  FADD.FTZ R89, R76, R89 ;  /* 0x000000594c597221 */ /* 0x000fe40000010000 */
[----:B------:R-:W-:-:S02]  /*2300*/  FFMA.FTZ R80, R84, R81, R79 ;  /* 0x0000005154507223 */ /* 0x000fc4000001004f */
[----:B------:R-:W-:Y:S02]  /*2310*/  FFMA.FTZ R76, R85, R11, RZ ;  /* 0x0000000b554c7223 */ /* 0x000fe400000100ff */
[----:B------:R-:W-:Y:S02]  /*2320*/  FADD.FTZ R82, RZ, R11 ;  /* 0x0000000bff527221 */ /* 0x000fe40000010000 */
[----:B------:R-:W-:Y:S02]  /*2330*/  FADD.FTZ R78, R78, R81 ;  /* 0x000000514e4e7221 */ /* 0x000fe40000010000 */
[----:B------:R-:W-:Y:S02]  /*2340*/  FMUL.FTZ R79, R77, R0 ;  /* 0x000000004d4f7220 */ /* 0x000fe40000410000 */
[----:B------:R-:W-:Y:S02]  /*2350*/  FADD.FTZ R74, R74, -UR4 ;  /* 0x800000044a4a7e21 */ /* 0x000fe40008010000 */
[----:B------:R-:W-:-:S02]  /*2360*/  FADD.FTZ R75, R75, -UR4 ;  /* 0x800000044b4b7e21 */ /* 0x000fc40008010000 */
[C---:B------:R-:W-:Y:S02]  /*2370*/  FFMA.FTZ R76, R83.reuse, R77, R76 ;  /* 0x0000004d534c7223 */ /* 0x040fe4000001004c */
[----:B------:R-:W-:Y:S02]  /*2380*/  FADD.FTZ R11, R82, R77 ;  /* 0x0000004d520b7221 */ /* 0x000fe40000010000 */
        /* <DEDUP_REMOVED lines=25> */
.L_x_2832:
        /* <DEDUP_REMOVED lines=35> */
.L_x_2833:
        /* <DEDUP_REMOVED lines=35> */
.L_x_2834:
        /* <DEDUP_REMOVED lines=35> */
.L_x_2835:
        /* <DEDUP_REMOVED lines=35> */
.L_x_2836:
        /* <DEDUP_REMOVED lines=35> */
.L_x_2837:
[----:B------:R-:W-:Y:S01]  /*3010*/  FMUL.FTZ R74, R87, R4 ;  /* 0x00000004574a7220 */ /* 0x000fe20000410000 */
[----:B------:R-:W-:Y:S01]  /*3020*/  MOV R89, R24 ;  /* 0x0000001800597202 */ /* 0x000fe20000000f00 */
[----:B------:R-:W-:Y:S02]  /*3030*/  FADD.FTZ R62, R62, -UR4 ;  /* 0x800000043e3e7e21 */ /* 0x000fe40008010000 */
[----:B------:R-:W-:Y:S02]  /*3040*/  FFMA.FTZ R77, R16, R74, R77 ;  /* 0x0000004a104d7223 */ /* 0x000fe4000001004d */
[----:B------:R-:W-:Y:S02]  /*3050*/  FADD.FTZ R75, R75, R74 ;  /* 0x0000004a4b4b7221 */ /* 0x000fe40000010000 */
[----:B------:R-:W-:Y:S02]  /*3060*/  FMUL.FTZ R74, R76, R0 ;  /* 0x000000004c4a7220 */ /* 0x000fe40000410000 */
[----:B------:R-:W-:-:S02]  /*3070*/  FADD.FTZ R63, R63, -UR4 ;  /* 0x800000043f3f7e21 */ /* 0x000fc40008010000 */
[----:B------:R-:W-:Y:S02]  /*3080*/  FFMA.FTZ R77, R17, R74, R77 ;  /* 0x0000004a114d7223 */ /* 0x000fe4000001004d */
[----:B------:R-:W-:Y:S01]  /*3090*/  FADD.FTZ R75, R74, R75 ;  /* 0x0000004b4a4b7221 */ /* 0x000fe20000010000 */
[----:B------:R-:W-:Y:S01]  /*30a0*/  MOV R74, R25 ;  /* 0x00000019004a7202 */ /* 0x000fe20000000f00 */
[----:B------:R-:W-:Y:S02]  /*30b0*/  FADD.FTZ R70, R70, R87 ;  /* 0x0000005746467221 */ /* 0x000fe40000010000 */
[----:B------:R-:W-:Y:S02]  /*30c0*/  FFMA.FTZ R71, R16, R87, R71 ;  /* 0x0000005710477223 */ /* 0x000fe40000010047 */
        /* <DEDUP_REMOVED lines=23> */
.L_x_2838:
[----:B------:R-:W-:Y:S02]  /*3240*/  FMUL.FTZ R87, R89, R4 ;  /* 0x0000000459577220 */ /* 0x000fe40000410000 */
[----:B------:R-:W-:Y:S02]  /*3250*/  FADD.FTZ R64, R64, -UR4 ;  /* 0x8000000440407e21 */ /* 0x000fe40008010000 */
[----:B------:R-:W-:Y:S02]  /*3260*/  FFMA.FTZ R76, R62, R87, R77 ;  /* 0x000000573e4c7223 */ /* 0x000fe4000001004d */
[----:B------:R-:W-:Y:S02]  /*3270*/  FADD.FTZ R75, R75, R87 ;  /* 0x000000574b4b7221 */ /* 0x000fe40000010000 */
[----:B------:R-:W-:Y:S02]  /*3280*/  FMUL.FTZ R77, R74, R0 ;  /* 0x000000004a4d7220 */ /* 0x000fe40000410000 */
[----:B------:R-:W-:-:S02]  /*3290*/  FADD.FTZ R65, R65, -UR4 ;  /* 0x8000000441417e21 */ /* 0x000fc40008010000 */
[----:B------:R-:W-:Y:S02]  /*32a0*/  FADD.FTZ R73, R73, R74 ;  /* 0x0000004a49497221 */ /* 0x000fe40000010000 */
[C---:B------:R-:W-:Y:S01]  /*32b0*/  FFMA.FTZ R72, R63.reuse, R74, R72 ;  /* 0x0000004a3f487223 */ /* 0x040fe20000010048 */
        /* <DEDUP_REMOVED lines=27> */
.L_x_2839:
        /* <DEDUP_REMOVED lines=35> */
.L_x_2840:
        /* <DEDUP_REMOVED lines=35> */
.L_x_2841:
[----:B------:R-:W-:Y:S02]  /*38d0*/  FMUL.FTZ R89, R77, R4 ;  /* 0x000000044d597220 */ /* 0x000fe40000410000 */
[----:B------:R-:W-:Y:S02]  /*38e0*/  FADD.FTZ R74, R70, R77 ;  /* 0x0000004d464a7221 */ /* 0x000fe40000010000 */
[C---:B------:R-:W-:Y:S02]  /*38f0*/  FFMA.FTZ R77, R68.reuse, R77, R71 ;  /* 0x0000004d444d7223 */ /* 0x040fe40000010047 */
[----:B------:R-:W-:Y:S02]  /*3900*/  FFMA.FTZ R70, R68, R89, R87 ;  /* 0x0000005944467223 */ /* 0x000fe40000010057 */
[----:B------:R-:W-:Y:S01]  /*3910*/  FADD.FTZ R75, R75, R89 ;  /* 0x000000594b4b7221 */ /* 0x000fe20000010000 */
[----:B------:R-:W-:Y:S01]  /*3920*/  MOV R89, R56 ;  /* 0x0000003800597202 */ /* 0x000fe20000000f00 */
[----:B------:R-:W-:-:S02]  /*3930*/  FMUL.FTZ R71, R76, R0 ;  /* 0x000000004c477220 */ /* 0x000fc40000410000 */
[----:B------:R-:W-:Y:S02]  /*3940*/  FADD.FTZ R51, R51, -UR4 ;  /* 0x8000000433337e21 */ /* 0x000fe40008010000 */
[----:B------:R-:W-:Y:S02]  /*3950*/  FADD.FTZ R50, R50, -UR4 ;  /* 0x8000000432327e21 */ /* 0x000fe40008010000 */
[----:B------:R-:W-:Y:S02]  /*3960*/  FFMA.FTZ R87, R69, R71, R70 ;  /* 0x0000004745577223 */ /* 0x000fe40000010046 */
[----:B------:R-:W-:Y:S02]  /*3970*/  FADD.FTZ R75, R71, R75 ;  /* 0x0000004b474b7221 */ /* 0x000fe40000010000 */
[----:B------:R-:W-:Y:S01]  /*3980*/  FMUL.FTZ R71, R51, UR14 ;  /* 0x0000000e33477c20 */ /* 0x000fe20008410000 */
[----:B------:R-:W-:Y:S01]  /*3990*/  MOV R51, R57 ;  /* 0x0000003900337202 */ /* 0x000fe20000000f00 */
[----:B------:R-:W-:-:S02]  /*39a0*/  FADD.FTZ R73, R73, R76 ;  /* 0x0000004c49497221 */ /* 0x000fc40000010000 */
[----:B------:R-:W-:Y:S02]  /*39b0*/  FFMA.FTZ R72, R69, R76, R72 ;  /* 0x0000004c45487223 */ /* 0x000fe40000010048 */
        /* <DEDUP_REMOVED lines=20> */
.L_x_2842:
[----:B------:R-:W-:Y:S02]  /*3b00*/  FMUL.FTZ R76, R89, R4 ;  /* 0x00000004594c7220 */ /* 0x000fe40000410000 */
[----:B------:R-:W-:Y:S02]  /*3b10*/  FADD.FTZ R50, R74, R89 ;  /* 0x000000594a327221 */ /* 0x000fe40000010000 */
[----:B------:R-:W-:Y:S02]  /*3b20*/  FFMA.FTZ R74, R70, R76, R87 ;  /* 0x0000004c464a7223 */ /* 0x000fe40000010057 */
[----:B------:R-:W-:Y:S02]  /*3b30*/  FADD.FTZ R75, R75, R76 ;  /* 0x0000004c4b4b7221 */ /* 0x000fe40000010000 */
[----:B------:R-:W-:Y:S02]  /*3b40*/  FMUL.FTZ R76, R51, R0 ;  /* 0x00000000334c7220 */ /* 0x000fe40000410000 */
[----:B------:R-:W-:-:S02]  /*3b50*/  FADD.FTZ R48, R48, -UR4 ;  /* 0x8000000430307e21 */ /* 0x000fc40008010000 */
[----:B------:R-:W-:Y:S02]  /*3b60*/  FADD.FTZ R49, R49, -UR4 ;  /* 0x8000000431317e21 */ /* 0x000fe40008010000 */
[----:B------:R-:W-:Y:S02]  /*3b70*/  FADD.FTZ R73, R73, R51 ;  /* 0x0000003349497221 */ /* 0x000fe40000010000 */
[C---:B------:R-:W-:Y:S02]  /*3b80*/  FFMA.FTZ R72, R71.reuse, R51, R72 ;  /* 0x0000003347487223 */ /* 0x040fe40000010048 */
[----:B------:R-:W-:Y:S02]  /*3b90*/  FFMA.FTZ R51, R71, R76, R74 ;  /* 0x0000004c47337223 */ /* 0x000fe4000001004a */
[----:B------:R-:W-:Y:S02]  /*3ba0*/  FADD.FTZ R76, R76, R75 ;  /* 0x0000004b4c4c7221 */ /* 0x000fe40000010000 */
[----:B------:R-:W-:Y:S01]  /*3bb0*/  FMUL.FTZ R74, R48, UR14 ;  /* 0x0000000e304a7c20 */ /* 0x000fe20008410000 */
[----:B------:R-:W-:Y:S01]  /*3bc0*/  MOV R48, R55 ;  /* 0x0000003700307202 */ /* 0x000fe20000000f00 */
[----:B------:R-:W-:Y:S01]  /*3bd0*/  FMUL.FTZ R75, R49, UR14 ;  /* 0x0000000e314b7c20 */ /* 0x000fe20008410000 */
[----:B------:R-:W-:Y:S01]  /*3be0*/  MOV R49, R54 ;  /* 0x0000003600317202 */ /* 0x000fe20000000f00 */
[----:B------:R-:W-:Y:S01]  /*3bf0*/  FFMA.FTZ R77, R70, R89, R77 ;  /* 0x00000059464d7223 */ /* 0x000fe2000001004d */
        /* <DEDUP_REMOVED lines=19> */
.L_x_2843:
[----:B------:R-:W-:Y:S01]  /*3d30*/  FMUL.FTZ R87, R49, R4 ;  /* 0x0000000431577220 */ /* 0x000fe20000410000 */
[----:B------:R-:W-:Y:S01]  /*3d40*/  MOV R89, R52 ;  /* 0x0000003400597202 */ /* 0x000fe20000000f00 */
[----:B------:R-:W-:Y:S02]  /*3d50*/  FADD.FTZ R50, R50, R49 ;  /* 0x0000003132327221 */ /* 0x000fe40000010000 */
        /* <DEDUP_REMOVED lines=32> */
.L_x_2844:
[----:B------:R-:W-:Y:S02]  /*3f60*/  FMUL.FTZ R87, R89, R4 ;  /* 0x0000000459577220 */ /* 0x000fe40000410000 */
[C---:B------:R-:W-:Y:S02]  /*3f70*/  FFMA.FTZ R46, R76.reuse, R89, R49 ;  /* 0x000000594c2e7223 */ /* 0x040fe40000010031 */
[----:B------:R-:W-:Y:S02]  /*3f80*/  FADD.FTZ R45, R45, -UR4 ;  /* 0x800000042d2d7e21 */ /* 0x000fe40008010000 */
[----:B------:R-:W-:Y:S02]  /*3f90*/  FFMA.FTZ R51, R76, R87, R51 ;  /* 0x000000574c337223 */ /* 0x000fe40000010033 */
[----:B------:R-:W-:Y:S02]  /*3fa0*/  FADD.FTZ R48, R48, R87 ;  /* 0x0000005730307221 */ /* 0x000fe40000010000 */
[----:B------:R-:W-:-:S02]  /*3fb0*/  FMUL.FTZ R49, R47, R0 ;  /* 0x000000002f317220 */ /* 0x000fc40000410000 */
[----:B------:R-:W-:Y:S02]  /*3fc0*/  FADD.FTZ R44, R44, -UR4 ;  /* 0x800000042c2c7e21 */ /* 0x000fe40008010000 */
[----:B------:R-:W-:Y:S02]  /*3fd0*/  FADD.FTZ R50, R50, R89 ;  /* 0x0000005932327221 */ /* 0x000fe40000010000 */
[----:B------:R-:W-:Y:S02]  /*3fe0*/  FADD.FTZ R73, R73, R47 ;  /* 0x0000002f49497221 */ /* 0x000fe40000010000 */
[----:B------:R-:W-:Y:S01]  /*3ff0*/  FFMA.FTZ R72, R77, R47, R72 ;  /* 0x0000002f4d487223 */ /* 0x000fe20000010048 */
[----:B------:R-:W-:Y:S01]  /*4000*/  MOV R47, R43 ;  /* 0x0000002b002f7202 */ /* 0x000fe20000000f00 */
[----:B------:R-:W-:Y:S01]  /*4010*/  FMUL.FTZ R87, R45, UR14 ;  /* 0x0000000e2d577c20 */ /* 0x000fe20008410000 */
[----:B------:R-:W-:Y:S01]  /*4020*/  MOV R45, R42 ;  /* 0x0000002a002d7202 */ /* 0x000fe20000000f00 */
        /* <DEDUP_REMOVED lines=22> */
.L_x_2845:
[----:B------:R-:W-:Y:S01]  /*4190*/  FMUL.FTZ R49, R45, R4 ;  /* 0x000000042d317220 */ /* 0x000fe20000410000 */
[----:B------:R-:W-:Y:S01]  /*41a0*/  ISETP.GT.AND P0, PT, R125, 0x1e, PT ;  /* 0x0000001e7d00780c */ /* 0x000fe20003f04270 */
[----:B------:R-:W-:Y:S02]  /*41b0*/  BSSY B0, `(.L_x_2846) ;  /* 0x000004b000007945 */ /* 0x000fe40003800000 */
        /* <DEDUP_REMOVED lines=29> */
[----:B------:R-:W-:Y:S01]  /*4390*/  ISETP.NE.AND P0, PT, R125, RZ, PT ;  /* 0x000000ff7d00720c */ /* 0x000fe20003f05270 */
[----:B------:R-:W-:Y:S02]  /*43a0*/  FFMA.FTZ R44, R89, R45, R46 ;  /* 0x0000002d592c7223 */ /* 0x000fe4000001002e */
[----:B------:R-:W-:Y:S02]  /*43b0*/  FADD.FTZ R46, R50, R45 ;  /* 0x0000002d322e7221 */ /* 0x000fe40000010000 */
[----:B------:R-:W-:Y:S01]  /*43c0*/  FFMA.FTZ R45, R87, R47, R72 ;  /* 0x0000002f572d7223 */ /* 0x000fe20000010048 */
[----:B------:R-:W-:Y:S01]  /*43d0*/  MOV R72, R49 ;  /* 0x0000003100487202 */ /* 0x000fe20000000f00 */
[----:B------:R-:W-:Y:S01]  /*43e0*/  FADD.FTZ R47, R73, R47 ;  /* 0x0000002f492f7221 */ /* 0x000fe20000010000 */
[----:B------:R-:W-:-:S04]  /*43f0*/  MOV R73, R48 ;  /* 0x0000003000497202 */ /* 0x000fc80000000f00 */
[----:B------:R0:W-:Y:S04]  /*4400*/  STS.128 [R8.X16+0x90], R44 ;  /* 0x0000902c08007388 */ /* 0x0001e8000000cc00 */
        /* <DEDUP_REMOVED lines=37> */
.L_x_2847:
[----:B0-----:R-:W-:Y:S05]  /*4660*/  BSYNC B0 ;  /* 0x0000000000007941 */ /* 0x001fea0003800000 */
.L_x_2846:
[----:B------:R-:W-:Y:S01]  /*4670*/  BAR.SYNC.DEFER_BLOCKING 0x0 ;  /* 0x0000000000007b1d */ /* 0x000fe20000010000 */
[C---:B------:R-:W-:Y:S02]  /*4680*/  ISETP.GT.U32.AND P6, PT, R8.reuse, 0x37, PT ;  /* 0x000000370800780c */ /* 0x040fe40003fc4070 */
        /* <DEDUP_REMOVED lines=40> */
.L_x_2849:
[----:B------:R-:W-:Y:S05]  /*4910*/  BSYNC B0 ;  /* 0x0000000000007941 */ /* 0x000fea0003800000 */
.L_x_2848:
        /* <DEDUP_REMOVED lines=19> */
.L_x_2851:
[----:B------:R-:W-:Y:S05]  /*4a50*/  BSYNC B0 ;  /* 0x0000000000007941 */ /* 0x000fea0003800000 */
.L_x_2850:
[----:B0-----:R-:W-:-:S04]  /*4a60*/  MOV R44, 0x2 ;  /* 0x00000002002c7802 */ /* 0x001fc80000000f00 */
        /* <DEDUP_REMOVED lines=31> */
.L_x_2854:
[----:B------:R-:W2:Y:S01]  /*4c60*/  LDG.E.STRONG.GPU R48, [R44.64] ;  /* 0x0000000c2c307981 */ /* 0x000ea2000c1ef900 */
[----:B------:R-:W-:Y:S01]  /*4c70*/  YIELD ;  /* 0x0000000000007946 */ /* 0x000fe20003800000 */
[----:B--2---:R-:W-:Y:S01]  /*4c80*/  ISETP.NE.AND P6, PT, R48, R51, PT ;  /* 0x000000333000720c */ /* 0x004fe20003fc5270 */
[----:B------:R-:W-:-:S12]  /*4c90*/  CCTL.IVALL ;  /* 0x00000000ff00798f */ /* 0x000fd80002000000 */
[----:B------:R-:W-:Y:S05]  /*4ca0*/  @P6 BRA `(.L_x_2854) ;  /* 0xffffffb000006947 */ /* 0x000fea000383ffff */
.L_x_2853:
[----:B------:R-:W-:Y:S01]  /*4cb0*/  ISETP.NE.AND P6, PT, RZ, c[0x0][0xc], PT ;  /* 0x00000300ff007a0c */ /* 0x000fe20003fc5270 */
[----:B------:R-:W-:Y:S01]  /*4cc0*/  WARPSYNC 0xffffffff ;  /* 0xffffffff00007948 */ /* 0x000fe20003800000 */
[----:B------:R-:W-:Y:S11]  /*4cd0*/  BAR.SYNC.DEFER_BLOCKING 0x0 ;  /* 0x0000000000007b1d */ /* 0x000ff60000010000 */
[----:B------:R-:W-:Y:S05]  /*4ce0*/  @!P6 BRA `(.L_x_2852) ;  /* 0x000010000000e947 */ /* 0x000fea0003800000 */
[----:B0-----:R-:W-:Y:S01]  /*4cf0*/  MOV R45, 0x1 ;  /* 0x00000001002d7802 */ /* 0x001fe20000000f00 */
[----:B------:R-:W-:-:S03]  /*4d00*/  HFMA2.MMA R44, -RZ, RZ, 0, 0 ;  /* 0x00000000ff2c7435 */ /* 0x000fc600000001ff */
[----:B------:R-:W-:-:S04]  /*4d10*/  IADD3 R45, -R45, c[0x0][0xc], RZ ;  /* 0x000003002d2d7a10 */ /* 0x000fc80007ffe1ff */
[----:B------:R-:W-:-:S13]  /*4d20*/  ISETP.GE.U32.AND P6, PT, R45, 0x3, PT ;  /* 0x000000032d00780c */ /* 0x000fda0003fc6070 */
[----:B------:R-:W-:Y:S05]  /*4d30*/  @!P6 BRA `(.L_x_2855) ;  /* 0x00000dd00000e947 */ /* 0x000fea0003800000 */
[----:B------:R-:W-:Y:S01]  /*4d40*/  ISETP.LT.AND P6, PT, RZ, UR5, PT ;  /* 0x00000005ff007c0c */ /* 0x000fe2000bfc1270 */
[----:B------:R-:W-:Y:S01]  /*4d50*/  UMOV UR4, UR5 ;  /* 0x0000000500047c82 */ /* 0x000fe20008000000 */
[----:B------:R-:W-:-:S11]  /*4d60*/  MOV R44, RZ ;  /* 0x000000ff002c7202 */ /* 0x000fd60000000f00 */
[----:B------:R-:W-:Y:S05]  /*4d70*/  @!P6 BRA `(.L_x_2856) ;  /* 0x00000ba00000e947 */ /* 0x000fea0003800000 */
[----:B------:R-:W-:Y:S02]  /*4d80*/  UISETP.GT.AND UP1, UPT, UR4, 0xc, UPT ;  /* 0x0000000c0400788c */ /* 0x000fe4000bf24270 */
[----:B------:R-:W-:-:S04]  /*4d90*/  UPLOP3.LUT UP0, UPT, UPT, UPT, UPT, 0x80, 0x0 ;  /* 0x000000000000789c */ /* 0x000fc80003f0f070 */
[----:B------:R-:W-:-:S13]  /*4da0*/  PLOP3.LUT P6, PT, PT, PT, UP1, 0x40, 0x0 ;  /* 0x000000000000781c */ /* 0x000fda0003fce818 */
[----:B------:R-:W-:Y:S05]  /*4db0*/  @P6 BRA `(.L_x_2857) ;  /* 0x0000075000006947 */ /* 0x000fea0003800000 */
[----:B------:R-:W-:Y:S02]  /*4dc0*/  UPLOP3.LUT UP0, UPT, UPT, UPT, UPT, 0x40, 0x0 ;  /* 0x000000000000789c */ /* 0x000fe40003f0e870 */
.L_x_2858:
        /* <DEDUP_REMOVED lines=116> */
.L_x_2857:
        /* <DEDUP_REMOVED lines=62> */
.L_x_2859:
[----:B------:R-:W-:-:S06]  /*58f0*/  UISETP.NE.OR UP0, UPT, UR4, URZ, UP0 ;  /* 0x0000003f0400728c */ /* 0x000fcc0008705670 */
[----:B------:R-:W-:-:S13]  /*5900*/  PLOP3.LUT P6, PT, PT, PT, UP0, 0x80, 0x0 ;  /* 0x000000000000781c */ /* 0x000fda0003fcf008 */
[----:B------:R-:W-:Y:S05]  /*5910*/  @!P6 BRA `(.L_x_2855) ;  /* 0x000001f00000e947 */ /* 0x000fea0003800000 */
.L_x_2856:
        /* <DEDUP_REMOVED lines=31> */
.L_x_2855:
        /* <DEDUP_REMOVED lines=10> */
.L_x_2861:
[----:B------:R-:W-:Y:S05]  /*5bb0*/  BSYNC B0 ;  /* 0x0000000000007941 */ /* 0x000fea0003800000 */
.L_x_2860:
        /* <DEDUP_REMOVED lines=19> */
.L_x_2852:
[----:B------:R-:W-:Y:S04]  /*5cf0*/  @!P0 STS.64 [0x88], R72 ;  /* 0x00008848ff008388 */ /* 0x000fe80000000a00 */
[----:B------:R-:W-:Y:S01]  /*5d00*/  BAR.SYNC.DEFER_BLOCKING 0x0 ;  /* 0x0000000000007b1d */ /* 0x000fe20000010000 */
[----:B------:R-:W-:Y:S02]  /*5d10*/  ISETP.NE.AND P6, PT, RZ, UR16, PT ;  /* 0x00000010ff007c0c */ /* 0x000fe4000bfc5270 */
[----:B------:R-:W-:-:S05]  /*5d20*/  SHF.R.U32.HI R46, RZ, 0x3, R8 ;  /* 0x00000003ff2e7819 */ /* 0x000fca0000011608 */
[----:B------:R-:W-:-:S04]  /*5d30*/  IMAD.WIDE.U32 R46, R46, 0x24924925, RZ ;  /* 0x249249252e2e7825 */ /* 0x000fc800078e00ff */
[----:B------:R-:W-:-:S05]  /*5d40*/  IMAD R48, R9, c[0x0][0x1fc], R47 ;  /* 0x00007f0009307a24 */ /* 0x000fca00078e022f */
[----:B------:R-:W-:Y:S01]  /*5d50*/  IADD3 R50, R48, 0x60, RZ ;  /* 0x0000006030327810 */ /* 0x000fe20007ffe0ff */
[----:B0-----:R-:W0:Y:S02]  /*5d60*/  LDS.64 R44, [0x88] ;  /* 0x00008800ff2c7984 */ /* 0x001e240000000a00 */
        /* <DEDUP_REMOVED lines=22> */
.L_x_2862:
[----:B------:R-:W-:Y:S01]  /*5ed0*/  LOP3.LUT P0, RZ, R5, 0x80, RZ, 0xc0, !PT ;  /* 0x0000008005ff7812 */ /* 0x000fe2000780c0ff */
[----:B------:R-:W-:-:S12]  /*5ee0*/  BSSY B0, `(.L_x_2863) ;  /* 0x0000011000007945 */ /* 0x000fd80003800000 */
[----:B------:R-:W-:Y:S05]  /*5ef0*/  @!P0 BRA `(.L_x_2864) ;  /* 0x000000f000008947 */ /* 0x000fea0003800000 */
[----:B0-----:R-:W-:Y:S01]  /*5f00*/  MOV R44, R60 ;  /* 0x0000003c002c7202 */ /* 0x001fe20000000f00 */
[----:B------:R-:W-:Y:S01]  /*5f10*/  IMAD R46, R124, c[0x0][0x1d8], RZ ;  /* 0x000076007c2e7a24 */ /* 0x000fe200078e02ff */
[----:B------:R-:W-:Y:S01]  /*5f20*/  MOV R45, R59 ;  /* 0x0000003b002d7202 */ /* 0x000fe20000000f00 */
[----:B-1----:R-:W-:Y:S02]  /*5f30*/  FFMA.FTZ R85, R85, UR4, R49 ;  /* 0x0000000455557c23 */ /* 0x002fe40008010031 */
[C---:B------:R-:W-:Y:S02]  /*5f40*/  IMAD R47, R7.reuse, c[0x0][0x1dc], R46 ;  /* 0x00007700072f7a24 */ /* 0x040fe400078e022e */
[----:B------:R-:W-:-:S04]  /*5f50*/  IMAD.WIDE.U32 R44, R7, c[0x0][0x1d8], R44 ;  /* 0x00007600072c7a25 */ /* 0x000fc800078e002c */
[----:B------:R-:W-:Y:S01]  /*5f60*/  FFMA.FTZ R41, R0, R41, -R85 ;  /* 0x0000002900297223 */ /* 0x000fe20000010855 */
[----:B------:R-:W-:Y:S01]  /*5f70*/  IADD3 R47, R45, R47, RZ ;  /* 0x0000002f2d2f7210 */ /* 0x000fe20007ffe0ff */
[----:B------:R-:W-:Y:S01]  /*5f80*/  FFMA.FTZ R45, R86, UR4, R49 ;  /* 0x00000004562d7c23 */ /* 0x000fe20008010031 */
[----:B------:R-:W-:Y:S01]  /*5f90*/  LEA R46, P0, R44, c[0x0][0x160], 0x2 ;  /* 0x000058002c2e7a11 */ /* 0x000fe200078010ff */
[----:B------:R-:W-:Y:S02]  /*5fa0*/  FMUL.FTZ R41, R41, UR14 ;  /* 0x0000000e29297c20 */ /* 0x000fe40008410000 */
[----:B------:R-:W-:Y:S01]  /*5fb0*/  FFMA.FTZ R40, R4, R40, -R45 ;  /* 0x0000002804287223 */ /* 0x000fe2000001082d */
[----:B------:R-:W-:-:S03]  /*5fc0*/  LEA.HI.X R47, R44, c[0x0][0x164], R47, 0x2, P0 ;  /* 0x000059002c2f7a11 */ /* 0x000fc600000f142f */
[----:B------:R-:W-:-:S05]  /*5fd0*/  FMUL.FTZ R40, R40, UR14 ;  /* 0x0000000e28287c20 */ /* 0x000fca0008410000 */
[----:B------:R0:W-:Y:S02]  /*5fe0*/  STG.E.64 [R46.64], R40 ;  /* 0x000000282e007986 */ /* 0x0001e4000c101b0c */
.L_x_2864:
[----:B------:R-:W-:Y:S05]  /*5ff0*/  BSYNC B0 ;  /* 0x0000000000007941 */ /* 0x000fea0003800000 */
.L_x_2863:
        /* <DEDUP_REMOVED lines=21> */
.L_x_2865:
[----:B------:R-:W-:Y:S01]  /*6150*/  LOP3.LUT P0, RZ, R5, 0x40, RZ, 0xc0, !PT ;  /* 0x0000004005ff7812 */ /* 0x000fe2000780c0ff */
[----:B------:R-:W-:-:S12]  /*6160*/  BSSY B0, `(.L_x_2866) ;  /* 0x0000011000007945 */ /* 0x000fd80003800000 */
[----:B------:R-:W-:Y:S05]  /*6170*/  @!P0 BRA `(.L_x_2867) ;  /* 0x000000f000008947 */ /* 0x000fea0003800000 */
[----:B------:R-:W-:Y:S01]  /*6180*/  MOV R40, R60 ;  /* 0x0000003c00287202 */ /* 0x000fe20000000f00 */
        /* <DEDUP_REMOVED lines=14> */
.L_x_2867:
[----:B------:R-:W-:Y:S05]  /*6270*/  BSYNC B0 ;  /* 0x0000000000007941 */ /* 0x000fea0003800000 */
.L_x_2866:
        /* <DEDUP_REMOVED lines=20> */
.L_x_2868:
        /* <DEDUP_REMOVED lines=18> */
.L_x_2870:
[----:B------:R-:W-:Y:S05]  /*64e0*/  BSYNC B0 ;  /* 0x0000000000007941 */ /* 0x000fea0003800000 */
.L_x_2869:
        /* <DEDUP_REMOVED lines=20> */
.L_x_2871:
        /* <DEDUP_REMOVED lines=18> */
.L_x_2873:
[----:B------:R-:W-:Y:S05]  /*6750*/  BSYNC B0 ;  /* 0x0000000000007941 */ /* 0x000fea0003800000 */
.L_x_2872:
        /* <DEDUP_REMOVED lines=20> */
.L_x_2874:
        /* <DEDUP_REMOVED lines=18> */
.L_x_2876:
[----:B------:R-:W-:Y:S05]  /*69c0*/  BSYNC B0 ;  /* 0x0000000000007941 */ /* 0x000fea0003800000 */
.L_x_2875:
        /* <DEDUP_REMOVED lines=20> */
.L_x_2877:
        /* <DEDUP_REMOVED lines=10> */
[----:B------:R-:W-:Y:S02]  /*6bb0*/  IADD3 R11, R33, R11, RZ ;  /* 0x0000000b210b7210 */ /* 0x000fe40007ffe0ff */
[----:B------:R-:W-:Y:S01]  /*6bc0*/  LEA R34, P0, R32, c[0x0][0x160], 0x2 ;  /* 0x0000580020227a11 */ /* 0x000fe200078010ff */
[----:B------:R-:W-:-:S03]  /*6bd0*/  FMUL.FTZ R13, R13, UR14 ;  /* 0x0000000e0d0d7c20 */ /* 0x000fc60008410000 */
[----:B------:R-:W-:Y:S01]  /*6be0*/  LEA.HI.X R35, R32, c[0x0][0x164], R11, 0x2, P0 ;  /* 0x0000590020237a11 */ /* 0x000fe200000f140b */
[----:B------:R-:W-:-:S04]  /*6bf0*/  FFMA.FTZ R11, R12, UR4, R49 ;  /* 0x000000040c0b7c23 */ /* 0x000fc80008010031 */
[----:B------:R-:W-:-:S04]  /*6c00*/  FFMA.FTZ R11, R4, R30, -R11 ;  /* 0x0000001e040b7223 */ /* 0x000fc8000001080b */
[----:B------:R-:W-:-:S05]  /*6c10*/  FMUL.FTZ R12, R11, UR14 ;  /* 0x0000000e0b0c7c20 */ /* 0x000fca0008410000 */
[----:B------:R0:W-:Y:S02]  /*6c20*/  STG.E.64 [R34.64], R12 ;  /* 0x0000000c22007986 */ /* 0x0001e4000c101b0c */
.L_x_2879:
[----:B------:R-:W-:Y:S05]  /*6c30*/  BSYNC B0 ;  /* 0x0000000000007941 */ /* 0x000fea0003800000 */
.L_x_2878:
        /* <DEDUP_REMOVED lines=20> */
.L_x_2880:
        /* <DEDUP_REMOVED lines=8> */
[----:B------:R-:W-:-:S05]  /*6e00*/  IMAD.WIDE.U32 R12, R102, c[0x0][0x1d8], R12 ;  /* 0x00007600660c7a25 */ /* 0x000fca00078e000c */
[----:B------:R-:W-:Y:S01]  /*6e10*/  IADD3 R11, R13, R11, RZ ;  /* 0x0000000b0d0b7210 */ /* 0x000fe20007ffe0ff */
[----:B------:R-:W-:Y:S01]  /*6e20*/  FFMA.FTZ R13, R0, R29, -R15 ;  /* 0x0000001d000d7223 */ /* 0x000fe2000001080f */
[----:B------:R-:W-:-:S03]  /*6e30*/  LEA R30, P0, R12, c[0x0][0x160], 0x2 ;  /* 0x000058000c1e7a11 */ /* 0x000fc600078010ff */
[----:B------:R-:W-:Y:S01]  /*6e40*/  FMUL.FTZ R13, R13, UR14 ;  /* 0x0000000e0d0d7c20 */ /* 0x000fe20008410000 */
[----:B------:R-:W-:Y:S01]  /*6e50*/  LEA.HI.X R31, R12, c[0x0][0x164], R11, 0x2, P0 ;  /* 0x000059000c1f7a11 */ /* 0x000fe200000f140b */
[----:B------:R-:W-:-:S04]  /*6e60*/  FFMA.FTZ R11, R14, UR4, R49 ;  /* 0x000000040e0b7c23 */ /* 0x000fc80008010031 */
[----:B------:R-:W-:-:S04]  /*6e70*/  FFMA.FTZ R11, R4, R28, -R11 ;  /* 0x0000001c040b7223 */ /* 0x000fc8000001080b */
[----:B------:R-:W-:-:S05]  /*6e80*/  FMUL.FTZ R12, R11, UR14 ;  /* 0x0000000e0b0c7c20 */ /* 0x000fca0008410000 */
[----:B------:R0:W-:Y:S02]  /*6e90*/  STG.E.64 [R30.64], R12 ;  /* 0x0000000c1e007986 */ /* 0x0001e4000c101b0c */
.L_x_2882:
[----:B------:R-:W-:Y:S05]  /*6ea0*/  BSYNC B0 ;  /* 0x0000000000007941 */ /* 0x000fea0003800000 */
.L_x_2881:
        /* <DEDUP_REMOVED lines=20> */
.L_x_2883:
[----:B------:R-:W-:Y:S01]  /*6ff0*/  BSSY B0, `(.L_x_2884) ;  /* 0x0000011000007945 */ /* 0x000fe20003800000 */
        /* <DEDUP_REMOVED lines=16> */
.L_x_2885:
[----:B------:R-:W-:Y:S05]  /*7100*/  BSYNC B0 ;  /* 0x0000000000007941 */ /* 0x000fea0003800000 */
.L_x_2884:
        /* <DEDUP_REMOVED lines=19> */
.L_x_2886:
        /* <DEDUP_REMOVED lines=17> */
.L_x_2888:
[----:B------:R-:W-:Y:S05]  /*7350*/  BSYNC B0 ;  /* 0x0000000000007941 */ /* 0x000fea0003800000 */
.L_x_2887:
        /* <DEDUP_REMOVED lines=19> */
.L_x_2889:
        /* <DEDUP_REMOVED lines=17> */
.L_x_2891:
[----:B------:R-:W-:Y:S05]  /*75a0*/  BSYNC B0 ;  /* 0x0000000000007941 */ /* 0x000fea0003800000 */
.L_x_2890:
        /* <DEDUP_REMOVED lines=19> */
.L_x_2892:
        /* <DEDUP_REMOVED lines=17> */
.L_x_2894:
[----:B------:R-:W-:Y:S05]  /*77f0*/  BSYNC B0 ;  /* 0x0000000000007941 */ /* 0x000fea0003800000 */
.L_x_2893:
        /* <DEDUP_REMOVED lines=19> */
.L_x_2895:
        /* <DEDUP_REMOVED lines=17> */
.L_x_2897:
[----:B------:R-:W-:Y:S05]  /*7a40*/  BSYNC B0 ;  /* 0x0000000000007941 */ /* 0x000fea0003800000 */
.L_x_2896:
        /* <DEDUP_REMOVED lines=19> */
.L_x_2898:
        /* <DEDUP_REMOVED lines=22> */
.L_x_2900:
[----:B------:R-:W-:Y:S05]  /*7ce0*/  BSYNC B0 ;  /* 0x0000000000007941 */ /* 0x000fea0003800000 */
.L_x_2899:
        /* <DEDUP_REMOVED lines=19> */
.L_x_2901:
        /* <DEDUP_REMOVED lines=22> */
.L_x_2903:
[----:B------:R-:W-:Y:S05]  /*7f80*/  BSYNC B0 ;  /* 0x0000000000007941 */ /* 0x000fea0003800000 */
.L_x_2902:
        /* <DEDUP_REMOVED lines=19> */
.L_x_2904:
        /* <DEDUP_REMOVED lines=22> */
.L_x_2906:
[----:B------:R-:W-:Y:S05]  /*8220*/  BSYNC B0 ;  /* 0x0000000000007941 */ /* 0x000fea0003800000 */
.L_x_2905:
        /* <DEDUP_REMOVED lines=19> */
.L_x_2907:
[----:B------:R-:W-:Y:S01]  /*8360*/  ISETP.GE.U32.AND P0, PT, R48, c[0x0][0x1e0], PT ;  /* 0x0000780030007a0c */ /* 0x000fe20003f06070 */
[----:B------:R-:W-:Y:S03]  /*8370*/  BSSY B0, `(.L_x_2908) ;  /* 0x0000012000007945 */ /* 0x000fe60003800000 */
[----:B------:R-:W-:-:S04]  /*8380*/  ISETP.GE.AND.EX P0, PT, R19, c[0x0][0x1e4], PT, P0 ;  /* 0x0000790013007a0c */ /* 0x000fc80003f06300 */
[----:B------:R-:W-:-:S13]  /*8390*/  ISETP.LT.U32.AND P0, PT, R8, 0x1c0, !P0 ;  /* 0x000001c00800780c */ /* 0x000fda0004701070 */
[----:B------:R-:W-:Y:S05]  /*83a0*/  @!P0 BRA `(.L_x_2909) ;  /* 0x000000e000008947 */ /* 0x000fea0003800000 */
[----:B------:R-:W-:Y:S01]  /*83b0*/  MOV R58, R60 ;  /* 0x0000003c003a7202 */ /* 0x000fe20000000f00 */
[----:B------:R-:W-:Y:S02]  /*83c0*/  IMAD R2, R120, c[0x0][0x1d8], RZ ;  /* 0x0000760078027a24 */ /* 0x000fe400078e02ff */
[----:B-1----:R-:W-:Y:S02]  /*83d0*/  FFMA.FTZ R89, R89, UR4, R49 ;  /* 0x0000000459597c23 */ /* 0x002fe40008010031 */
[----:B------:R-:W-:-:S04]  /*83e0*/  IMAD.WIDE.U32 R58, R93, c[0x0][0x1d8], R58 ;  /* 0x000076005d3a7a25 */ /* 0x000fc800078e003a */
[----:B------:R-:W-:Y:S01]  /*83f0*/  IMAD R3, R93, c[0x0][0x1dc], R2 ;  /* 0x000077005d037a24 */ /* 0x000fe200078e0202 */
[----:B------:R-:W-:Y:S01]  /*8400*/  LEA R2, P0, R58, c[0x0][0x160], 0x2 ;  /* 0x000058003a027a11 */ /* 0x000fe200078010ff */
[----:B------:R-:W-:Y:S02]  /*8410*/  FFMA.FTZ R49, R87, UR4, R49 ;  /* 0x0000000457317c23 */ /* 0x000fe40008010031 */
[----:B------:R-:W-:Y:S01]  /*8420*/  FFMA.FTZ R89, R4, R42, -R89 ;  /* 0x0000002a04597223 */ /* 0x000fe20000010859 */
[----:B------:R-:W-:Y:S01]  /*8430*/  IADD3 R3, R59, R3, RZ ;  /* 0x000000033b037210 */ /* 0x000fe20007ffe0ff */
[----:B------:R-:W-:Y:S02]  /*8440*/  FFMA.FTZ R49, R0, R43, -R49 ;  /* 0x0000002b00317223 */ /* 0x000fe40000010831 */
[----:B------:R-:W-:Y:S01]  /*8450*/  FMUL.FTZ R48, R89, UR14 ;  /* 0x0000000e59307c20 */ /* 0x000fe20008410000 */
[----:B------:R-:W-:Y:S01]  /*8460*/  LEA.HI.X R3, R58, c[0x0][0x164], R3, 0x2, P0 ;  /* 0x000059003a037a11 */ /* 0x000fe200000f1403 */
[----:B------:R-:W-:-:S05]  /*8470*/  FMUL.FTZ R49, R49, UR14 ;  /* 0x0000000e31317c20 */ /* 0x000fca0008410000 */
[----:B------:R1:W-:Y:S02]  /*8480*/  STG.E.64 [R2.64], R48 ;  /* 0x0000003002007986 */ /* 0x0003e4000c101b0c */
.L_x_2909:
[----:B------:R-:W-:Y:S05]  /*8490*/  BSYNC B0 ;  /* 0x0000000000007941 */ /* 0x000fea0003800000 */
.L_x_2908:
[----:B------:R-:W-:Y:S02]  /*84a0*/  IADD3 R6, R6, c[0x0][0x10], RZ ;  /* 0x0000040006067a10 */ /* 0x000fe40007ffe0ff */
[----:B------:R-:W-:Y:S02]  /*84b0*/  IADD3 R90, R90, 0x1, RZ ;  /* 0x000000015a5a7810 */ /* 0x000fe40007ffe0ff */
[----:B------:R-:W-:-:S13]  /*84c0*/  ISETP.GE.AND P0, PT, R6, UR6, PT ;  /* 0x0000000606007c0c */ /* 0x000fda000bf06270 */
[----:B------:R-:W-:Y:S01]  /*84d0*/  @P0 CALL.REL.NOINC `(.L_x_2827) ;  /* 0x0000001000000944 */ /* 0x000fe20003c00000 */
[----:B------:R-:W-:Y:S05]  /*84e0*/  BRA `(.L_x_2910) ;  /* 0xffff820000007947 */ /* 0x000fea000383ffff */
.L_x_2827:
        /* <DEDUP_REMOVED lines=18> */
.L_x_2912:
[----:B------:R-:W-:Y:S05]  /*8610*/  BSYNC B0 ;  /* 0x0000000000007941 */ /* 0x000fea0003800000 */
.L_x_2911:
        /* <DEDUP_REMOVED lines=11> */
.L_x_2914:
[----:B------:R-:W2:Y:S01]  /*86d0*/  LDG.E.STRONG.GPU R5, [R2.64] ;  /* 0x0000000c02057981 */ /* 0x000ea2000c1ef900 */
[----:B------:R-:W-:Y:S01]  /*86e0*/  YIELD ;  /* 0x0000000000007946 */ /* 0x000fe20003800000 */
[----:B--2---:R-:W-:Y:S01]  /*86f0*/  ISETP.NE.AND P0, PT, R5, R0, PT ;  /* 0x000000000500720c */ /* 0x004fe20003f05270 */
[----:B------:R-:W-:-:S12]  /*8700*/  CCTL.IVALL ;  /* 0x00000000ff00798f */ /* 0x000fd80002000000 */
[----:B------:R-:W-:Y:S05]  /*8710*/  @P0 BRA `(.L_x_2914) ;  /* 0xffffffb000000947 */ /* 0x000fea000383ffff */
.L_x_2913:
        /* <DEDUP_REMOVED lines=25> */
.L_x_2915:
[----:B------:R-:W-:-:S04]  /*88b0*/  LEA R6, P0, R8, c[0x0][0x1b8], 0x2 ;  /* 0x00006e0008067a11 */ /* 0x000fc800078010ff */
[----:B------:R-:W-:Y:S02]  /*88c0*/  LEA.HI.X R7, R8, c[0x0][0x1bc], R7, 0x2, P0 ;  /* 0x00006f0008077a11 */ /* 0x000fe400000f1407 */
[-C--:B------:R-:W-:Y:S02]  /*88d0*/  LEA R10, P0, R25, R6.reuse, 0x2 ;  /* 0x00000006190a7211 */ /* 0x080fe400078010ff */
[-C--:B0-----:R-:W-:Y:S01]  /*88e0*/  LEA R14, P2, R23, R6.reuse, 0x2 ;  /* 0x00000006170e7211 */ /* 0x081fe200078410ff */
[----:B------:R0:W2:Y:S01]  /*88f0*/  LDG.E R0, [R6.64] ;  /* 0x0000000c06007981 */ /* 0x0000a2000c1e1900 */
        /* <DEDUP_REMOVED lines=21> */
.L_x_2916:
        /* <DEDUP_REMOVED lines=11> */
.L_x_5644:


//--------------------- .text._Z35group_norm_nhwc_bwd_one_pass_kernelI11Fp32IOBf16WLi256ELi112ELi448EEv26Group_norm_nhwc_bwd_params --------------------------
	.section	.text._Z35group_norm_nhwc_bwd_one_pass_kernelI11Fp32IOBf16WLi256ELi112ELi448EEv26Group_norm_nhwc_bwd_params,"ax",@progbits
	.sectioninfo	@"SHI_REGISTERS=128"
	.align	128
        .global         _Z35group_norm_nhwc_bwd_one_pass_kernelI11Fp32IOBf16WLi256ELi112ELi448EEv26Group_norm_nhwc_bwd_params
        .type           _Z35group_norm_nhwc_bwd_one_pass_kernelI11Fp32IOBf16WLi256ELi112ELi448EEv26Group_norm_nhwc_bwd_params,@function
        .size           _Z35group_norm_nhwc_bwd_one_pass_kernelI11Fp32IOBf16WLi256ELi112ELi448EEv26Group_norm_nhwc_bwd_params,(.L_x_5645 - _Z35group_norm_nhwc_bwd_one_pass_kernelI11Fp32IOBf16WLi256ELi112ELi448EEv26Group_norm_nhwc_bwd_params)
        .other          _Z35group_norm_nhwc_bwd_one_pass_kernelI11Fp32IOBf16WLi256ELi112ELi448EEv26Group_norm_nhwc_bwd_params,@"STO_CUDA_ENTRY STV_DEFAULT"
_Z35group_norm_nhwc_bwd_one_pass_kernelI11Fp32IOBf16WLi256ELi112ELi448EEv26Group_norm_nhwc_bwd_params:
.text._Z35group_norm_nhwc_bwd_one_pass_kernelI11Fp32IOBf16WLi256ELi112ELi448EEv26Group_norm_nhwc_bwd_params:
        /* <DEDUP_REMOVED lines=75> */
.L_x_3064:
[----:B--2---:R-:W2:Y:S01]  /*04b0*/  LDL R7, [R1+0xac] ;  /* 0x0000ac0001077983 */ /* 0x004ea20000100800 */
[----:B------:R-:W-:Y:S01]  /*04c0*/  IABS R5, c[0x0][0x1f0] ;  /* 0x00007c0000057a13 */ /* 0x000fe20000000000 */
[----:B----4-:R-:W-:Y:S01]  /*04d0*/  UMOV UR6, URZ ;  /* 0x0000003f00067c82 */ /* 0x010fe20008000000 */
[----:B------:R-:W-:Y:S01]  /*04e0*/  IABS R6, UR9 ;  /* 0x0000000900067c13 */ /* 0x000fe20008000000 */
[----:B------:R-:W-:Y:S01]  /*04f0*/  UISETP.GE.AND UP4, UPT, UR9, URZ, UPT ;  /* 0x0000003f0900728c */ /* 0x000fe2000bf86270 */
[----:B01----:R0:W1:Y:S01]  /*0500*/  R2UR UR16, R5 ;  /* 0x00000000051073c2 */ /* 0x00306200000e0000 */
[----:B------:R-:W-:Y:S01]  /*0510*/  ULDC UR15, c[0x0][0x1f0] ;  /* 0x00007c00000f7ab9 */ /* 0x000fe20000000800 */
[C---:B------:R-:W-:Y:S01]  /*0520*/  IADD3 R8, R2.reuse, 0x8, RZ ;  /* 0x0000000802087810 */ /* 0x040fe20007ffe0ff */
[----:B------:R-:W-:Y:S01]  /*0530*/  UISETP.NE.AND UP0, UPT, URZ, UR15, UPT ;  /* 0x0000000f3f00728c */ /* 0x000fe2000bf05270 */
[----:B------:R-:W-:Y:S01]  /*0540*/  IADD3 R10, R2, 0x18, RZ ;  /* 0x00000018020a7810 */ /* 0x000fe20007ffe0ff */
[----:B------:R-:W-:Y:S01]  /*0550*/  CS2R R16, SRZ ;  /* 0x0000000000107805 */ /* 0x000fe2000001ff00 */
[----:B------:R-:W-:-:S02]  /*0560*/  ISETP.GE.U32.AND P2, PT, R8, c[0x0][0x1e0], PT ;  /* 0x0000780008007a0c */ /* 0x000fc40003f46070 */
[----:B------:R3:W4:Y:S01]  /*0570*/  R2UR UR14, R6 ;  /* 0x00000000060e73c2 */ /* 0x00072200000e0000 */
[----:B0-----:R-:W-:Y:S02]  /*0580*/  SHF.R.S32.HI R5, RZ, 0x1f, R8 ;  /* 0x0000001fff057819 */ /* 0x001fe40000011408 */
[----:B------:R-:W-:Y:S02]  /*0590*/  IADD3 R12, R2, 0x10, RZ ;  /* 0x00000010020c7810 */ /* 0x000fe40007ffe0ff */
[----:B------:R-:W-:Y:S02]  /*05a0*/  ISETP.GE.AND.EX P2, PT, R5, c[0x0][0x1e4], PT, P2 ;  /* 0x0000790005007a0c */ /* 0x000fe40003f46320 */
[----:B------:R-:W-:Y:S02]  /*05b0*/  ISETP.GE.U32.AND P6, PT, R10, c[0x0][0x1e0], PT ;  /* 0x000078000a007a0c */ /* 0x000fe40003fc6070 */
[----:B---3--:R-:W-:Y:S02]  /*05c0*/  SHF.R.S32.HI R6, RZ, 0x1f, R10 ;  /* 0x0000001fff067819 */ /* 0x008fe4000001140a */
[----:B------:R-:W-:-:S02]  /*05d0*/  ISETP.GT.U32.OR P2, PT, R0, 0x1bf, P2 ;  /* 0x000001bf0000780c */ /* 0x000fc40001744470 */
[----:B------:R-:W-:Y:S02]  /*05e0*/  ISETP.GE.U32.AND P3, PT, R12, c[0x0][0x1e0], PT ;  /* 0x000078000c007a0c */ /* 0x000fe40003f66070 */
[----:B------:R-:W-:Y:S01]  /*05f0*/  ISETP.GE.AND.EX P6, PT, R6, c[0x0][0x1e4], PT, P6 ;  /* 0x0000790006007a0c */ /* 0x000fe20003fc6360 */
[----:B-1----:R-:W0:Y:S01]  /*0600*/  I2F.RP R3, UR16 ;  /* 0x0000001000037d06 */ /* 0x002e220008209400 */
[----:B------:R-:W-:Y:S02]  /*0610*/  IADD3 R15, R2, 0x28, RZ ;  /* 0x00000028020f7810 */ /* 0x000fe40007ffe0ff */
[----:B------:R-:W-:Y:S02]  /*0620*/  ISETP.GT.U32.OR P6, PT, R0, 0x1bf, P6 ;  /* 0x000001bf0000780c */ /* 0x000fe400037c4470 */
[----:B------:R-:W-:-:S03]  /*0630*/  IADD3 R19, R2, 0x20, RZ ;  /* 0x0000002002137810 */ /* 0x000fc60007ffe0ff */
[----:B0-----:R-:W0:Y:S08]  /*0640*/  MUFU.RCP R3, R3 ;  /* 0x0000000300037308 */ /* 0x001e300000001000 */
[----:B------:R-:W-:-:S04]  /*0650*/  @!P6 IMAD R6, R6, c[0x0][0x1d8], RZ ;  /* 0x000076000606ea24 */ /* 0x000fc800078e02ff */
[----:B------:R-:W-:Y:S01]  /*0660*/  @!P6 IMAD R13, R10, c[0x0][0x1dc], R6 ;  /* 0x000077000a0dea24 */ /* 0x000fe200078e0206 */
[----:B0-----:R-:W-:-:S06]  /*0670*/  IADD3 R4, R3, 0xffffffe, RZ ;  /* 0x0ffffffe03047810 */ /* 0x001fcc0007ffe0ff */
[----:B------:R-:W0:Y:S02]  /*0680*/  F2I.FTZ.U32.TRUNC.NTZ R4, R4 ;  /* 0x0000000400047305 */ /* 0x000e24000021f000 */
[----:B0-----:R-:W0:Y:S02]  /*0690*/  R2UR UR7, R4 ;  /* 0x00000000040773c2 */ /* 0x001e2400000e0000 */
[----:B0-----:R-:W-:-:S04]  /*06a0*/  UIADD3 UR5, URZ, -UR7, URZ ;  /* 0x800000073f057290 */ /* 0x001fc8000fffe03f */
[----:B------:R-:W-:-:S04]  /*06b0*/  UIMAD UR5, UR5, UR16, URZ ;  /* 0x00000010050572a4 */ /* 0x000fc8000f8e023f */
[----:B------:R-:W-:-:S04]  /*06c0*/  UIMAD.WIDE.U32 UR6, UR7, UR5, UR6 ;  /* 0x00000005070672a5 */ /* 0x000fc8000f8e0006 */
[----:B----4-:R-:W-:-:S04]  /*06d0*/  UIMAD.WIDE.U32 UR6, UR7, UR14, URZ ;  /* 0x0000000e070672a5 */ /* 0x010fc8000f8e003f */
        /* <DEDUP_REMOVED lines=15> */
[----:B------:R-:W-:-:S05]  /*07d0*/  UIMAD UR17, UR16, 0x70, URZ ;  /* 0x00000070101178a4 */ /* 0x000fca000f8e023f */
[----:B------:R-:W-:Y:S01]  /*07e0*/  @!UP2 UIADD3 UR7, -UR7, URZ, URZ ;  /* 0x0000003f0707a290 */ /* 0x000fe2000fffe13f */
[----:B------:R-:W-:-:S03]  /*07f0*/  MOV R4, UR17 ;  /* 0x0000001100047c02 */ /* 0x000fc60008000f00 */
[----:B------:R-:W-:-:S03]  /*0800*/  USEL UR7, UR14, UR7, !UP0 ;  /* 0x000000070e077287 */ /* 0x000fc6000c000000 */
[----:B------:R-:W-:Y:S02]  /*0810*/  ULDC.64 UR14, c[0x0][0x1e8] ;  /* 0x00007a00000e7ab9 */ /* 0x000fe40000000a00 */
[----:B------:R-:W-:-:S04]  /*0820*/  USHF.R.S32.HI UR5, URZ, 0x1f, UR7 ;  /* 0x0000001f3f057899 */ /* 0x000fc80008011407 */
[----:B------:R-:W-:-:S04]  /*0830*/  UIMAD UR5, UR5, UR14, URZ ;  /* 0x0000000e050572a4 */ /* 0x000fc8000f8e023f */
[----:B------:R-:W-:Y:S01]  /*0840*/  UIMAD UR5, UR7, UR15, UR5 ;  /* 0x0000000f070572a4 */ /* 0x000fe2000f8e0205 */
[----:B--2---:R-:W-:Y:S02]  /*0850*/  SHF.R.S32.HI R3, RZ, 0x1f, R7 ;  /* 0x0000001fff037819 */ /* 0x004fe40000011407 */
[----:B------:R-:W-:Y:S02]  /*0860*/  IADD3 R80, P0, R7, UR17, RZ ;  /* 0x0000001107507c10 */ /* 0x000fe4000ff1e0ff */
[----:B------:R-:W-:Y:S02]  /*0870*/  SHF.R.S32.HI R7, RZ, 0x1f, R12 ;  /* 0x0000001fff077819 */ /* 0x000fe4000001140c */
[----:B------:R-:W-:Y:S02]  /*0880*/  LEA.HI.X.SX32 R81, R4, R3, 0x1, P0 ;  /* 0x0000000304517211 */ /* 0x000fe400000f0eff */
[----:B------:R-:W-:Y:S02]  /*0890*/  MOV R3, UR7 ;  /* 0x0000000700037c02 */ /* 0x000fe40008000f00 */
[----:B------:R-:W-:-:S03]  /*08a0*/  ISETP.GE.AND.EX P3, PT, R7, c[0x0][0x1e4], PT, P3 ;  /* 0x0000790007007a0c */ /* 0x000fc60003f66330 */
[----:B------:R-:W-:Y:S01]  /*08b0*/  IMAD.WIDE.U32 R80, R3, c[0x0][0x1e8], R80 ;  /* 0x00007a0003507a25 */ /* 0x000fe200078e0050 */
[----:B------:R-:W-:-:S03]  /*08c0*/  ISETP.GT.U32.OR P3, PT, R0, 0x1bf, P3 ;  /* 0x000001bf0000780c */ /* 0x000fc60001f64470 */
[----:B------:R-:W-:Y:S01]  /*08d0*/  @!P2 IMAD R3, R5, c[0x0][0x1d8], RZ ;  /* 0x000076000503aa24 */ /* 0x000fe200078e02ff */
[----:B------:R-:W-:Y:S02]  /*08e0*/  IADD3 R79, R81, UR5, RZ ;  /* 0x00000005514f7c10 */ /* 0x000fe4000fffe0ff */
[----:B------:R-:W-:Y:S01]  /*08f0*/  @!P2 MOV R78, R80 ;  /* 0x00000050004ea202 */ /* 0x000fe20000000f00 */
[----:B------:R-:W-:Y:S01]  /*0900*/  @!P2 IMAD R3, R8, c[0x0][0x1dc], R3 ;  /* 0x000077000803aa24 */ /* 0x000fe200078e0203 */
[----:B------:R-:W-:-:S03]  /*0910*/  @!P6 MOV R9, R79 ;  /* 0x0000004f0009e202 */ /* 0x000fc60000000f00 */
[----:B------:R-:W-:Y:S01]  /*0920*/  @!P2 IMAD.WIDE.U32 R4, R8, c[0x0][0x1d8], R78 ;  /* 0x000076000804aa25 */ /* 0x000fe200078e004e */
[-C--:B------:R-:W-:Y:S02]  /*0930*/  @!P6 MOV R8, R80.reuse ;  /* 0x000000500008e202 */ /* 0x080fe40000000f00 */
[----:B------:R-:W-:Y:S02]  /*0940*/  @!P3 MOV R6, R80 ;  /* 0x000000500006b202 */ /* 0x000fe40000000f00 */
[----:B------:R-:W-:Y:S01]  /*0950*/  @!P2 IADD3 R3, R5, R3, RZ ;  /* 0x000000030503a210 */ /* 0x000fe20007ffe0ff */
[----:B------:R-:W-:Y:S01]  /*0960*/  @!P3 IMAD R5, R7, c[0x0][0x1d8], RZ ;  /* 0x000076000705ba24 */ /* 0x000fe200078e02ff */
[----:B------:R-:W-:Y:S01]  /*0970*/  @!P3 MOV R7, R79 ;  /* 0x0000004f0007b202 */ /* 0x000fe20000000f00 */
[----:B------:R-:W-:Y:S01]  /*0980*/  @!P6 IMAD.WIDE.U32 R8, R10, c[0x0][0x1d8], R8 ;  /* 0x000076000a08ea25 */ /* 0x000fe200078e0008 */
[C---:B------:R-:W-:Y:S02]  /*0990*/  @!P2 SHF.L.U32 R11, R4.reuse, 0x2, RZ ;  /* 0x00000002040ba819 */ /* 0x040fe400000006ff */
[----:B------:R-:W-:Y:S01]  /*09a0*/  @!P2 SHF.L.U64.HI R14, R4, 0x2, R3 ;  /* 0x00000002040ea819 */ /* 0x000fe20000010203 */
[C---:B------:R-:W-:Y:S01]  /*09b0*/  @!P3 IMAD R5, R12.reuse, c[0x0][0x1dc], R5 ;  /* 0x000077000c05ba24 */ /* 0x040fe200078e0205 */
[----:B------:R-:W-:Y:S01]  /*09c0*/  @!P2 IADD3 R4, P0, R11, c[0x0][0x180], RZ ;  /* 0x000060000b04aa10 */ /* 0x000fe20007f1e0ff */
[----:B------:R-:W-:Y:S01]  /*09d0*/  @!P3 IMAD.WIDE.U32 R6, R12, c[0x0][0x1d8], R6 ;  /* 0x000076000c06ba25 */ /* 0x000fe200078e0006 */
[----:B------:R-:W-:-:S02]  /*09e0*/  ISETP.GE.U32.AND P4, PT, R15, c[0x0][0x1e0], PT ;  /* 0x000078000f007a0c */ /* 0x000fc40003f86070 */
[----:B------:R-:W-:Y:S02]  /*09f0*/  @!P6 IADD3 R13, R9, R13, RZ ;  /* 0x0000000d090de210 */ /* 0x000fe40007ffe0ff */
[----:B------:R-:W-:Y:S02]  /*0a00*/  @!P3 IADD3 R7, R7, R5, RZ ;  /* 0x000000050707b210 */ /* 0x000fe40007ffe0ff */
[----:B------:R-:W-:Y:S02]  /*0a10*/  @!P2 IADD3.X R5, R14, c[0x0][0x184], RZ, P0, !PT ;  /* 0x000061000e05aa10 */ /* 0x000fe400007fe4ff */
[----:B------:R-:W-:Y:S02]  /*0a20*/  ISETP.GE.U32.AND P5, PT, R19, c[0x0][0x1e0], PT ;  /* 0x0000780013007a0c */ /* 0x000fe40003fa6070 */
[----:B------:R-:W-:Y:S01]  /*0a30*/  SHF.R.S32.HI R20, RZ, 0x1f, R19 ;  /* 0x0000001fff147819 */ /* 0x000fe20000011413 */
[----:B------:R0:W2:Y:S01]  /*0a40*/  @!P2 LDG.E.64 R16, [R4.64] ;  /* 0x000000120410a981 */ /* 0x0000a2000c1e1b00 */
[----:B------:R-:W-:-:S02]  /*0a50*/  @!P6 SHF.L.U32 R12, R8, 0x2, RZ ;  /* 0x00000002080ce819 */ /* 0x000fc400000006ff */
[----:B------:R-:W-:Y:S02]  /*0a60*/  @!P6 SHF.L.U64.HI R13, R8, 0x2, R13 ;  /* 0x00000002080de819 */ /* 0x000fe4000001020d */
[----:B------:R-:W-:Y:S02]  /*0a70*/  ISETP.GE.AND.EX P5, PT, R20, c[0x0][0x1e4], PT, P5 ;  /* 0x0000790014007a0c */ /* 0x000fe40003fa6350 */
[----:B------:R-:W-:Y:S01]  /*0a80*/  @!P2 IADD3 R8, P0, R11, c[0x0][0x178], RZ ;  /* 0x00005e000b08aa10 */ /* 0x000fe20007f1e0ff */
[----:B------:R-:W-:Y:S01]  /*0a90*/  CS2R R76, SRZ ;  /* 0x00000000004c7805 */ /* 0x000fe2000001ff00 */
[----:B------:R-:W-:Y:S02]  /*0aa0*/  ISETP.GT.U32.OR P5, PT, R0, 0x1bf, P5 ;  /* 0x000001bf0000780c */ /* 0x000fe40002fa4470 */
[----:B------:R-:W-:Y:S02]  /*0ab0*/  @!P2 IADD3.X R9, R14, c[0x0][0x17c], RZ, P0, !PT ;  /* 0x00005f000e09aa10 */ /* 0x000fe400007fe4ff */
[----:B------:R-:W-:-:S02]  /*0ac0*/  @!P3 SHF.L.U32 R3, R6, 0x2, RZ ;  /* 0x000000020603b819 */ /* 0x000fc400000006ff */
[----:B------:R-:W-:Y:S01]  /*0ad0*/  @!P3 SHF.L.U64.HI R10, R6, 0x2, R7 ;  /* 0x00000002060ab819 */ /* 0x000fe20000010207 */
[----:B------:R1:W3:Y:S01]  /*0ae0*/  @!P2 LDG.E.64 R76, [R8.64] ;  /* 0x00000012084ca981 */ /* 0x0002e2000c1e1b00 */
[C---:B------:R-:W-:Y:S02]  /*0af0*/  @!P3 IADD3 R6, P0, R3.reuse, c[0x0][0x180], RZ ;  /* 0x000060000306ba10 */ /* 0x040fe40007f1e0ff */
[----:B0-----:R-:W-:Y:S01]  /*0b00*/  @!P3 IADD3 R4, P2, R3, c[0x0][0x178], RZ ;  /* 0x00005e000304ba10 */ /* 0x001fe20007f5e0ff */
[----:B------:R-:W-:Y:S01]  /*0b10*/  CS2R R24, SRZ ;  /* 0x0000000000187805 */ /* 0x000fe2000001ff00 */
[----:B------:R-:W-:Y:S01]  /*0b20*/  IADD3 R18, R2, 0x30, RZ ;  /* 0x0000003002127810 */ /* 0x000fe20007ffe0ff */
[----:B------:R-:W-:Y:S01]  /*0b30*/  CS2R R74, SRZ ;  /* 0x00000000004a7805 */ /* 0x000fe2000001ff00 */
[C---:B------:R-:W-:Y:S02]  /*0b40*/  @!P3 IADD3.X R7, R10.reuse, c[0x0][0x184], RZ, P0, !PT ;  /* 0x000061000a07ba10 */ /* 0x040fe400007fe4ff */
[----:B------:R-:W-:Y:S01]  /*0b50*/  @!P3 IADD3.X R5, R10, c[0x0][0x17c], RZ, P2, !PT ;  /* 0x00005f000a05ba10 */ /* 0x000fe200017fe4ff */
[----:B------:R-:W-:Y:S01]  /*0b60*/  @!P5 IMAD R3, R20, c[0x0][0x1d8], RZ ;  /* 0x000076001403da24 */ /* 0x000fe200078e02ff */
[----:B-1----:R-:W-:Y:S01]  /*0b70*/  @!P5 MOV R8, R80 ;  /* 0x000000500008d202 */ /* 0x002fe20000000f00 */
[----:B------:R0:W4:Y:S01]  /*0b80*/  @!P3 LDG.E.64 R24, [R6.64] ;  /* 0x000000120618b981 */ /* 0x000122000c1e1b00 */
[----:B------:R-:W-:-:S02]  /*0b90*/  @!P5 MOV R9, R79 ;  /* 0x0000004f0009d202 */ /* 0x000fc40000000f00 */
[----:B------:R-:W-:Y:S01]  /*0ba0*/  ISETP.GE.U32.AND P0, PT, R18, c[0x0][0x1e0], PT ;  /* 0x0000780012007a0c */ /* 0x000fe20003f06070 */
[----:B------:R1:W3:Y:S01]  /*0bb0*/  @!P3 LDG.E.64 R74, [R4.64] ;  /* 0x00000012044ab981 */ /* 0x0002e2000c1e1b00 */
[----:B------:R-:W-:Y:S01]  /*0bc0*/  SHF.R.S32.HI R22, RZ, 0x1f, R18 ;  /* 0x0000001fff167819 */ /* 0x000fe20000011412 */
[C---:B------:R-:W-:Y:S02]  /*0bd0*/  @!P5 IMAD R3, R19.reuse, c[0x0][0x1dc], R3 ;  /* 0x000077001303da24 */ /* 0x040fe400078e0203 */
[----:B------:R-:W-:Y:S01]  /*0be0*/  @!P5 IMAD.WIDE.U32 R8, R19, c[0x0][0x1d8], R8 ;  /* 0x000076001308da25 */ /* 0x000fe200078e0008 */
[----:B------:R-:W-:Y:S02]  /*0bf0*/  ISETP.GE.AND.EX P0, PT, R22, c[0x0][0x1e4], PT, P0 ;  /* 0x0000790016007a0c */ /* 0x000fe40003f06300 */
[----:B0-----:R-:W-:Y:S02]  /*0c00*/  @!P6 IADD3 R6, P3, R12, c[0x0][0x180], RZ ;  /* 0x000060000c06ea10 */ /* 0x001fe40007f7e0ff */
[----:B------:R-:W-:-:S02]  /*0c10*/  ISETP.GT.U32.OR P0, PT, R0, 0x1bf, P0 ;  /* 0x000001bf0000780c */ /* 0x000fc40000704470 */
[C---:B------:R-:W-:Y:S02]  /*0c20*/  @!P6 IADD3.X R7, R13.reuse, c[0x0][0x184], RZ, P3, !PT ;  /* 0x000061000d07ea10 */ /* 0x040fe40001ffe4ff */
[----:B-1----:R-:W-:Y:S02]  /*0c30*/  @!P6 IADD3 R4, P3, R12, c[0x0][0x178], RZ ;  /* 0x00005e000c04ea10 */ /* 0x002fe40007f7e0ff */
[----:B------:R-:W-:Y:S02]  /*0c40*/  @!P5 SHF.L.U32 R14, R8, 0x2, RZ ;  /* 0x00000002080ed819 */ /* 0x000fe400000006ff */
[----:B------:R-:W-:Y:S02]  /*0c50*/  @!P6 IADD3.X R5, R13, c[0x0][0x17c], RZ, P3, !PT ;  /* 0x00005f000d05ea10 */ /* 0x000fe40001ffe4ff */
[----:B------:R-:W-:Y:S01]  /*0c60*/  @!P5 IADD3 R12, P3, R14, c[0x0][0x180], RZ ;  /* 0x000060000e0cda10 */ /* 0x000fe20007f7e0ff */
[----:B------:R-:W-:Y:S01]  /*0c70*/  CS2R R72, SRZ ;  /* 0x0000000000487805 */ /* 0x000fe2000001ff00 */
[----:B------:R-:W-:Y:S01]  /*0c80*/  CS2R R124, SRZ ;  /* 0x00000000007c7805 */ /* 0x000fe2000001ff00 */
[----:B------:R-:W-:-:S04]  /*0c90*/  CS2R R70, SRZ ;  /* 0x0000000000467805 */ /* 0x000fc8000001ff00 */
[----:B------:R-:W3:Y:S04]  /*0ca0*/  @!P6 LDG.E.64 R72, [R4.64] ;  /* 0x000000120448e981 */ /* 0x000ee8000c1e1b00 */
[----:B--2---:R0:W-:Y:S02]  /*0cb0*/  STL.64 [R1+0x10], R16 ;  /* 0x0000101001007387 */ /* 0x0041e40000100a00 */
[----:B0-----:R-:W-:-:S04]  /*0cc0*/  SHF.R.S32.HI R17, RZ, 0x1f, R15 ;  /* 0x0000001fff117819 */ /* 0x001fc8000001140f */
[----:B------:R-:W-:-:S04]  /*0cd0*/  ISETP.GE.AND.EX P4, PT, R17, c[0x0][0x1e4], PT, P4 ;  /* 0x0000790011007a0c */ /* 0x000fc80003f86340 */
[----:B------:R-:W-:-:S13]  /*0ce0*/  ISETP.GT.U32.OR P4, PT, R0, 0x1bf, P4 ;  /* 0x000001bf0000780c */ /* 0x000fda0002784470 */
[----:B------:R-:W-:Y:S01]  /*0cf0*/  @!P4 IMAD R10, R17, c[0x0][0x1d8], RZ ;  /* 0x00007600110aca24 */ /* 0x000fe200078e02ff */
[----:B------:R-:W-:-:S03]  /*0d00*/  @!P4 MOV R11, R79 ;  /* 0x0000004f000bc202 */ /* 0x000fc60000000f00 */
[----:B------:R-:W-:Y:S01]  /*0d10*/  @!P4 IMAD R17, R15, c[0x0][0x1dc], R10 ;  /* 0x000077000f11ca24 */ /* 0x000fe200078e020a */
[----:B------:R-:W-:-:S05]  /*0d20*/  @!P4 MOV R10, R80 ;  /* 0x00000050000ac202 */ /* 0x000fca0000000f00 */
[----:B------:R-:W-:Y:S01]  /*0d30*/  @!P4 IMAD.WIDE.U32 R10, R15, c[0x0][0x1d8], R10 ;  /* 0x000076000f0aca25 */ /* 0x000fe200078e000a */
[----:B------:R-:W-:-:S04]  /*0d40*/  @!P5 IADD3 R15, R9, R3, RZ ;  /* 0x00000003090fd210 */ /* 0x000fc80007ffe0ff */
[----:B------:R-:W-:Y:S02]  /*0d50*/  @!P5 SHF.L.U64.HI R15, R8, 0x2, R15 ;  /* 0x00000002080fd819 */ /* 0x000fe4000001020f */
[----:B------:R-:W-:Y:S02]  /*0d60*/  @!P4 IADD3 R3, R11, R17, RZ ;  /* 0x000000110b03c210 */ /* 0x000fe40007ffe0ff */
[C---:B------:R-:W-:Y:S02]  /*0d70*/  @!P5 IADD3.X R13, R15.reuse, c[0x0][0x184], RZ, P3, !PT ;  /* 0x000061000f0dda10 */ /* 0x040fe40001ffe4ff */
[----:B------:R-:W-:Y:S02]  /*0d80*/  @!P5 IADD3 R14, P3, R14, c[0x0][0x178], RZ ;  /* 0x00005e000e0eda10 */ /* 0x000fe40007f7e0ff */
[----:B------:R-:W-:Y:S01]  /*0d90*/  @!P4 SHF.L.U64.HI R20, R10, 0x2, R3 ;  /* 0x000000020a14c819 */ /* 0x000fe20000010203 */
[----:B------:R-:W-:Y:S01]  /*0da0*/  @!P0 IMAD R3, R22, c[0x0][0x1d8], RZ ;  /* 0x0000760016038a24 */ /* 0x000fe200078e02ff */
[----:B------:R-:W-:Y:S01]  /*0db0*/  @!P5 IADD3.X R15, R15, c[0x0][0x17c], RZ, P3, !PT ;  /* 0x00005f000f0fda10 */ /* 0x000fe20001ffe4ff */
[----:B------:R-:W-:Y:S01]  /*0dc0*/  CS2R R22, SRZ ;  /* 0x0000000000167805 */ /* 0x000fe2000001ff00 */
[----:B------:R-:W2:Y:S04]  /*0dd0*/  @!P5 LDG.E.64 R124, [R12.64] ;  /* 0x000000120c7cd981 */ /* 0x000ea8000c1e1b00 */
[----:B------:R-:W2:Y:S04]  /*0de0*/  @!P5 LDG.E.64 R70, [R14.64] ;  /* 0x000000120e46d981 */ /* 0x000ea8000c1e1b00 */
[----:B------:R0:W2:Y:S01]  /*0df0*/  @!P6 LDG.E.64 R22, [R6.64] ;  /* 0x000000120616e981 */ /* 0x0000a2000c1e1b00 */
[----:B------:R-:W-:-:S04]  /*0e00*/  IADD3 R16, R2, 0x38, RZ ;  /* 0x0000003802107810 */ /* 0x000fc80007ffe0ff */
[----:B------:R-:W-:Y:S02]  /*0e10*/  ISETP.GE.U32.AND P2, PT, R16, c[0x0][0x1e0], PT ;  /* 0x0000780010007a0c */ /* 0x000fe40003f46070 */
[----:B------:R-:W-:-:S04]  /*0e20*/  SHF.R.S32.HI R21, RZ, 0x1f, R16 ;  /* 0x0000001fff157819 */ /* 0x000fc80000011410 */
[----:B------:R-:W-:-:S04]  /*0e30*/  ISETP.GE.AND.EX P2, PT, R21, c[0x0][0x1e4], PT, P2 ;  /* 0x0000790015007a0c */ /* 0x000fc80003f46320 */
[----:B------:R-:W-:Y:S02]  /*0e40*/  ISETP.GT.U32.OR P2, PT, R0, 0x1bf, P2 ;  /* 0x000001bf0000780c */ /* 0x000fe40001744470 */
[----:B------:R-:W-:Y:S02]  /*0e50*/  @!P4 SHF.L.U32 R19, R10, 0x2, RZ ;  /* 0x000000020a13c819 */ /* 0x000fe400000006ff */
[----:B------:R-:W-:Y:S02]  /*0e60*/  @!P0 MOV R10, R80 ;  /* 0x00000050000a8202 */ /* 0x000fe40000000f00 */
[----:B------:R-:W-:-:S07]  /*0e70*/  @!P0 MOV R11, R79 ;  /* 0x0000004f000b8202 */ /* 0x000fce0000000f00 */
[----:B------:R-:W-:Y:S01]  /*0e80*/  @!P2 IMAD R8, R21, c[0x0][0x1d8], RZ ;  /* 0x000076001508aa24 */ /* 0x000fe200078e02ff */
[----:B------:R-:W-:-:S03]  /*0e90*/  @!P2 MOV R9, R79 ;  /* 0x0000004f0009a202 */ /* 0x000fc60000000f00 */
[----:B------:R-:W-:Y:S01]  /*0ea0*/  @!P2 IMAD R21, R16, c[0x0][0x1dc], R8 ;  /* 0x000077001015aa24 */ /* 0x000fe200078e0208 */
[----:B------:R-:W-:Y:S01]  /*0eb0*/  @!P2 MOV R8, R80 ;  /* 0x000000500008a202 */ /* 0x000fe20000000f00 */
[C---:B------:R-:W-:Y:S02]  /*0ec0*/  @!P0 IMAD R3, R18.reuse, c[0x0][0x1dc], R3 ;  /* 0x0000770012038a24 */ /* 0x040fe400078e0203 */
[----:B------:R-:W-:-:S04]  /*0ed0*/  @!P0 IMAD.WIDE.U32 R10, R18, c[0x0][0x1d8], R10 ;  /* 0x00007600120a8a25 */ /* 0x000fc800078e000a */
[----:B------:R-:W-:Y:S01]  /*0ee0*/  @!P2 IMAD.WIDE.U32 R8, R16, c[0x0][0x1d8], R8 ;  /* 0x000076001008aa25 */ /* 0x000fe200078e0008 */
[----:B------:R-:W-:Y:S02]  /*0ef0*/  @!P0 IADD3 R3, R11, R3, RZ ;  /* 0x000000030b038210 */ /* 0x000fe40007ffe0ff */
[----:B0-----:R-:W-:Y:S02]  /*0f00*/  @!P4 IADD3 R6, P3, R19, c[0x0][0x180], RZ ;  /* 0x000060001306ca10 */ /* 0x001fe40007f7e0ff */
[----:B------:R-:W-:Y:S02]  /*0f10*/  @!P2 IADD3 R9, R9, R21, RZ ;  /* 0x000000150909a210 */ /* 0x000fe40007ffe0ff */
[----:B------:R-:W-:Y:S02]  /*0f20*/  IADD3 R28, R2, 0x40, RZ ;  /* 0x00000040021c7810 */ /* 0x000fe40007ffe0ff */
[----:B------:R-:W-:Y:S02]  /*0f30*/  @!P0 SHF.L.U64.HI R18, R10, 0x2, R3 ;  /* 0x000000020a128819 */ /* 0x000fe40000010203 */
[----:B------:R-:W-:-:S02]  /*0f40*/  @!P2 SHF.L.U32 R3, R8, 0x2, RZ ;  /* 0x000000020803a819 */ /* 0x000fc400000006ff */
[----:B------:R-:W-:Y:S02]  /*0f50*/  @!P2 SHF.L.U64.HI R16, R8, 0x2, R9 ;  /* 0x000000020810a819 */ /* 0x000fe40000010209 */
[----:B------:R-:W-:Y:S02]  /*0f60*/  @!P4 IADD3 R8, P5, R19, c[0x0][0x178], RZ ;  /* 0x00005e001308ca10 */ /* 0x000fe40007fbe0ff */
[----:B------:R-:W-:Y:S02]  /*0f70*/  @!P4 IADD3.X R7, R20, c[0x0][0x184], RZ, P3, !PT ;  /* 0x000061001407ca10 */ /* 0x000fe40001ffe4ff */
[----:B------:R-:W-:Y:S02]  /*0f80*/  ISETP.GE.U32.AND P3, PT, R28, c[0x0][0x1e0], PT ;  /* 0x000078001c007a0c */ /* 0x000fe40003f66070 */
[----:B------:R-:W-:Y:S01]  /*0f90*/  SHF.R.S32.HI R21, RZ, 0x1f, R28 ;  /* 0x0000001fff157819 */ /* 0x000fe2000001141c */
[----:B------:R-:W-:Y:S01]  /*0fa0*/  CS2R R122, SRZ ;  /* 0x00000000007a7805 */ /* 0x000fe2000001ff00 */
[----:B------:R-:W-:Y:S01]  /*0fb0*/  CS2R R68, SRZ ;  /* 0x0000000000447805 */ /* 0x000fe2000001ff00 */
[----:B---3--:R-:W-:Y:S01]  /*0fc0*/  STL [R1+0xb8], R76 ;  /* 0x0000b84c01007387 */ /* 0x008fe20000100800 */
[----:B------:R-:W-:-:S02]  /*0fd0*/  @!P4 IADD3.X R9, R20, c[0x0][0x17c], RZ, P5, !PT ;  /* 0x00005f001409ca10 */ /* 0x000fc40002ffe4ff */
[----:B------:R-:W-:Y:S01]  /*0fe0*/  ISETP.GE.AND.EX P3, PT, R21, c[0x0][0x1e4], PT, P3 ;  /* 0x0000790015007a0c */ /* 0x000fe20003f66330 */
[----:B------:R-:W-:Y:S01]  /*0ff0*/  STL [R1+0xb4], R77 ;  /* 0x0000b44d01007387 */ /* 0x000fe20000100800 */
[----:B------:R-:W-:-:S03]  /*1000*/  @!P0 SHF.L.U32 R17, R10, 0x2, RZ ;  /* 0x000000020a118819 */ /* 0x000fc600000006ff */
[----:B------:R-:W-:Y:S01]  /*1010*/  STL.64 [R1+0xc0], R74 ;  /* 0x0000c04a01007387 */ /* 0x000fe20000100a00 */
[----:B------:R-:W-:-:S03]  /*1020*/  ISETP.GT.U32.OR P3, PT, R0, 0x1bf, P3 ;  /* 0x000001bf0000780c */ /* 0x000fc60001f64470 */
[----:B----4-:R0:W-:Y:S01]  /*1030*/  STL.64 [R1+0x8], R24 ;  /* 0x0000081801007387 */ /* 0x0101e20000100a00 */
[----:B------:R-:W-:-:S03]  /*1040*/  @!P0 IADD3 R10, P6, R17, c[0x0][0x180], RZ ;  /* 0x00006000110a8a10 */ /* 0x000fc60007fde0ff */
[----:B------:R-:W-:Y:S04]  /*1050*/  STL.64 [R1+0xc8], R72 ;  /* 0x0000c84801007387 */ /* 0x000fe80000100a00 */
[----:B-----5:R1:W5:Y:S04]  /*1060*/  @!P4 LDG.E.64 R122, [R6.64] ;  /* 0x00000012067ac981 */ /* 0x020368000c1e1b00 */
[----:B------:R3:W5:Y:S01]  /*1070*/  @!P4 LDG.E.64 R68, [R8.64] ;  /* 0x000000120844c981 */ /* 0x000762000c1e1b00 */
[----:B------:R-:W-:Y:S01]  /*1080*/  @!P0 IADD3 R4, P4, R17, c[0x0][0x178], RZ ;  /* 0x00005e0011048a10 */ /* 0x000fe20007f9e0ff */
[----:B------:R-:W-:Y:S01]  /*1090*/  CS2R R120, SRZ ;  /* 0x0000000000787805 */ /* 0x000fe2000001ff00 */
[----:B0-----:R-:W-:Y:S01]  /*10a0*/  IADD3 R24, R2, 0x48, RZ ;  /* 0x0000004802187810 */ /* 0x001fe20007ffe0ff */
[----:B------:R-:W-:Y:S01]  /*10b0*/  CS2R R66, SRZ ;  /* 0x0000000000427805 */ /* 0x000fe2000001ff00 */
[----:B------:R-:W-:-:S02]  /*10c0*/  @!P0 IADD3.X R11, R18, c[0x0][0x184], RZ, P6, !PT ;  /* 0x00006100120b8a10 */ /* 0x000fc400037fe4ff */
[----:B------:R-:W-:Y:S02]  /*10d0*/  @!P0 IADD3.X R5, R18, c[0x0][0x17c], RZ, P4, !PT ;  /* 0x00005f0012058a10 */ /* 0x000fe400027fe4ff */
[----:B------:R-:W-:Y:S01]  /*10e0*/  ISETP.GE.U32.AND P5, PT, R24, c[0x0][0x1e0], PT ;  /* 0x0000780018007a0c */ /* 0x000fe20003fa6070 */
[----:B------:R0:W5:Y:S01]  /*10f0*/  @!P0 LDG.E.64 R120, [R10.64] ;  /* 0x000000120a788981 */ /* 0x000162000c1e1b00 */
[----:B------:R-:W-:-:S03]  /*1100*/  SHF.R.S32.HI R27, RZ, 0x1f, R24 ;  /* 0x0000001fff1b7819 */ /* 0x000fc60000011418 */
[----:B------:R4:W5:Y:S01]  /*1110*/  @!P0 LDG.E.64 R66, [R4.64] ;  /* 0x0000001204428981 */ /* 0x000962000c1e1b00 */
[----:B------:R-:W-:Y:S01]  /*1120*/  ISETP.GE.AND.EX P5, PT, R27, c[0x0][0x1e4], PT, P5 ;  /* 0x000079001b007a0c */ /* 0x000fe20003fa6350 */
[----:B-1----:R-:W-:Y:S01]  /*1130*/  @!P3 IMAD R7, R21, c[0x0][0x1d8], RZ ;  /* 0x000076001507ba24 */ /* 0x002fe200078e02ff */
[----:B---3--:R-:W-:Y:S02]  /*1140*/  @!P3 MOV R8, R80 ;  /* 0x000000500008b202 */ /* 0x008fe40000000f00 */
[----:B------:R-:W-:Y:S02]  /*1150*/  @!P3 MOV R9, R79 ;  /* 0x0000004f0009b202 */ /* 0x000fe40000000f00 */
[----:B------:R-:W-:-:S03]  /*1160*/  ISETP.GT.U32.OR P5, PT, R0, 0x1bf, P5 ;  /* 0x000001bf0000780c */ /* 0x000fc60002fa4470 */
[----:B------:R-:W-:Y:S01]  /*1170*/  @!P3 IMAD.WIDE.U32 R8, R28, c[0x0][0x1d8], R8 ;  /* 0x000076001c08ba25 */ /* 0x000fe200078e0008 */
[----:B------:R-:W-:-:S04]  /*1180*/  IADD3 R21, R2, 0x60, RZ ;  /* 0x0000006002157810 */ /* 0x000fc80007ffe0ff */
[----:B------:R-:W-:-:S05]  /*1190*/  SHF.R.S32.HI R18, RZ, 0x1f, R21 ;  /* 0x0000001fff127819 */ /* 0x000fca0000011415 */
[----:B0-----:R-:W-:Y:S02]  /*11a0*/  @!P5 MOV R10, R80 ;  /* 0x00000050000ad202 */ /* 0x001fe40000000f00 */
[----:B------:R-:W-:-:S05]  /*11b0*/  @!P5 MOV R11, R79 ;  /* 0x0000004f000bd202 */ /* 0x000fca0000000f00 */
[----:B------:R-:W-:Y:S01]  /*11c0*/  @!P5 IMAD.WIDE.U32 R10, R24, c[0x0][0x1d8], R10 ;  /* 0x00007600180ada25 */ /* 0x000fe200078e000a */
[----:B------:R-:W-:Y:S01]  /*11d0*/  CS2R R56, SRZ ;  /* 0x0000000000387805 */ /* 0x000fe2000001ff00 */
        /* <DEDUP_REMOVED lines=13> */
[----:B--2---:R-:W-:Y:S04]  /*12b0*/  STL [R1+0xd0], R125 ;  /* 0x0000d07d01007387 */ /* 0x004fe80000100800 */
[----:B------:R-:W-:Y:S04]  /*12c0*/  STL.64 [R1+0xd8], R70 ;  /* 0x0000d84601007387 */ /* 0x000fe80000100a00 */
[----:B------:R0:W-:Y:S02]  /*12d0*/  STL.64 [R1], R22 ;  /* 0x0000001601007387 */ /* 0x0001e40000100a00 */
[----:B0-----:R-:W-:-:S02]  /*12e0*/  IADD3 R23, R2, 0x50, RZ ;  /* 0x0000005002177810 */ /* 0x001fc40007ffe0ff */
[----:B------:R-:W-:Y:S02]  /*12f0*/  IADD3 R22, R2, 0x58, RZ ;  /* 0x0000005802167810 */ /* 0x000fe40007ffe0ff */
[----:B------:R-:W-:Y:S02]  /*1300*/  ISETP.GE.U32.AND P6, PT, R23, c[0x0][0x1e0], PT ;  /* 0x0000780017007a0c */ /* 0x000fe40003fc6070 */
[----:B------:R-:W-:Y:S02]  /*1310*/  ISETP.GE.U32.AND P4, PT, R22, c[0x0][0x1e0], PT ;  /* 0x0000780016007a0c */ /* 0x000fe40003f86070 */
[----:B------:R-:W-:Y:S02]  /*1320*/  SHF.R.S32.HI R26, RZ, 0x1f, R23 ;  /* 0x0000001fff1a7819 */ /* 0x000fe40000011417 */
[----:B------:R-:W-:Y:S02]  /*1330*/  SHF.R.S32.HI R25, RZ, 0x1f, R22 ;  /* 0x0000001fff197819 */ /* 0x000fe40000011416 */
[----:B------:R-:W-:-:S02]  /*1340*/  ISETP.GE.AND.EX P6, PT, R26, c[0x0][0x1e4], PT, P6 ;  /* 0x000079001a007a0c */ /* 0x000fc40003fc6360 */
[----:B------:R-:W-:Y:S02]  /*1350*/  ISETP.GE.AND.EX P0, PT, R25, c[0x0][0x1e4], PT, P4 ;  /* 0x0000790019007a0c */ /* 0x000fe40003f06340 */
[C---:B----4-:R-:W-:Y:S02]  /*1360*/  @!P2 IADD3 R4, P4, R3.reuse, c[0x0][0x180], RZ ;  /* 0x000060000304aa10 */ /* 0x050fe40007f9e0ff */
[----:B------:R-:W-:Y:S02]  /*1370*/  ISETP.GT.U32.OR P6, PT, R0, 0x1bf, P6 ;  /* 0x000001bf0000780c */ /* 0x000fe400037c4470 */
[----:B------:R-:W-:Y:S02]  /*1380*/  @!P2 IADD3.X R5, R16, c[0x0][0x184], RZ, P4, !PT ;  /* 0x000061001005aa10 */ /* 0x000fe400027fe4ff */
[----:B------:R-:W-:Y:S01]  /*1390*/  @!P2 IADD3 R6, P4, R3, c[0x0][0x178], RZ ;  /* 0x00005e000306aa10 */ /* 0x000fe20007f9e0ff */
[----:B------:R-:W-:Y:S01]  /*13a0*/  @!P3 IMAD R3, R28, c[0x0][0x1dc], R7 ;  /* 0x000077001c03ba24 */ /* 0x000fe200078e0207 */
[----:B------:R-:W-:Y:S01]  /*13b0*/  ISETP.GT.U32.OR P0, PT, R0, 0x1bf, P0 ;  /* 0x000001bf0000780c */ /* 0x000fe20000704470 */
[----:B------:R0:W5:Y:S03]  /*13c0*/  @!P2 LDG.E.64 R56, [R4.64] ;  /* 0x000000120438a981 */ /* 0x000166000c1e1b00 */
[----:B------:R-:W-:-:S02]  /*13d0*/  @!P3 IADD3 R3, R9, R3, RZ ;  /* 0x000000030903b210 */ /* 0x000fc40007ffe0ff */
[----:B------:R-:W-:Y:S01]  /*13e0*/  @!P2 IADD3.X R7, R16, c[0x0][0x17c], RZ, P4, !PT ;  /* 0x00005f001007aa10 */ /* 0x000fe200027fe4ff */
[----:B------:R-:W-:Y:S01]  /*13f0*/  @!P6 IMAD R9, R26, c[0x0][0x1d8], RZ ;  /* 0x000076001a09ea24 */ /* 0x000fe200078e02ff */
[----:B------:R-:W-:Y:S02]  /*1400*/  ISETP.GE.U32.AND P4, PT, R21, c[0x0][0x1e0], PT ;  /* 0x0000780015007a0c */ /* 0x000fe40003f86070 */
[C---:B------:R-:W-:Y:S02]  /*1410*/  @!P3 SHF.L.U32 R16, R8.reuse, 0x2, RZ ;  /* 0x000000020810b819 */ /* 0x040fe400000006ff */
[----:B------:R-:W-:Y:S01]  /*1420*/  @!P3 SHF.L.U64.HI R3, R8, 0x2, R3 ;  /* 0x000000020803b819 */ /* 0x000fe20000010203 */
[----:B------:R-:W-:Y:S01]  /*1430*/  @!P5 IMAD R8, R27, c[0x0][0x1d8], RZ ;  /* 0x000076001b08da24 */ /* 0x000fe200078e02ff */
[----:B------:R-:W-:Y:S01]  /*1440*/  ISETP.GE.AND.EX P4, PT, R18, c[0x0][0x1e4], PT, P4 ;  /* 0x0000790012007a0c */ /* 0x000fe20003f86340 */
[----:B------:R-:W-:Y:S01]  /*1450*/  @!P6 IMAD R17, R23, c[0x0][0x1dc], R9 ;  /* 0x000077001711ea24 */ /* 0x000fe200078e0209 */
[-C--:B------:R-:W-:Y:S01]  /*1460*/  @!P6 MOV R12, R80.reuse ;  /* 0x00000050000ce202 */ /* 0x080fe20000000f00 */
[----:B------:R-:W-:Y:S01]  /*1470*/  @!P5 IMAD R15, R24, c[0x0][0x1dc], R8 ;  /* 0x00007700180fda24 */ /* 0x000fe200078e0208 */
[-C--:B------:R-:W-:Y:S01]  /*1480*/  @!P6 MOV R13, R79.reuse ;  /* 0x0000004f000de202 */ /* 0x080fe20000000f00 */
[----:B------:R-:W-:Y:S01]  /*1490*/  @!P0 IMAD R14, R25, c[0x0][0x1d8], RZ ;  /* 0x00007600190e8a24 */ /* 0x000fe200078e02ff */
[----:B------:R-:W-:Y:S01]  /*14a0*/  @!P0 MOV R8, R80 ;  /* 0x0000005000088202 */ /* 0x000fe20000000f00 */
[----:B------:R1:W5:Y:S01]  /*14b0*/  @!P2 LDG.E.64 R64, [R6.64] ;  /* 0x000000120640a981 */ /* 0x000362000c1e1b00 */
[----:B------:R-:W-:-:S02]  /*14c0*/  @!P0 MOV R9, R79 ;  /* 0x0000004f00098202 */ /* 0x000fc40000000f00 */
[----:B------:R-:W-:Y:S01]  /*14d0*/  ISETP.GT.U32.OR P4, PT, R0, 0x1bf, P4 ;  /* 0x000001bf0000780c */ /* 0x000fe20002784470 */
[----:B------:R-:W-:Y:S01]  /*14e0*/  @!P6 IMAD.WIDE.U32 R12, R23, c[0x0][0x1d8], R12 ;  /* 0x00007600170cea25 */ /* 0x000fe200078e000c */
[----:B------:R-:W-:-:S03]  /*14f0*/  @!P5 IADD3 R15, R11, R15, RZ ;  /* 0x0000000f0b0fd210 */ /* 0x000fc60007ffe0ff */
[C---:B------:R-:W-:Y:S02]  /*1500*/  @!P0 IMAD R19, R22.reuse, c[0x0][0x1dc], R14 ;  /* 0x0000770016138a24 */ /* 0x040fe400078e020e */
[----:B------:R-:W-:Y:S01]  /*1510*/  @!P0 IMAD.WIDE.U32 R8, R22, c[0x0][0x1d8], R8 ;  /* 0x0000760016088a25 */ /* 0x000fe200078e0008 */
[----:B------:R-:W-:Y:S02]  /*1520*/  @!P6 IADD3 R11, R13, R17, RZ ;  /* 0x000000110d0be210 */ /* 0x000fe40007ffe0ff */
[----:B------:R-:W-:Y:S02]  /*1530*/  @!P6 SHF.L.U32 R14, R12, 0x2, RZ ;  /* 0x000000020c0ee819 */ /* 0x000fe400000006ff */
[----:B------:R-:W-:Y:S02]  /*1540*/  @!P0 IADD3 R9, R9, R19, RZ ;  /* 0x0000001309098210 */ /* 0x000fe40007ffe0ff */
[C---:B------:R-:W-:Y:S02]  /*1550*/  @!P5 SHF.L.U32 R17, R10.reuse, 0x2, RZ ;  /* 0x000000020a11d819 */ /* 0x040fe400000006ff */
[----:B------:R-:W-:-:S02]  /*1560*/  @!P5 SHF.L.U64.HI R15, R10, 0x2, R15 ;  /* 0x000000020a0fd819 */ /* 0x000fc4000001020f */
[----:B------:R-:W-:Y:S02]  /*1570*/  @!P6 SHF.L.U64.HI R12, R12, 0x2, R11 ;  /* 0x000000020c0ce819 */ /* 0x000fe4000001020b */
[C---:B------:R-:W-:Y:S02]  /*1580*/  @!P0 SHF.L.U32 R11, R8.reuse, 0x2, RZ ;  /* 0x00000002080b8819 */ /* 0x040fe400000006ff */
[----:B------:R-:W-:Y:S01]  /*1590*/  @!P0 SHF.L.U64.HI R10, R8, 0x2, R9 ;  /* 0x00000002080a8819 */ /* 0x000fe20000010209 */
[----:B------:R-:W-:Y:S01]  /*15a0*/  @!P4 IMAD R8, R18, c[0x0][0x1d8], RZ ;  /* 0x000076001208ca24 */ /* 0x000fe200078e02ff */
[----:B0-----:R-:W-:Y:S02]  /*15b0*/  @!P3 IADD3 R4, P2, R16, c[0x0][0x180], RZ ;  /* 0x000060001004ba10 */ /* 0x001fe40007f5e0ff */
[----:B------:R-:W-:Y:S01]  /*15c0*/  @!P4 MOV R9, R79 ;  /* 0x0000004f0009c202 */ /* 0x000fe20000000f00 */
[----:B------:R-:W-:Y:S01]  /*15d0*/  @!P4 IMAD R13, R21, c[0x0][0x1dc], R8 ;  /* 0x00007700150dca24 */ /* 0x000fe200078e0208 */
[----:B------:R-:W-:-:S02]  /*15e0*/  @!P3 IADD3.X R5, R3, c[0x0][0x184], RZ, P2, !PT ;  /* 0x000061000305ba10 */ /* 0x000fc400017fe4ff */
[----:B------:R-:W-:Y:S02]  /*15f0*/  @!P4 MOV R8, R80 ;  /* 0x000000500008c202 */ /* 0x000fe40000000f00 */
[----:B-1----:R-:W-:Y:S01]  /*1600*/  @!P3 IADD3 R6, P2, R16, c[0x0][0x178], RZ ;  /* 0x00005e001006ba10 */ /* 0x002fe20007f5e0ff */
[----:B------:R0:W5:Y:S02]  /*1610*/  @!P3 LDG.E.64 R58, [R4.64] ;  /* 0x00000012043ab981 */ /* 0x000164000c1e1b00 */
[----:B------:R-:W-:Y:S01]  /*1620*/  @!P4 IMAD.WIDE.U32 R8, R21, c[0x0][0x1d8], R8 ;  /* 0x000076001508ca25 */ /* 0x000fe200078e0008 */
[----:B------:R-:W-:-:S04]  /*1630*/  @!P3 IADD3.X R7, R3, c[0x0][0x17c], RZ, P2, !PT ;  /* 0x00005f000307ba10 */ /* 0x000fc800017fe4ff */
[----:B------:R-:W-:Y:S01]  /*1640*/  @!P4 IADD3 R13, R9, R13, RZ ;  /* 0x0000000d090dc210 */ /* 0x000fe20007ffe0ff */
[----:B------:R1:W5:Y:S01]  /*1650*/  @!P3 LDG.E.64 R54, [R6.64] ;  /* 0x000000120636b981 */ /* 0x000362000c1e1b00 */
[----:B0-----:R-:W-:Y:S02]  /*1660*/  @!P5 IADD3 R4, P3, R17, c[0x0][0x180], RZ ;  /* 0x000060001104da10 */ /* 0x001fe40007f7e0ff */
[C---:B------:R-:W-:Y:S02]  /*1670*/  @!P4 SHF.L.U32 R3, R8.reuse, 0x2, RZ ;  /* 0x000000020803c819 */ /* 0x040fe400000006ff */
[----:B------:R-:W-:Y:S02]  /*1680*/  @!P4 SHF.L.U64.HI R13, R8, 0x2, R13 ;  /* 0x00000002080dc819 */ /* 0x000fe4000001020d */
[----:B------:R-:W-:Y:S02]  /*1690*/  @!P5 IADD3.X R5, R15, c[0x0][0x184], RZ, P3, !PT ;  /* 0x000061000f05da10 */ /* 0x000fe40001ffe4ff */
[----:B-1----:R-:W-:-:S02]  /*16a0*/  @!P5 IADD3 R6, P2, R17, c[0x0][0x178], RZ ;  /* 0x00005e001106da10 */ /* 0x002fc40007f5e0ff */
[----:B------:R-:W-:Y:S01]  /*16b0*/  @!P6 IADD3 R8, P3, R14, c[0x0][0x180], RZ ;  /* 0x000060000e08ea10 */ /* 0x000fe20007f7e0ff */
[----:B------:R0:W5:Y:S01]  /*16c0*/  @!P5 LDG.E.64 R60, [R4.64] ;  /* 0x00000012043cd981 */ /* 0x000162000c1e1b00 */
[C---:B------:R-:W-:Y:S02]  /*16d0*/  IADD3 R23, R2.reuse, 0x68, RZ ;  /* 0x0000006802177810 */ /* 0x040fe40007ffe0ff */
[----:B------:R-:W-:Y:S02]  /*16e0*/  IADD3 R22, R2, 0x70, RZ ;  /* 0x0000007002167810 */ /* 0x000fe40007ffe0ff */
[----:B------:R-:W-:Y:S02]  /*16f0*/  @!P5 IADD3.X R7, R15, c[0x0][0x17c], RZ, P2, !PT ;  /* 0x00005f000f07da10 */ /* 0x000fe400017fe4ff */
[----:B------:R-:W-:Y:S02]  /*1700*/  @!P6 IADD3.X R9, R12, c[0x0][0x184], RZ, P3, !PT ;  /* 0x000061000c09ea10 */ /* 0x000fe40001ffe4ff */
[----:B------:R-:W-:Y:S01]  /*1710*/  ISETP.GE.U32.AND P3, PT, R23, c[0x0][0x1e0], PT ;  /* 0x0000780017007a0c */ /* 0x000fe20003f66070 */
[----:B------:R1:W5:Y:S01]  /*1720*/  @!P5 LDG.E.64 R52, [R6.64] ;  /* 0x000000120634d981 */ /* 0x000362000c1e1b00 */
[----:B------:R-:W-:-:S02]  /*1730*/  ISETP.GE.U32.AND P2, PT, R22, c[0x0][0x1e0], PT ;  /* 0x0000780016007a0c */ /* 0x000fc40003f46070 */
[----:B------:R-:W-:Y:S01]  /*1740*/  SHF.R.S32.HI R25, RZ, 0x1f, R23 ;  /* 0x0000001fff197819 */ /* 0x000fe20000011417 */
[----:B------:R2:W5:Y:S01]  /*1750*/  @!P6 LDG.E.64 R62, [R8.64] ;  /* 0x00000012083ee981 */ /* 0x000562000c1e1b00 */
[----:B------:R-:W-:Y:S02]  /*1760*/  SHF.R.S32.HI R24, RZ, 0x1f, R22 ;  /* 0x0000001fff187819 */ /* 0x000fe40000011416 */
[----:B------:R-:W-:Y:S02]  /*1770*/  ISETP.GE.AND.EX P3, PT, R25, c[0x0][0x1e4], PT, P3 ;  /* 0x0000790019007a0c */ /* 0x000fe40003f66330 */
[----:B------:R-:W-:Y:S02]  /*1780*/  ISETP.GE.AND.EX P2, PT, R24, c[0x0][0x1e4], PT, P2 ;  /* 0x0000790018007a0c */ /* 0x000fe40003f46320 */
[----:B-1----:R-:W-:Y:S02]  /*1790*/  @!P6 IADD3 R6, P5, R14, c[0x0][0x178], RZ ;  /* 0x00005e000e06ea10 */ /* 0x002fe40007fbe0ff */
[----:B------:R-:W-:-:S02]  /*17a0*/  ISETP.GT.U32.OR P3, PT, R0, 0x1bf, P3 ;  /* 0x000001bf0000780c */ /* 0x000fc40001f64470 */
[----:B------:R-:W-:Y:S02]  /*17b0*/  ISETP.GT.U32.OR P2, PT, R0, 0x1bf, P2 ;  /* 0x000001bf0000780c */ /* 0x000fe40001744470 */
[----:B------:R-:W-:Y:S02]  /*17c0*/  @!P6 IADD3.X R7, R12, c[0x0][0x17c], RZ, P5, !PT ;  /* 0x00005f000c07ea10 */ /* 0x000fe40002ffe4ff */
[----:B0-----:R-:W-:Y:S02]  /*17d0*/  @!P0 IADD3 R4, P5, R11, c[0x0][0x180], RZ ;  /* 0x000060000b048a10 */ /* 0x001fe40007fbe0ff */
[----:B------:R-:W-:Y:S01]  /*17e0*/  IADD3 R19, R2, 0x78, RZ ;  /* 0x0000007802137810 */ /* 0x000fe20007ffe0ff */
[----:B------:R0:W5:Y:S01]  /*17f0*/  @!P6 LDG.E.64 R50, [R6.64] ;  /* 0x000000120632e981 */ /* 0x000162000c1e1b00 */
[----:B------:R-:W-:Y:S02]  /*1800*/  @!P0 IADD3.X R5, R10, c[0x0][0x184], RZ, P5, !PT ;  /* 0x000061000a058a10 */ /* 0x000fe40002ffe4ff */
[----:B------:R-:W-:-:S02]  /*1810*/  IADD3 R18, R2, 0x80, RZ ;  /* 0x0000008002127810 */ /* 0x000fc40007ffe0ff */
[----:B------:R-:W-:Y:S01]  /*1820*/  ISETP.GE.U32.AND P5, PT, R19, c[0x0][0x1e0], PT ;  /* 0x0000780013007a0c */ /* 0x000fe20003fa6070 */
[----:B--2---:R-:W-:Y:S01]  /*1830*/  @!P3 IMAD R8, R25, c[0x0][0x1d8], RZ ;  /* 0x000076001908ba24 */ /* 0x004fe200078e02ff */
[----:B------:R-:W-:Y:S01]  /*1840*/  SHF.R.S32.HI R21, RZ, 0x1f, R19 ;  /* 0x0000001fff157819 */ /* 0x000fe20000011413 */
[----:B------:R-:W-:Y:S01]  /*1850*/  @!P2 IMAD R9, R24, c[0x0][0x1d8], RZ ;  /* 0x000076001809aa24 */ /* 0x000fe200078e02ff */
[----:B0-----:R-:W-:Y:S01]  /*1860*/  @!P0 IADD3 R6, P6, R11, c[0x0][0x178], RZ ;  /* 0x00005e000b068a10 */ /* 0x001fe20007fde0ff */
[----:B------:R0:W5:Y:S01]  /*1870*/  @!P0 LDG.E.64 R84, [R4.64] ;  /* 0x0000001204548981 */ /* 0x000162000c1e1b00 */
[----:B------:R-:W-:Y:S02]  /*1880*/  SHF.R.S32.HI R20, RZ, 0x1f, R18 ;  /* 0x0000001fff147819 */ /* 0x000fe40000011412 */
[----:B------:R-:W-:Y:S02]  /*1890*/  @!P0 IADD3.X R7, R10, c[0x0][0x17c], RZ, P6, !PT ;  /* 0x00005f000a078a10 */ /* 0x000fe400037fe4ff */
[----:B------:R-:W-:-:S02]  /*18a0*/  ISETP.GE.U32.AND P6, PT, R18, c[0x0][0x1e0], PT ;  /* 0x0000780012007a0c */ /* 0x000fc40003fc6070 */
[----:B------:R-:W-:Y:S01]  /*18b0*/  ISETP.GE.AND.EX P5, PT, R21, c[0x0][0x1e4], PT, P5 ;  /* 0x0000790015007a0c */ /* 0x000fe20003fa6350 */
[----:B------:R-:W-:Y:S01]  /*18c0*/  @!P3 IMAD R15, R23, c[0x0][0x1dc], R8 ;  /* 0x00007700170fba24 */ /* 0x000fe200078e0208 */
[----:B------:R-:W-:Y:S01]  /*18d0*/  ISETP.GE.AND.EX P6, PT, R20, c[0x0][0x1e4], PT, P6 ;  /* 0x0000790014007a0c */ /* 0x000fe20003fc6360 */
[----:B------:R-:W-:Y:S01]  /*18e0*/  @!P2 IMAD R17, R22, c[0x0][0x1dc], R9 ;  /* 0x000077001611aa24 */ /* 0x000fe200078e0209 */
[-C--:B------:R-:W-:Y:S01]  /*18f0*/  @!P3 MOV R8, R80.reuse ;  /* 0x000000500008b202 */ /* 0x080fe20000000f00 */
[----:B------:R1:W5:Y:S01]  /*1900*/  @!P0 LDG.E.64 R48, [R6.64] ;  /* 0x0000001206308981 */ /* 0x000362000c1e1b00 */
[----:B------:R-:W-:Y:S02]  /*1910*/  @!P3 MOV R9, R79 ;  /* 0x0000004f0009b202 */ /* 0x000fe40000000f00 */
[----:B------:R-:W-:Y:S02]  /*1920*/  ISETP.GT.U32.OR P5, PT, R0, 0x1bf, P5 ;  /* 0x000001bf0000780c */ /* 0x000fe40002fa4470 */
[----:B------:R-:W-:-:S02]  /*1930*/  @!P2 MOV R10, R80 ;  /* 0x00000050000aa202 */ /* 0x000fc40000000f00 */
[----:B------:R-:W-:Y:S01]  /*1940*/  @!P2 MOV R11, R79 ;  /* 0x0000004f000ba202 */ /* 0x000fe20000000f00 */
[----:B------:R-:W-:Y:S01]  /*1950*/  @!P3 IMAD.WIDE.U32 R8, R23, c[0x0][0x1d8], R8 ;  /* 0x000076001708ba25 */ /* 0x000fe200078e0008 */
[----:B------:R-:W-:-:S03]  /*1960*/  ISETP.GT.U32.OR P6, PT, R0, 0x1bf, P6 ;  /* 0x000001bf0000780c */ /* 0x000fc600037c4470 */
[----:B------:R-:W-:Y:S01]  /*1970*/  @!P2 IMAD.WIDE.U32 R10, R22, c[0x0][0x1d8], R10 ;  /* 0x00007600160aaa25 */ /* 0x000fe200078e000a */
[----:B------:R-:W-:-:S03]  /*1980*/  @!P3 IADD3 R15, R9, R15, RZ ;  /* 0x0000000f090fb210 */ /* 0x000fc60007ffe0ff */
[----:B0-----:R-:W-:Y:S02]  /*1990*/  @!P5 MOV R4, R80 ;  /* 0x000000500004d202 */ /* 0x001fe40000000f00 */
[----:B------:R-:W-:Y:S02]  /*19a0*/  @!P2 IADD3 R9, R11, R17, RZ ;  /* 0x000000110b09a210 */ /* 0x000fe40007ffe0ff */
[C---:B------:R-:W-:Y:S02]  /*19b0*/  @!P3 SHF.L.U32 R17, R8.reuse, 0x2, RZ ;  /* 0x000000020811b819 */ /* 0x040fe400000006ff */
[----:B------:R-:W-:Y:S01]  /*19c0*/  @!P3 SHF.L.U64.HI R16, R8, 0x2, R15 ;  /* 0x000000020810b819 */ /* 0x000fe2000001020f */
[----:B------:R-:W-:Y:S01]  /*19d0*/  @!P5 IMAD R8, R21, c[0x0][0x1d8], RZ ;  /* 0x000076001508da24 */ /* 0x000fe200078e02ff */
[----:B------:R-:W-:Y:S02]  /*19e0*/  @!P5 MOV R5, R79 ;  /* 0x0000004f0005d202 */ /* 0x000fe40000000f00 */
[----:B------:R-:W-:-:S02]  /*19f0*/  @!P2 SHF.L.U32 R11, R10, 0x2, RZ ;  /* 0x000000020a0ba819 */ /* 0x000fc400000006ff */
[----:B------:R-:W-:Y:S01]  /*1a00*/  @!P2 SHF.L.U64.HI R10, R10, 0x2, R9 ;  /* 0x000000020a0aa819 */ /* 0x000fe20000010209 */
[----:B------:R-:W-:Y:S01]  /*1a10*/  @!P6 IMAD R9, R20, c[0x0][0x1d8], RZ ;  /* 0x000076001409ea24 */ /* 0x000fe200078e02ff */
[----:B-1----:R-:W-:Y:S02]  /*1a20*/  @!P6 MOV R6, R80 ;  /* 0x000000500006e202 */ /* 0x002fe40000000f00 */
[----:B------:R-:W-:Y:S01]  /*1a30*/  @!P6 MOV R7, R79 ;  /* 0x0000004f0007e202 */ /* 0x000fe20000000f00 */
[C---:B------:R-:W-:Y:S02]  /*1a40*/  @!P5 IMAD R15, R19.reuse, c[0x0][0x1dc], R8 ;  /* 0x00007700130fda24 */ /* 0x040fe400078e0208 */
[----:B------:R-:W-:Y:S01]  /*1a50*/  @!P5 IMAD.WIDE.U32 R4, R19, c[0x0][0x1d8], R4 ;  /* 0x000076001304da25 */ /* 0x000fe200078e0004 */
[----:B------:R-:W-:-:S03]  /*1a60*/  @!P4 IADD3 R8, P0, R3, c[0x0][0x180], RZ ;  /* 0x000060000308ca10 */ /* 0x000fc60007f1e0ff */
[C---:B------:R-:W-:Y:S02]  /*1a70*/  @!P6 IMAD R9, R18.reuse, c[0x0][0x1dc], R9 ;  /* 0x000077001209ea24 */ /* 0x040fe400078e0209 */
[----:B------:R-:W-:Y:S01]  /*1a80*/  @!P6 IMAD.WIDE.U32 R6, R18, c[0x0][0x1d8], R6 ;  /* 0x000076001206ea25 */ /* 0x000fe200078e0006 */
[----:B------:R-:W-:Y:S02]  /*1a90*/  @!P5 IADD3 R15, R5, R15, RZ ;  /* 0x0000000f050fd210 */ /* 0x000fe40007ffe0ff */
[C---:B------:R-:W-:Y:S02]  /*1aa0*/  @!P5 SHF.L.U32 R14, R4.reuse, 0x2, RZ ;  /* 0x00000002040ed819 */ /* 0x040fe400000006ff */
[----:B------:R-:W-:Y:S02]  /*1ab0*/  @!P6 IADD3 R5, R7, R9, RZ ;  /* 0x000000090705e210 */ /* 0x000fe40007ffe0ff */
[----:B------:R-:W-:Y:S02]  /*1ac0*/  @!P5 SHF.L.U64.HI R15, R4, 0x2, R15 ;  /* 0x00000002040fd819 */ /* 0x000fe4000001020f */
[----:B------:R-:W-:-:S02]  /*1ad0*/  @!P4 IADD3.X R9, R13, c[0x0][0x184], RZ, P0, !PT ;  /* 0x000061000d09ca10 */ /* 0x000fc400007fe4ff */
[----:B------:R-:W-:Y:S02]  /*1ae0*/  @!P4 IADD3 R4, P0, R3, c[0x0][0x178], RZ ;  /* 0x00005e000304ca10 */ /* 0x000fe40007f1e0ff */
[C---:B------:R-:W-:Y:S01]  /*1af0*/  @!P6 SHF.L.U64.HI R3, R6.reuse, 0x2, R5 ;  /* 0x000000020603e819 */ /* 0x040fe20000010205 */
[----:B------:R0:W5:Y:S01]  /*1b00*/  @!P4 LDG.E.64 R86, [R8.64] ;  /* 0x000000120856c981 */ /* 0x000162000c1e1b00 */
[----:B------:R-:W-:Y:S02]  /*1b10*/  @!P6 SHF.L.U32 R12, R6, 0x2, RZ ;  /* 0x00000002060ce819 */ /* 0x000fe400000006ff */
[----:B------:R-:W-:Y:S02]  /*1b20*/  @!P4 IADD3.X R5, R13, c[0x0][0x17c], RZ, P0, !PT ;  /* 0x00005f000d05ca10 */ /* 0x000fe400007fe4ff */
[----:B------:R-:W-:-:S03]  /*1b30*/  @!P3 IADD3 R6, P0, R17, c[0x0][0x180], RZ ;  /* 0x000060001106ba10 */ /* 0x000fc60007f1e0ff */
[----:B------:R1:W5:Y:S01]  /*1b40*/  @!P4 LDG.E.64 R46, [R4.64] ;  /* 0x00000012042ec981 */ /* 0x000362000c1e1b00 */
[----:B------:R-:W-:Y:S02]  /*1b50*/  @!P3 IADD3.X R7, R16, c[0x0][0x184], RZ, P0, !PT ;  /* 0x000061001007ba10 */ /* 0x000fe400007fe4ff */
[----:B0-----:R-:W-:-:S03]  /*1b60*/  @!P3 IADD3 R8, P0, R17, c[0x0][0x178], RZ ;  /* 0x00005e001108ba10 */ /* 0x001fc60007f1e0ff */
[----:B------:R0:W5:Y:S01]  /*1b70*/  @!P3 LDG.E.64 R88, [R6.64] ;  /* 0x000000120658b981 */ /* 0x000162000c1e1b00 */
[----:B------:R-:W-:Y:S02]  /*1b80*/  @!P3 IADD3.X R9, R16, c[0x0][0x17c], RZ, P0, !PT ;  /* 0x00005f001009ba10 */ /* 0x000fe400007fe4ff */
[----:B-1----:R-:W-:-:S03]  /*1b90*/  @!P2 IADD3 R4, P0, R11, c[0x0][0x180], RZ ;  /* 0x000060000b04aa10 */ /* 0x002fc60007f1e0ff */
[----:B------:R1:W5:Y:S01]  /*1ba0*/  @!P3 LDG.E.64 R44, [R8.64] ;  /* 0x00000012082cb981 */ /* 0x000362000c1e1b00 */
[----:B------:R-:W-:Y:S01]  /*1bb0*/  CS2R R90, SRZ ;  /* 0x00000000005a7805 */ /* 0x000fe2000001ff00 */
[----:B0-----:R-:W-:Y:S01]  /*1bc0*/  @!P2 IADD3 R6, P3, R11, c[0x0][0x178], RZ ;  /* 0x00005e000b06aa10 */ /* 0x001fe20007f7e0ff */
[----:B------:R-:W-:Y:S01]  /*1bd0*/  CS2R R42, SRZ ;  /* 0x00000000002a7805 */ /* 0x000fe2000001ff00 */
[C---:B------:R-:W-:Y:S02]  /*1be0*/  @!P2 IADD3.X R5, R10.reuse, c[0x0][0x184], RZ, P0, !PT ;  /* 0x000061000a05aa10 */ /* 0x040fe400007fe4ff */
[----:B------:R-:W-:Y:S02]  /*1bf0*/  @!P2 IADD3.X R7, R10, c[0x0][0x17c], RZ, P3, !PT ;  /* 0x00005f000a07aa10 */ /* 0x000fe40001ffe4ff */
[----:B------:R-:W-:Y:S01]  /*1c00*/  IADD3 R19, R2, 0x88, RZ ;  /* 0x0000008802137810 */ /* 0x000fe20007ffe0ff */
[----:B------:R0:W5:Y:S03]  /*1c10*/  @!P2 LDG.E.64 R90, [R4.64] ;  /* 0x00000012045aa981 */ /* 0x000166000c1e1b00 */
[----:B------:R-:W-:Y:S01]  /*1c20*/  SHF.R.S32.HI R18, RZ, 0x1f, R19 ;  /* 0x0000001fff127819 */ /* 0x000fe20000011413 */
[----:B------:R2:W5:Y:S01]  /*1c30*/  @!P2 LDG.E.64 R42, [R6.64] ;  /* 0x00000012062aa981 */ /* 0x000562000c1e1b00 */
[----:B------:R-:W-:-:S02]  /*1c40*/  ISETP.GE.U32.AND P2, PT, R19, c[0x0][0x1e0], PT ;  /* 0x0000780013007a0c */ /* 0x000fc40003f46070 */
[----:B-1----:R-:W-:Y:S02]  /*1c50*/  @!P5 IADD3 R8, P4, R14, c[0x0][0x180], RZ ;  /* 0x000060000e08da10 */ /* 0x002fe40007f9e0ff */
[----:B------:R-:W-:Y:S02]  /*1c60*/  ISETP.GE.AND.EX P2, PT, R18, c[0x0][0x1e4], PT, P2 ;  /* 0x0000790012007a0c */ /* 0x000fe40003f46320 */
[C---:B------:R-:W-:Y:S02]  /*1c70*/  IADD3 R22, R2.reuse, 0x90, RZ ;  /* 0x0000009002167810 */ /* 0x040fe40007ffe0ff */
[----:B------:R-:W-:Y:S02]  /*1c80*/  IADD3 R21, R2, 0x98, RZ ;  /* 0x0000009802157810 */ /* 0x000fe40007ffe0ff */
[----:B0-----:R-:W-:Y:S02]  /*1c90*/  @!P5 IADD3 R4, P0, R14, c[0x0][0x178], RZ ;  /* 0x00005e000e04da10 */ /* 0x001fe40007f1e0ff */
[----:B------:R-:W-:Y:S01]  /*1ca0*/  ISETP.GT.U32.OR P2, PT, R0, 0x1bf, P2 ;  /* 0x000001bf0000780c */ /* 0x000fe20001744470 */
[----:B------:R-:W-:Y:S01]  /*1cb0*/  CS2R R92, SRZ ;  /* 0x00000000005c7805 */ /* 0x000fe2000001ff00 */
[----:B------:R-:W-:Y:S01]  /*1cc0*/  IADD3 R20, R2, 0xa0, RZ ;  /* 0x000000a002147810 */ /* 0x000fe20007ffe0ff */
[----:B------:R-:W-:Y:S01]  /*1cd0*/  CS2R R40, SRZ ;  /* 0x0000000000287805 */ /* 0x000fe2000001ff00 */
[----:B------:R-:W-:-:S02]  /*1ce0*/  @!P5 IADD3.X R9, R15, c[0x0][0x184], RZ, P4, !PT ;  /* 0x000061000f09da10 */ /* 0x000fc400027fe4ff */
[----:B------:R-:W-:Y:S02]  /*1cf0*/  ISETP.GE.U32.AND P3, PT, R22, c[0x0][0x1e0], PT ;  /* 0x0000780016007a0c */ /* 0x000fe40003f66070 */
[----:B------:R-:W-:Y:S01]  /*1d00*/  SHF.R.S32.HI R25, RZ, 0x1f, R22 ;  /* 0x0000001fff197819 */ /* 0x000fe20000011416 */
[----:B------:R0:W5:Y:S01]  /*1d10*/  @!P5 LDG.E.64 R92, [R8.64] ;  /* 0x00000012085cd981 */ /* 0x000162000c1e1b00 */
[----:B------:R-:W-:Y:S02]  /*1d20*/  ISETP.GE.U32.AND P4, PT, R21, c[0x0][0x1e0], PT ;  /* 0x0000780015007a0c */ /* 0x000fe40003f86070 */
[----:B------:R-:W-:Y:S02]  /*1d30*/  @!P5 IADD3.X R5, R15, c[0x0][0x17c], RZ, P0, !PT ;  /* 0x00005f000f05da10 */ /* 0x000fe400007fe4ff */
[----:B------:R-:W-:Y:S02]  /*1d40*/  SHF.R.S32.HI R24, RZ, 0x1f, R21 ;  /* 0x0000001fff187819 */ /* 0x000fe40000011415 */
[----:B------:R-:W-:Y:S01]  /*1d50*/  ISETP.GE.U32.AND P0, PT, R20, c[0x0][0x1e0], PT ;  /* 0x0000780014007a0c */ /* 0x000fe20003f06070 */
[----:B------:R1:W5:Y:S01]  /*1d60*/  @!P5 LDG.E.64 R40, [R4.64] ;  /* 0x000000120428d981 */ /* 0x000362000c1e1b00 */
[----:B------:R-:W-:-:S02]  /*1d70*/  SHF.R.S32.HI R23, RZ, 0x1f, R20 ;  /* 0x0000001fff177819 */ /* 0x000fc40000011414 */
[----:B------:R-:W-:Y:S02]  /*1d80*/  ISETP.GE.AND.EX P3, PT, R25, c[0x0][0x1e4], PT, P3 ;  /* 0x0000790019007a0c */ /* 0x000fe40003f66330 */
[----:B------:R-:W-:Y:S02]  /*1d90*/  ISETP.GE.AND.EX P4, PT, R24, c[0x0][0x1e4], PT, P4 ;  /* 0x0000790018007a0c */ /* 0x000fe40003f86340 */
[----:B------:R-:W-:Y:S02]  /*1da0*/  ISETP.GE.AND.EX P5, PT, R23, c[0x0][0x1e4], PT, P0 ;  /* 0x0000790017007a0c */ /* 0x000fe40003fa6300 */
[----:B------:R-:W-:Y:S02]  /*1db0*/  ISETP.GT.U32.OR P3, PT, R0, 0x1bf, P3 ;  /* 0x000001bf0000780c */ /* 0x000fe40001f64470 */
[----:B-1----:R-:W-:Y:S02]  /*1dc0*/  @!P6 IADD3 R4, P0, R12, c[0x0][0x180], RZ ;  /* 0x000060000c04ea10 */ /* 0x002fe40007f1e0ff */
[----:B------:R-:W-:Y:S01]  /*1dd0*/  ISETP.GT.U32.OR P4, PT, R0, 0x1bf, P4 ;  /* 0x000001bf0000780c */ /* 0x000fe20002784470 */
[----:B------:R-:W-:Y:S01]  /*1de0*/  @!P2 IMAD R10, R18, c[0x0][0x1d8], RZ ;  /* 0x00007600120aaa24 */ /* 0x000fe200078e02ff */
[----:B0-----:R-:W-:-:S02]  /*1df0*/  @!P2 MOV R8, R80 ;  /* 0x000000500008a202 */ /* 0x001fc40000000f00 */
[----:B------:R-:W-:Y:S02]  /*1e00*/  @!P2 MOV R9, R79 ;  /* 0x0000004f0009a202 */ /* 0x000fe40000000f00 */
[----:B------:R-:W-:Y:S02]  /*1e10*/  @!P6 IADD3.X R5, R3, c[0x0][0x184], RZ, P0, !PT ;  /* 0x000061000305ea10 */ /* 0x000fe400007fe4ff */
[----:B--2---:R-:W-:Y:S02]  /*1e20*/  @!P6 IADD3 R6, P0, R12, c[0x0][0x178], RZ ;  /* 0x00005e000c06ea10 */ /* 0x004fe40007f1e0ff */
[----:B------:R-:W-:Y:S02]  /*1e30*/  ISETP.GT.U32.OR P5, PT, R0, 0x1bf, P5 ;  /* 0x000001bf0000780c */ /* 0x000fe40002fa4470 */
[----:B------:R-:W-:Y:S01]  /*1e40*/  IADD3 R18, R2, 0xa8, RZ ;  /* 0x000000a802127810 */ /* 0x000fe20007ffe0ff */
[----:B------:R-:W-:Y:S01]  /*1e50*/  @!P2 IMAD R10, R19, c[0x0][0x1dc], R10 ;  /* 0x00007700130aaa24 */ /* 0x000fe200078e020a */
[----:B------:R-:W-:Y:S01]  /*1e60*/  @!P6 IADD3.X R7, R3, c[0x0][0x17c], RZ, P0, !PT ;  /* 0x00005f000307ea10 */ /* 0x000fe200007fe4ff */
[----:B------:R-:W-:Y:S01]  /*1e70*/  @!P2 IMAD.WIDE.U32 R8, R19, c[0x0][0x1d8], R8 ;  /* 0x000076001308aa25 */ /* 0x000fe200078e0008 */
[----:B------:R-:W-:-:S02]  /*1e80*/  ISETP.GE.U32.AND P0, PT, R18, c[0x0][0x1e0], PT ;  /* 0x0000780012007a0c */ /* 0x000fc40003f06070 */
[----:B------:R-:W-:Y:S01]  /*1e90*/  SHF.R.S32.HI R19, RZ, 0x1f, R18 ;  /* 0x0000001fff137819 */ /* 0x000fe20000011412 */
[----:B------:R-:W-:Y:S01]  /*1ea0*/  @!P3 IMAD R13, R25, c[0x0][0x1d8], RZ ;  /* 0x00007600190dba24 */ /* 0x000fe200078e02ff */
[----:B------:R-:W-:Y:S02]  /*1eb0*/  @!P2 IADD3 R3, R9, R10, RZ ;  /* 0x0000000a0903a210 */ /* 0x000fe40007ffe0ff */
[-C--:B------:R-:W-:Y:S02]  /*1ec0*/  @!P3 MOV R14, R80.reuse ;  /* 0x00000050000eb202 */ /* 0x080fe40000000f00 */
[----:B------:R-:W-:Y:S01]  /*1ed0*/  @!P3 MOV R15, R79 ;  /* 0x0000004f000fb202 */ /* 0x000fe20000000f00 */
[----:B------:R-:W-:Y:S01]  /*1ee0*/  @!P4 IMAD R12, R24, c[0x0][0x1d8], RZ ;  /* 0x00007600180cca24 */ /* 0x000fe200078e02ff */
[----:B------:R-:W-:Y:S02]  /*1ef0*/  ISETP.GE.AND.EX P0, PT, R19, c[0x0][0x1e4], PT, P0 ;  /* 0x0000790013007a0c */ /* 0x000fe40003f06300 */
[----:B------:R-:W-:-:S02]  /*1f00*/  @!P4 MOV R10, R80 ;  /* 0x00000050000ac202 */ /* 0x000fc40000000f00 */
[-C--:B------:R-:W-:Y:S01]  /*1f10*/  @!P4 MOV R11, R79.reuse ;  /* 0x0000004f000bc202 */ /* 0x080fe20000000f00 */
[----:B------:R-:W-:Y:S01]  /*1f20*/  @!P3 IMAD R13, R22, c[0x0][0x1dc], R13 ;  /* 0x00007700160dba24 */ /* 0x000fe200078e020d */
[----:B------:R-:W-:Y:S01]  /*1f30*/  @!P2 SHF.L.U32 R16, R8, 0x2, RZ ;  /* 0x000000020810a819 */ /* 0x000fe200000006ff */
[----:B------:R-:W-:Y:S01]  /*1f40*/  @!P3 IMAD.WIDE.U32 R14, R22, c[0x0][0x1d8], R14 ;  /* 0x00007600160eba25 */ /* 0x000fe200078e000e */
[----:B------:R-:W-:Y:S02]  /*1f50*/  @!P2 SHF.L.U64.HI R3, R8, 0x2, R3 ;  /* 0x000000020803a819 */ /* 0x000fe40000010203 */
[----:B------:R-:W-:Y:S01]  /*1f60*/  ISETP.GT.U32.OR P0, PT, R0, 0x1bf, P0 ;  /* 0x000001bf0000780c */ /* 0x000fe20000704470 */
[C---:B------:R-:W-:Y:S01]  /*1f70*/  @!P4 IMAD R12, R21.reuse, c[0x0][0x1dc], R12 ;  /* 0x00007700150cca24 */ /* 0x040fe200078e020c */
[----:B------:R-:W-:Y:S01]  /*1f80*/  @!P5 MOV R8, R80 ;  /* 0x000000500008d202 */ /* 0x000fe20000000f00 */
[----:B------:R-:W-:Y:S01]  /*1f90*/  @!P4 IMAD.WIDE.U32 R10, R21, c[0x0][0x1d8], R10 ;  /* 0x00007600150aca25 */ /* 0x000fe200078e000a */
[----:B------:R-:W-:-:S03]  /*1fa0*/  @!P5 MOV R9, R79 ;  /* 0x0000004f0009d202 */ /* 0x000fc60000000f00 */
[----:B------:R-:W-:Y:S01]  /*1fb0*/  @!P5 IMAD R17, R23, c[0x0][0x1d8], RZ ;  /* 0x000076001711da24 */ /* 0x000fe200078e02ff */
[----:B------:R-:W-:Y:S01]  /*1fc0*/  @!P3 IADD3 R13, R15, R13, RZ ;  /* 0x0000000d0f0db210 */ /* 0x000fe20007ffe0ff */
[C---:B------:R-:W-:Y:S01]  /*1fd0*/  @!P5 IMAD.WIDE.U32 R8, R20.reuse, c[0x0][0x1d8], R8 ;  /* 0x000076001408da25 */ /* 0x040fe200078e0008 */
[----:B------:R-:W-:Y:S01]  /*1fe0*/  @!P4 IADD3 R11, R11, R12, RZ ;  /* 0x0000000c0b0bc210 */ /* 0x000fe20007ffe0ff */
[----:B------:R-:W-:Y:S02]  /*1ff0*/  CS2R R94, SRZ ;  /* 0x00000000005e7805 */ /* 0x000fe4000001ff00 */
[----:B------:R-:W-:Y:S01]  /*2000*/  @!P5 IMAD R17, R20, c[0x0][0x1dc], R17 ;  /* 0x000077001411da24 */ /* 0x000fe200078e0211 */
[C---:B------:R-:W-:Y:S01]  /*2010*/  @!P3 SHF.L.U32 R15, R14.reuse, 0x2, RZ ;  /* 0x000000020e0fb819 */ /* 0x040fe200000006ff */
[----:B------:R-:W-:Y:S01]  /*2020*/  CS2R R38, SRZ ;  /* 0x0000000000267805 */ /* 0x000fe2000001ff00 */
[----:B------:R-:W-:Y:S01]  /*2030*/  @!P3 SHF.L.U64.HI R14, R14, 0x2, R13 ;  /* 0x000000020e0eb819 */ /* 0x000fe2000001020d */
[----:B------:R0:W5:Y:S01]  /*2040*/  @!P6 LDG.E.64 R94, [R4.64] ;  /* 0x00000012045ee981 */ /* 0x000162000c1e1b00 */
[----:B------:R-:W-:-:S02]  /*2050*/  @!P4 SHF.L.U32 R13, R10, 0x2, RZ ;  /* 0x000000020a0dc819 */ /* 0x000fc400000006ff */
[----:B------:R-:W-:Y:S01]  /*2060*/  @!P4 SHF.L.U64.HI R11, R10, 0x2, R11 ;  /* 0x000000020a0bc819 */ /* 0x000fe2000001020b */
[----:B------:R1:W5:Y:S01]  /*2070*/  @!P6 LDG.E.64 R38, [R6.64] ;  /* 0x000000120626e981 */ /* 0x000362000c1e1b00 */
[----:B------:R-:W-:Y:S02]  /*2080*/  @!P5 IADD3 R10, R9, R17, RZ ;  /* 0x00000011090ad210 */ /* 0x000fe40007ffe0ff */
[C---:B------:R-:W-:Y:S01]  /*2090*/  @!P5 SHF.L.U32 R12, R8.reuse, 0x2, RZ ;  /* 0x00000002080cd819 */ /* 0x040fe200000006ff */
[----:B0-----:R-:W-:Y:S01]  /*20a0*/  @!P0 IMAD R4, R19, c[0x0][0x1d8], RZ ;  /* 0x0000760013048a24 */ /* 0x001fe200078e02ff */
[----:B------:R-:W-:Y:S02]  /*20b0*/  @!P5 SHF.L.U64.HI R10, R8, 0x2, R10 ;  /* 0x00000002080ad819 */ /* 0x000fe4000001020a */
[----:B------:R-:W-:Y:S01]  /*20c0*/  @!P0 MOV R8, R80 ;  /* 0x0000005000088202 */ /* 0x000fe20000000f00 */
[----:B-1----:R-:W-:Y:S01]  /*20d0*/  @!P0 IMAD R7, R18, c[0x0][0x1dc], R4 ;  /* 0x0000770012078a24 */ /* 0x002fe200078e0204 */
[----:B------:R-:W-:-:S02]  /*20e0*/  @!P0 MOV R9, R79 ;  /* 0x0000004f00098202 */ /* 0x000fc40000000f00 */
[----:B------:R-:W-:Y:S01]  /*20f0*/  @!P2 IADD3 R4, P6, R16, c[0x0][0x180], RZ ;  /* 0x000060001004aa10 */ /* 0x000fe20007fde0ff */
[----:B------:R-:W-:Y:S02]  /*2100*/  CS2R R96, SRZ ;  /* 0x0000000000607805 */ /* 0x000fe4000001ff00 */
[----:B------:R-:W-:Y:S01]  /*2110*/  @!P0 IMAD.WIDE.U32 R8, R18, c[0x0][0x1d8], R8 ;  /* 0x0000760012088a25 */ /* 0x000fe200078e0008 */
[----:B------:R-:W-:Y:S02]  /*2120*/  @!P2 IADD3.X R5, R3, c[0x0][0x184], RZ, P6, !PT ;  /* 0x000061000305aa10 */ /* 0x000fe400037fe4ff */
[----:B------:R-:W-:Y:S01]  /*2130*/  @!P2 IADD3 R6, P6, R16, c[0x0][0x178], RZ ;  /* 0x00005e001006aa10 */ /* 0x000fe20007fde0ff */
[----:B------:R-:W-:Y:S01]  /*2140*/  CS2R R36, SRZ ;  /* 0x0000000000247805 */ /* 0x000fe2000001ff00 */
[----:B------:R-:W-:Y:S01]  /*2150*/  @!P0 IADD3 R9, R9, R7, RZ ;  /* 0x0000000709098210 */ /* 0x000fe20007ffe0ff */
[----:B------:R0:W5:Y:S01]  /*2160*/  @!P2 LDG.E.64 R96, [R4.64] ;  /* 0x000000120460a981 */ /* 0x000162000c1e1b00 */
[----:B------:R-:W-:Y:S01]  /*2170*/  @!P2 IADD3.X R7, R3, c[0x0][0x17c], RZ, P6, !PT ;  /* 0x00005f000307aa10 */ /* 0x000fe200037fe4ff */
[----:B------:R-:W-:Y:S01]  /*2180*/  CS2R R98, SRZ ;  /* 0x0000000000627805 */ /* 0x000fe2000001ff00 */
[----:B------:R-:W-:-:S02]  /*2190*/  @!P0 SHF.L.U32 R20, R8, 0x2, RZ ;  /* 0x0000000208148819 */ /* 0x000fc400000006ff */
[----:B------:R-:W-:Y:S01]  /*21a0*/  @!P0 SHF.L.U64.HI R3, R8, 0x2, R9 ;  /* 0x0000000208038819 */ /* 0x000fe20000010209 */
[----:B------:R1:W5:Y:S01]  /*21b0*/  @!P2 LDG.E.64 R36, [R6.64] ;  /* 0x000000120624a981 */ /* 0x000362000c1e1b00 */
[----:B0-----:R-:W-:-:S04]  /*21c0*/  @!P3 IADD3 R4, P6, R15, c[0x0][0x180], RZ ;  /* 0x000060000f04ba10 */ /* 0x001fc80007fde0ff */
[C---:B------:R-:W-:Y:S02]  /*21d0*/  @!P3 IADD3.X R5, R14.reuse, c[0x0][0x184], RZ, P6, !PT ;  /* 0x000061000e05ba10 */ /* 0x040fe400037fe4ff */
[----:B-1----:R-:W-:Y:S02]  /*21e0*/  @!P3 IADD3 R6, P2, R15, c[0x0][0x178], RZ ;  /* 0x00005e000f06ba10 */ /* 0x002fe40007f5e0ff */
[----:B------:R-:W-:Y:S01]  /*21f0*/  @!P4 IADD3 R8, P6, R13, c[0x0][0x180], RZ ;  /* 0x000060000d08ca10 */ /* 0x000fe20007fde0ff */
[----:B------:R-:W-:Y:S01]  /*2200*/  CS2R R34, SRZ ;  /* 0x0000000000227805 */ /* 0x000fe2000001ff00 */
[----:B------:R-:W-:Y:S01]  /*2210*/  CS2R R100, SRZ ;  /* 0x0000000000647805 */ /* 0x000fe2000001ff00 */
[----:B------:R-:W-:Y:S01]  /*2220*/  @!P3 IADD3.X R7, R14, c[0x0][0x17c], RZ, P2, !PT ;  /* 0x00005f000e07ba10 */ /* 0x000fe200017fe4ff */
[----:B------:R0:W5:Y:S01]  /*2230*/  @!P3 LDG.E.64 R98, [R4.64] ;  /* 0x000000120462b981 */ /* 0x000162000c1e1b00 */
[----:B------:R-:W-:Y:S01]  /*2240*/  @!P4 IADD3.X R9, R11, c[0x0][0x184], RZ, P6, !PT ;  /* 0x000061000b09ca10 */ /* 0x000fe200037fe4ff */
[----:B------:R-:W-:-:S02]  /*2250*/  CS2R R32, SRZ ;  /* 0x0000000000207805 */ /* 0x000fc4000001ff00 */
[----:B------:R1:W5:Y:S01]  /*2260*/  @!P3 LDG.E.64 R34, [R6.64] ;  /* 0x000000120622b981 */ /* 0x000362000c1e1b00 */
[----:B------:R-:W-:-:S03]  /*2270*/  IADD3 R25, R2, 0xb0, RZ ;  /* 0x000000b002197810 */ /* 0x000fc60007ffe0ff */
[----:B------:R2:W5:Y:S01]  /*2280*/  @!P4 LDG.E.64 R100, [R8.64] ;  /* 0x000000120864c981 */ /* 0x000562000c1e1b00 */
[----:B0-----:R-:W-:Y:S02]  /*2290*/  @!P4 IADD3 R4, P2, R13, c[0x0][0x178], RZ ;  /* 0x00005e000d04ca10 */ /* 0x001fe40007f5e0ff */
[----:B------:R-:W-:Y:S02]  /*22a0*/  IADD3 R17, R2, 0xc0, RZ ;  /* 0x000000c002117810 */ /* 0x000fe40007ffe0ff */
[----:B------:R-:W-:Y:S02]  /*22b0*/  @!P4 IADD3.X R5, R11, c[0x0][0x17c], RZ, P2, !PT ;  /* 0x00005f000b05ca10 */ /* 0x000fe400017fe4ff */
[C---:B-1----:R-:W-:Y:S02]  /*22c0*/  @!P5 IADD3 R6, P3, R12.reuse, c[0x0][0x180], RZ ;  /* 0x000060000c06da10 */ /* 0x042fe40007f7e0ff */
[----:B--2---:R-:W-:Y:S01]  /*22d0*/  @!P5 IADD3 R8, P6, R12, c[0x0][0x178], RZ ;  /* 0x00005e000c08da10 */ /* 0x004fe20007fde0ff */
[----:B------:R-:W-:Y:S01]  /*22e0*/  CS2R R102, SRZ ;  /* 0x0000000000667805 */ /* 0x000fe2000001ff00 */
[----:B------:R-:W-:Y:S01]  /*22f0*/  CS2R R30, SRZ ;  /* 0x00000000001e7805 */ /* 0x000fe2000001ff00 */
[----:B------:R-:W-:Y:S01]  /*2300*/  IADD3 R22, R2, 0xb8, RZ ;  /* 0x000000b802167810 */ /* 0x000fe20007ffe0ff */
[----:B------:R0:W5:Y:S01]  /*2310*/  @!P4 LDG.E.64 R32, [R4.64] ;  /* 0x000000120420c981 */ /* 0x000162000c1e1b00 */
[----:B------:R-:W-:-:S02]  /*2320*/  @!P5 IADD3.X R7, R10, c[0x0][0x184], RZ, P3, !PT ;  /* 0x000061000a07da10 */ /* 0x000fc40001ffe4ff */
[----:B------:R-:W-:Y:S02]  /*2330*/  @!P5 IADD3.X R9, R10, c[0x0][0x17c], RZ, P6, !PT ;  /* 0x00005f000a09da10 */ /* 0x000fe400037fe4ff */
[----:B------:R-:W-:Y:S01]  /*2340*/  ISETP.GE.U32.AND P4, PT, R25, c[0x0][0x1e0], PT ;  /* 0x0000780019007a0c */ /* 0x000fe20003f86070 */
[----:B------:R1:W5:Y:S01]  /*2350*/  @!P5 LDG.E.64 R102, [R6.64] ;  /* 0x000000120666d981 */ /* 0x000362000c1e1b00 */
[----:B------:R-:W-:Y:S02]  /*2360*/  ISETP.GE.U32.AND P2, PT, R17, c[0x0][0x1e0], PT ;  /* 0x0000780011007a0c */ /* 0x000fe40003f46070 */
[----:B------:R-:W-:Y:S01]  /*2370*/  SHF.R.S32.HI R28, RZ, 0x1f, R25 ;  /* 0x0000001fff1c7819 */ /* 0x000fe20000011419 */
[----:B------:R2:W5:Y:S01]  /*2380*/  @!P5 LDG.E.64 R30, [R8.64] ;  /* 0x00000012081ed981 */ /* 0x000562000c1e1b00 */
[----:B------:R-:W-:Y:S02]  /*2390*/  SHF.R.S32.HI R26, RZ, 0x1f, R17 ;  /* 0x0000001fff1a7819 */ /* 0x000fe40000011411 */
[----:B------:R-:W-:-:S02]  /*23a0*/  ISETP.GE.U32.AND P3, PT, R22, c[0x0][0x1e0], PT ;  /* 0x0000780016007a0c */ /* 0x000fc40003f66070 */
[----:B------:R-:W-:Y:S02]  /*23b0*/  SHF.R.S32.HI R27, RZ, 0x1f, R22 ;  /* 0x0000001fff1b7819 */ /* 0x000fe40000011416 */
[----:B------:R-:W-:Y:S02]  /*23c0*/  ISETP.GE.AND.EX P4, PT, R28, c[0x0][0x1e4], PT, P4 ;  /* 0x000079001c007a0c */ /* 0x000fe40003f86340 */
[----:B------:R-:W-:Y:S02]  /*23d0*/  ISETP.GE.AND.EX P2, PT, R26, c[0x0][0x1e4], PT, P2 ;  /* 0x000079001a007a0c */ /* 0x000fe40003f46320 */
[----:B0-----:R-:W-:Y:S02]  /*23e0*/  @!P0 IADD3 R4, P5, R20, c[0x0][0x180], RZ ;  /* 0x0000600014048a10 */ /* 0x001fe40007fbe0ff */
[----:B------:R-:W-:Y:S02]  /*23f0*/  ISETP.GE.AND.EX P3, PT, R27, c[0x0][0x1e4], PT, P3 ;  /* 0x000079001b007a0c */ /* 0x000fe40003f66330 */
[----:B------:R-:W-:-:S02]  /*2400*/  ISETP.GT.U32.OR P4, PT, R0, 0x1bf, P4 ;  /* 0x000001bf0000780c */ /* 0x000fc40002784470 */
[----:B------:R-:W-:Y:S02]  /*2410*/  ISETP.GT.U32.OR P2, PT, R0, 0x1bf, P2 ;  /* 0x000001bf0000780c */ /* 0x000fe40001744470 */
[----:B------:R-:W-:Y:S02]  /*2420*/  @!P0 IADD3.X R5, R3, c[0x0][0x184], RZ, P5, !PT ;  /* 0x0000610003058a10 */ /* 0x000fe40002ffe4ff */
[----:B------:R-:W-:Y:S02]  /*2430*/  SHF.R.S32.HI R18, RZ, 0x1f, R2 ;  /* 0x0000001fff127819 */ /* 0x000fe40000011402 */
[----:B------:R-:W-:Y:S02]  /*2440*/  @!P0 IADD3 R20, P5, R20, c[0x0][0x178], RZ ;  /* 0x00005e0014148a10 */ /* 0x000fe40007fbe0ff */
[----:B------:R-:W-:Y:S02]  /*2450*/  ISETP.GT.U32.OR P3, PT, R0, 0x1bf, P3 ;  /* 0x000001bf0000780c */ /* 0x000fe40001f64470 */
[----:B------:R-:W-:-:S02]  /*2460*/  IADD3 R24, R2, 0xc8, RZ ;  /* 0x000000c802187810 */ /* 0x000fc40007ffe0ff */
[----:B------:R-:W-:Y:S01]  /*2470*/  IADD3 R23, R2, 0xd0, RZ ;  /* 0x000000d002177810 */ /* 0x000fe20007ffe0ff */
[----:B------:R-:W-:Y:S01]  /*2480*/  @P1 IMAD R16, R18, c[0x0][0x1d8], RZ ;  /* 0x0000760012101a24 */ /* 0x000fe200078e02ff */
[----:B------:R-:W-:Y:S02]  /*2490*/  @!P0 IADD3.X R21, R3, c[0x0][0x17c], RZ, P5, !PT ;  /* 0x00005f0003158a10 */ /* 0x000fe40002ffe4ff */
[----:B------:R-:W-:Y:S02]  /*24a0*/  ISETP.GE.U32.AND P6, PT, R24, c[0x0][0x1e0], PT ;  /* 0x0000780018007a0c */ /* 0x000fe40003fc6070 */
[----:B------:R-:W-:Y:S02]  /*24b0*/  SHF.R.S32.HI R19, RZ, 0x1f, R24 ;  /* 0x0000001fff137819 */ /* 0x000fe40000011418 */
[----:B------:R-:W-:Y:S02]  /*24c0*/  ISETP.GE.U32.AND P5, PT, R23, c[0x0][0x1e0], PT ;  /* 0x0000780017007a0c */ /* 0x000fe40003fa6070 */
[----:B------:R-:W-:-:S02]  /*24d0*/  SHF.R.S32.HI R18, RZ, 0x1f, R23 ;  /* 0x0000001fff127819 */ /* 0x000fc40000011417 */
[----:B------:R-:W-:Y:S02]  /*24e0*/  ISETP.GE.AND.EX P6, PT, R19, c[0x0][0x1e4], PT, P6 ;  /* 0x0000790013007a0c */ /* 0x000fe40003fc6360 */
[----:B------:R-:W-:Y:S01]  /*24f0*/  ISETP.GE.AND.EX P5, PT, R18, c[0x0][0x1e4], PT, P5 ;  /* 0x0000790012007a0c */ /* 0x000fe20003fa6350 */
[----:B------:R-:W-:Y:S01]  /*2500*/  @!P4 IMAD R10, R28, c[0x0][0x1d8], RZ ;  /* 0x000076001c0aca24 */ /* 0x000fe200078e02ff */
[-C--:B--2---:R-:W-:Y:S01]  /*2510*/  @!P4 MOV R8, R80.reuse ;  /* 0x000000500008c202 */ /* 0x084fe20000000f00 */
[----:B------:R-:W-:Y:S01]  /*2520*/  @!P2 IMAD R3, R26, c[0x0][0x1d8], RZ ;  /* 0x000076001a03aa24 */ /* 0x000fe200078e02ff */
[-C--:B------:R-:W-:Y:S02]  /*2530*/  @!P4 MOV R9, R79.reuse ;  /* 0x0000004f0009c202 */ /* 0x080fe40000000f00 */
[----:B------:R-:W-:Y:S02]  /*2540*/  @!P2 MOV R12, R80 ;  /* 0x00000050000ca202 */ /* 0x000fe40000000f00 */
[----:B------:R-:W-:-:S02]  /*2550*/  @!P2 MOV R13, R79 ;  /* 0x0000004f000da202 */ /* 0x000fc40000000f00 */
[-C--:B------:R-:W-:Y:S02]  /*2560*/  @P1 MOV R14, R80.reuse ;  /* 0x00000050000e1202 */ /* 0x080fe40000000f00 */
[-C--:B------:R-:W-:Y:S01]  /*2570*/  @P1 MOV R15, R79.reuse ;  /* 0x0000004f000f1202 */ /* 0x080fe20000000f00 */
[----:B------:R-:W-:Y:S01]  /*2580*/  @!P3 IMAD R11, R27, c[0x0][0x1d8], RZ ;  /* 0x000076001b0bba24 */ /* 0x000fe200078e02ff */
[C---:B------:R-:W-:Y:S02]  /*2590*/  ISETP.GT.U32.OR P6, PT, R0.reuse, 0x1bf, P6 ;  /* 0x000001bf0000780c */ /* 0x040fe400037c4470 */
[----:B------:R-:W-:Y:S02]  /*25a0*/  ISETP.GT.U32.OR P5, PT, R0, 0x1bf, P5 ;  /* 0x000001bf0000780c */ /* 0x000fe40002fa4470 */
[----:B-1----:R-:W-:Y:S02]  /*25b0*/  @!P3 MOV R6, R80 ;  /* 0x000000500006b202 */ /* 0x002fe40000000f00 */
[----:B------:R-:W-:Y:S01]  /*25c0*/  @!P3 MOV R7, R79 ;  /* 0x0000004f0007b202 */ /* 0x000fe20000000f00 */
[----:B------:R-:W-:-:S02]  /*25d0*/  @!P4 IMAD R10, R25, c[0x0][0x1dc], R10 ;  /* 0x00007700190aca24 */ /* 0x000fc400078e020a */
[----:B------:R-:W-:Y:S02]  /*25e0*/  @!P2 IMAD R3, R17, c[0x0][0x1dc], R3 ;  /* 0x000077001103aa24 */ /* 0x000fe400078e0203 */
[----:B------:R-:W-:-:S04]  /*25f0*/  @!P4 IMAD.WIDE.U32 R8, R25, c[0x0][0x1d8], R8 ;  /* 0x000076001908ca25 */ /* 0x000fc800078e0008 */
[----:B------:R-:W-:-:S04]  /*2600*/  @!P2 IMAD.WIDE.U32 R12, R17, c[0x0][0x1d8], R12 ;  /* 0x00007600110caa25 */ /* 0x000fc800078e000c */
[C---:B------:R-:W-:Y:S02]  /*2610*/  @P1 IMAD R16, R2.reuse, c[0x0][0x1dc], R16 ;  /* 0x0000770002101a24 */ /* 0x040fe400078e0210 */
[----:B------:R-:W-:Y:S01]  /*2620*/  @P1 IMAD.WIDE.U32 R14, R2, c[0x0][0x1d8], R14 ;  /* 0x00007600020e1a25 */ /* 0x000fe200078e000e */
[----:B------:R-:W-:-:S03]  /*2630*/  @!P4 IADD3 R17, R9, R10, RZ ;  /* 0x0000000a0911c210 */ /* 0x000fc60007ffe0ff */
[C---:B------:R-:W-:Y:S02]  /*2640*/  @!P3 IMAD R11, R22.reuse, c[0x0][0x1dc], R11 ;  /* 0x00007700160bba24 */ /* 0x040fe400078e020b */
[----:B------:R-:W-:Y:S01]  /*2650*/  @!P3 IMAD.WIDE.U32 R6, R22, c[0x0][0x1d8], R6 ;  /* 0x000076001606ba25 */ /* 0x000fe200078e0006 */
[----:B------:R-:W-:Y:S02]  /*2660*/  @!P2 IADD3 R3, R13, R3, RZ ;  /* 0x000000030d03a210 */ /* 0x000fe40007ffe0ff */
[----:B------:R-:W-:Y:S02]  /*2670*/  @P1 IADD3 R16, R15, R16, RZ ;  /* 0x000000100f101210 */ /* 0x000fe40007ffe0ff */
[----:B------:R-:W-:Y:S02]  /*2680*/  @!P3 IADD3 R11, R7, R11, RZ ;  /* 0x0000000b070bb210 */ /* 0x000fe40007ffe0ff */
[----:B------:R-:W-:Y:S02]  /*2690*/  @!P2 SHF.L.U32 R13, R12, 0x2, RZ ;  /* 0x000000020c0da819 */ /* 0x000fe400000006ff */
[----:B------:R-:W-:-:S02]  /*26a0*/  @!P4 SHF.L.U32 R22, R8, 0x2, RZ ;  /* 0x000000020816c819 */ /* 0x000fc400000006ff */
[----:B------:R-:W-:Y:S01]  /*26b0*/  @!P4 SHF.L.U64.HI R17, R8, 0x2, R17 ;  /* 0x000000020811c819 */ /* 0x000fe20000010211 */
[----:B------:R-:W-:Y:S01]  /*26c0*/  @!P5 IMAD R8, R18, c[0x0][0x1d8], RZ ;  /* 0x000076001208da24 */ /* 0x000fe200078e02ff */
[----:B------:R-:W-:Y:S01]  /*26d0*/  @!P2 SHF.L.U64.HI R12, R12, 0x2, R3 ;  /* 0x000000020c0ca819 */ /* 0x000fe20000010203 */
[----:B------:R-:W-:Y:S01]  /*26e0*/  @!P6 IMAD R3, R19, c[0x0][0x1d8], RZ ;  /* 0x000076001303ea24 */ /* 0x000fe200078e02ff */
[----:B------:R-:W-:Y:S02]  /*26f0*/  @P1 SHF.L.U64.HI R9, R14, 0x2, R16 ;  /* 0x000000020e091819 */ /* 0x000fe40000010210 */
[C---:B------:R-:W-:Y:S02]  /*2700*/  @!P3 SHF.L.U32 R16, R6.reuse, 0x2, RZ ;  /* 0x000000020610b819 */ /* 0x040fe400000006ff */
[----:B------:R-:W-:Y:S02]  /*2710*/  @!P3 SHF.L.U64.HI R15, R6, 0x2, R11 ;  /* 0x00000002060fb819 */ /* 0x000fe4000001020b */
[----:B------:R-:W-:-:S02]  /*2720*/  @!P6 MOV R18, R80 ;  /* 0x000000500012e202 */ /* 0x000fc40000000f00 */
[-C--:B------:R-:W-:Y:S02]  /*2730*/  @!P6 MOV R19, R79.reuse ;  /* 0x0000004f0013e202 */ /* 0x080fe40000000f00 */
[----:B------:R-:W-:Y:S02]  /*2740*/  @!P5 MOV R6, R80 ;  /* 0x000000500006d202 */ /* 0x000fe40000000f00 */
[----:B------:R-:W-:Y:S01]  /*2750*/  @!P5 MOV R7, R79 ;  /* 0x0000004f0007d202 */ /* 0x000fe20000000f00 */
[----:B------:R-:W-:Y:S01]  /*2760*/  CS2R R104, SRZ ;  /* 0x0000000000687805 */ /* 0x000fe2000001ff00 */
[----:B------:R-:W-:Y:S01]  /*2770*/  CS2R R28, SRZ ;  /* 0x00000000001c7805 */ /* 0x000fe2000001ff00 */
[C---:B------:R-:W-:Y:S02]  /*2780*/  @!P6 IMAD R3, R24.reuse, c[0x0][0x1dc], R3 ;  /* 0x000077001803ea24 */ /* 0x040fe400078e0203 */
[----:B------:R-:W-:Y:S02]  /*2790*/  @!P6 IMAD.WIDE.U32 R18, R24, c[0x0][0x1d8], R18 ;  /* 0x000076001812ea25 */ /* 0x000fe400078e0012 */
[----:B------:R0:W5:Y:S02]  /*27a0*/  @!P0 LDG.E.64 R104, [R4.64] ;  /* 0x0000001204688981 */ /* 0x000164000c1e1b00 */
[----:B------:R-:W-:-:S02]  /*27b0*/  @!P5 IMAD R8, R23, c[0x0][0x1dc], R8 ;  /* 0x000077001708da24 */ /* 0x000fc400078e0208 */
[----:B------:R-:W-:Y:S01]  /*27c0*/  @!P5 IMAD.WIDE.U32 R6, R23, c[0x0][0x1d8], R6 ;  /* 0x000076001706da25 */ /* 0x000fe200078e0006 */
[----:B------:R1:W5:Y:S01]  /*27d0*/  @!P0 LDG.E.64 R28, [R20.64] ;  /* 0x00000012141c8981 */ /* 0x000362000c1e1b00 */
[----:B------:R-:W-:Y:S02]  /*27e0*/  @P1 SHF.L.U32 R10, R14, 0x2, RZ ;  /* 0x000000020e0a1819 */ /* 0x000fe400000006ff */
[----:B0-----:R-:W-:Y:S02]  /*27f0*/  @!P6 IADD3 R5, R19, R3, RZ ;  /* 0x000000031305e210 */ /* 0x001fe40007ffe0ff */
[----:B------:R-:W-:Y:S02]  /*2800*/  @!P5 IADD3 R3, R7, R8, RZ ;  /* 0x000000080703d210 */ /* 0x000fe40007ffe0ff */
[----:B------:R-:W-:Y:S02]  /*2810*/  @!P4 IADD3 R4, P0, R22, c[0x0][0x180], RZ ;  /* 0x000060001604ca10 */ /* 0x000fe40007f1e0ff */
[----:B------:R-:W-:-:S02]  /*2820*/  @!P6 SHF.L.U64.HI R8, R18, 0x2, R5 ;  /* 0x000000021208e819 */ /* 0x000fc40000010205 */
[C---:B------:R-:W-:Y:S02]  /*2830*/  @!P5 SHF.L.U32 R14, R6.reuse, 0x2, RZ ;  /* 0x00000002060ed819 */ /* 0x040fe400000006ff */
[----:B------:R-:W-:Y:S02]  /*2840*/  @!P5 SHF.L.U64.HI R3, R6, 0x2, R3 ;  /* 0x000000020603d819 */ /* 0x000fe40000010203 */
[C---:B------:R-:W-:Y:S02]  /*2850*/  @!P4 IADD3.X R5, R17.reuse, c[0x0][0x184], RZ, P0, !PT ;  /* 0x000061001105ca10 */ /* 0x040fe400007fe4ff */
[----:B------:R-:W-:Y:S01]  /*2860*/  @!P4 IADD3 R6, P0, R22, c[0x0][0x178], RZ ;  /* 0x00005e001606ca10 */ /* 0x000fe20007f1e0ff */
[----:B------:R-:W-:Y:S01]  /*2870*/  CS2R R106, SRZ ;  /* 0x00000000006a7805 */ /* 0x000fe2000001ff00 */
[----:B------:R-:W-:Y:S02]  /*2880*/  CS2R R26, SRZ ;  /* 0x00000000001a7805 */ /* 0x000fe4000001ff00 */
[----:B------:R-:W-:-:S03]  /*2890*/  @!P4 IADD3.X R7, R17, c[0x0][0x17c], RZ, P0, !PT ;  /* 0x00005f001107ca10 */ /* 0x000fc600007fe4ff */
[----:B------:R0:W5:Y:S04]  /*28a0*/  @!P4 LDG.E.64 R106, [R4.64] ;  /* 0x00000012046ac981 */ /* 0x000168000c1e1b00 */
[----:B------:R2:W5:Y:S01]  /*28b0*/  @!P4 LDG.E.64 R26, [R6.64] ;  /* 0x00000012061ac981 */ /* 0x000562000c1e1b00 */
[----:B------:R-:W-:Y:S01]  /*28c0*/  CS2R R108, SRZ ;  /* 0x00000000006c7805 */ /* 0x000fe2000001ff00 */
[----:B------:R-:W-:Y:S01]  /*28d0*/  CS2R R24, SRZ ;  /* 0x0000000000187805 */ /* 0x000fe2000001ff00 */
[C---:B0-----:R-:W-:Y:S02]  /*28e0*/  @!P3 IADD3 R4, P0, R16.reuse, c[0x0][0x180], RZ ;  /* 0x000060001004ba10 */ /* 0x041fe40007f1e0ff */
[----:B--2---:R-:W-:Y:S02]  /*28f0*/  @!P3 IADD3 R6, P4, R16, c[0x0][0x178], RZ ;  /* 0x00005e001006ba10 */ /* 0x004fe40007f9e0ff */
[----:B------:R-:W-:-:S02]  /*2900*/  @!P3 IADD3.X R5, R15, c[0x0][0x184], RZ, P0, !PT ;  /* 0x000061000f05ba10 */ /* 0x000fc400007fe4ff */
        /* <DEDUP_REMOVED lines=8> */
[----:B------:R-:W-:Y:S02]  /*2990*/  @!P2 IADD3.X R7, R12, c[0x0][0x17c], RZ, P3, !PT ;  /* 0x00005f000c07aa10 */ /* 0x000fe40001ffe4ff */
[----:B------:R-:W-:Y:S01]  /*29a0*/  @!P6 SHF.L.U32 R11, R18, 0x2, RZ ;  /* 0x00000002120be819 */ /* 0x000fe200000006ff */
[----:B------:R0:W5:Y:S04]  /*29b0*/  @!P2 LDG.E.64 R110, [R4.64] ;  /* 0x00000012046ea981 */ /* 0x000168000c1e1b00 */
[----:B------:R2:W5:Y:S01]  /*29c0*/  @!P2 LDG.E.64 R22, [R6.64] ;  /* 0x000000120616a981 */ /* 0x000562000c1e1b00 */
[----:B------:R-:W-:Y:S01]  /*29d0*/  CS2R R112, SRZ ;  /* 0x0000000000707805 */ /* 0x000fe2000001ff00 */
[----:B-1----:R-:W-:Y:S01]  /*29e0*/  CS2R R20, SRZ ;  /* 0x0000000000147805 */ /* 0x002fe2000001ff00 */
[----:B------:R-:W-:Y:S01]  /*29f0*/  UMOV UR5, 0x8 ;  /* 0x0000000800057882 */ /* 0x000fe20000000000 */
[C---:B0-----:R-:W-:Y:S01]  /*2a00*/  @!P6 IADD3 R4, P0, R11.reuse, c[0x0][0x180], RZ ;  /* 0x000060000b04ea10 */ /* 0x041fe20007f1e0ff */
[----:B------:R-:W-:Y:S01]  /*2a10*/  ULDC.64 UR6, c[0x0][0x198] ;  /* 0x0000660000067ab9 */ /* 0x000fe20000000a00 */
[----:B--2---:R-:W-:Y:S01]  /*2a20*/  @!P6 IADD3 R6, P2, R11, c[0x0][0x178], RZ ;  /* 0x00005e000b06ea10 */ /* 0x004fe20007f5e0ff */
[----:B------:R-:W-:Y:S01]  /*2a30*/  UIMAD.WIDE UR6, UR9, UR5, UR6 ;  /* 0x00000005090672a5 */ /* 0x000fe2000f8e0206 */
[----:B------:R-:W-:-:S02]  /*2a40*/  @!P6 IADD3.X R5, R8, c[0x0][0x184], RZ, P0, !PT ;  /* 0x000061000805ea10 */ /* 0x000fc400007fe4ff */
[----:B------:R-:W-:Y:S02]  /*2a50*/  @!P6 IADD3.X R7, R8, c[0x0][0x17c], RZ, P2, !PT ;  /* 0x00005f000807ea10 */ /* 0x000fe400017fe4ff */
[----:B------:R-:W-:Y:S01]  /*2a60*/  @P1 IADD3 R12, P0, R10, c[0x0][0x180], RZ ;  /* 0x000060000a0c1a10 */ /* 0x000fe20007f1e0ff */
[----:B------:R0:W5:Y:S01]  /*2a70*/  @!P6 LDG.E.64 R112, [R4.64] ;  /* 0x000000120470e981 */ /* 0x000162000c1e1b00 */
[----:B------:R-:W-:Y:S02]  /*2a80*/  MOV R15, UR7 ;  /* 0x00000007000f7c02 */ /* 0x000fe40008000f00 */
[----:B------:R-:W-:Y:S01]  /*2a90*/  @P1 IADD3.X R13, R9, c[0x0][0x184], RZ, P0, !PT ;  /* 0x00006100090d1a10 */ /* 0x000fe200007fe4ff */
[----:B------:R1:W5:Y:S01]  /*2aa0*/  @!P6 LDG.E.64 R20, [R6.64] ;  /* 0x000000120614e981 */ /* 0x000362000c1e1b00 */
[C---:B------:R-:W-:Y:S02]  /*2ab0*/  @!P5 IADD3 R8, P0, R14.reuse, c[0x0][0x180], RZ ;  /* 0x000060000e08da10 */ /* 0x040fe40007f1e0ff */
[----:B-1----:R-:W-:-:S02]  /*2ac0*/  @!P5 IADD3 R6, P6, R14, c[0x0][0x178], RZ ;  /* 0x00005e000e06da10 */ /* 0x002fc40007fde0ff */
        /* <DEDUP_REMOVED lines=10> */
[----:B------:R-:W-:Y:S02]  /*2b70*/  SHF.R.S32.HI R82, RZ, 0x1f, R73 ;  /* 0x0000001fff527819 */ /* 0x000fe40000011449 */
[----:B------:R-:W-:-:S02]  /*2b80*/  IADD3 R70, R2, 0xf8, RZ ;  /* 0x000000f802467810 */ /* 0x000fc40007ffe0ff */
[----:B------:R-:W-:Y:S02]  /*2b90*/  IADD3 R72, R2, 0xe8, RZ ;  /* 0x000000e802487810 */ /* 0x000fe40007ffe0ff */
[----:B------:R-:W-:Y:S02]  /*2ba0*/  @!P5 IADD3.X R7, R3, c[0x0][0x17c], RZ, P6, !PT ;  /* 0x00005f000307da10 */ /* 0x000fe400037fe4ff */
[----:B------:R-:W-:Y:S02]  /*2bb0*/  ISETP.GE.AND.EX P4, PT, R82, c[0x0][0x1e4], PT, P4 ;  /* 0x0000790052007a0c */ /* 0x000fe40003f86340 */
[----:B------:R-:W-:Y:S02]  /*2bc0*/  @P1 IADD3.X R11, R9, c[0x0][0x17c], RZ, P2, !PT ;  /* 0x00005f00090b1a10 */ /* 0x000fe400017fe4ff */
[----:B------:R-:W-:Y:S02]  /*2bd0*/  IADD3 R71, R2, 0xf0, RZ ;  /* 0x000000f002477810 */ /* 0x000fe40007ffe0ff */
[----:B------:R-:W-:-:S02]  /*2be0*/  ISETP.GE.U32.AND P6, PT, R70, c[0x0][0x1e0], PT ;  /* 0x0000780046007a0c */ /* 0x000fc40003fc6070 */
[----:B------:R-:W-:Y:S02]  /*2bf0*/  SHF.R.S32.HI R74, RZ, 0x1f, R70 ;  /* 0x0000001fff4a7819 */ /* 0x000fe40000011446 */
[----:B------:R-:W-:Y:S01]  /*2c00*/  @!P5 IADD3.X R9, R3, c[0x0][0x184], RZ, P0, !PT ;  /* 0x000061000309da10 */ /* 0x000fe200007fe4ff */
[----:B------:R-:W-:Y:S01]  /*2c10*/  @!P3 IMAD R3, R77, c[0x0][0x1d8], RZ ;  /* 0x000076004d03ba24 */ /* 0x000fe200078e02ff */
[----:B0-----:R-:W-:Y:S02]  /*2c20*/  @!P3 MOV R4, R80 ;  /* 0x000000500004b202 */ /* 0x001fe40000000f00 */
[----:B------:R-:W-:Y:S02]  /*2c30*/  @!P3 MOV R5, R79 ;  /* 0x0000004f0005b202 */ /* 0x000fe40000000f00 */
[----:B------:R-:W-:Y:S02]  /*2c40*/  ISETP.GE.U32.AND P2, PT, R72, c[0x0][0x1e0], PT ;  /* 0x0000780048007a0c */ /* 0x000fe40003f46070 */
[----:B------:R-:W-:-:S02]  /*2c50*/  SHF.R.S32.HI R114, RZ, 0x1f, R72 ;  /* 0x0000001fff727819 */ /* 0x000fc40000011448 */
[----:B------:R-:W-:Y:S02]  /*2c60*/  ISETP.GT.U32.OR P4, PT, R0, 0x1bf, P4 ;  /* 0x000001bf0000780c */ /* 0x000fe40002784470 */
[----:B------:R-:W-:Y:S02]  /*2c70*/  ISETP.GE.U32.AND P0, PT, R71, c[0x0][0x1e0], PT ;  /* 0x0000780047007a0c */ /* 0x000fe40003f06070 */
[----:B------:R-:W-:Y:S02]  /*2c80*/  SHF.R.S32.HI R75, RZ, 0x1f, R71 ;  /* 0x0000001fff4b7819 */ /* 0x000fe40000011447 */
[----:B------:R-:W-:Y:S01]  /*2c90*/  ISETP.GE.AND.EX P6, PT, R74, c[0x0][0x1e4], PT, P6 ;  /* 0x000079004a007a0c */ /* 0x000fe20003fc6360 */
[----:B------:R-:W-:Y:S01]  /*2ca0*/  @!P3 IMAD R3, R76, c[0x0][0x1dc], R3 ;  /* 0x000077004c03ba24 */ /* 0x000fe200078e0203 */
[----:B------:R-:W-:Y:S01]  /*2cb0*/  ISETP.GE.AND.EX P2, PT, R114, c[0x0][0x1e4], PT, P2 ;  /* 0x0000790072007a0c */ /* 0x000fe20003f46320 */
[----:B------:R-:W-:Y:S01]  /*2cc0*/  @!P3 IMAD.WIDE.U32 R4, R76, c[0x0][0x1d8], R4 ;  /* 0x000076004c04ba25 */ /* 0x000fe200078e0004 */
[----:B------:R-:W-:-:S02]  /*2cd0*/  ISETP.GE.AND.EX P0, PT, R75, c[0x0][0x1e4], PT, P0 ;  /* 0x000079004b007a0c */ /* 0x000fc40003f06300 */
[C---:B------:R-:W-:Y:S02]  /*2ce0*/  ISETP.GT.U32.OR P6, PT, R0.reuse, 0x1bf, P6 ;  /* 0x000001bf0000780c */ /* 0x040fe400037c4470 */
[C---:B------:R-:W-:Y:S02]  /*2cf0*/  ISETP.GT.U32.OR P2, PT, R0.reuse, 0x1bf, P2 ;  /* 0x000001bf0000780c */ /* 0x040fe40001744470 */
[----:B------:R-:W-:Y:S02]  /*2d00*/  @!P3 IADD3 R83, R5, R3, RZ ;  /* 0x000000030553b210 */ /* 0x000fe40007ffe0ff */
[----:B------:R-:W-:Y:S02]  /*2d10*/  ISETP.GT.U32.OR P0, PT, R0, 0x1bf, P0 ;  /* 0x000001bf0000780c */ /* 0x000fe40000704470 */
[C---:B------:R-:W-:Y:S02]  /*2d20*/  @!P3 SHF.L.U32 R3, R4.reuse, 0x2, RZ ;  /* 0x000000020403b819 */ /* 0x040fe400000006ff */
[----:B------:R-:W-:Y:S01]  /*2d30*/  @!P3 SHF.L.U64.HI R83, R4, 0x2, R83 ;  /* 0x000000020453b819 */ /* 0x000fe20000010253 */
[----:B------:R-:W-:Y:S01]  /*2d40*/  @!P4 IMAD R82, R82, c[0x0][0x1d8], RZ ;  /* 0x000076005252ca24 */ /* 0x000fe200078e02ff */
[----:B------:R-:W-:-:S02]  /*2d50*/  @!P4 MOV R4, R80 ;  /* 0x000000500004c202 */ /* 0x000fc40000000f00 */
[-C--:B------:R-:W-:Y:S01]  /*2d60*/  @!P4 MOV R5, R79.reuse ;  /* 0x0000004f0005c202 */ /* 0x080fe20000000f00 */
[C---:B------:R-:W-:Y:S01]  /*2d70*/  @!P4 IMAD R82, R73.reuse, c[0x0][0x1dc], R82 ;  /* 0x000077004952ca24 */ /* 0x040fe200078e0252 */
[-C--:B------:R-:W-:Y:S01]  /*2d80*/  @!P6 MOV R18, R80.reuse ;  /* 0x000000500012e202 */ /* 0x080fe20000000f00 */
[----:B------:R-:W-:Y:S01]  /*2d90*/  @!P6 IMAD R116, R74, c[0x0][0x1d8], RZ ;  /* 0x000076004a74ea24 */ /* 0x000fe200078e02ff */
[-C--:B------:R-:W-:Y:S01]  /*2da0*/  @!P6 MOV R19, R79.reuse ;  /* 0x0000004f0013e202 */ /* 0x080fe20000000f00 */
[----:B------:R-:W-:Y:S01]  /*2db0*/  @!P4 IMAD.WIDE.U32 R4, R73, c[0x0][0x1d8], R4 ;  /* 0x000076004904ca25 */ /* 0x000fe200078e0004 */
[----:B------:R-:W-:Y:S02]  /*2dc0*/  @!P0 MOV R16, R80 ;  /* 0x0000005000108202 */ /* 0x000fe40000000f00 */
[----:B------:R-:W-:Y:S01]  /*2dd0*/  @!P0 MOV R17, R79 ;  /* 0x0000004f00118202 */ /* 0x000fe20000000f00 */
[----:B------:R-:W-:Y:S01]  /*2de0*/  @!P2 IMAD R114, R114, c[0x0][0x1d8], RZ ;  /* 0x000076007272aa24 */ /* 0x000fe200078e02ff */
[----:B------:R-:W-:Y:S01]  /*2df0*/  @!P4 IADD3 R5, R5, R82, RZ ;  /* 0x000000520505c210 */ /* 0x000fe20007ffe0ff */
[----:B------:R-:W-:-:S02]  /*2e00*/  @!P0 IMAD R115, R75, c[0x0][0x1d8], RZ ;  /* 0x000076004b738a24 */ /* 0x000fc400078e02ff */
[C---:B------:R-:W-:Y:S02]  /*2e10*/  @!P6 IMAD R116, R70.reuse, c[0x0][0x1dc], R116 ;  /* 0x000077004674ea24 */ /* 0x040fe400078e0274 */
[----:B------:R-:W-:Y:S01]  /*2e20*/  @!P6 IMAD.WIDE.U32 R18, R70, c[0x0][0x1d8], R18 ;  /* 0x000076004612ea25 */ /* 0x000fe200078e0012 */
[----:B------:R-:W-:-:S03]  /*2e30*/  @!P4 SHF.L.U32 R82, R4, 0x2, RZ ;  /* 0x000000020452c819 */ /* 0x000fc600000006ff */
[----:B------:R-:W-:Y:S02]  /*2e40*/  @!P2 IMAD R114, R72, c[0x0][0x1dc], R114 ;  /* 0x000077004872aa24 */ /* 0x000fe400078e0272 */
[C---:B------:R-:W-:Y:S02]  /*2e50*/  @!P0 IMAD R115, R71.reuse, c[0x0][0x1dc], R115 ;  /* 0x0000770047738a24 */ /* 0x040fe400078e0273 */
[----:B------:R-:W-:Y:S01]  /*2e60*/  @!P0 IMAD.WIDE.U32 R16, R71, c[0x0][0x1d8], R16 ;  /* 0x0000760047108a25 */ /* 0x000fe200078e0010 */
[----:B------:R-:W-:-:S04]  /*2e70*/  @!P6 SHF.L.U32 R74, R18, 0x2, RZ ;  /* 0x00000002124ae819 */ /* 0x000fc800000006ff */
[----:B------:R-:W-:Y:S02]  /*2e80*/  @!P0 SHF.L.U32 R71, R16, 0x2, RZ ;  /* 0x0000000210478819 */ /* 0x000fe400000006ff */
[----:B--2---:R-:W-:Y:S02]  /*2e90*/  MOV R76, R14 ;  /* 0x0000000e004c7202 */ /* 0x004fe40000000f00 */
[----:B------:R-:W-:Y:S02]  /*2ea0*/  MOV R77, R15 ;  /* 0x0000000f004d7202 */ /* 0x000fe40000000f00 */
[----:B------:R-:W-:Y:S02]  /*2eb0*/  @!P2 MOV R14, R80 ;  /* 0x00000050000ea202 */ /* 0x000fe40000000f00 */
[----:B------:R-:W-:-:S05]  /*2ec0*/  @!P2 MOV R15, R79 ;  /* 0x0000004f000fa202 */ /* 0x000fca0000000f00 */
[----:B------:R-:W-:Y:S01]  /*2ed0*/  @!P2 IMAD.WIDE.U32 R14, R72, c[0x0][0x1d8], R14 ;  /* 0x00007600480eaa25 */ /* 0x000fe200078e000e */
[----:B------:R-:W-:Y:S02]  /*2ee0*/  @!P4 SHF.L.U64.HI R72, R4, 0x2, R5 ;  /* 0x000000020448c819 */ /* 0x000fe40000010205 */
[----:B------:R-:W-:Y:S02]  /*2ef0*/  @!P6 IADD3 R4, R19, R116, RZ ;  /* 0x000000741304e210 */ /* 0x000fe40007ffe0ff */
[----:B------:R-:W-:Y:S02]  /*2f00*/  @!P2 IADD3 R15, R15, R114, RZ ;  /* 0x000000720f0fa210 */ /* 0x000fe40007ffe0ff */
[----:B------:R-:W-:Y:S02]  /*2f10*/  @!P0 IADD3 R5, R17, R115, RZ ;  /* 0x0000007311058210 */ /* 0x000fe40007ffe0ff */
[----:B------:R-:W-:Y:S01]  /*2f20*/  @!P6 SHF.L.U64.HI R125, R18, 0x2, R4 ;  /* 0x00000002127de819 */ /* 0x000fe20000010204 */
[----:B------:R-:W-:Y:S01]  /*2f30*/  CS2R R114, SRZ ;  /* 0x0000000000727805 */ /* 0x000fe2000001ff00 */
[----:B------:R-:W-:-:S05]  /*2f40*/  CS2R R18, SRZ ;  /* 0x0000000000127805 */ /* 0x000fca000001ff00 */
[----:B------:R0:W5:Y:S04]  /*2f50*/  @!P5 LDG.E.64 R114, [R8.64] ;  /* 0x000000120872d981 */ /* 0x000168000c1e1b00 */
[----:B------:R1:W5:Y:S01]  /*2f60*/  @!P5 LDG.E.64 R18, [R6.64] ;  /* 0x000000120612d981 */ /* 0x000362000c1e1b00 */
[----:B------:R-:W-:Y:S02]  /*2f70*/  @!P0 SHF.L.U64.HI R75, R16, 0x2, R5 ;  /* 0x00000002104b8819 */ /* 0x000fe40000010205 */
[----:B------:R-:W-:Y:S01]  /*2f80*/  CS2R R16, SRZ ;  /* 0x0000000000107805 */ /* 0x000fe2000001ff00 */
[C---:B------:R-:W-:Y:S01]  /*2f90*/  @!P2 SHF.L.U32 R70, R14.reuse, 0x2, RZ ;  /* 0x000000020e46a819 */ /* 0x040fe200000006ff */
[----:B------:R-:W-:Y:S01]  /*2fa0*/  CS2R R116, SRZ ;  /* 0x0000000000747805 */ /* 0x000fe2000001ff00 */
[----:B------:R-:W-:-:S02]  /*2fb0*/  @!P2 SHF.L.U64.HI R73, R14, 0x2, R15 ;  /* 0x000000020e49a819 */ /* 0x000fc4000001020f */
[----:B-1----:R-:W-:Y:S01]  /*2fc0*/  @!P3 IADD3 R6, P5, R3, c[0x0][0x180], RZ ;  /* 0x000060000306ba10 */ /* 0x002fe20007fbe0ff */
[----:B------:R1:W5:Y:S03]  /*2fd0*/  @P1 LDG.E.64 R16, [R10.64] ;  /* 0x000000120a101981 */ /* 0x000366000c1e1b00 */
[----:B------:R-:W-:Y:S02]  /*2fe0*/  @!P3 IADD3.X R7, R83, c[0x0][0x184], RZ, P5, !PT ;  /* 0x000061005307ba10 */ /* 0x000fe40002ffe4ff */
[----:B0-----:R-:W-:Y:S01]  /*2ff0*/  @!P3 IADD3 R8, P5, R3, c[0x0][0x178], RZ ;  /* 0x00005e000308ba10 */ /* 0x001fe20007fbe0ff */
[----:B------:R-:W-:Y:S02]  /*3000*/  CS2R R14, SRZ ;  /* 0x00000000000e7805 */ /* 0x000fe4000001ff00 */
[----:B------:R0:W5:Y:S01]  /*3010*/  @!P3 LDG.E.64 R116, [R6.64] ;  /* 0x000000120674b981 */ /* 0x000162000c1e1b00 */
[----:B------:R-:W-:-:S02]  /*3020*/  @!P3 IADD3.X R9, R83, c[0x0][0x17c], RZ, P5, !PT ;  /* 0x00005f005309ba10 */ /* 0x000fc40002ffe4ff */
[----:B-1----:R-:W-:-:S03]  /*3030*/  @!P4 IADD3 R10, P5, R82, c[0x0][0x180], RZ ;  /* 0x00006000520aca10 */ /* 0x002fc60007fbe0ff */
[----:B------:R1:W5:Y:S01]  /*3040*/  @!P3 LDG.E.64 R14, [R8.64] ;  /* 0x00000012080eb981 */ /* 0x000362000c1e1b00 */
[----:B------:R-:W-:Y:S02]  /*3050*/  @!P4 IADD3.X R11, R72, c[0x0][0x184], RZ, P5, !PT ;  /* 0x00006100480bca10 */ /* 0x000fe40002ffe4ff */
[----:B------:R-:W-:Y:S02]  /*3060*/  MOV R3, R73 ;  /* 0x0000004900037202 */ /* 0x000fe40000000f00 */
[----:B0-----:R-:W-:Y:S02]  /*3070*/  @!P2 IADD3 R6, P5, R70, c[0x0][0x180], RZ ;  /* 0x000060004606aa10 */ /* 0x001fe40007fbe0ff */
[----:B-1----:R-:W-:Y:S02]  /*3080*/  @!P4 IADD3 R8, P3, R82, c[0x0][0x178], RZ ;  /* 0x00005e005208ca10 */ /* 0x002fe40007f7e0ff */
[----:B------:R-:W-:Y:S02]  /*3090*/  @!P2 IADD3.X R7, R3, c[0x0][0x184], RZ, P5, !PT ;  /* 0x000061000307aa10 */ /* 0x000fe40002ffe4ff */
[----:B------:R-:W-:-:S02]  /*30a0*/  @!P4 IADD3.X R9, R72, c[0x0][0x17c], RZ, P3, !PT ;  /* 0x00005f004809ca10 */ /* 0x000fc40001ffe4ff */
[----:B------:R-:W-:-:S06]  /*30b0*/  CS2R R72, SRZ ;  /* 0x0000000000487805 */ /* 0x000fcc000001ff00 */
[----:B------:R-:W2:Y:S01]  /*30c0*/  @!P2 LDG.E.64 R72, [R6.64] ;  /* 0x000000120648a981 */ /* 0x000ea2000c1e1b00 */
[----:B------:R-:W-:Y:S01]  /*30d0*/  CS2R R4, SRZ ;  /* 0x0000000000047805 */ /* 0x000fe2000001ff00 */
[----:B------:R-:W-:-:S05]  /*30e0*/  CS2R R118, SRZ ;  /* 0x0000000000767805 */ /* 0x000fca000001ff00 */
[----:B------:R0:W3:Y:S04]  /*30f0*/  @P1 LDG.E.64 R4, [R12.64] ;  /* 0x000000120c041981 */ /* 0x0000e8000c1e1b00 */
[----:B------:R1:W5:Y:S01]  /*3100*/  @!P4 LDG.E.64 R118, [R10.64] ;  /* 0x000000120a76c981 */ /* 0x000362000c1e1b00 */
[----:B0-----:R-:W-:-:S06]  /*3110*/  CS2R R12, SRZ ;  /* 0x00000000000c7805 */ /* 0x001fcc000001ff00 */
[----:B------:R0:W5:Y:S02]  /*3120*/  @!P4 LDG.E.64 R12, [R8.64] ;  /* 0x00000012080cc981 */ /* 0x000164000c1e1b00 */
[----:B0-----:R-:W-:-:S04]  /*3130*/  MOV R9, R71 ;  /* 0x0000004700097202 */ /* 0x001fc80000000f00 */
[----:B------:R-:W-:-:S04]  /*3140*/  @!P0 IADD3 R82, P4, R9, c[0x0][0x180], RZ ;  /* 0x0000600009528a10 */ /* 0x000fc80007f9e0ff */
[----:B------:R-:W-:Y:S01]  /*3150*/  @!P0 IADD3.X R83, R75, c[0x0][0x184], RZ, P4, !PT ;  /* 0x000061004b538a10 */ /* 0x000fe200027fe4ff */
[----:B--2---:R0:W-:Y:S02]  /*3160*/  STL.64 [R1+0x60], R72 ;  /* 0x0000604801007387 */ /* 0x0041e40000100a00 */
[----:B0-----:R-:W-:-:S06]  /*3170*/  CS2R R72, SRZ ;  /* 0x0000000000487805 */ /* 0x001fcc000001ff00 */
[----:B------:R0:W2:Y:S01]  /*3180*/  @!P0 LDG.E.64 R72, [R82.64] ;  /* 0x0000001252488981 */ /* 0x0000a2000c1e1b00 */
[----:B------:R-:W-:Y:S01]  /*3190*/  @!P2 IADD3 R70, P3, R70, c[0x0][0x178], RZ ;  /* 0x00005e004646aa10 */ /* 0x000fe20007f7e0ff */
[----:B-1----:R-:W-:Y:S01]  /*31a0*/  CS2R R10, SRZ ;  /* 0x00000000000a7805 */ /* 0x002fe2000001ff00 */
[----:B------:R-:W-:Y:S02]  /*31b0*/  @!P0 IADD3 R6, P5, R9, c[0x0][0x178], RZ ;  /* 0x00005e0009068a10 */ /* 0x000fe40007fbe0ff */
[----:B------:R-:W-:Y:S01]  /*31c0*/  @!P2 IADD3.X R71, R3, c[0x0][0x17c], RZ, P3, !PT ;  /* 0x00005f000347aa10 */ /* 0x000fe20001ffe4ff */
[----:B------:R-:W-:Y:S01]  /*31d0*/  CS2R R8, SRZ ;  /* 0x0000000000087805 */ /* 0x000fe2000001ff00 */
[----:B------:R-:W-:-:S03]  /*31e0*/  @!P0 IADD3.X R7, R75, c[0x0][0x17c], RZ, P5, !PT ;  /* 0x00005f004b078a10 */ /* 0x000fc60002ffe4ff */
[----:B------:R1:W5:Y:S01]  /*31f0*/  @!P2 LDG.E.64 R10, [R70.64] ;  /* 0x00000012460aa981 */ /* 0x000362000c1e1b00 */
[----:B0-----:R-:W-:-:S03]  /*3200*/  @!P6 IADD3 R82, P2, R74, c[0x0][0x178], RZ ;  /* 0x00005e004a52ea10 */ /* 0x001fc60007f5e0ff */
[----:B------:R0:W5:Y:S04]  /*3210*/  @!P0 LDG.E.64 R8, [R6.64] ;  /* 0x0000001206088981 */ /* 0x000168000c1e1b00 */
[----:B-1----:R1:W5:Y:S01]  /*3220*/  LDL.LU.64 R70, [R1+0xd8] ;  /* 0x0000d80001467983 */ /* 0x0023620000300a00 */
[----:B------:R-:W4:Y:S02]  /*3230*/  R2UR UR6, R76 ;  /* 0x000000004c0673c2 */ /* 0x000f2400000e0000 */
[----:B----4-:R-:W-:-:S05]  /*3240*/  MOV R3, UR6 ;  /* 0x0000000600037c02 */ /* 0x010fca0008000f00 */
[----:B------:R-:W-:Y:S01]  /*3250*/  FFMA.FTZ R3, -R3, UR6, R77 ;  /* 0x0000000603037c23 */ /* 0x000fe2000801014d */
[----:B--2---:R2:W-:Y:S02]  /*3260*/  STL.64 [R1+0x70], R72 ;  /* 0x0000704801007387 */ /* 0x0045e40000100a00 */
[----:B--2---:R-:W-:Y:S02]  /*3270*/  @!P6 IADD3 R72, P0, R74, c[0x0][0x180], RZ ;  /* 0x000060004a48ea10 */ /* 0x004fe40007f1e0ff */
[----:B------:R-:W-:Y:S02]  /*3280*/  CS2R R74, SRZ ;  /* 0x00000000004a7805 */ /* 0x000fe4000001ff00 */
[----:B------:R-:W-:-:S05]  /*3290*/  @!P6 IADD3.X R73, R125, c[0x0][0x184], RZ, P0, !PT ;  /* 0x000061007d49ea10 */ /* 0x000fca00007fe4ff */
[----:B------:R2:W4:Y:S01]  /*32a0*/  @!P6 LDG.E.64 R74, [R72.64] ;  /* 0x00000012484ae981 */ /* 0x000522000c1e1b00 */
[----:B------:R-:W-:-:S13]  /*32b0*/  FSETP.GTU.FTZ.AND P0, PT, R3, RZ, PT ;  /* 0x000000ff0300720b */ /* 0x000fda0003f1c000 */
[----:B------:R-:W-:Y:S01]  /*32c0*/  VOTEU.ANY UP0, P0 ;  /* 0x00000000003f7886 */ /* 0x000fe20000000100 */
[----:B------:R-:W-:-:S13]  /*32d0*/  PLOP3.LUT P0, PT, PT, PT, UP0, 0x80, 0x0 ;  /* 0x000000000000781c */ /* 0x000fda0003f0f008 */
[----:B------:R-:W-:-:S06]  /*32e0*/  @P0 FADD.FTZ R3, R3, c[0x0][0x1a0] ;  /* 0x0000680003030621 */ /* 0x000fcc0000010000 */
[----:B------:R-:W0:Y:S02]  /*32f0*/  @P0 MUFU.RSQ R3, R3 ;  /* 0x0000000300030308 */ /* 0x000e240000001400 */
[----:B0-----:R3:W0:Y:S01]  /*3300*/  @P0 R2UR UR5, R3 ;  /* 0x00000000030503c2 */ /* 0x00162200000e0000 */
[----:B------:R-:W-:Y:S02]  /*3310*/  ISETP.GT.U32.AND P0, PT, R0, 0x1bf, PT ;  /* 0x000001bf0000780c */ /* 0x000fe40003f04070 */
[----:B------:R-:W-:Y:S02]  /*3320*/  @!P6 IADD3.X R83, R125, c[0x0][0x17c], RZ, P2, !PT ;  /* 0x00005f007d53ea10 */ /* 0x000fe400017fe4ff */
[----:B------:R1:W5:Y:S01]  /*3330*/  LDL.LU R125, [R1+0xd0] ;  /* 0x0000d000017d7983 */ /* 0x0003620000300800 */
[----:B------:R-:W-:Y:S01]  /*3340*/  CS2R R6, SRZ ;  /* 0x0000000000067805 */ /* 0x000fe2000001ff00 */
[----:B---3--:R-:W-:Y:S02]  /*3350*/  FADD.FTZ R3, R4, -UR6 ;  /* 0x8000000604037e21 */ /* 0x008fe40008010000 */
[----:B--2---:R1:W5:Y:S01]  /*3360*/  LDL.LU.64 R72, [R1+0xc8] ;  /* 0x0000c80001487983 */ /* 0x0043620000300a00 */
[----:B------:R-:W-:Y:S01]  /*3370*/  FADD.FTZ R4, R5, -UR6 ;  /* 0x8000000605047e21 */ /* 0x000fe20008010000 */
[----:B------:R-:W-:Y:S01]  /*3380*/  UMOV UR23, 0x3f800000 ;  /* 0x3f80000000177882 */ /* 0x000fe20000000000 */
[----:B------:R-:W-:Y:S01]  /*3390*/  BSSY B0, `(.L_x_2918) ;  /* 0x0000022000007945 */ /* 0x000fe20003800000 */
[----:B------:R2:W5:Y:S01]  /*33a0*/  @!P6 LDG.E.64 R6, [R82.64] ;  /* 0x000000125206e981 */ /* 0x000562000c1e1b00 */
[----:B------:R-:W-:Y:S01]  /*33b0*/  ISETP.NE.AND P5, PT, RZ, UR21, PT ;  /* 0x00000015ff007c0c */ /* 0x000fe2000bfa5270 */
[----:B0-----:R-:W-:Y:S01]  /*33c0*/  @UP0 UMOV UR23, UR5 ;  /* 0x0000000500170c82 */ /* 0x001fe20008000000 */
[----:B--2---:R-:W-:Y:S01]  /*33d0*/  MOV R82, RZ ;  /* 0x000000ff00527202 */ /* 0x004fe20000000f00 */
[----:B----4-:R0:W-:Y:S04]  /*33e0*/  STL.64 [R1+0x78], R74 ;  /* 0x0000784a01007387 */ /* 0x0101e80000100a00 */
[----:B0-----:R1:W5:Y:S04]  /*33f0*/  LDL.LU.64 R74, [R1+0xc0] ;  /* 0x0000c000014a7983 */ /* 0x0013680000300a00 */
[----:B------:R1:W5:Y:S04]  /*3400*/  LDL.LU R76, [R1+0xb8] ;  /* 0x0000b800014c7983 */ /* 0x0003680000300800 */
[----:B------:R1:W5:Y:S04]  /*3410*/  LDL.LU R77, [R1+0xb4] ;  /* 0x0000b400014d7983 */ /* 0x0003680000300800 */
[----:B------:R0:W-:Y:S04]  /*3420*/  STL [R1+0x28], R3 ;  /* 0x0000280301007387 */ /* 0x0001e80000100800 */
[----:B------:R2:W-:Y:S01]  /*3430*/  STL [R1+0x24], R4 ;  /* 0x0000240401007387 */ /* 0x0005e20000100800 */
[----:B0-----:R-:W-:Y:S01]  /*3440*/  HFMA2.MMA R3, -RZ, RZ, 0, 0 ;  /* 0x00000000ff037435 */ /* 0x001fe200000001ff */
[----:B--2---:R-:W-:Y:S01]  /*3450*/  CS2R R4, SRZ ;  /* 0x0000000000047805 */ /* 0x004fe2000001ff00 */
[----:B------:R-:W-:Y:S05]  /*3460*/  @P0 BRA `(.L_x_2919) ;  /* 0x0000014000000947 */ /* 0x000fea0003800000 */
[----:B-1----:R-:W2:Y:S01]  /*3470*/  LDL R83, [R1+0xac] ;  /* 0x0000ac0001537983 */ /* 0x002ea20000100800 */
[----:B------:R-:W-:-:S03]  /*3480*/  ISETP.NE.AND P0, PT, RZ, UR21, PT ;  /* 0x00000015ff007c0c */ /* 0x000fc6000bf05270 */
[----:B-----5:R-:W-:Y:S04]  /*3490*/  STL.64 [R1+0xc0], R6 ;  /* 0x0000c00601007387 */ /* 0x020fe80000100a00 */
[----:B------:R0:W-:Y:S02]  /*34a0*/  STL [R1+0xb4], R0 ;  /* 0x0000b40001007387 */ /* 0x0001e40000100800 */
[----:B0-----:R-:W-:Y:S02]  /*34b0*/  MOV R0, 0x2 ;  /* 0x0000000200007802 */ /* 0x001fe40000000f00 */
[----:B--2---:R-:W-:-:S04]  /*34c0*/  IADD3 R3, R83, UR17, RZ ;  /* 0x0000001153037c10 */ /* 0x004fc8000fffe0ff */
[----:B------:R-:W-:Y:S01]  /*34d0*/  SHF.R.S32.HI R83, RZ, 0x1f, R3 ;  /* 0x0000001fff537819 */ /* 0x000fe20000011403 */
[C---:B------:R-:W-:Y:S01]  /*34e0*/  IMAD.WIDE R6, R3.reuse, R0, c[0x0][0x188] ;  /* 0x0000620003067625 */ /* 0x040fe200078e0200 */
[----:B------:R-:W-:-:S04]  /*34f0*/  @P0 LEA R82, P2, R3, c[0x0][0x190], 0x1 ;  /* 0x0000640003520a11 */ /* 0x000fc800078408ff */
[----:B------:R-:W-:Y:S02]  /*3500*/  @P0 LEA.HI.X R83, R3, c[0x0][0x194], R83, 0x1, P2 ;  /* 0x0000650003530a11 */ /* 0x000fe400010f0c53 */
[----:B------:R0:W2:Y:S04]  /*3510*/  LDG.E.U16 R3, [R6.64] ;  /* 0x0000001206037981 */ /* 0x0000a8000c1e1500 */
[----:B------:R1:W3:Y:S04]  /*3520*/  @P0 LDG.E.U16 R0, [R82.64] ;  /* 0x0000001252000981 */ /* 0x0002e8000c1e1500 */
[----:B-1----:R1:W4:Y:S04]  /*3530*/  @P0 LDG.E.U16 R83, [R82.64+0x2] ;  /* 0x0000021252530981 */ /* 0x002328000c1e1500 */
[----:B-1----:R0:W4:Y:S04]  /*3540*/  LDG.E.U16 R82, [R6.64+0x2] ;  /* 0x0000021206527981 */ /* 0x002128000c1e1500 */
[----:B0-----:R0:W5:Y:S01]  /*3550*/  LDL.LU.64 R6, [R1+0xc0] ;  /* 0x0000c00001067983 */ /* 0x0011620000300a00 */
[----:B---3--:R-:W-:-:S03]  /*3560*/  @P0 PRMT R4, RZ, 0x5410, R0 ;  /* 0x00005410ff040816 */ /* 0x008fc60000000000 */
[----:B------:R0:W5:Y:S01]  /*3570*/  LDL.LU R0, [R1+0xb4] ;  /* 0x0000b40001007983 */ /* 0x0001620000300800 */
[----:B--2---:R-:W-:Y:S02]  /*3580*/  PRMT R3, RZ, 0x5410, R3 ;  /* 0x00005410ff037816 */ /* 0x004fe40000000003 */
[----:B----4-:R-:W-:Y:S02]  /*3590*/  @P0 PRMT R5, RZ, 0x5410, R83 ;  /* 0x00005410ff050816 */ /* 0x010fe40000000053 */
[----:B------:R-:W-:Y:S02]  /*35a0*/  PRMT R82, RZ, 0x5410, R82 ;  /* 0x00005410ff527816 */ /* 0x000fe40000000052 */
.L_x_2919:
[----:B01----:R-:W-:Y:S05]  /*35b0*/  BSYNC B0 ;  /* 0x0000000000007941 */ /* 0x003fea0003800000 */
.L_x_2918:
[----:B------:R0:W-:Y:S04]  /*35c0*/  STL [R1+0xb8], R2 ;  /* 0x0000b80201007387 */ /* 0x0001e80000100800 */
[----:B0-----:R-:W2:Y:S04]  /*35d0*/  LDL.LU R2, [R1+0x28] ;  /* 0x0000280001027983 */ /* 0x001ea80000300800 */
[----:B-----5:R0:W-:Y:S04]  /*35e0*/  STL [R1+0xb4], R0 ;  /* 0x0000b40001007387 */ /* 0x0201e80000100800 */
[----:B0-----:R-:W3:Y:S01]  /*35f0*/  LDL.LU R0, [R1+0x24] ;  /* 0x0000240001007983 */ /* 0x001ee20000300800 */
[----:B------:R-:W-:-:S03]  /*3600*/  MOV R83, R17 ;  /* 0x0000001100537202 */ /* 0x000fc60000000f00 */
[----:B------:R-:W-:Y:S01]  /*3610*/  STL [R1+0x18], R16 ;  /* 0x0000181001007387 */ /* 0x000fe20000100800 */
[----:B--2---:R-:W-:-:S05]  /*3620*/  FMUL.FTZ R2, R2, UR23 ;  /* 0x0000001702027c20 */ /* 0x004fca0008410000 */
[----:B------:R0:W-:Y:S01]  /*3630*/  STL [R1+0x8c], R2 ;  /* 0x00008c0201007387 */ /* 0x0001e20000100800 */
[----:B---3--:R-:W-:-:S03]  /*3640*/  FMUL.FTZ R0, R0, UR23 ;  /* 0x0000001700007c20 */ /* 0x008fc60008410000 */
        /* <DEDUP_REMOVED lines=31> */
.L_x_2920:
[----:B------:R2:W-:Y:S04]  /*3840*/  STL [R1+0xcc], R7 ;  /* 0x0000cc0701007387 */ /* 0x0005e80000100800 */
[----:B--2---:R-:W2:Y:S04]  /*3850*/  LDL R7, [R1+0x8c] ;  /* 0x00008c0001077983 */ /* 0x004ea80000100800 */
[----:B-----5:R3:W-:Y:S04]  /*3860*/  STL [R1+0xc8], R6 ;  /* 0x0000c80601007387 */ /* 0x0207e80000100800 */
[----:B---3--:R-:W3:Y:S04]  /*3870*/  LDL R6, [R1+0x90] ;  /* 0x0000900001067983 */ /* 0x008ee80000100800 */
[----:B------:R4:W-:Y:S04]  /*3880*/  STL [R1+0xc4], R5 ;  /* 0x0000c40501007387 */ /* 0x0009e80000100800 */
[----:B----4-:R-:W4:Y:S04]  /*3890*/  LDL R5, [R1+0x18] ;  /* 0x0000180001057983 */ /* 0x010f280000100800 */
[----:B------:R-:W-:Y:S04]  /*38a0*/  STL [R1+0xc0], R4 ;  /* 0x0000c00401007387 */ /* 0x000fe80000100800 */
        /* <DEDUP_REMOVED lines=57> */
.L_x_2921:
        /* <DEDUP_REMOVED lines=89> */
.L_x_2922:
        /* <DEDUP_REMOVED lines=85> */
.L_x_2923:
        /* <DEDUP_REMOVED lines=77> */
.L_x_2924:
        /* <DEDUP_REMOVED lines=47> */
[----:B--2--5:R-:W-:-:S04]  /*4ee0*/  FFMA.FTZ R83, R123, R3, R4 ;  /* 0x000000037b537223 */ /* 0x024fc80000010004 */
        /* <DEDUP_REMOVED lines=17> */
.L_x_2925:
        /* <DEDUP_REMOVED lines=16> */
[----:B------:R-:W-:Y:S02]  /*5100*/  FADD.FTZ R121, R121, -UR6 ;  /* 0x8000000679797e21 */ /* 0x000fe40008010000 */
        /* <DEDUP_REMOVED lines=17> */
[----:B------:R0:W5:Y:S04]  /*5220*/  LDL.LU R0, [R1+0xb4] ;  /* 0x0000b40001007983 */ /* 0x0001680000300800 */
[----:B------:R2:W-:Y:S04]  /*5230*/  STL [R1+0x4], R122 ;  /* 0x0000047a01007387 */ /* 0x0005e80000100800 */
[----:B------:R3:W-:Y:S04]  /*5240*/  STL [R1+0x68], R120 ;  /* 0x0000687801007387 */ /* 0x0007e80000100800 */
[----:B------:R0:W-:Y:S01]  /*5250*/  STL [R1+0x5c], R123 ;  /* 0x00005c7b01007387 */ /* 0x0001e20000100800 */
[----:B--2---:R-:W-:-:S02]  /*5260*/  MOV R122, R66 ;  /* 0x00000042007a7202 */ /* 0x004fc40000000f00 */
        /* <DEDUP_REMOVED lines=21> */
.L_x_2926:
[----:B-----5:R2:W-:Y:S04]  /*53c0*/  STL [R1+0xc0], R4 ;  /* 0x0000c00401007387 */ /* 0x0205e80000100800 */
[----:B--2---:R-:W2:Y:S04]  /*53d0*/  LDL.LU R4, [R1+0xc] ;  /* 0x00000c0001047983 */ /* 0x004ea80000300800 */
[----:B------:R3:W-:Y:S04]  /*53e0*/  STL [R1+0xb8], R2 ;  /* 0x0000b80201007387 */ /* 0x0007e80000100800 */
[----:B---3--:R-:W3:Y:S01]  /*53f0*/  LDL R2, [R1+0x68] ;  /* 0x0000680001027983 */ /* 0x008ee20000100800 */
[----:B------:R-:W-:-:S03]  /*5400*/  FMUL.FTZ R121, R122, R3 ;  /* 0x000000037a797220 */ /* 0x000fc60000410000 */
[----:B------:R4:W-:Y:S01]  /*5410*/  STL [R1+0xb4], R0 ;  /* 0x0000b40001007387 */ /* 0x0009e20000100800 */
[----:B------:R-:W-:-:S03]  /*5420*/  FADD.FTZ R125, R125, R121 ;  /* 0x000000797d7d7221 */ /* 0x000fc60000010000 */
[----:B----4-:R-:W4:Y:S04]  /*5430*/  LDL.LU R0, [R1+0x4] ;  /* 0x0000040001007983 */ /* 0x010f280000300800 */
[----:B0-----:R-:W4:Y:S01]  /*5440*/  LDL R123, [R1+0x5c] ;  /* 0x00005c00017b7983 */ /* 0x001f220000100800 */
[----:B--2---:R-:W-:-:S05]  /*5450*/  FADD.FTZ R4, R4, R122 ;  /* 0x0000007a04047221 */ /* 0x004fca0000010000 */
[----:B------:R0:W-:Y:S01]  /*5460*/  STL [R1], R4 ;  /* 0x0000000401007387 */ /* 0x0001e20000100800 */
[----:B---3--:R-:W-:-:S03]  /*5470*/  FFMA.FTZ R83, R2, R122, R83 ;  /* 0x0000007a02537223 */ /* 0x008fc60000010053 */
[----:B0-----:R0:W5:Y:S01]  /*5480*/  LDL.LU R4, [R1+0xc0] ;  /* 0x0000c00001047983 */ /* 0x0011620000300800 */
[----:B------:R-:W-:-:S03]  /*5490*/  FFMA.FTZ R124, R2, R121, R124 ;  /* 0x00000079027c7223 */ /* 0x000fc6000001007c */
[----:B------:R0:W5:Y:S04]  /*54a0*/  LDL.LU R2, [R1+0xb8] ;  /* 0x0000b80001027983 */ /* 0x0001680000300800 */
[----:B------:R-:W2:Y:S01]  /*54b0*/  LDL.LU R121, [R1+0x8] ;  /* 0x0000080001797983 */ /* 0x000ea20000300800 */
[----:B------:R-:W-:Y:S02]  /*54c0*/  FMUL.FTZ R122, R120, R82 ;  /* 0x00000052787a7220 */ /* 0x000fe40000410000 */
[----:B------:R-:W-:Y:S02]  /*54d0*/  FADD.FTZ R56, R56, -UR6 ;  /* 0x8000000638387e21 */ /* 0x000fe40008010000 */
[----:B------:R-:W-:Y:S02]  /*54e0*/  FADD.FTZ R57, R57, -UR6 ;  /* 0x8000000639397e21 */ /* 0x000fe40008010000 */
[----:B------:R-:W-:-:S02]  /*54f0*/  FADD.FTZ R125, R122, R125 ;  /* 0x0000007d7a7d7221 */ /* 0x000fc40000010000 */
[----:B----4-:R-:W-:Y:S02]  /*5500*/  FFMA.FTZ R124, R123, R122, R124 ;  /* 0x0000007a7b7c7223 */ /* 0x010fe4000001007c */
[----:B------:R-:W-:Y:S01]  /*5510*/  FMUL.FTZ R122, R56, UR23 ;  /* 0x00000017387a7c20 */ /* 0x000fe20008410000 */
[----:B------:R-:W-:Y:S01]  /*5520*/  MOV R56, R64 ;  /* 0x0000004000387202 */ /* 0x000fe20000000f00 */
[----:B--2---:R-:W-:Y:S02]  /*5530*/  FADD.FTZ R121, R121, R120 ;  /* 0x0000007879797221 */ /* 0x004fe40000010000 */
[----:B------:R-:W-:Y:S02]  /*5540*/  FFMA.FTZ R120, R123, R120, R0 ;  /* 0x000000787b787223 */ /* 0x000fe40000010000 */
[----:B------:R-:W-:Y:S01]  /*5550*/  FMUL.FTZ R123, R57, UR23 ;  /* 0x00000017397b7c20 */ /* 0x000fe20008410000 */
[----:B------:R0:W5:Y:S01]  /*5560*/  LDL.LU R0, [R1+0xb4] ;  /* 0x0000b40001007983 */ /* 0x0001620000300800 */
[----:B------:R-:W-:-:S03]  /*5570*/  MOV R57, R65 ;  /* 0x0000004100397202 */ /* 0x000fc60000000f00 */
[----:B------:R0:W-:Y:S04]  /*5580*/  STL [R1+0x58], R122 ;  /* 0x0000587a01007387 */ /* 0x0001e80000100800 */
[----:B------:R0:W-:Y:S01]  /*5590*/  STL [R1+0x54], R123 ;  /* 0x0000547b01007387 */ /* 0x0001e20000100800 */
[----:B------:R-:W-:Y:S05]  /*55a0*/  @!P5 BRA `(.L_x_2927) ;  /* 0x000001200000d947 */ /* 0x000fea0003800000 */
[----:B-----5:R-:W-:-:S04]  /*55b0*/  FFMA.FTZ R56, R122, R3, R4 ;  /* 0x000000037a387223 */ /* 0x020fc80000010004 */
        /* <DEDUP_REMOVED lines=17> */
.L_x_2927:
        /* <DEDUP_REMOVED lines=13> */
[----:B------:R-:W-:-:S04]  /*57a0*/  FMUL.FTZ R56, R57, R82 ;  /* 0x0000005239387220 */ /* 0x000fc80000410000 */
[----:B------:R-:W-:Y:S02]  /*57b0*/  FADD.FTZ R125, R56, R125 ;  /* 0x0000007d387d7221 */ /* 0x000fe40000010000 */
[C---:B--2---:R-:W-:Y:S02]  /*57c0*/  FFMA.FTZ R120, R122.reuse, R57, R120 ;  /* 0x000000397a787223 */ /* 0x044fe40000010078 */
[----:B------:R-:W-:Y:S01]  /*57d0*/  FFMA.FTZ R124, R122, R56, R124 ;  /* 0x000000387a7c7223 */ /* 0x000fe2000001007c */
[----:B------:R-:W-:Y:S01]  /*57e0*/  MOV R56, R55 ;  /* 0x0000003700387202 */ /* 0x000fe20000000f00 */
[----:B------:R-:W-:Y:S01]  /*57f0*/  FMUL.FTZ R57, R58, UR23 ;  /* 0x000000173a397c20 */ /* 0x000fe20008410000 */
[----:B------:R-:W-:Y:S01]  /*5800*/  MOV R58, R54 ;  /* 0x00000036003a7202 */ /* 0x000fe20000000f00 */
[----:B------:R-:W-:-:S03]  /*5810*/  FMUL.FTZ R122, R59, UR23 ;  /* 0x000000173b7a7c20 */ /* 0x000fc60008410000 */
[----:B------:R0:W-:Y:S04]  /*5820*/  STL [R1+0x50], R57 ;  /* 0x0000503901007387 */ /* 0x0001e80000100800 */
        /* <DEDUP_REMOVED lines=20> */
.L_x_2928:
        /* <DEDUP_REMOVED lines=10> */
[C---:B--2---:R-:W-:Y:S02]  /*5a10*/  FFMA.FTZ R124, R59.reuse, R57, R124 ;  /* 0x000000393b7c7223 */ /* 0x044fe4000001007c */
        /* <DEDUP_REMOVED lines=27> */
.L_x_2929:
[----:B------:R-:W-:Y:S02]  /*5bd0*/  FMUL.FTZ R57, R58, R3 ;  /* 0x000000033a397220 */ /* 0x000fe40000410000 */
[----:B------:R-:W-:Y:S02]  /*5be0*/  FADD.FTZ R62, R62, -UR6 ;  /* 0x800000063e3e7e21 */ /* 0x000fe40008010000 */
[----:B------:R-:W-:Y:S02]  /*5bf0*/  FADD.FTZ R63, R63, -UR6 ;  /* 0x800000063f3f7e21 */ /* 0x000fe40008010000 */
[C---:B------:R-:W-:Y:S02]  /*5c00*/  FFMA.FTZ R83, R60.reuse, R58, R83 ;  /* 0x0000003a3c537223 */ /* 0x040fe40000010053 */
[----:B------:R-:W-:Y:S02]  /*5c10*/  FFMA.FTZ R124, R60, R57, R124 ;  /* 0x000000393c7c7223 */ /* 0x000fe4000001007c */
[----:B------:R-:W-:-:S02]  /*5c20*/  FMUL.FTZ R61, R62, UR23 ;  /* 0x000000173e3d7c20 */ /* 0x000fc40008410000 */
[----:B0-----:R-:W-:Y:S02]  /*5c30*/  FMUL.FTZ R60, R63, UR23 ;  /* 0x000000173f3c7c20 */ /* 0x001fe40008410000 */
[----:B------:R-:W-:Y:S01]  /*5c40*/  FADD.FTZ R125, R125, R57 ;  /* 0x000000397d7d7221 */ /* 0x000fe20000010000 */
[----:B------:R0:W-:Y:S01]  /*5c50*/  STL [R1+0x20], R61 ;  /* 0x0000203d01007387 */ /* 0x0001e20000100800 */
[----:B------:R-:W-:Y:S02]  /*5c60*/  FMUL.FTZ R57, R56, R82 ;  /* 0x0000005238397220 */ /* 0x000fe40000410000 */
[----:B------:R-:W-:Y:S01]  /*5c70*/  FADD.FTZ R123, R123, R58 ;  /* 0x0000003a7b7b7221 */ /* 0x000fe20000010000 */
[----:B------:R0:W-:Y:S01]  /*5c80*/  STL [R1+0x1c], R60 ;  /* 0x00001c3c01007387 */ /* 0x0001e20000100800 */
[----:B------:R-:W-:Y:S01]  /*5c90*/  FADD.FTZ R121, R121, R56 ;  /* 0x0000003879797221 */ /* 0x000fe20000010000 */
[----:B------:R-:W-:Y:S01]  /*5ca0*/  MOV R58, R50 ;  /* 0x00000032003a7202 */ /* 0x000fe20000000f00 */
[C---:B------:R-:W-:Y:S01]  /*5cb0*/  FFMA.FTZ R120, R122.reuse, R56, R120 ;  /* 0x000000387a787223 */ /* 0x040fe20000010078 */
[----:B------:R-:W-:Y:S01]  /*5cc0*/  MOV R56, R51 ;  /* 0x0000003300387202 */ /* 0x000fe20000000f00 */
[----:B------:R-:W-:-:S02]  /*5cd0*/  FFMA.FTZ R124, R122, R57, R124 ;  /* 0x000000397a7c7223 */ /* 0x000fc4000001007c */
[----:B------:R-:W-:Y:S01]  /*5ce0*/  FADD.FTZ R125, R57, R125 ;  /* 0x0000007d397d7221 */ /* 0x000fe20000010000 */
        /* <DEDUP_REMOVED lines=19> */
.L_x_2930:
        /* <DEDUP_REMOVED lines=37> */
.L_x_2931:
        /* <DEDUP_REMOVED lines=37> */
.L_x_2932:
        /* <DEDUP_REMOVED lines=37> */
.L_x_2933:
        /* <DEDUP_REMOVED lines=37> */
.L_x_2934:
        /* <DEDUP_REMOVED lines=37> */
.L_x_2935:
        /* <DEDUP_REMOVED lines=37> */
.L_x_2936:
        /* <DEDUP_REMOVED lines=37> */
.L_x_2937:
[----:B------:R-:W-:Y:S02]  /*6e50*/  FMUL.FTZ R57, R58, R3 ;  /* 0x000000033a397220 */ /* 0x000fe40000410000 */
        /* <DEDUP_REMOVED lines=8> */
[C---:B------:R-:W-:Y:S02]  /*6ee0*/  FFMA.FTZ R124, R60.reuse, R57, R124 ;  /* 0x000000393c7c7223 */ /* 0x040fe4000001007c */
[----:B------:R-:W-:Y:S01]  /*6ef0*/  FADD.FTZ R123, R123, R58 ;  /* 0x0000003a7b7b7221 */ /* 0x000fe20000010000 */
[----:B------:R-:W-:Y:S01]  /*6f00*/  MOV R58, R35 ;  /* 0x00000023003a7202 */ /* 0x000fe20000000f00 */
        /* <DEDUP_REMOVED lines=24> */
.L_x_2938:
[----:B0-----:R-:W-:Y:S02]  /*7090*/  FMUL.FTZ R59, R60, R3 ;  /* 0x000000033c3b7220 */ /* 0x001fe40000410000 */
[----:B------:R-:W-:Y:S02]  /*70a0*/  FADD.FTZ R100, R100, -UR6 ;  /* 0x8000000664647e21 */ /* 0x000fe40008010000 */
[----:B------:R-:W-:Y:S02]  /*70b0*/  FFMA.FTZ R124, R61, R59, R124 ;  /* 0x0000003b3d7c7223 */ /* 0x000fe4000001007c */
[----:B------:R-:W-:Y:S02]  /*70c0*/  FADD.FTZ R57, R57, R59 ;  /* 0x0000003b39397221 */ /* 0x000fe40000010000 */
[----:B------:R-:W-:Y:S02]  /*70d0*/  FMUL.FTZ R59, R58, R82 ;  /* 0x000000523a3b7220 */ /* 0x000fe40000410000 */
[----:B------:R-:W-:-:S02]  /*70e0*/  FADD.FTZ R101, R101, -UR6 ;  /* 0x8000000665657e21 */ /* 0x000fc40008010000 */
[----:B------:R-:W-:Y:S02]  /*70f0*/  FADD.FTZ R121, R121, R58 ;  /* 0x0000003a79797221 */ /* 0x000fe40000010000 */
[----:B------:R-:W-:Y:S02]  /*7100*/  FFMA.FTZ R120, R125, R58, R120 ;  /* 0x0000003a7d787223 */ /* 0x000fe40000010078 */
[----:B------:R-:W-:Y:S02]  /*7110*/  FADD.FTZ R56, R123, R60 ;  /* 0x0000003c7b387221 */ /* 0x000fe40000010000 */
[----:B------:R-:W-:Y:S01]  /*7120*/  FFMA.FTZ R83, R61, R60, R83 ;  /* 0x0000003c3d537223 */ /* 0x000fe20000010053 */
[----:B------:R-:W-:Y:S01]  /*7130*/  MOV R61, R32 ;  /* 0x00000020003d7202 */ /* 0x000fe20000000f00 */
[----:B------:R-:W-:Y:S02]  /*7140*/  FFMA.FTZ R58, R125, R59, R124 ;  /* 0x0000003b7d3a7223 */ /* 0x000fe4000001007c */
        /* <DEDUP_REMOVED lines=23> */
.L_x_2939:
        /* <DEDUP_REMOVED lines=35> */
.L_x_2940:
[----:B------:R-:W-:Y:S01]  /*74f0*/  FMUL.FTZ R61, R62, R3 ;  /* 0x000000033e3d7220 */ /* 0x000fe20000410000 */
        /* <DEDUP_REMOVED lines=34> */
.L_x_2941:
        /* <DEDUP_REMOVED lines=35> */
.L_x_2942:
        /* <DEDUP_REMOVED lines=35> */
.L_x_2943:
        /* <DEDUP_REMOVED lines=35> */
.L_x_2944:
        /* <DEDUP_REMOVED lines=35> */
.L_x_2945:
        /* <DEDUP_REMOVED lines=35> */
.L_x_2946:
        /* <DEDUP_REMOVED lines=35> */
.L_x_2947:
[----:B------:R-:W-:Y:S01]  /*8440*/  FMUL.FTZ R63, R83, R3 ;  /* 0x00000003533f7220 */ /* 0x000fe20000410000 */
[----:B------:R-:W-:Y:S01]  /*8450*/  MOV R109, R12 ;  /* 0x0000000c006d7202 */ /* 0x000fe20000000f00 */
[----:B------:R-:W-:Y:S01]  /*8460*/  FADD.FTZ R57, R61, R83 ;  /* 0x000000533d397221 */ /* 0x000fe20000010000 */
[----:B------:R-:W-:Y:S01]  /*8470*/  MOV R108, R13 ;  /* 0x0000000d006c7202 */ /* 0x000fe20000000f00 */
[----:B------:R-:W-:Y:S02]  /*8480*/  FFMA.FTZ R58, R92, R63, R58 ;  /* 0x0000003f5c3a7223 */ /* 0x000fe4000001003a */
[----:B------:R-:W-:Y:S02]  /*8490*/  FADD.FTZ R60, R60, R63 ;  /* 0x0000003f3c3c7221 */ /* 0x000fe40000010000 */
[----:B------:R-:W-:Y:S02]  /*84a0*/  FMUL.FTZ R61, R62, R82 ;  /* 0x000000523e3d7220 */ /* 0x000fe40000410000 */
[----:B------:R-:W-:-:S02]  /*84b0*/  FADD.FTZ R90, R118, -UR6 ;  /* 0x80000006765a7e21 */ /* 0x000fc40008010000 */
[----:B------:R-:W-:Y:S02]  /*84c0*/  FADD.FTZ R87, R119, -UR6 ;  /* 0x8000000677577e21 */ /* 0x000fe40008010000 */
[----:B------:R-:W-:Y:S02]  /*84d0*/  FFMA.FTZ R56, R92, R83, R56 ;  /* 0x000000535c387223 */ /* 0x000fe40000010038 */
        /* <DEDUP_REMOVED lines=25> */
.L_x_2948:
[----:B------:R-:W2:Y:S04]  /*8670*/  LDL.LU R62, [R1+0x60] ;  /* 0x00006000013e7983 */ /* 0x000ea80000300800 */
[----:B------:R-:W3:Y:S01]  /*8680*/  LDL.LU R61, [R1+0x64] ;  /* 0x00006400013d7983 */ /* 0x000ee20000300800 */
[----:B------:R-:W-:Y:S01]  /*8690*/  FMUL.FTZ R59, R109, R3 ;  /* 0x000000036d3b7220 */ /* 0x000fe20000410000 */
[----:B------:R-:W-:-:S03]  /*86a0*/  MOV R107, R11 ;  /* 0x0000000b006b7202 */ /* 0x000fc60000000f00 */
[----:B------:R-:W-:Y:S02]  /*86b0*/  FFMA.FTZ R58, R90, R59, R58 ;  /* 0x0000003b5a3a7223 */ /* 0x000fe4000001003a */
[----:B------:R-:W-:Y:S02]  /*86c0*/  FADD.FTZ R59, R60, R59 ;  /* 0x0000003b3c3b7221 */ /* 0x000fe40000010000 */
[----:B------:R-:W-:-:S04]  /*86d0*/  FMUL.FTZ R60, R108, R82 ;  /* 0x000000526c3c7220 */ /* 0x000fc80000410000 */
        /* <DEDUP_REMOVED lines=26> */
.L_x_2949:
        /* <DEDUP_REMOVED lines=33> */
.L_x_2950:
        /* <DEDUP_REMOVED lines=33> */
.L_x_2951:
        /* <DEDUP_REMOVED lines=90> */
.L_x_2953:
[----:B------:R-:W-:Y:S05]  /*9240*/  BSYNC B0 ;  /* 0x0000000000007941 */ /* 0x000fea0003800000 */
.L_x_2952:
        /* <DEDUP_REMOVED lines=39> */
.L_x_2955:
[----:B------:R-:W-:Y:S05]  /*94c0*/  BSYNC B0 ;  /* 0x0000000000007941 */ /* 0x000fea0003800000 */
.L_x_2954:
        /* <DEDUP_REMOVED lines=21> */
.L_x_2957:
[----:B------:R-:W-:Y:S05]  /*9620*/  BSYNC B0 ;  /* 0x0000000000007941 */ /* 0x000fea0003800000 */
.L_x_2956:
[----:B--2---:R-:W-:-:S10]  /*9630*/  HFMA2.MMA R56, -RZ, RZ, 0, 1.1920928955078125e-07 ;  /* 0x00000002ff387435 */ /* 0x004fd400000001ff */
[----:B------:R-:W-:-:S13]  /*9640*/  ISETP.LE.U32.AND P0, PT, R56, c[0x0][0xc], PT ;  /* 0x0000030038007a0c */ /* 0x000fda0003f03070 */
[----:B------:R-:W-:Y:S05]  /*9650*/  @!P0 BRA `(.L_x_2958) ;  /* 0x0000183000008947 */ /* 0x000fea0003800000 */
[----:B------:R-:W2:Y:S01]  /*9660*/  S2UR UR22, SR_CTAID.Y ;  /* 0x00000000001679c3 */ /* 0x000ea20000002600 */
        /* <DEDUP_REMOVED lines=9> */
[----:B--2---:R-:W-:-:S04]  /*9700*/  UIADD3 UR5, UR5, UR22, URZ ;  /* 0x0000001605057290 */ /* 0x004fc8000fffe03f */
[----:B------:R-:W-:Y:S01]  /*9710*/  UIMAD.WIDE.U32 UR16, UR5, UR15, UR16 ;  /* 0x0000000f051072a5 */ /* 0x000fe2000f8e0010 */
[----:B------:R-:W-:Y:S05]  /*9720*/  @P2 BRA `(.L_x_2959) ;  /* 0x0000020000002947 */ /* 0x000fea0003800000 */
[----:B------:R-:W-:Y:S01]  /*9730*/  ULDC UR14, c[0x0][0x10] ;  /* 0x00000400000e7ab9 */ /* 0x000fe20000000800 */
[----:B------:R-:W2:Y:S01]  /*9740*/  S2R R58, SR_LANEID ;  /* 0x00000000003a7919 */ /* 0x000ea20000000000 */
        /* <DEDUP_REMOVED lines=23> */
.L_x_2960:
[----:B------:R-:W-:Y:S02]  /*98c0*/  MOV R56, UR16 ;  /* 0x0000001000387c02 */ /* 0x000fe40008000f00 */
[----:B------:R-:W-:-:S05]  /*98d0*/  MOV R57, UR17 ;  /* 0x0000001100397c02 */ /* 0x000fca0008000f00 */
[----:B------:R-:W2:Y:S01]  /*98e0*/  LDG.E.STRONG.GPU R56, [R56.64] ;  /* 0x0000001238387981 */ /* 0x000ea2000c1ef900 */
[----:B------:R-:W-:Y:S01]  /*98f0*/  YIELD ;  /* 0x0000000000007946 */ /* 0x000fe20003800000 */
[----:B--2---:R-:W-:Y:S01]  /*9900*/  ISETP.NE.AND P0, PT, R56, R58, PT ;  /* 0x0000003a3800720c */ /* 0x004fe20003f05270 */
[----:B------:R-:W-:-:S12]  /*9910*/  CCTL.IVALL ;  /* 0x00000000ff00798f */ /* 0x000fd80002000000 */
[----:B------:R-:W-:Y:S05]  /*9920*/  @P0 BRA `(.L_x_2960) ;  /* 0xffffff9000000947 */ /* 0x000fea000383ffff */
.L_x_2959:
[----:B------:R-:W-:Y:S01]  /*9930*/  ISETP.NE.AND P0, PT, RZ, c[0x0][0xc], PT ;  /* 0x00000300ff007a0c */ /* 0x000fe20003f05270 */
[----:B------:R-:W-:Y:S01]  /*9940*/  WARPSYNC 0xffffffff ;  /* 0xffffffff00007948 */ /* 0x000fe20003800000 */
[----:B------:R-:W-:Y:S11]  /*9950*/  BAR.SYNC.DEFER_BLOCKING 0x0 ;  /* 0x0000000000007b1d */ /* 0x000ff60000010000 */
[----:B------:R-:W-:Y:S05]  /*9960*/  @!P0 BRA `(.L_x_2958) ;  /* 0x0000152000008947 */ /* 0x000fea0003800000 */
[----:B------:R-:W-:Y:S01]  /*9970*/  HFMA2.MMA R56, -RZ, RZ, 0, 5.9604644775390625e-08 ;  /* 0x00000001ff387435 */ /* 0x000fe200000001ff */
        /* <DEDUP_REMOVED lines=15> */
.L_x_2964:
[----:B------:R-:W-:Y:S02]  /*9a70*/  MOV R56, UR5 ;  /* 0x0000000500387c02 */ /* 0x000fe40008000f00 */
        /* <DEDUP_REMOVED lines=153> */
.L_x_2963:
[----:B------:R-:W-:-:S06]  /*a410*/  UISETP.GT.AND UP0, UPT, UR14, 0x4, UPT ;  /* 0x000000040e00788c */ /* 0x000fcc000bf04270 */
[----:B------:R-:W-:-:S13]  /*a420*/  PLOP3.LUT P3, PT, PT, PT, UP0, 0x80, 0x0 ;  /* 0x000000000000781c */ /* 0x000fda0003f6f008 */
[----:B------:R-:W-:Y:S05]  /*a430*/  @!P3 BRA `(.L_x_2965) ;  /* 0x000005000000b947 */ /* 0x000fea0003800000 */
[----:B------:R-:W-:Y:S02]  /*a440*/  MOV R56, UR5 ;  /* 0x0000000500387c02 */ /* 0x000fe40008000f00 */
        /* <DEDUP_REMOVED lines=79> */
.L_x_2965:
[----:B01----:R-:W-:-:S13]  /*a940*/  ISETP.NE.OR P0, PT, RZ, UR14, P0 ;  /* 0x0000000eff007c0c */ /* 0x003fda0008705670 */
[----:B------:R-:W-:Y:S05]  /*a950*/  @!P0 BRA `(.L_x_2961) ;  /* 0x000002a000008947 */ /* 0x000fea0003800000 */
.L_x_2962:
[----:B------:R-:W-:Y:S01]  /*a960*/  MOV R56, UR5 ;  /* 0x0000000500387c02 */ /* 0x000fe20008000f00 */
        /* <DEDUP_REMOVED lines=41> */
.L_x_2961:
[----:B------:R-:W-:-:S04]  /*ac00*/  MOV R58, c[0x0][0xc] ;  /* 0x00000300003a7a02 */ /* 0x000fc80000000f00 */
        /* <DEDUP_REMOVED lines=15> */
.L_x_2967:
[----:B------:R-:W-:Y:S05]  /*ad00*/  BSYNC B0 ;  /* 0x0000000000007941 */ /* 0x000fea0003800000 */
.L_x_2966:
        /* <DEDUP_REMOVED lines=24> */
.L_x_2958:
[----:B------:R2:W5:Y:S04]  /*ae90*/  LDL R58, [R1+0x8c] ;  /* 0x00008c00013a7983 */ /* 0x0005680000100800 */
        /* <DEDUP_REMOVED lines=27> */
.L_x_2968:
[----:B------:R-:W-:Y:S01]  /*b050*/  BSSY B0, `(.L_x_2969) ;  /* 0x0000014000007945 */ /* 0x000fe20003800000 */
[----:B------:R-:W-:Y:S05]  /*b060*/  @!P1 BRA `(.L_x_2970) ;  /* 0x0000012000009947 */ /* 0x000fea0003800000 */
[----:B--23--:R-:W-:Y:S02]  /*b070*/  MOV R56, UR5 ;  /* 0x0000000500387c02 */ /* 0x00cfe40008000f00 */
[----:B------:R-:W-:-:S03]  /*b080*/  SHF.R.S32.HI R57, RZ, 0x1f, R2 ;  /* 0x0000001fff397819 */ /* 0x000fc60000011402 */
[----:B----45:R-:W-:-:S04]  /*b090*/  FFMA.FTZ R56, R58, R56, UR6 ;  /* 0x000000063a387e23 */ /* 0x030fc80008010038 */
[----:B------:R-:W-:Y:S01]  /*b0a0*/  FFMA.FTZ R58, R3, R16, -R56 ;  /* 0x00000010033a7223 */ /* 0x000fe20000010838 */
[----:B------:R-:W-:Y:S02]  /*b0b0*/  MOV R16, UR5 ;  /* 0x0000000500107c02 */ /* 0x000fe40008000f00 */
[----:B------:R-:W-:-:S03]  /*b0c0*/  MOV R56, R80 ;  /* 0x0000005000387202 */ /* 0x000fc60000000f00 */
[----:B------:R-:W-:-:S04]  /*b0d0*/  FFMA.FTZ R16, R59, R16, UR6 ;  /* 0x000000063b107e23 */ /* 0x000fc80008010010 */
        /* <DEDUP_REMOVED lines=11> */
.L_x_2970:
[----:B------:R-:W-:Y:S05]  /*b190*/  BSYNC B0 ;  /* 0x0000000000007941 */ /* 0x000fea0003800000 */
.L_x_2969:
[----:B-----5:R0:W5:Y:S04]  /*b1a0*/  LDL R59, [R1+0x9c] ;  /* 0x00009c00013b7983 */ /* 0x0201680000100800 */
[----:B--2---:R0:W5:Y:S01]  /*b1b0*/  LDL R57, [R1+0xa8] ;  /* 0x0000a80001397983 */ /* 0x0041620000100800 */
[C---:B------:R-:W-:Y:S02]  /*b1c0*/  IADD3 R56, R2.reuse, 0x8, RZ ;  /* 0x0000000802387810 */ /* 0x040fe40007ffe0ff */
[----:B------:R-:W-:Y:S02]  /*b1d0*/  IADD3 R58, R2, 0x8, RZ ;  /* 0x00000008023a7810 */ /* 0x000fe40007ffe0ff */
[----:B------:R-:W-:Y:S02]  /*b1e0*/  SHF.R.S32.HI R56, RZ, 0x1f, R56 ;  /* 0x0000001fff387819 */ /* 0x000fe40000011438 */
[----:B------:R-:W-:-:S04]  /*b1f0*/  ISETP.GE.U32.AND P0, PT, R58, c[0x0][0x1e0], PT ;  /* 0x000078003a007a0c */ /* 0x000fc80003f06070 */
[----:B------:R-:W-:-:S04]  /*b200*/  ISETP.GE.AND.EX P0, PT, R56, c[0x0][0x1e4], PT, P0 ;  /* 0x0000790038007a0c */ /* 0x000fc80003f06300 */
[----:B------:R-:W-:Y:S01]  /*b210*/  ISETP.GT.U32.OR P0, PT, R0, 0x1bf, P0 ;  /* 0x000001bf0000780c */ /* 0x000fe20000704470 */
[----:B------:R-:W-:Y:S11]  /*b220*/  @!P5 BRA `(.L_x_2971) ;  /* 0x000001200000d947 */ /* 0x000ff60003800000 */
        /* <DEDUP_REMOVED lines=18> */
.L_x_2971:
        /* <DEDUP_REMOVED lines=19> */
.L_x_2973:
[----:B------:R-:W-:Y:S05]  /*b480*/  BSYNC B0 ;  /* 0x0000000000007941 */ /* 0x000fea0003800000 */
.L_x_2972:
[----:B-----5:R2:W5:Y:S04]  /*b490*/  LDL R59, [R1+0x94] ;  /* 0x00009400013b7983 */ /* 0x0205680000100800 */
[----:B0-----:R2:W5:Y:S01]  /*b4a0*/  LDL R57, [R1+0xa0] ;  /* 0x0000a00001397983 */ /* 0x0015620000100800 */
        /* <DEDUP_REMOVED lines=25> */
.L_x_2974:
[----:B--2---:R-:W-:Y:S01]  /*b640*/  BSSY B0, `(.L_x_2975) ;  /* 0x0000013000007945 */ /* 0x004fe20003800000 */
        /* <DEDUP_REMOVED lines=18> */
.L_x_2976:
[----:B------:R-:W-:Y:S05]  /*b770*/  BSYNC B0 ;  /* 0x0000000000007941 */ /* 0x000fea0003800000 */
.L_x_2975:
[----:B------:R2:W5:Y:S04]  /*b780*/  LDL R75, [R1+0x98] ;  /* 0x00009800014b7983 */ /* 0x0005680000100800 */
[----:B0----5:R2:W5:Y:S01]  /*b790*/  LDL R57, [R1+0xa4] ;  /* 0x0000a40001397983 */ /* 0x0215620000100800 */
        /* <DEDUP_REMOVED lines=41> */
.L_x_2977:
[----:B--2---:R-:W-:Y:S01]  /*ba30*/  BSSY B0, `(.L_x_2978) ;  /* 0x0000013000007945 */ /* 0x004fe20003800000 */
[----:B------:R-:W-:Y:S05]  /*ba40*/  @P6 BRA `(.L_x_2979) ;  /* 0x0000011000006947 */ /* 0x000fea0003800000 */
[----:B---3--:R-:W-:Y:S02]  /*ba50*/  MOV R16, UR5 ;  /* 0x0000000500107c02 */ /* 0x008fe40008000f00 */
[----:B------:R-:W-:-:S03]  /*ba60*/  MOV R17, UR5 ;  /* 0x0000000500117c02 */ /* 0x000fc60008000f00 */
[----:B----4-:R-:W-:Y:S02]  /*ba70*/  FFMA.FTZ R16, R75, R16, UR6 ;  /* 0x000000064b107e23 */ /* 0x010fe40008010010 */
[----:B-----5:R-:W-:Y:S01]  /*ba80*/  FFMA.FTZ R17, R57, R17, UR6 ;  /* 0x0000000639117e23 */ /* 0x020fe20008010011 */
        /* <DEDUP_REMOVED lines=13> */
.L_x_2979:
[----:B------:R-:W-:Y:S05]  /*bb60*/  BSYNC B0 ;  /* 0x0000000000007941 */ /* 0x000fea0003800000 */
.L_x_2978:
        /* <DEDUP_REMOVED lines=21> */
.L_x_2980:
        /* <DEDUP_REMOVED lines=21> */
.L_x_2982:
[----:B------:R-:W-:Y:S05]  /*be10*/  BSYNC B0 ;  /* 0x0000000000007941 */ /* 0x000fea0003800000 */
.L_x_2981:
        /* <DEDUP_REMOVED lines=21> */
.L_x_2983:
        /* <DEDUP_REMOVED lines=21> */
.L_x_2985:
[----:B------:R-:W-:Y:S05]  /*c0c0*/  BSYNC B0 ;  /* 0x0000000000007941 */ /* 0x000fea0003800000 */
.L_x_2984:
        /* <DEDUP_REMOVED lines=39> */
.L_x_2986:
        /* <DEDUP_REMOVED lines=19> */
.L_x_2988:
[----:B------:R-:W-:Y:S05]  /*c470*/  BSYNC B0 ;  /* 0x0000000000007941 */ /* 0x000fea0003800000 */
.L_x_2987:
        /* <DEDUP_REMOVED lines=21> */
.L_x_2989:
        /* <DEDUP_REMOVED lines=21> */
.L_x_2991:
[----:B------:R-:W-:Y:S05]  /*c720*/  BSYNC B0 ;  /* 0x0000000000007941 */ /* 0x000fea0003800000 */
.L_x_2990:
        /* <DEDUP_REMOVED lines=21> */
.L_x_2992:
[----:B------:R-:W-:Y:S01]  /*c880*/  BSSY B0, `(.L_x_2993) ;  /* 0x0000015000007945 */ /* 0x000fe20003800000 */
[----:B------:R-:W-:Y:S05]  /*c890*/  @P6 BRA `(.L_x_2994) ;  /* 0x0000013000006947 */ /* 0x000fea0003800000 */
[----:B0-----:R-:W2:Y:S04]  /*c8a0*/  LDL.LU R56, [R1+0x50] ;  /* 0x0000500001387983 */ /* 0x001ea80000300800 */
[----:B----4-:R-:W4:Y:S01]  /*c8b0*/  LDL.LU R17, [R1+0x4c] ;  /* 0x00004c0001117983 */ /* 0x010f220000300800 */
[----:B---3--:R-:W-:-:S05]  /*c8c0*/  MOV R16, UR5 ;  /* 0x0000000500107c02 */ /* 0x008fca0008000f00 */
[----:B--2---:R-:W-:-:S04]  /*c8d0*/  FFMA.FTZ R16, R56, R16, UR6 ;  /* 0x0000000638107e23 */ /* 0x004fc80008010010 */
[----:B------:R-:W-:Y:S01]  /*c8e0*/  FFMA.FTZ R56, R3, R54, -R16 ;  /* 0x0000003603387223 */ /* 0x000fe20000010810 */
[----:B------:R-:W-:Y:S02]  /*c8f0*/  MOV R16, UR5 ;  /* 0x0000000500107c02 */ /* 0x000fe40008000f00 */
[----:B------:R-:W-:-:S03]  /*c900*/  MOV R54, R80 ;  /* 0x0000005000367202 */ /* 0x000fc60000000f00 */
[----:B----4-:R-:W-:-:S04]  /*c910*/  FFMA.FTZ R16, R17, R16, UR6 ;  /* 0x0000000611107e23 */ /* 0x010fc80008010010 */
[----:B-----5:R-:W-:Y:S01]  /*c920*/  FFMA.FTZ R57, R82, R55, -R16 ;  /* 0x0000003752397223 */ /* 0x020fe20000010810 */
        /* <DEDUP_REMOVED lines=10> */
.L_x_2994:
[----:B------:R-:W-:Y:S05]  /*c9d0*/  BSYNC B0 ;  /* 0x0000000000007941 */ /* 0x000fea0003800000 */
.L_x_2993:
[----:B0-----:R0:W5:Y:S04]  /*c9e0*/  LDL R54, [R1+0x18] ;  /* 0x0000180001367983 */ /* 0x0011680000100800 */
        /* <DEDUP_REMOVED lines=9> */
[C---:B-----5:R-:W-:Y:S02]  /*ca80*/  IADD3 R57, R2.reuse, 0x60, RZ ;  /* 0x0000006002397810 */ /* 0x060fe40007ffe0ff */
        /* <DEDUP_REMOVED lines=28> */
.L_x_2995:
[----:B0-----:R-:W-:Y:S01]  /*cc50*/  BSSY B0, `(.L_x_2996) ;  /* 0x0000013000007945 */ /* 0x001fe20003800000 */
[----:B------:R-:W-:Y:S05]  /*cc60*/  @P4 BRA `(.L_x_2997) ;  /* 0x0000011000004947 */ /* 0x000fea0003800000 */
[----:B---3--:R-:W-:-:S05]  /*cc70*/  MOV R16, UR5 ;  /* 0x0000000500107c02 */ /* 0x008fca0008000f00 */
[----:B----4-:R-:W-:-:S04]  /*cc80*/  FFMA.FTZ R16, R54, R16, UR6 ;  /* 0x0000000636107e23 */ /* 0x010fc80008010010 */
[----:B------:R-:W-:Y:S01]  /*cc90*/  FFMA.FTZ R54, R3, R52, -R16 ;  /* 0x0000003403367223 */ /* 0x000fe20000010810 */
[----:B------:R-:W-:Y:S02]  /*cca0*/  MOV R16, UR5 ;  /* 0x0000000500107c02 */ /* 0x000fe40008000f00 */
[----:B------:R-:W-:-:S03]  /*ccb0*/  MOV R52, R80 ;  /* 0x0000005000347202 */ /* 0x000fc60000000f00 */
[----:B------:R-:W-:-:S04]  /*ccc0*/  FFMA.FTZ R16, R55, R16, UR6 ;  /* 0x0000000637107e23 */ /* 0x000fc80008010010 */
        /* <DEDUP_REMOVED lines=11> */
.L_x_2997:
[----:B------:R-:W-:Y:S05]  /*cd80*/  BSYNC B0 ;  /* 0x0000000000007941 */ /* 0x000fea0003800000 */
.L_x_2996:
[----:B------:R-:W-:Y:S05]  /*cd90*/  @!P5 BRA `(.L_x_2998) ;  /* 0x000001400000d947 */ /* 0x000fea0003800000 */
[----:B0-----:R-:W2:Y:S04]  /*cda0*/  LDL R16, [R1+0x20] ;  /* 0x0000200001107983 */ /* 0x001ea80000100800 */
[----:B------:R-:W5:Y:S01]  /*cdb0*/  LDL R52, [R1+0x1c] ;  /* 0x00001c0001347983 */ /* 0x000f620000100800 */
        /* <DEDUP_REMOVED lines=18> */
.L_x_2998:
[----:B------:R-:W-:Y:S01]  /*cee0*/  BSSY B0, `(.L_x_2999) ;  /* 0x0000015000007945 */ /* 0x000fe20003800000 */
[----:B------:R-:W-:Y:S05]  /*cef0*/  @P2 BRA `(.L_x_3000) ;  /* 0x0000013000002947 */ /* 0x000fea0003800000 */
[----:B0-----:R-:W2:Y:S04]  /*cf00*/  LDL.LU R52, [R1+0x20] ;  /* 0x0000200001347983 */ /* 0x001ea80000300800 */
[----:B------:R-:W5:Y:S01]  /*cf10*/  LDL.LU R17, [R1+0x1c] ;  /* 0x00001c0001117983 */ /* 0x000f620000300800 */
[----:B---3--:R-:W-:-:S05]  /*cf20*/  MOV R16, UR5 ;  /* 0x0000000500107c02 */ /* 0x008fca0008000f00 */
[----:B--2-4-:R-:W-:-:S04]  /*cf30*/  FFMA.FTZ R16, R52, R16, UR6 ;  /* 0x0000000634107e23 */ /* 0x014fc80008010010 */
[----:B------:R-:W-:Y:S01]  /*cf40*/  FFMA.FTZ R52, R3, R50, -R16 ;  /* 0x0000003203347223 */ /* 0x000fe20000010810 */
[----:B------:R-:W-:Y:S02]  /*cf50*/  MOV R16, UR5 ;  /* 0x0000000500107c02 */ /* 0x000fe40008000f00 */
[----:B------:R-:W-:-:S03]  /*cf60*/  MOV R50, R80 ;  /* 0x0000005000327202 */ /* 0x000fc60000000f00 */
[----:B-----5:R-:W-:-:S04]  /*cf70*/  FFMA.FTZ R16, R17, R16, UR6 ;  /* 0x0000000611107e23 */ /* 0x020fc80008010010 */
        /* <DEDUP_REMOVED lines=11> */
.L_x_3000:
[----:B------:R-:W-:Y:S05]  /*d030*/  BSYNC B0 ;  /* 0x0000000000007941 */ /* 0x000fea0003800000 */
.L_x_2999:
        /* <DEDUP_REMOVED lines=21> */
.L_x_3001:
        /* <DEDUP_REMOVED lines=21> */
.L_x_3003:
[----:B------:R-:W-:Y:S05]  /*d2e0*/  BSYNC B0 ;  /* 0x0000000000007941 */ /* 0x000fea0003800000 */
.L_x_3002:
        /* <DEDUP_REMOVED lines=39> */
.L_x_3004:
[----:B0-----:R-:W-:Y:S01]  /*d560*/  BSSY B0, `(.L_x_3005) ;  /* 0x0000013000007945 */ /* 0x001fe20003800000 */
[----:B------:R-:W-:Y:S05]  /*d570*/  @P0 BRA `(.L_x_3006) ;  /* 0x0000011000000947 */ /* 0x000fea0003800000 */
[----:B---3--:R-:W-:-:S05]  /*d580*/  MOV R16, UR5 ;  /* 0x0000000500107c02 */ /* 0x008fca0008000f00 */
[----:B----45:R-:W-:-:S04]  /*d590*/  FFMA.FTZ R16, R48, R16, UR6 ;  /* 0x0000000630107e23 */ /* 0x030fc80008010010 */
        /* <DEDUP_REMOVED lines=15> */
.L_x_3006:
[----:B------:R-:W-:Y:S05]  /*d690*/  BSYNC B0 ;  /* 0x0000000000007941 */ /* 0x000fea0003800000 */
.L_x_3005:
        /* <DEDUP_REMOVED lines=21> */
.L_x_3007:
        /* <DEDUP_REMOVED lines=21> */
.L_x_3009:
[----:B------:R-:W-:Y:S05]  /*d940*/  BSYNC B0 ;  /* 0x0000000000007941 */ /* 0x000fea0003800000 */
.L_x_3008:
        /* <DEDUP_REMOVED lines=21> */
.L_x_3010:
        /* <DEDUP_REMOVED lines=21> */
.L_x_3012:
[----:B------:R-:W-:Y:S05]  /*dbf0*/  BSYNC B0 ;  /* 0x0000000000007941 */ /* 0x000fea0003800000 */
.L_x_3011:
[----:B0-----:R0:W5:Y:S04]  /*dc00*/  LDL R42, [R1+0x30] ;  /* 0x00003000012a7983 */ /* 0x0011680000100800 */
[----:B------:R0:W5:Y:S01]  /*dc10*/  LDL R43, [R1+0x24] ;  /* 0x00002400012b7983 */ /* 0x0001620000100800 */
[C---:B------:R-:W-:Y:S02]  /*dc20*/  IADD3 R44, R2.reuse, 0x88, RZ ;  /* 0x00000088022c7810 */ /* 0x040fe40007ffe0ff */
[C---:B------:R-:W-:Y:S02]  /*dc30*/  IADD3 R45, R2.reuse, 0x88, RZ ;  /* 0x00000088022d7810 */ /* 0x040fe40007ffe0ff */
[C---:B------:R-:W-:Y:S02]  /*dc40*/  IADD3 R47, R2.reuse, 0x80, RZ ;  /* 0x00000080022f7810 */ /* 0x040fe40007ffe0ff */
[----:B-----5:R-:W-:-:S02]  /*dc50*/  IADD3 R49, R2, 0x78, RZ ;  /* 0x0000007802317810 */ /* 0x020fc40007ffe0ff */
        /* <DEDUP_REMOVED lines=33> */
.L_x_3013:
        /* <DEDUP_REMOVED lines=19> */
.L_x_3015:
[----:B------:R-:W-:Y:S05]  /*dfa0*/  BSYNC B0 ;  /* 0x0000000000007941 */ /* 0x000fea0003800000 */
.L_x_3014:
        /* <DEDUP_REMOVED lines=21> */
.L_x_3016:
[----:B------:R-:W-:Y:S01]  /*e100*/  BSSY B0, `(.L_x_3017) ;  /* 0x0000015000007945 */ /* 0x000fe20003800000 */
[----:B------:R-:W-:Y:S05]  /*e110*/  @P6 BRA `(.L_x_3018) ;  /* 0x0000013000006947 */ /* 0x000fea0003800000 */
[----:B0-----:R-:W2:Y:S04]  /*e120*/  LDL.LU R40, [R1+0x10] ;  /* 0x0000100001287983 */ /* 0x001ea80000300800 */
[----:B------:R-:W5:Y:S01]  /*e130*/  LDL.LU R17, [R1+0xc] ;  /* 0x00000c0001117983 */ /* 0x000f620000300800 */
[----:B---3--:R-:W-:Y:S02]  /*e140*/  MOV R16, UR5 ;  /* 0x0000000500107c02 */ /* 0x008fe40008000f00 */
[----:B------:R-:W-:-:S03]  /*e150*/  MOV R41, UR5 ;  /* 0x0000000500297c02 */ /* 0x000fc60008000f00 */
[----:B--2-4-:R-:W-:Y:S02]  /*e160*/  FFMA.FTZ R16, R40, R16, UR6 ;  /* 0x0000000628107e23 */ /* 0x014fe40008010010 */
[----:B-----5:R-:W-:Y:S02]  /*e170*/  FFMA.FTZ R41, R17, R41, UR6 ;  /* 0x0000000611297e23 */ /* 0x020fe40008010029 */
        /* <DEDUP_REMOVED lines=13> */
.L_x_3018:
[----:B------:R-:W-:Y:S05]  /*e250*/  BSYNC B0 ;  /* 0x0000000000007941 */ /* 0x000fea0003800000 */
.L_x_3017:
        /* <DEDUP_REMOVED lines=11> */
[----:B-----5:R-:W-:Y:S02]  /*e310*/  FFMA.FTZ R16, R40, R82, R5 ;  /* 0x0000005228107223 */ /* 0x020fe40000010005 */
        /* <DEDUP_REMOVED lines=9> */
.L_x_3019:
[----:B------:R-:W-:Y:S01]  /*e3b0*/  BSSY B0, `(.L_x_3020) ;  /* 0x0000015000007945 */ /* 0x000fe20003800000 */
[----:B------:R-:W-:Y:S05]  /*e3c0*/  @P4 BRA `(.L_x_3021) ;  /* 0x0000013000004947 */ /* 0x000fea0003800000 */
[----:B0-----:R-:W2:Y:S04]  /*e3d0*/  LDL.LU R17, [R1+0x8] ;  /* 0x0000080001117983 */ /* 0x001ea80000300800 */
[----:B------:R-:W5:Y:S01]  /*e3e0*/  LDL.LU R16, [R1+0x4] ;  /* 0x0000040001107983 */ /* 0x000f620000300800 */
[----:B---3--:R-:W-:Y:S01]  /*e3f0*/  MOV R38, UR5 ;  /* 0x0000000500267c02 */ /* 0x008fe20008000f00 */
[----:B------:R-:W-:Y:S01]  /*e400*/  IMAD R39, R45, c[0x0][0x1d8], RZ ;  /* 0x000076002d277a24 */ /* 0x000fe200078e02ff */
[----:B------:R-:W-:-:S03]  /*e410*/  MOV R40, UR5 ;  /* 0x0000000500287c02 */ /* 0x000fc60008000f00 */
[----:B------:R-:W-:Y:S02]  /*e420*/  IMAD R39, R44, c[0x0][0x1dc], R39 ;  /* 0x000077002c277a24 */ /* 0x000fe400078e0227 */
[----:B--2-4-:R-:W-:Y:S01]  /*e430*/  FFMA.FTZ R38, R17, R38, UR6 ;  /* 0x0000000611267e23 */ /* 0x014fe20008010026 */
[----:B------:R-:W-:Y:S01]  /*e440*/  MOV R17, R79 ;  /* 0x0000004f00117202 */ /* 0x000fe20000000f00 */
[----:B-----5:R-:W-:Y:S01]  /*e450*/  FFMA.FTZ R40, R16, R40, UR6 ;  /* 0x0000000610287e23 */ /* 0x020fe20008010028 */
        /* <DEDUP_REMOVED lines=10> */
.L_x_3021:
[----:B------:R-:W-:Y:S05]  /*e500*/  BSYNC B0 ;  /* 0x0000000000007941 */ /* 0x000fea0003800000 */
.L_x_3020:
[----:B------:R2:W5:Y:S01]  /*e510*/  LDL R49, [R1] ;  /* 0x0000000001317983 */ /* 0x0005620000100800 */
        /* <DEDUP_REMOVED lines=19> */
[----:B0-2--5:R-:W-:Y:S02]  /*e650*/  FFMA.FTZ R16, R49, R3, R4 ;  /* 0x0000000331107223 */ /* 0x025fe40000010004 */
        /* <DEDUP_REMOVED lines=17> */
.L_x_3022:
        /* <DEDUP_REMOVED lines=14> */
[----:B------:R-:W-:-:S03]  /*e850*/  FFMA.FTZ R125, R82, R35, -R125 ;  /* 0x00000023527d7223 */ /* 0x000fc6000001087d */
[----:B------:R-:W-:Y:S01]  /*e860*/  LEA.HI.X R35, R16, c[0x0][0x164], R37, 0x2, P0 ;  /* 0x0000590010237a11 */ /* 0x000fe200000f1425 */
[----:B------:R-:W-:Y:S02]  /*e870*/  FMUL.FTZ R16, R36, UR23 ;  /* 0x0000001724107c20 */ /* 0x000fe40008410000 */
[----:B------:R-:W-:-:S05]  /*e880*/  FMUL.FTZ R17, R125, UR23 ;  /* 0x000000177d117c20 */ /* 0x000fca0008410000 */
[----:B------:R0:W-:Y:S02]  /*e890*/  STG.E.64 [R34.64], R16 ;  /* 0x0000001022007986 */ /* 0x0001e4000c101b12 */
.L_x_3024:
[----:B------:R-:W-:Y:S05]  /*e8a0*/  BSYNC B0 ;  /* 0x0000000000007941 */ /* 0x000fea0003800000 */
.L_x_3023:
        /* <DEDUP_REMOVED lines=19> */
.L_x_3025:
        /* <DEDUP_REMOVED lines=19> */
.L_x_3027:
[----:B------:R-:W-:Y:S05]  /*eb10*/  BSYNC B0 ;  /* 0x0000000000007941 */ /* 0x000fea0003800000 */
.L_x_3026:
        /* <DEDUP_REMOVED lines=19> */
.L_x_3028:
        /* <DEDUP_REMOVED lines=19> */
.L_x_3030:
[----:B------:R-:W-:Y:S05]  /*ed80*/  BSYNC B0 ;  /* 0x0000000000007941 */ /* 0x000fea0003800000 */
.L_x_3029:
[C---:B0-----:R-:W-:Y:S02]  /*ed90*/  IADD3 R39, R2.reuse, 0xb8, RZ ;  /* 0x000000b802277810 */ /* 0x041fe40007ffe0ff */
        /* <DEDUP_REMOVED lines=18> */
[----:B------:R-:W-:Y:S02]  /*eec0*/  FFMA.FTZ R16, R120, R3, R4 ;  /* 0x0000000378107223 */ /* 0x000fe40000010004 */
        /* <DEDUP_REMOVED lines=17> */
.L_x_3031:
[----:B------:R-:W-:Y:S01]  /*efe0*/  BSSY B0, `(.L_x_3032) ;  /* 0x0000013000007945 */ /* 0x000fe20003800000 */
[----:B------:R-:W-:Y:S05]  /*eff0*/  @P4 BRA `(.L_x_3033) ;  /* 0x0000011000004947 */ /* 0x000fea0003800000 */
[----:B------:R-:W-:Y:S01]  /*f000*/  MOV R16, R80 ;  /* 0x0000005000107202 */ /* 0x000fe20000000f00 */
        /* <DEDUP_REMOVED lines=16> */
.L_x_3033:
[----:B------:R-:W-:Y:S05]  /*f110*/  BSYNC B0 ;  /* 0x0000000000007941 */ /* 0x000fea0003800000 */
.L_x_3032:
        /* <DEDUP_REMOVED lines=19> */
.L_x_3034:
        /* <DEDUP_REMOVED lines=19> */
.L_x_3036:
[----:B------:R-:W-:Y:S05]  /*f380*/  BSYNC B0 ;  /* 0x0000000000007941 */ /* 0x000fea0003800000 */
.L_x_3035:
        /* <DEDUP_REMOVED lines=19> */
.L_x_3037:
        /* <DEDUP_REMOVED lines=19> */
.L_x_3039:
[----:B------:R-:W-:Y:S05]  /*f5f0*/  BSYNC B0 ;  /* 0x0000000000007941 */ /* 0x000fea0003800000 */
.L_x_3038:
        /* <DEDUP_REMOVED lines=9> */
[----:B0-----:R-:W-:Y:S02]  /*f690*/  IADD3 R31, R2, 0xe0, RZ ;  /* 0x000000e0021f7810 */ /* 0x001fe40007ffe0ff */
        /* <DEDUP_REMOVED lines=27> */
.L_x_3040:
        /* <DEDUP_REMOVED lines=19> */
.L_x_3042:
[----:B------:R-:W-:Y:S05]  /*f980*/  BSYNC B0 ;  /* 0x0000000000007941 */ /* 0x000fea0003800000 */
.L_x_3041:
        /* <DEDUP_REMOVED lines=19> */
.L_x_3043:
        /* <DEDUP_REMOVED lines=19> */
.L_x_3045:
[----:B------:R-:W-:Y:S05]  /*fbf0*/  BSYNC B0 ;  /* 0x0000000000007941 */ /* 0x000fea0003800000 */
.L_x_3044:
        /* <DEDUP_REMOVED lines=19> */
.L_x_3046:
        /* <DEDUP_REMOVED lines=19> */
.L_x_3048:
[----:B------:R-:W-:Y:S05]  /*fe60*/  BSYNC B0 ;  /* 0x0000000000007941 */ /* 0x000fea0003800000 */
.L_x_3047:
[C---:B------:R-:W-:Y:S02]  /*fe70*/  IADD3 R29, R2.reuse, 0xe8, RZ ;  /* 0x000000e8021d7810 */ /* 0x040fe40007ffe0ff */
[C---:B------:R-:W-:Y:S02]  /*fe80*/  IADD3 R27, R2.reuse, 0xf0, RZ ;  /* 0x000000f0021b7810 */ /* 0x040fe40007ffe0ff */
[C---:B0-----:R-:W-:Y:S02]  /*fe90*/  IADD3 R25, R2.reuse, 0xf8, RZ ;  /* 0x000000f802197810 */ /* 0x041fe40007ffe0ff */
        /* <DEDUP_REMOVED lines=42> */
.L_x_3049:
        /* <DEDUP_REMOVED lines=19> */
.L_x_3051:
[----:B------:R-:W-:Y:S05]  /*10270*/  BSYNC B0 ;  /* 0x0000000000007941 */ /* 0x000fea0003800000 */
.L_x_3050:
        /* <DEDUP_REMOVED lines=19> */
.L_x_3052:
        /* <DEDUP_REMOVED lines=19> */
.L_x_3054:
[----:B------:R-:W-:Y:S05]  /*104e0*/  BSYNC B0 ;  /* 0x0000000000007941 */ /* 0x000fea0003800000 */
.L_x_3053:
[----:B------:R-:W-:Y:S05]  /*104f0*/  @!P5 BRA `(.L_x_3055) ;  /* 0x000001200000d947 */ /* 0x000fea0003800000 */
[----:B------:R-:W-:Y:S02]  /*10500*/  FFMA.FTZ R12, R86, R3, R4 ;  /* 0x00000003560c7223 */ /* 0x000fe40000010004 */
[----:B------:R-:W-:Y:S02]  /*10510*/  FFMA.FTZ R13, R85, R82, R5 ;  /* 0x00000052550d7223 */ /* 0x000fe40000010005 */
[----:B0-----:R-:W-:Y:S02]  /*10520*/  FMUL.FTZ R14, R12, -1.4426950216293334961 ;  /* 0xbfb8aa3b0c0e7820 */ /* 0x001fe40000410000 */
        /* <DEDUP_REMOVED lines=15> */
.L_x_3055:
[----:B------:R-:W-:Y:S01]  /*10620*/  BSSY B0, `(.L_x_3056) ;  /* 0x0000013000007945 */ /* 0x000fe20003800000 */
[----:B------:R-:W-:Y:S05]  /*10630*/  @P4 BRA `(.L_x_3057) ;  /* 0x0000011000004947 */ /* 0x000fea0003800000 */
[----:B------:R-:W-:Y:S01]  /*10640*/  MOV R12, R80 ;  /* 0x00000050000c7202 */ /* 0x000fe20000000f00 */
[----:B0-----:R-:W-:Y:S01]  /*10650*/  IMAD R14, R30, c[0x0][0x1d8], RZ ;  /* 0x000076001e0e7a24 */ /* 0x001fe200078e02ff */
        /* <DEDUP_REMOVED lines=15> */
.L_x_3057:
[----:B------:R-:W-:Y:S05]  /*10750*/  BSYNC B0 ;  /* 0x0000000000007941 */ /* 0x000fea0003800000 */
.L_x_3056:
        /* <DEDUP_REMOVED lines=19> */
.L_x_3058:
[----:B------:R-:W-:Y:S01]  /*10890*/  BSSY B0, `(.L_x_3059) ;  /* 0x0000013000007945 */ /* 0x000fe20003800000 */
[----:B------:R-:W-:Y:S05]  /*108a0*/  @P0 BRA `(.L_x_3060) ;  /* 0x0000011000000947 */ /* 0x000fea0003800000 */
[----:B------:R-:W-:Y:S01]  /*108b0*/  IMAD R12, R28, c[0x0][0x1d8], RZ ;  /* 0x000076001c0c7a24 */ /* 0x000fe200078e02ff */
[----:B------:R-:W-:Y:S02]  /*108c0*/  MOV R10, R80 ;  /* 0x00000050000a7202 */ /* 0x000fe40000000f00 */
[----:B------:R-:W-:Y:S01]  /*108d0*/  MOV R11, R79 ;  /* 0x0000004f000b7202 */ /* 0x000fe20000000f00 */
[C---:B0-----:R-:W-:Y:S01]  /*108e0*/  IMAD R15, R27.reuse, c[0x0][0x1dc], R12 ;  /* 0x000077001b0f7a24 */ /* 0x041fe200078e020c */
        /* <DEDUP_REMOVED lines=13> */
.L_x_3060:
[----:B------:R-:W-:Y:S05]  /*109c0*/  BSYNC B0 ;  /* 0x0000000000007941 */ /* 0x000fea0003800000 */
.L_x_3059:
        /* <DEDUP_REMOVED lines=19> */
.L_x_3061:
[----:B------:R-:W-:Y:S01]  /*10b00*/  BSSY B0, `(.L_x_3062) ;  /* 0x0000012000007945 */ /* 0x000fe20003800000 */
[----:B------:R-:W-:Y:S05]  /*10b10*/  @P2 BRA `(.L_x_3063) ;  /* 0x0000010000002947 */ /* 0x000fea0003800000 */
[----:B------:R-:W-:Y:S01]  /*10b20*/  MOV R78, R80 ;  /* 0x00000050004e7202 */ /* 0x000fe20000000f00 */
[----:B------:R-:W-:Y:S01]  /*10b30*/  IMAD R4, R26, c[0x0][0x1d8], RZ ;  /* 0x000076001a047a24 */ /* 0x000fe200078e02ff */
[----:B---3--:R-:W-:Y:S02]  /*10b40*/  MOV R9, UR5 ;  /* 0x0000000500097c02 */ /* 0x008fe40008000f00 */
        /* <DEDUP_REMOVED lines=13> */
.L_x_3063:
[----:B------:R-:W-:Y:S05]  /*10c20*/  BSYNC B0 ;  /* 0x0000000000007941 */ /* 0x000fea0003800000 */
.L_x_3062:
[----:B---3--:R-:W-:Y:S02]  /*10c30*/  ULDC UR5, c[0x0][0x10] ;  /* 0x0000040000057ab9 */ /* 0x008fe40000000800 */
[----:B------:R-:W-:Y:S02]  /*10c40*/  UIADD3 UR9, UR9, UR5, URZ ;  /* 0x0000000509097290 */ /* 0x000fe4000fffe03f */
[----:B------:R-:W-:Y:S02]  /*10c50*/  UIADD3 UR4, UR4, 0x1, URZ ;  /* 0x0000000104047890 */ /* 0x000fe4000fffe03f */
[----:B------:R-:W-:-:S06]  /*10c60*/  UISETP.GE.AND UP0, UPT, UR9, UR8, UPT ;  /* 0x000000080900728c */ /* 0x000fcc000bf06270 */
[----:B------:R-:W-:-:S13]  /*10c70*/  PLOP3.LUT P0, PT, PT, PT, UP0, 0x80, 0x0 ;  /* 0x000000000000781c */ /* 0x000fda0003f0f008 */
[----:B------:R-:W-:Y:S01]  /*10c80*/  @P0 CALL.REL.NOINC `(.L_x_2917) ;  /* 0x0000001000000944 */ /* 0x000fe20003c00000 */
[----:B------:R-:W-:Y:S05]  /*10c90*/  BRA `(.L_x_3064) ;  /* 0xfffef81000007947 */ /* 0x000fea000383ffff */
.L_x_2917:
[----:B-1----:R-:W-:Y:S01]  /*10ca0*/  ISETP.NE.AND P1, PT, R0, RZ, PT ;  /* 0x000000ff0000720c */ /* 0x002fe20003f25270 */
[----:B------:R-:W-:Y:S01]  /*10cb0*/  HFMA2.MMA R3, -RZ, RZ, 0, 2.384185791015625e-07 ;  /* 0x00000004ff037435 */ /* 0x000fe200000001ff */
[----:B------:R-:W-:Y:S01]  /*10cc0*/  MOV R6, c[0x0][0xc] ;  /* 0x0000030000067a02 */ /* 0x000fe20000000f00 */
[----:B------:R-:W-:Y:S01]  /*10cd0*/  BSSY B0, `(.L_x_3065) ;  /* 0x000000f000007945 */ /* 0x000fe20003800000 */
[----:B--2---:R-:W-:Y:S02]  /*10ce0*/  MOV R4, c[0x0][0x10] ;  /* 0x0000040000047a02 */ /* 0x004fe40000000f00 */
        /* <DEDUP_REMOVED lines=13> */
.L_x_3066:
[----:B------:R-:W-:Y:S05]  /*10dc0*/  BSYNC B0 ;  /* 0x0000000000007941 */ /* 0x000fea0003800000 */
.L_x_3065:
        /* <DEDUP_REMOVED lines=11> */
.L_x_3068:
[----:B------:R-:W2:Y:S01]  /*10e80*/  LDG.E.STRONG.GPU R5, [R2.64] ;  /* 0x0000001202057981 */ /* 0x000ea2000c1ef900 */
[----:B------:R-:W-:Y:S01]  /*10e90*/  YIELD ;  /* 0x0000000000007946 */ /* 0x000fe20003800000 */
[----:B--2---:R-:W-:Y:S01]  /*10ea0*/  ISETP.NE.AND P0, PT, R5, R4, PT ;  /* 0x000000040500720c */ /* 0x004fe20003f05270 */
[----:B------:R-:W-:-:S12]  /*10eb0*/  CCTL.IVALL ;  /* 0x00000000ff00798f */ /* 0x000fd80002000000 */
[----:B------:R-:W-:Y:S05]  /*10ec0*/  @P0 BRA `(.L_x_3068) ;  /* 0xffffffb000000947 */ /* 0x000fea000383ffff */
.L_x_3067:
[----:B------:R-:W-:Y:S02]  /*10ed0*/  WARPSYNC 0xffffffff ;  /* 0xffffffff00007948 */ /* 0x000fe40003800000 */
[----:B0-----:R-:W-:Y:S01]  /*10ee0*/  MOV R19, c[0x0][0x1dc] ;  /* 0x0000770000137a02 */ /* 0x001fe20000000f00 */
        /* <DEDUP_REMOVED lines=23> */
.L_x_3069:
        /* <DEDUP_REMOVED lines=26> */
.L_x_3070:
        /* <DEDUP_REMOVED lines=16> */
.L_x_5645:


//--------------------- .text._Z35group_norm_nhwc_bwd_one_pass_kernelI11Fp32IOBf16WLi512ELi112ELi448EEv26Group_norm_nhwc_bwd_params --------------------------
	.section	.text._Z35group_norm_nhwc_bwd_one_pass_kernelI11Fp32IOBf16WLi512ELi112ELi448EEv26Group_norm_nhwc_bwd_params,"ax",@progbits
	.sectioninfo	@"SHI_REGISTERS=72"
	.align	128
        .global         _Z35group_norm_nhwc_bwd_one_pass_kernelI11Fp32IOBf16WLi512ELi112ELi448EEv26Group_norm_nhwc_bwd_params
        .type           _Z35group_norm_nhwc_bwd_one_pass_kernelI11Fp32IOBf16WLi512ELi112ELi448EEv26Group_norm_nhwc_bwd_params,@function
        .size           _Z35group_norm_nhwc_bwd_one_pass_kernelI11Fp32IOBf16WLi512ELi112ELi448EEv26Group_norm_nhwc_bwd_params,(.L_x_5646 - _Z35group_norm_nhwc_bwd_one_pass_kernelI11Fp32IOBf16WLi512ELi112ELi448EEv26Group_norm_nhwc_bwd_params)
        .other          _Z35group_norm_nhwc_bwd_one_pass_kernelI11Fp32IOBf16WLi512ELi112ELi448EEv26Group_norm_nhwc_bwd_params,@"STO_CUDA_ENTRY STV_DEFAULT"
_Z35group_norm_nhwc_bwd_one_pass_kernelI11Fp32IOBf16WLi512ELi112ELi448EEv26Group_norm_nhwc_bwd_params:
.text._Z35group_norm_nhwc_bwd_one_pass_kernelI11Fp32IOBf16WLi512ELi112ELi448EEv26Group_norm_nhwc_bwd_params:
        /* <DEDUP_REMOVED lines=41> */
.L_x_3160:
        /* <DEDUP_REMOVED lines=3321> */
[----:B------:R-:W-:Y:S04]  /*d220*/  STL.64 [R1+0x1a0], R28 ;  /* 0x0001a01c01007387 */ /* 0x000fe80000100a00 */
        /* <DEDUP_REMOVED lines=24> */
[----:B------:R-:W-:Y:S01]  /*d3b0*/  @!P5 MOV R7, R4 ;  /* 0x000000040007d202 */ /* 0x000fe20000000f00 */
[----:B---3--:R-:W-:-:S02]  /*d3c0*/  HFMA2.MMA R6, -RZ, RZ, 0, 0 ;  /* 0x00000000ff067435 */ /* 0x008fc400000001ff */
[----:B------:R3:W-:Y:S01]  /*d3d0*/  STL.64 [R1+0x400], R4 ;  /* 0x0004000401007387 */ /* 0x0007e20000100a00 */
[----:B-1----:R-:W-:-:S03]  /*d3e0*/  HFMA2.MMA R0, -RZ, RZ, 0, 0 ;  /* 0x00000000ff007435 */ /* 0x002fc600000001ff */
[----:B------:R-:W-:Y:S01]  /*d3f0*/  @!P5 MOV R6, R5 ;  /* 0x000000050006d202 */ /* 0x000fe20000000f00 */
[----:B---3--:R-:W-:-:S04]  /*d400*/  HFMA2.MMA R4, -RZ, RZ, 0, 0 ;  /* 0x00000000ff047435 */ /* 0x008fc800000001ff */
[----:B------:R1:W-:Y:S01]  /*d410*/  STL [R1+0x444], R6 ;  /* 0x0004440601007387 */ /* 0x0003e20000100800 */
[----:B------:R-:W-:Y:S01]  /*d420*/  @!P6 MOV R0, R9 ;  /* 0x000000090000e202 */ /* 0x000fe20000000f00 */
[----:B------:R-:W-:Y:S01]  /*d430*/  HFMA2.MMA R66, -RZ, RZ, 0, 0 ;  /* 0x00000000ff427435 */ /* 0x000fe200000001ff */
[----:B------:R-:W-:Y:S01]  /*d440*/  @!P6 MOV R4, R8 ;  /* 0x000000080004e202 */ /* 0x000fe20000000f00 */
[----:B------:R-:W-:Y:S01]  /*d450*/  UMOV UR5, 0x3f800000 ;  /* 0x3f80000000057882 */ /* 0x000fe20000000000 */
[----:B-1----:R-:W-:-:S03]  /*d460*/  HFMA2.MMA R6, -RZ, RZ, 0, 0 ;  /* 0x00000000ff067435 */ /* 0x002fc600000001ff */
[----:B------:R1:W-:Y:S01]  /*d470*/  STL [R1+0x5a0], R4 ;  /* 0x0005a00401007387 */ /* 0x0003e20000100800 */
[----:B--2---:R-:W-:Y:S01]  /*d480*/  @UP0 UMOV UR5, UR4 ;  /* 0x0000000400050c82 */ /* 0x004fe20008000000 */
[----:B------:R-:W-:Y:S02]  /*d490*/  BSSY B0, `(.L_x_3072) ;  /* 0x000001f000007945 */ /* 0x000fe40003800000 */
[----:B------:R2:W-:Y:S01]  /*d4a0*/  STL.64 [R1+0x3d8], R58 ;  /* 0x0003d83a01007387 */ /* 0x0005e20000100a00 */
[----:B------:R-:W-:-:S03]  /*d4b0*/  @!P6 MOV R6, R2 ;  /* 0x000000020006e202 */ /* 0x000fc60000000f00 */
[----:B------:R3:W-:Y:S01]  /*d4c0*/  STL [R1+0x59c], R0 ;  /* 0x00059c0001007387 */ /* 0x0007e20000100800 */
[----:B-1----:R-:W-:Y:S01]  /*d4d0*/  CS2R R4, SRZ ;  /* 0x0000000000047805 */ /* 0x002fe2000001ff00 */
[----:B------:R-:W-:Y:S02]  /*d4e0*/  @!P3 MOV R66, R17 ;  /* 0x000000110042b202 */ /* 0x000fe40000000f00 */
[----:B------:R1:W-:Y:S01]  /*d4f0*/  STL.64 [R1+0x408], R2 ;  /* 0x0004080201007387 */ /* 0x0003e20000100a00 */
[----:B------:R-:W-:Y:S01]  /*d500*/  @!P6 MOV R4, R3 ;  /* 0x000000030004e202 */ /* 0x000fe20000000f00 */
[----:B--2---:R-:W-:Y:S01]  /*d510*/  CS2R R58, SRZ ;  /* 0x00000000003a7805 */ /* 0x004fe2000001ff00 */
[----:B---3--:R-:W-:Y:S01]  /*d520*/  HFMA2.MMA R0, -RZ, RZ, 0, 0 ;  /* 0x00000000ff007435 */ /* 0x008fe200000001ff */
[----:B------:R-:W-:Y:S02]  /*d530*/  @!P2 MOV R59, R12 ;  /* 0x0000000c003ba202 */ /* 0x000fe40000000f00 */
[----:B------:R-:W-:Y:S01]  /*d540*/  @!P2 MOV R58, R13 ;  /* 0x0000000d003aa202 */ /* 0x000fe20000000f00 */
[----:B-1----:R-:W-:Y:S01]  /*d550*/  CS2R R2, SRZ ;  /* 0x0000000000027805 */ /* 0x002fe2000001ff00 */
[----:B------:R-:W-:Y:S05]  /*d560*/  @P0 BRA `(.L_x_3073) ;  /* 0x0000011000000947 */ /* 0x000fea0003800000 */
[----:B0-----:R-:W2:Y:S01]  /*d570*/  LDL R68, [R1+0x8a0] ;  /* 0x0008a00001447983 */ /* 0x001ea20000100800 */
        /* <DEDUP_REMOVED lines=11> */
[----:B-1----:R-:W4:Y:S01]  /*d630*/  LDG.E.U16 R10, [R10.64+0x2] ;  /* 0x0000020e0a0a7981 */ /* 0x002f22000c1e1500 */
[----:B--2---:R-:W-:-:S02]  /*d640*/  @P1 PRMT R2, RZ, 0x5410, R0 ;  /* 0x00005410ff021816 */ /* 0x004fc40000000000 */
[----:B---3--:R-:W-:Y:S02]  /*d650*/  PRMT R5, RZ, 0x5410, R5 ;  /* 0x00005410ff057816 */ /* 0x008fe40000000005 */
[----:B----4-:R-:W-:Y:S02]  /*d660*/  @P1 PRMT R3, RZ, 0x5410, R8 ;  /* 0x00005410ff031816 */ /* 0x010fe40000000008 */
[----:B------:R-:W-:Y:S02]  /*d670*/  PRMT R0, RZ, 0x5410, R10 ;  /* 0x00005410ff007816 */ /* 0x000fe4000000000a */
.L_x_3073:
[----:B0-----:R-:W-:Y:S05]  /*d680*/  BSYNC B0 ;  /* 0x0000000000007941 */ /* 0x001fea0003800000 */
.L_x_3072:
        /* <DEDUP_REMOVED lines=31> */
.L_x_3074:
        /* <DEDUP_REMOVED lines=34> */
.L_x_3075:
        /* <DEDUP_REMOVED lines=43> */
.L_x_3076:
        /* <DEDUP_REMOVED lines=39> */
.L_x_3077:
        /* <DEDUP_REMOVED lines=39> */
.L_x_3078:
        /* <DEDUP_REMOVED lines=38> */
.L_x_3079:
        /* <DEDUP_REMOVED lines=39> */
.L_x_3080:
        /* <DEDUP_REMOVED lines=39> */
.L_x_3081:
        /* <DEDUP_REMOVED lines=39> */
.L_x_3082:
        /* <DEDUP_REMOVED lines=39> */
.L_x_3083:
        /* <DEDUP_REMOVED lines=39> */
.L_x_3084:
        /* <DEDUP_REMOVED lines=39> */
.L_x_3085:
        /* <DEDUP_REMOVED lines=39> */
.L_x_3086:
        /* <DEDUP_REMOVED lines=39> */
.L_x_3087:
        /* <DEDUP_REMOVED lines=39> */
.L_x_3088:
        /* <DEDUP_REMOVED lines=40> */
.L_x_3089:
        /* <DEDUP_REMOVED lines=39> */
.L_x_3090:
        /* <DEDUP_REMOVED lines=39> */
.L_x_3091:
        /* <DEDUP_REMOVED lines=39> */
.L_x_3092:
        /* <DEDUP_REMOVED lines=39> */
.L_x_3093:
        /* <DEDUP_REMOVED lines=39> */
.L_x_3094:
        /* <DEDUP_REMOVED lines=39> */
.L_x_3095:
        /* <DEDUP_REMOVED lines=39> */
.L_x_3096:
        /* <DEDUP_REMOVED lines=39> */
.L_x_3097:
        /* <DEDUP_REMOVED lines=39> */
.L_x_3098:
        /* <DEDUP_REMOVED lines=39> */
.L_x_3099:
        /* <DEDUP_REMOVED lines=39> */
.L_x_3100:
        /* <DEDUP_REMOVED lines=39> */
.L_x_3101:
        /* <DEDUP_REMOVED lines=39> */
.L_x_3102:
        /* <DEDUP_REMOVED lines=39> */
.L_x_3103:
        /* <DEDUP_REMOVED lines=39> */
.L_x_3104:
        /* <DEDUP_REMOVED lines=37> */
.L_x_3105:
        /* <DEDUP_REMOVED lines=43> */
.L_x_3106:
        /* <DEDUP_REMOVED lines=38> */
.L_x_3107:
        /* <DEDUP_REMOVED lines=35> */
.L_x_3108:
        /* <DEDUP_REMOVED lines=35> */
.L_x_3109:
        /* <DEDUP_REMOVED lines=35> */
.L_x_3110:
        /* <DEDUP_REMOVED lines=37> */
.L_x_3111:
        /* <DEDUP_REMOVED lines=37> */
.L_x_3112:
        /* <DEDUP_REMOVED lines=36> */
.L_x_3113:
        /* <DEDUP_REMOVED lines=35> */
.L_x_3114:
        /* <DEDUP_REMOVED lines=35> */
.L_x_3115:
        /* <DEDUP_REMOVED lines=35> */
.L_x_3116:
        /* <DEDUP_REMOVED lines=35> */
.L_x_3117:
        /* <DEDUP_REMOVED lines=35> */
.L_x_3118:
        /* <DEDUP_REMOVED lines=35> */
.L_x_3119:
        /* <DEDUP_REMOVED lines=34> */
.L_x_3120:
        /* <DEDUP_REMOVED lines=34> */
.L_x_3121:
        /* <DEDUP_REMOVED lines=35> */
.L_x_3122:
        /* <DEDUP_REMOVED lines=35> */
.L_x_3123:
        /* <DEDUP_REMOVED lines=35> */
.L_x_3124:
        /* <DEDUP_REMOVED lines=35> */
.L_x_3125:
        /* <DEDUP_REMOVED lines=35> */
.L_x_3126:
        /* <DEDUP_REMOVED lines=35> */
.L_x_3127:
        /* <DEDUP_REMOVED lines=35> */
.L_x_3128:
        /* <DEDUP_REMOVED lines=35> */
.L_x_3129:
        /* <DEDUP_REMOVED lines=35> */
.L_x_3130:
        /* <DEDUP_REMOVED lines=36> */
.L_x_3131:
        /* <DEDUP_REMOVED lines=37> */
.L_x_3132:
        /* <DEDUP_REMOVED lines=35> */
.L_x_3133:
        /* <DEDUP_REMOVED lines=35> */
.L_x_3134:
        /* <DEDUP_REMOVED lines=38> */
.L_x_3135:
        /* <DEDUP_REMOVED lines=20> */
[----:B0-----:R0:W-:Y:S04]  /*16800*/  STL [R1+0x8a8], R4 ;  /* 0x0008a80401007387 */ /* 0x0011e80000100800 */
[----:B0-----:R-:W2:Y:S01]  /*16810*/  LDL.LU R4, [R1+0x444] ;  /* 0x0004440001047983 */ /* 0x001ea20000300800 */
        /* <DEDUP_REMOVED lines=22> */
.L_x_3136:
[----:B0-----:R-:W2:Y:S04]  /*16980*/  LDL.LU R66, [R1+0x420] ;  /* 0x0004200001427983 */ /* 0x001ea80000300800 */
[----:B-----5:R0:W-:Y:S04]  /*16990*/  STL [R1+0x8b0], R4 ;  /* 0x0008b00401007387 */ /* 0x0201e80000100800 */
[----:B------:R-:W3:Y:S04]  /*169a0*/  LDL.LU R67, [R1+0x5a0] ;  /* 0x0005a00001437983 */ /* 0x000ee80000300800 */
[----:B0-----:R-:W4:Y:S04]  /*169b0*/  LDL.LU R4, [R1+0x41c] ;  /* 0x00041c0001047983 */ /* 0x001f280000300800 */
[----:B------:R0:W-:Y:S04]  /*169c0*/  STL [R1+0x8a8], R2 ;  /* 0x0008a80201007387 */ /* 0x0001e80000100800 */
        /* <DEDUP_REMOVED lines=42> */
.L_x_3137:
        /* <DEDUP_REMOVED lines=323> */
.L_x_3139:
[----:B------:R-:W-:Y:S05]  /*180a0*/  BSYNC B0 ;  /* 0x0000000000007941 */ /* 0x000fea0003800000 */
.L_x_3138:
        /* <DEDUP_REMOVED lines=39> */
.L_x_3141:
[----:B------:R-:W-:Y:S05]  /*18320*/  BSYNC B0 ;  /* 0x0000000000007941 */ /* 0x000fea0003800000 */
.L_x_3140:
        /* <DEDUP_REMOVED lines=20> */
.L_x_3143:
[----:B------:R-:W-:Y:S05]  /*18470*/  BSYNC B0 ;  /* 0x0000000000007941 */ /* 0x000fea0003800000 */
.L_x_3142:
        /* <DEDUP_REMOVED lines=33> */
.L_x_3146:
[----:B------:R-:W2:Y:S01]  /*18690*/  LDG.E.STRONG.GPU R4, [R14.64] ;  /* 0x0000000e0e047981 */ /* 0x000ea2000c1ef900 */
[----:B------:R-:W-:Y:S01]  /*186a0*/  YIELD ;  /* 0x0000000000007946 */ /* 0x000fe20003800000 */
[----:B--2---:R-:W-:-:S05]  /*186b0*/  CCTL.IVALL ;  /* 0x00000000ff00798f */ /* 0x004fca0002000000 */
[----:B------:R1:W-:Y:S01]  /*186c0*/  STL [R1], R4 ;  /* 0x0000000401007387 */ /* 0x0003e20000100800 */
[----:B------:R-:W-:-:S13]  /*186d0*/  ISETP.NE.AND P1, PT, R4, R7, PT ;  /* 0x000000070400720c */ /* 0x000fda0003f25270 */
[----:B-1----:R-:W-:Y:S05]  /*186e0*/  @P1 BRA `(.L_x_3146) ;  /* 0xffffffa000001947 */ /* 0x002fea000383ffff */
.L_x_3145:
        /* <DEDUP_REMOVED lines=17> */
.L_x_3150:
        /* <DEDUP_REMOVED lines=116> */
.L_x_3149:
        /* <DEDUP_REMOVED lines=62> */
.L_x_3151:
[----:B------:R-:W-:-:S13]  /*19320*/  ISETP.NE.OR P1, PT, R4, RZ, P1 ;  /* 0x000000ff0400720c */ /* 0x000fda0000f25670 */
[----:B------:R-:W-:Y:S05]  /*19330*/  @!P1 BRA `(.L_x_3147) ;  /* 0x0000020000009947 */ /* 0x000fea0003800000 */
.L_x_3148:
        /* <DEDUP_REMOVED lines=32> */
.L_x_3147:
        /* <DEDUP_REMOVED lines=13> */
.L_x_3153:
[----:B------:R-:W-:Y:S05]  /*19610*/  BSYNC B0 ;  /* 0x0000000000007941 */ /* 0x000fea0003800000 */
.L_x_3152:
        /* <DEDUP_REMOVED lines=16> */
.L_x_3144:
[----:B------:R-:W-:Y:S01]  /*19720*/  @!P2 STS.64 [0x88], R68 ;  /* 0x00008844ff00a388 */ /* 0x000fe20000000a00 */
[----:B-1----:R-:W-:-:S03]  /*19730*/  HFMA2.MMA R17, -RZ, RZ, 0, 0 ;  /* 0x00000000ff117435 */ /* 0x002fc600000001ff */
[----:B------:R-:W-:Y:S01]  /*19740*/  BAR.SYNC.DEFER_BLOCKING 0x0 ;  /* 0x0000000000007b1d */ /* 0x000fe20000010000 */
[----:B------:R-:W-:-:S05]  /*19750*/  ISETP.NE.AND P3, PT, RZ, UR19, PT ;  /* 0x00000013ff007c0c */ /* 0x000fca000bf65270 */
[----:B------:R-:W1:Y:S02]  /*19760*/  LDS.64 R6, [0x88] ;  /* 0x00008800ff067984 */ /* 0x000e640000000a00 */
[----:B-1----:R-:W-:Y:S02]  /*19770*/  FMUL.FTZ R4, R6, c[0x0][0x20c] ;  /* 0x0000830006047a20 */ /* 0x002fe40000410000 */
[----:B------:R-:W-:Y:S02]  /*19780*/  FMUL.FTZ R7, R7, c[0x0][0x20c] ;  /* 0x0000830007077a20 */ /* 0x000fe40000410000 */
.L_x_3159:
[----:B------:R-:W-:-:S05]  /*19790*/  LEA R16, R17, UR10, 0x3 ;  /* 0x0000000a11107c11 */ /* 0x000fca000f8e18ff */
[----:B0-----:R-:W2:Y:S04]  /*197a0*/  LDL.128 R8, [R16+0x10] ;  /* 0x0000100010087983 */ /* 0x001ea80000100c00 */
[----:B------:R0:W3:Y:S01]  /*197b0*/  LDL.128 R12, [R16+0x210] ;  /* 0x00021000100c7983 */ /* 0x0000e20000100c00 */
[----:B-----5:R-:W-:Y:S01]  /*197c0*/  LEA R25, R17, R64, 0x3 ;  /* 0x0000004011197211 */ /* 0x020fe200078e18ff */
[----:B------:R-:W-:Y:S03]  /*197d0*/  BSSY B0, `(.L_x_3154) ;  /* 0x0000034000007945 */ /* 0x000fe60003800000 */
[----:B------:R-:W-:Y:S01]  /*197e0*/  ISETP.GE.U32.AND P1, PT, R25, c[0x0][0x1e0], PT ;  /* 0x0000780019007a0c */ /* 0x000fe20003f26070 */
[----:B--2---:R-:W-:-:S02]  /*197f0*/  FADD.FTZ R8, R8, -UR9 ;  /* 0x8000000908087e21 */ /* 0x004fc40008010000 */
[----:B------:R-:W-:Y:S02]  /*19800*/  FADD.FTZ R9, R9, -UR9 ;  /* 0x8000000909097e21 */ /* 0x000fe40008010000 */
[----:B------:R-:W-:Y:S02]  /*19810*/  FMUL.FTZ R22, R8, UR5 ;  /* 0x0000000508167c20 */ /* 0x000fe40008410000 */
[----:B------:R-:W-:Y:S02]  /*19820*/  FMUL.FTZ R23, R9, UR5 ;  /* 0x0000000509177c20 */ /* 0x000fe40008410000 */
[----:B------:R-:W-:Y:S02]  /*19830*/  @P3 FFMA.FTZ R6, R22, R5, R2 ;  /* 0x0000000516063223 */ /* 0x000fe40000010002 */
[----:B------:R-:W-:Y:S02]  /*19840*/  @P3 FFMA.FTZ R8, R23, R0, R3 ;  /* 0x0000000017083223 */ /* 0x000fe40000010003 */
[----:B------:R-:W-:-:S02]  /*19850*/  @P3 FMUL.FTZ R9, R6, -1.4426950216293334961 ;  /* 0xbfb8aa3b06093820 */ /* 0x000fc40000410000 */
[----:B------:R-:W-:Y:S02]  /*19860*/  @P3 FMUL.FTZ R18, R8, -1.4426950216293334961 ;  /* 0xbfb8aa3b08123820 */ /* 0x000fe40000410000 */
[----:B------:R-:W-:Y:S02]  /*19870*/  FADD.FTZ R10, R10, -UR9 ;  /* 0x800000090a0a7e21 */ /* 0x000fe40008010000 */
[----:B------:R-:W0:Y:S01]  /*19880*/  @P3 MUFU.EX2 R9, R9 ;  /* 0x0000000900093308 */ /* 0x000e220000000800 */
[----:B------:R-:W-:-:S07]  /*19890*/  FADD.FTZ R11, R11, -UR9 ;  /* 0x800000090b0b7e21 */ /* 0x000fce0008010000 */
[----:B------:R-:W1:Y:S01]  /*198a0*/  @P3 MUFU.EX2 R18, R18 ;  /* 0x0000001200123308 */ /* 0x000e620000000800 */
[----:B0-----:R-:W-:-:S07]  /*198b0*/  @P3 FADD.FTZ R16, R9, 1 ;  /* 0x3f80000009103421 */ /* 0x001fce0000010000 */
[----:B------:R0:W2:Y:S01]  /*198c0*/  @P3 MUFU.RCP R19, R16 ;  /* 0x0000001000133308 */ /* 0x0000a20000001000 */
[----:B-1----:R-:W-:Y:S02]  /*198d0*/  @P3 FADD.FTZ R20, R18, 1 ;  /* 0x3f80000012143421 */ /* 0x002fe40000010000 */
[----:B------:R-:W-:Y:S01]  /*198e0*/  FMUL.FTZ R18, R10, UR5 ;  /* 0x000000050a127c20 */ /* 0x000fe20008410000 */
[----:B0-----:R-:W-:-:S04]  /*198f0*/  SHF.R.S32.HI R16, RZ, 0x1f, R25 ;  /* 0x0000001fff107819 */ /* 0x001fc80000011419 */
[----:B------:R-:W0:Y:S01]  /*19900*/  @P3 MUFU.RCP R20, R20 ;  /* 0x0000001400143308 */ /* 0x000e220000001000 */
[----:B------:R-:W-:Y:S01]  /*19910*/  ISETP.GE.OR.EX P1, PT, R16, c[0x0][0x1e4], P0, P1 ;  /* 0x0000790010007a0c */ /* 0x000fe20000726710 */
[----:B--2---:R-:W-:Y:S02]  /*19920*/  @P3 FADD.FTZ R21, -R19, 1 ;  /* 0x3f80000013153421 */ /* 0x004fe40000010100 */
[----:B---3--:R-:W-:Y:S02]  /*19930*/  @P3 FMUL.FTZ R19, R12, R19 ;  /* 0x000000130c133220 */ /* 0x008fe40000410000 */
[----:B------:R-:W-:-:S04]  /*19940*/  @P3 FFMA.FTZ R6, R6, R21, 1 ;  /* 0x3f80000006063423 */ /* 0x000fc80000010015 */
[----:B------:R-:W-:Y:S02]  /*19950*/  @P3 FMUL.FTZ R12, R19, R6 ;  /* 0x00000006130c3220 */ /* 0x000fe40000410000 */
[----:B------:R-:W-:Y:S02]  /*19960*/  FFMA.FTZ R6, R4, R22, R7 ;  /* 0x0000001604067223 */ /* 0x000fe40000010007 */
[----:B0-----:R-:W-:Y:S02]  /*19970*/  @P3 FADD.FTZ R9, -R20, 1 ;  /* 0x3f80000014093421 */ /* 0x001fe40000010100 */
[----:B------:R-:W-:Y:S01]  /*19980*/  FFMA.FTZ R12, R12, R5, -R6 ;  /* 0x000000050c0c7223 */ /* 0x000fe20000010806 */
[----:B------:R-:W-:Y:S01]  /*19990*/  IADD3 R6, R25, 0x8, RZ ;  /* 0x0000000819067810 */ /* 0x000fe20007ffe0ff */
[----:B------:R-:W-:Y:S02]  /*199a0*/  @P3 FFMA.FTZ R9, R8, R9, 1 ;  /* 0x3f80000008093423 */ /* 0x000fe40000010009 */
[----:B------:R-:W-:Y:S01]  /*199b0*/  @P3 FMUL.FTZ R20, R13, R20 ;  /* 0x000000140d143220 */ /* 0x000fe20000410000 */
[----:B------:R-:W-:Y:S01]  /*199c0*/  ISETP.GE.U32.AND P2, PT, R6, c[0x0][0x1e0], PT ;  /* 0x0000780006007a0c */ /* 0x000fe20003f46070 */
[----:B------:R-:W-:Y:S01]  /*199d0*/  FMUL.FTZ R19, R11, UR5 ;  /* 0x000000050b137c20 */ /* 0x000fe20008410000 */
[----:B------:R-:W-:Y:S01]  /*199e0*/  SHF.R.S32.HI R22, RZ, 0x1f, R6 ;  /* 0x0000001fff167819 */ /* 0x000fe20000011406 */
[----:B------:R-:W-:-:S02]  /*199f0*/  @P3 FMUL.FTZ R13, R20, R9 ;  /* 0x00000009140d3220 */ /* 0x000fc40000410000 */
[--C-:B------:R-:W-:Y:S01]  /*19a00*/  FFMA.FTZ R8, R4, R23, R7.reuse ;  /* 0x0000001704087223 */ /* 0x100fe20000010007 */
[----:B------:R-:W-:Y:S01]  /*19a10*/  ISETP.GE.OR.EX P2, PT, R22, c[0x0][0x1e4], P0, P2 ;  /* 0x0000790016007a0c */ /* 0x000fe20000746720 */
[C-C-:B------:R-:W-:Y:S02]  /*19a20*/  FFMA.FTZ R20, R4.reuse, R18, R7.reuse ;  /* 0x0000001204147223 */ /* 0x140fe40000010007 */
[----:B------:R-:W-:Y:S02]  /*19a30*/  FFMA.FTZ R21, R4, R19, R7 ;  /* 0x0000001304157223 */ /* 0x000fe40000010007 */
        /* <DEDUP_REMOVED lines=8> */
[----:B------:R-:W-:Y:S01]  /*19ac0*/  FMUL.FTZ R13, R13, UR5 ;  /* 0x000000050d0d7c20 */ /* 0x000fe20008410000 */
[----:B------:R-:W-:Y:S02]  /*19ad0*/  IADD3 R9, R9, R11, RZ ;  /* 0x0000000b09097210 */ /* 0x000fe40007ffe0ff */
[----:B------:R-:W-:-:S04]  /*19ae0*/  LEA R10, P1, R8, c[0x0][0x160], 0x2 ;  /* 0x00005800080a7a11 */ /* 0x000fc800078210ff */
[----:B------:R-:W-:-:S05]  /*19af0*/  LEA.HI.X R11, R8, c[0x0][0x164], R9, 0x2, P1 ;  /* 0x00005900080b7a11 */ /* 0x000fca00008f1409 */
[----:B------:R0:W-:Y:S04]  /*19b00*/  STG.E.64 [R10.64], R12 ;  /* 0x0000000c0a007986 */ /* 0x0001e8000c101b0e */
.L_x_3155:
[----:B------:R-:W-:Y:S05]  /*19b10*/  BSYNC B0 ;  /* 0x0000000000007941 */ /* 0x000fea0003800000 */
.L_x_3154:
        /* <DEDUP_REMOVED lines=19> */
.L_x_3156:
        /* <DEDUP_REMOVED lines=15> */
.L_x_3158:
[----:B------:R-:W-:Y:S05]  /*19d40*/  BSYNC B0 ;  /* 0x0000000000007941 */ /* 0x000fea0003800000 */
.L_x_3157:
        /* <DEDUP_REMOVED lines=12> */
.L_x_3071:
        /* <DEDUP_REMOVED lines=19> */
.L_x_3162:
[----:B------:R-:W-:Y:S05]  /*19f40*/  BSYNC B0 ;  /* 0x0000000000007941 */ /* 0x000fea0003800000 */
.L_x_3161:
        /* <DEDUP_REMOVED lines=11> */
.L_x_3164:
[----:B------:R-:W2:Y:S01]  /*1a000*/  LDG.E.STRONG.GPU R5, [R2.64] ;  /* 0x0000000e02057981 */ /* 0x000ea2000c1ef900 */
[----:B------:R-:W-:Y:S01]  /*1a010*/  YIELD ;  /* 0x0000000000007946 */ /* 0x000fe20003800000 */
[----:B--2---:R-:W-:Y:S01]  /*1a020*/  ISETP.NE.AND P0, PT, R5, R0, PT ;  /* 0x000000000500720c */ /* 0x004fe20003f05270 */
[----:B------:R-:W-:-:S12]  /*1a030*/  CCTL.IVALL ;  /* 0x00000000ff00798f */ /* 0x000fd80002000000 */
[----:B------:R-:W-:Y:S05]  /*1a040*/  @P0 BRA `(.L_x_3164) ;  /* 0xffffffb000000947 */ /* 0x000fea000383ffff */
.L_x_3163:
        /* <DEDUP_REMOVED lines=26> */
[----:B0-----:R-:W-:Y:S02]  /*1a1f0*/  SHF.L.U64.HI R21, R23, 0x2, R0 ;  /* 0x0000000217157819 */ /* 0x001fe40000010200 */
.L_x_3165:
        /* <DEDUP_REMOVED lines=28> */
.L_x_3166:
        /* <DEDUP_REMOVED lines=12> */
.L_x_5646:


//--------------------- .text._Z35group_norm_nhwc_bwd_one_pass_kernelI11Fp32IOFp16WLi64ELi112ELi448EEv26Group_norm_nhwc_bwd_params --------------------------
	.section	.text._Z35group_norm_nhwc_bwd_one_pass_kernelI11Fp32IOFp16WLi64ELi112ELi448EEv26Group_norm_nhwc_bwd_params,"ax",@progbits
	.sectioninfo	@"SHI_REGISTERS=72"
	.align	128
        .global         _Z35group_norm_nhwc_bwd_one_pass_kernelI11Fp32IOFp16WLi64ELi112ELi448EEv26Group_norm_nhwc_bwd_params
        .type           _Z35group_norm_nhwc_bwd_one_pass_kernelI11Fp32IOFp16WLi64ELi112ELi448EEv26Group_norm_nhwc_bwd_params,@function
        .size           _Z35group_norm_nhwc_bwd_one_pass_kernelI11Fp32IOFp16WLi64ELi112ELi448EEv26Group_norm_nhwc_bwd_params,(.L_x_5647 - _Z35group_norm_nhwc_bwd_one_pass_kernelI11Fp32IOFp16WLi64ELi112ELi448EEv26Group_norm_nhwc_bwd_params)
        .other          _Z35group_norm_nhwc_bwd_one_pass_kernelI11Fp32IOFp16WLi64ELi112ELi448EEv26Group_norm_nhwc_bwd_params,@"STO_CUDA_ENTRY STV_DEFAULT"
_Z35group_norm_nhwc_bwd_one_pass_kernelI11Fp32IOFp16WLi64ELi112ELi448EEv26Group_norm_nhwc_bwd_params:
.text._Z35group_norm_nhwc_bwd_one_pass_kernelI11Fp32IOFp16WLi64ELi112ELi448EEv26Group_norm_nhwc_bwd_params:
        /* <DEDUP_REMOVED lines=49> */
.L_x_3218:
        /* <DEDUP_REMOVED lines=234> */
.L_x_3169:
[----:B0-----:R-:W-:Y:S05]  /*11b0*/  BSYNC B0 ;  /* 0x0000000000007941 */ /* 0x001fea0003800000 */
.L_x_3168:
        /* <DEDUP_REMOVED lines=25> */
.L_x_3170:
        /* <DEDUP_REMOVED lines=31> */
.L_x_3171:
        /* <DEDUP_REMOVED lines=39> */
.L_x_3172:
        /* <DEDUP_REMOVED lines=35> */
.L_x_3173:
        /* <DEDUP_REMOVED lines=35> */
.L_x_3174:
        /* <DEDUP_REMOVED lines=35> */
.L_x_3175:
        /* <DEDUP_REMOVED lines=35> */
.L_x_3176:
        /* <DEDUP_REMOVED lines=33> */
.L_x_3177:
        /* <DEDUP_REMOVED lines=83> */
.L_x_3179:
[----:B------:R-:W-:Y:S05]  /*27b0*/  BSYNC B0 ;  /* 0x0000000000007941 */ /* 0x000fea0003800000 */
.L_x_3178:
        /* <DEDUP_REMOVED lines=39> */
.L_x_3181:
[----:B------:R-:W-:Y:S05]  /*2a30*/  BSYNC B0 ;  /* 0x0000000000007941 */ /* 0x000fea0003800000 */
.L_x_3180:
        /* <DEDUP_REMOVED lines=19> */
.L_x_3183:
[----:B------:R-:W-:Y:S05]  /*2b70*/  BSYNC B0 ;  /* 0x0000000000007941 */ /* 0x000fea0003800000 */
.L_x_3182:
        /* <DEDUP_REMOVED lines=28> */
.L_x_3186:
[----:B-1----:R-:W2:Y:S01]  /*2d40*/  LDG.E.STRONG.GPU R30, [R28.64] ;  /* 0x0000000e1c1e7981 */ /* 0x002ea2000c1ef900 */
[----:B------:R-:W-:Y:S01]  /*2d50*/  YIELD ;  /* 0x0000000000007946 */ /* 0x000fe20003800000 */
[----:B--2---:R-:W-:Y:S01]  /*2d60*/  ISETP.NE.AND P0, PT, R30, R25, PT ;  /* 0x000000191e00720c */ /* 0x004fe20003f05270 */
[----:B------:R-:W-:-:S12]  /*2d70*/  CCTL.IVALL ;  /* 0x00000000ff00798f */ /* 0x000fd80002000000 */
[----:B------:R-:W-:Y:S05]  /*2d80*/  @P0 BRA `(.L_x_3186) ;  /* 0xffffffb000000947 */ /* 0x000fea000383ffff */
.L_x_3185:
        /* <DEDUP_REMOVED lines=20> */
.L_x_3190:
        /* <DEDUP_REMOVED lines=116> */
.L_x_3189:
        /* <DEDUP_REMOVED lines=62> */
.L_x_3191:
[----:B------:R-:W-:-:S13]  /*39f0*/  ISETP.NE.OR P0, PT, RZ, UR4, P0 ;  /* 0x00000004ff007c0c */ /* 0x000fda0008705670 */
[----:B------:R-:W-:Y:S05]  /*3a00*/  @!P0 BRA `(.L_x_3187) ;  /* 0x000001f000008947 */ /* 0x000fea0003800000 */
.L_x_3188:
        /* <DEDUP_REMOVED lines=31> */
.L_x_3187:
        /* <DEDUP_REMOVED lines=12> */
.L_x_3193:
[----:B------:R-:W-:Y:S05]  /*3cc0*/  BSYNC B0 ;  /* 0x0000000000007941 */ /* 0x000fea0003800000 */
.L_x_3192:
        /* <DEDUP_REMOVED lines=16> */
.L_x_3184:
        /* <DEDUP_REMOVED lines=32> */
.L_x_3194:
        /* <DEDUP_REMOVED lines=18> */
.L_x_3196:
[----:B------:R-:W-:Y:S05]  /*40f0*/  BSYNC B0 ;  /* 0x0000000000007941 */ /* 0x000fea0003800000 */
.L_x_3195:
        /* <DEDUP_REMOVED lines=19> */
.L_x_3197:
        /* <DEDUP_REMOVED lines=17> */
.L_x_3199:
[----:B------:R-:W-:Y:S05]  /*4340*/  BSYNC B0 ;  /* 0x0000000000007941 */ /* 0x000fea0003800000 */
.L_x_3198:
        /* <DEDUP_REMOVED lines=19> */
.L_x_3200:
        /* <DEDUP_REMOVED lines=17> */
.L_x_3202:
[----:B------:R-:W-:Y:S05]  /*4590*/  BSYNC B0 ;  /* 0x0000000000007941 */ /* 0x000fea0003800000 */
.L_x_3201:
        /* <DEDUP_REMOVED lines=35> */
.L_x_3203:
        /* <DEDUP_REMOVED lines=17> */
.L_x_3205:
[----:B------:R-:W-:Y:S05]  /*48e0*/  BSYNC B0 ;  /* 0x0000000000007941 */ /* 0x000fea0003800000 */
.L_x_3204:
        /* <DEDUP_REMOVED lines=19> */
.L_x_3206:
        /* <DEDUP_REMOVED lines=17> */
.L_x_3208:
[----:B------:R-:W-:Y:S05]  /*4b30*/  BSYNC B0 ;  /* 0x0000000000007941 */ /* 0x000fea0003800000 */
.L_x_3207:
        /* <DEDUP_REMOVED lines=19> */
.L_x_3209:
        /* <DEDUP_REMOVED lines=17> */
.L_x_3211:
[----:B------:R-:W-:Y:S05]  /*4d80*/  BSYNC B0 ;  /* 0x0000000000007941 */ /* 0x000fea0003800000 */
.L_x_3210:
        /* <DEDUP_REMOVED lines=19> */
.L_x_3212:
        /* <DEDUP_REMOVED lines=17> */
.L_x_3214:
[----:B------:R-:W-:Y:S05]  /*4fd0*/  BSYNC B0 ;  /* 0x0000000000007941 */ /* 0x000fea0003800000 */
.L_x_3213:
        /* <DEDUP_REMOVED lines=19> */
.L_x_3215:
        /* <DEDUP_REMOVED lines=16> */
.L_x_3217:
[----:B------:R-:W-:Y:S05]  /*5210*/  BSYNC B0 ;  /* 0x0000000000007941 */ /* 0x000fea0003800000 */
.L_x_3216:
[----:B------:R-:W-:Y:S01]  /*5220*/  ULDC UR4, c[0x0][0x10] ;  /* 0x0000040000047ab9 */ /* 0x000fe20000000800 */
[----:B------:R-:W-:Y:S01]  /*5230*/  IADD3 R57, R57, 0x1, RZ ;  /* 0x0000000139397810 */ /* 0x000fe20007ffe0ff */
[----:B------:R-:W-:-:S04]  /*5240*/  UIADD3 UR7, UR7, UR4, URZ ;  /* 0x0000000407077290 */ /* 0x000fc8000fffe03f */
[----:B------:R-:W-:-:S06]  /*5250*/  UISETP.GE.AND UP0, UPT, UR7, UR6, UPT ;  /* 0x000000060700728c */ /* 0x000fcc000bf06270 */
[----:B------:R-:W-:-:S13]  /*5260*/  PLOP3.LUT P0, PT, PT, PT, UP0, 0x80, 0x0 ;  /* 0x000000000000781c */ /* 0x000fda0003f0f008 */
[----:B------:R-:W-:Y:S01]  /*5270*/  @P0 CALL.REL.NOINC `(.L_x_3167) ;  /* 0x0000001000000944 */ /* 0x000fe20003c00000 */
[----:B------:R-:W-:Y:S05]  /*5280*/  BRA `(.L_x_3218) ;  /* 0xffffb08000007947 */ /* 0x000fea000383ffff */
.L_x_3167:
        /* <DEDUP_REMOVED lines=18> */
.L_x_3220:
[----:B------:R-:W-:Y:S05]  /*53b0*/  BSYNC B0 ;  /* 0x0000000000007941 */ /* 0x000fea0003800000 */
.L_x_3219:
        /* <DEDUP_REMOVED lines=11> */
.L_x_3222:
[----:B------:R-:W2:Y:S01]  /*5470*/  LDG.E.STRONG.GPU R5, [R2.64] ;  /* 0x0000000e02057981 */ /* 0x000ea2000c1ef900 */
[----:B------:R-:W-:Y:S01]  /*5480*/  YIELD ;  /* 0x0000000000007946 */ /* 0x000fe20003800000 */
[----:B--2---:R-:W-:Y:S01]  /*5490*/  ISETP.NE.AND P0, PT, R5, R4, PT ;  /* 0x000000040500720c */ /* 0x004fe20003f05270 */
[----:B------:R-:W-:-:S12]  /*54a0*/  CCTL.IVALL ;  /* 0x00000000ff00798f */ /* 0x000fd80002000000 */
[----:B------:R-:W-:Y:S05]  /*54b0*/  @P0 BRA `(.L_x_3222) ;  /* 0xffffffb000000947 */ /* 0x000fea000383ffff */
.L_x_3221:
        /* <DEDUP_REMOVED lines=25> */
.L_x_3223:
        /* <DEDUP_REMOVED lines=26> */
.L_x_3224:
        /* <DEDUP_REMOVED lines=9> */
.L_x_5647:


//--------------------- .text._Z35group_norm_nhwc_bwd_one_pass_kernelI11Fp32IOFp16WLi128ELi112ELi448EEv26Group_norm_nhwc_bwd_params --------------------------
	.section	.text._Z35group_norm_nhwc_bwd_one_pass_kernelI11Fp32IOFp16WLi128ELi112ELi448EEv26Group_norm_nhwc_bwd_params,"ax",@progbits
	.sectioninfo	@"SHI_REGISTERS=128"
	.align	128
        .global         _Z35group_norm_nhwc_bwd_one_pass_kernelI11Fp32IOFp16WLi128ELi112ELi448EEv26Group_norm_nhwc_bwd_params
        .type           _Z35group_norm_nhwc_bwd_one_pass_kernelI11Fp32IOFp16WLi128ELi112ELi448EEv26Group_norm_nhwc_bwd_params,@function
        .size           _Z35group_norm_nhwc_bwd_one_pass_kernelI11Fp32IOFp16WLi128ELi112ELi448EEv26Group_norm_nhwc_bwd_params,(.L_x_5648 - _Z35group_norm_nhwc_bwd_one_pass_kernelI11Fp32IOFp16WLi128ELi112ELi448EEv26Group_norm_nhwc_bwd_params)
        .other          _Z35group_norm_nhwc_bwd_one_pass_kernelI11Fp32IOFp16WLi128ELi112ELi448EEv26Group_norm_nhwc_bwd_params,@"STO_CUDA_ENTRY STV_DEFAULT"
_Z35group_norm_nhwc_bwd_one_pass_kernelI11Fp32IOFp16WLi128ELi112ELi448EEv26Group_norm_nhwc_bwd_params:
.text._Z35group_norm_nhwc_bwd_one_pass_kernelI11Fp32IOFp16WLi128ELi112ELi448EEv26Group_norm_nhwc_bwd_params:
        /* <DEDUP_REMOVED lines=111> */
.L_x_3308:
        /* <DEDUP_REMOVED lines=378> */
[----:B--2---:R-:W-:Y:S01]  /*1e90*/  @P0 HADD2.F32 R2, -RZ, R0.H0_H0 ;  /* 0x20000000ff020230 */ /* 0x004fe20000004100 */
[----:B------:R-:W-:Y:S01]  /*1ea0*/  HFMA2.MMA R0, -RZ, RZ, 0, 1.1920928955078125e-07 ;  /* 0x00000002ff007435 */ /* 0x000fe200000001ff */
[----:B---3--:R-:W-:-:S09]  /*1eb0*/  @P0 HADD2.F32 R3, -RZ, R4.H0_H0 ;  /* 0x20000004ff030230 */ /* 0x008fd20000004100 */
[----:B------:R-:W-:-:S05]  /*1ec0*/  IMAD.WIDE R78, R11, R0, c[0x0][0x188] ;  /* 0x000062000b4e7625 */ /* 0x000fca00078e0200 */
[----:B------:R-:W2:Y:S04]  /*1ed0*/  LDG.E.U16 R4, [R78.64] ;  /* 0x0000000c4e047981 */ /* 0x000ea8000c1e1500 */
[----:B------:R-:W3:Y:S01]  /*1ee0*/  LDG.E.U16 R0, [R78.64+0x2] ;  /* 0x0000020c4e007981 */ /* 0x000ee2000c1e1500 */
[----:B--2---:R-:W-:Y:S02]  /*1ef0*/  HADD2.F32 R4, -RZ, R4.H0_H0 ;  /* 0x20000004ff047230 */ /* 0x004fe40000004100 */
[----:B---3--:R-:W-:Y:S02]  /*1f00*/  HADD2.F32 R0, -RZ, R0.H0_H0 ;  /* 0x20000000ff007230 */ /* 0x008fe40000004100 */
.L_x_3227:
[----:B-1-3--:R-:W-:Y:S05]  /*1f10*/  BSYNC B0 ;  /* 0x0000000000007941 */ /* 0x00afea0003800000 */
.L_x_3226:
        /* <DEDUP_REMOVED lines=26> */
.L_x_3228:
        /* <DEDUP_REMOVED lines=31> */
.L_x_3229:
        /* <DEDUP_REMOVED lines=39> */
.L_x_3230:
        /* <DEDUP_REMOVED lines=35> */
.L_x_3231:
        /* <DEDUP_REMOVED lines=35> */
.L_x_3232:
        /* <DEDUP_REMOVED lines=35> */
.L_x_3233:
        /* <DEDUP_REMOVED lines=35> */
.L_x_3234:
        /* <DEDUP_REMOVED lines=35> */
.L_x_3235:
        /* <DEDUP_REMOVED lines=35> */
.L_x_3236:
        /* <DEDUP_REMOVED lines=35> */
.L_x_3237:
        /* <DEDUP_REMOVED lines=35> */
.L_x_3238:
        /* <DEDUP_REMOVED lines=35> */
.L_x_3239:
        /* <DEDUP_REMOVED lines=35> */
.L_x_3240:
        /* <DEDUP_REMOVED lines=35> */
.L_x_3241:
        /* <DEDUP_REMOVED lines=35> */
.L_x_3242:
        /* <DEDUP_REMOVED lines=35> */
.L_x_3243:
        /* <DEDUP_REMOVED lines=77> */
.L_x_3245:
[----:B0-----:R-:W-:Y:S05]  /*4660*/  BSYNC B0 ;  /* 0x0000000000007941 */ /* 0x001fea0003800000 */
.L_x_3244:
        /* <DEDUP_REMOVED lines=42> */
.L_x_3247:
[----:B------:R-:W-:Y:S05]  /*4910*/  BSYNC B0 ;  /* 0x0000000000007941 */ /* 0x000fea0003800000 */
.L_x_3246:
        /* <DEDUP_REMOVED lines=19> */
.L_x_3249:
[----:B------:R-:W-:Y:S05]  /*4a50*/  BSYNC B0 ;  /* 0x0000000000007941 */ /* 0x000fea0003800000 */
.L_x_3248:
        /* <DEDUP_REMOVED lines=32> */
.L_x_3252:
[----:B------:R-:W2:Y:S01]  /*4c60*/  LDG.E.STRONG.GPU R48, [R44.64] ;  /* 0x0000000c2c307981 */ /* 0x000ea2000c1ef900 */
[----:B------:R-:W-:Y:S01]  /*4c70*/  YIELD ;  /* 0x0000000000007946 */ /* 0x000fe20003800000 */
[----:B--2---:R-:W-:Y:S01]  /*4c80*/  ISETP.NE.AND P6, PT, R48, R51, PT ;  /* 0x000000333000720c */ /* 0x004fe20003fc5270 */
[----:B------:R-:W-:-:S12]  /*4c90*/  CCTL.IVALL ;  /* 0x00000000ff00798f */ /* 0x000fd80002000000 */
[----:B------:R-:W-:Y:S05]  /*4ca0*/  @P6 BRA `(.L_x_3252) ;  /* 0xffffffb000006947 */ /* 0x000fea000383ffff */
.L_x_3251:
        /* <DEDUP_REMOVED lines=18> */
.L_x_3256:
        /* <DEDUP_REMOVED lines=116> */
.L_x_3255:
        /* <DEDUP_REMOVED lines=62> */
.L_x_3257:
[----:B------:R-:W-:-:S06]  /*58f0*/  UISETP.NE.OR UP0, UPT, UR4, URZ, UP0 ;  /* 0x0000003f0400728c */ /* 0x000fcc0008705670 */
[----:B------:R-:W-:-:S13]  /*5900*/  PLOP3.LUT P6, PT, PT, PT, UP0, 0x80, 0x0 ;  /* 0x000000000000781c */ /* 0x000fda0003fcf008 */
[----:B------:R-:W-:Y:S05]  /*5910*/  @!P6 BRA `(.L_x_3253) ;  /* 0x000001f00000e947 */ /* 0x000fea0003800000 */
.L_x_3254:
        /* <DEDUP_REMOVED lines=31> */
.L_x_3253:
        /* <DEDUP_REMOVED lines=10> */
.L_x_3259:
[----:B------:R-:W-:Y:S05]  /*5bb0*/  BSYNC B0 ;  /* 0x0000000000007941 */ /* 0x000fea0003800000 */
.L_x_3258:
        /* <DEDUP_REMOVED lines=19> */
.L_x_3250:
        /* <DEDUP_REMOVED lines=30> */
.L_x_3260:
        /* <DEDUP_REMOVED lines=18> */
.L_x_3262:
[----:B------:R-:W-:Y:S05]  /*5ff0*/  BSYNC B0 ;  /* 0x0000000000007941 */ /* 0x000fea0003800000 */
.L_x_3261:
        /* <DEDUP_REMOVED lines=21> */
.L_x_3263:
        /* <DEDUP_REMOVED lines=18> */
.L_x_3265:
[----:B------:R-:W-:Y:S05]  /*6270*/  BSYNC B0 ;  /* 0x0000000000007941 */ /* 0x000fea0003800000 */
.L_x_3264:
        /* <DEDUP_REMOVED lines=20> */
.L_x_3266:
        /* <DEDUP_REMOVED lines=18> */
.L_x_3268:
[----:B------:R-:W-:Y:S05]  /*64e0*/  BSYNC B0 ;  /* 0x0000000000007941 */ /* 0x000fea0003800000 */
.L_x_3267:
        /* <DEDUP_REMOVED lines=20> */
.L_x_3269:
        /* <DEDUP_REMOVED lines=18> */
.L_x_3271:
[----:B------:R-:W-:Y:S05]  /*6750*/  BSYNC B0 ;  /* 0x0000000000007941 */ /* 0x000fea0003800000 */
.L_x_3270:
        /* <DEDUP_REMOVED lines=20> */
.L_x_3272:
        /* <DEDUP_REMOVED lines=18> */
.L_x_3274:
[----:B------:R-:W-:Y:S05]  /*69c0*/  BSYNC B0 ;  /* 0x0000000000007941 */ /* 0x000fea0003800000 */
.L_x_3273:
        /* <DEDUP_REMOVED lines=20> */
.L_x_3275:
        /* <DEDUP_REMOVED lines=18> */
.L_x_3277:
[----:B------:R-:W-:Y:S05]  /*6c30*/  BSYNC B0 ;  /* 0x0000000000007941 */ /* 0x000fea0003800000 */
.L_x_3276:
        /* <DEDUP_REMOVED lines=20> */
.L_x_3278:
        /* <DEDUP_REMOVED lines=18> */
.L_x_3280:
[----:B------:R-:W-:Y:S05]  /*6ea0*/  BSYNC B0 ;  /* 0x0000000000007941 */ /* 0x000fea0003800000 */
.L_x_3279:
        /* <DEDUP_REMOVED lines=20> */
.L_x_3281:
        /* <DEDUP_REMOVED lines=17> */
.L_x_3283:
[----:B------:R-:W-:Y:S05]  /*7100*/  BSYNC B0 ;  /* 0x0000000000007941 */ /* 0x000fea0003800000 */
.L_x_3282:
        /* <DEDUP_REMOVED lines=19> */
.L_x_3284:
        /* <DEDUP_REMOVED lines=17> */
.L_x_3286:
[----:B------:R-:W-:Y:S05]  /*7350*/  BSYNC B0 ;  /* 0x0000000000007941 */ /* 0x000fea0003800000 */
.L_x_3285:
        /* <DEDUP_REMOVED lines=19> */
.L_x_3287:
        /* <DEDUP_REMOVED lines=17> */
.L_x_3289:
[----:B------:R-:W-:Y:S05]  /*75a0*/  BSYNC B0 ;  /* 0x0000000000007941 */ /* 0x000fea0003800000 */
.L_x_3288:
        /* <DEDUP_REMOVED lines=19> */
.L_x_3290:
        /* <DEDUP_REMOVED lines=17> */
.L_x_3292:
[----:B------:R-:W-:Y:S05]  /*77f0*/  BSYNC B0 ;  /* 0x0000000000007941 */ /* 0x000fea0003800000 */
.L_x_3291:
        /* <DEDUP_REMOVED lines=19> */
.L_x_3293:
        /* <DEDUP_REMOVED lines=17> */
.L_x_3295:
[----:B------:R-:W-:Y:S05]  /*7a40*/  BSYNC B0 ;  /* 0x0000000000007941 */ /* 0x000fea0003800000 */
.L_x_3294:
        /* <DEDUP_REMOVED lines=19> */
.L_x_3296:
        /* <DEDUP_REMOVED lines=22> */
.L_x_3298:
[----:B------:R-:W-:Y:S05]  /*7ce0*/  BSYNC B0 ;  /* 0x0000000000007941 */ /* 0x000fea0003800000 */
.L_x_3297:
        /* <DEDUP_REMOVED lines=19> */
.L_x_3299:
        /* <DEDUP_REMOVED lines=22> */
.L_x_3301:
[----:B------:R-:W-:Y:S05]  /*7f80*/  BSYNC B0 ;  /* 0x0000000000007941 */ /* 0x000fea0003800000 */
.L_x_3300:
        /* <DEDUP_REMOVED lines=19> */
.L_x_3302:
        /* <DEDUP_REMOVED lines=22> */
.L_x_3304:
[----:B------:R-:W-:Y:S05]  /*8220*/  BSYNC B0 ;  /* 0x0000000000007941 */ /* 0x000fea0003800000 */
.L_x_3303:
        /* <DEDUP_REMOVED lines=19> */
.L_x_3305:
        /* <DEDUP_REMOVED lines=19> */
.L_x_3307:
[----:B------:R-:W-:Y:S05]  /*8490*/  BSYNC B0 ;  /* 0x0000000000007941 */ /* 0x000fea0003800000 */
.L_x_3306:
[----:B------:R-:W-:Y:S02]  /*84a0*/  IADD3 R6, R6, c[0x0][0x10], RZ ;  /* 0x0000040006067a10 */ /* 0x000fe40007ffe0ff */
[----:B------:R-:W-:Y:S02]  /*84b0*/  IADD3 R90, R90, 0x1, RZ ;  /* 0x000000015a5a7810 */ /* 0x000fe40007ffe0ff */
[----:B------:R-:W-:-:S13]  /*84c0*/  ISETP.GE.AND P0, PT, R6, UR6, PT ;  /* 0x0000000606007c0c */ /* 0x000fda000bf06270 */
[----:B------:R-:W-:Y:S01]  /*84d0*/  @P0 CALL.REL.NOINC `(.L_x_3225) ;  /* 0x0000001000000944 */ /* 0x000fe20003c00000 */
[----:B------:R-:W-:Y:S05]  /*84e0*/  BRA `(.L_x_3308) ;  /* 0xffff820000007947 */ /* 0x000fea000383ffff */
.L_x_3225:
        /* <DEDUP_REMOVED lines=18> */
.L_x_3310:
[----:B------:R-:W-:Y:S05]  /*8610*/  BSYNC B0 ;  /* 0x0000000000007941 */ /* 0x000fea0003800000 */
.L_x_3309:
        /* <DEDUP_REMOVED lines=11> */
.L_x_3312:
[----:B------:R-:W2:Y:S01]  /*86d0*/  LDG.E.STRONG.GPU R5, [R2.64] ;  /* 0x0000000c02057981 */ /* 0x000ea2000c1ef900 */
[----:B------:R-:W-:Y:S01]  /*86e0*/  YIELD ;  /* 0x0000000000007946 */ /* 0x000fe20003800000 */
[----:B--2---:R-:W-:Y:S01]  /*86f0*/  ISETP.NE.AND P0, PT, R5, R0, PT ;  /* 0x000000000500720c */ /* 0x004fe20003f05270 */
[----:B------:R-:W-:-:S12]  /*8700*/  CCTL.IVALL ;  /* 0x00000000ff00798f */ /* 0x000fd80002000000 */
[----:B------:R-:W-:Y:S05]  /*8710*/  @P0 BRA `(.L_x_3312) ;  /* 0xffffffb000000947 */ /* 0x000fea000383ffff */
.L_x_3311:
        /* <DEDUP_REMOVED lines=25> */
.L_x_3313:
        /* <DEDUP_REMOVED lines=26> */
.L_x_3314:
        /* <DEDUP_REMOVED lines=11> */
.L_x_5648:


//--------------------- .text._Z35group_norm_nhwc_bwd_one_pass_kernelI11Fp32IOFp16WLi256ELi112ELi448EEv26Group_norm_nhwc_bwd_params --------------------------
	.section	.text._Z35group_norm_nhwc_bwd_one_pass_kernelI11Fp32IOFp16WLi256ELi112ELi448EEv26Group_norm_nhwc_bwd_params,"ax",@progbits
	.sectioninfo	@"SHI_REGISTERS=128"
	.align	128
        .global         _Z35group_norm_nhwc_bwd_one_pass_kernelI11Fp32IOFp16WLi256ELi112ELi448EEv26Group_norm_nhwc_bwd_params
        .type           _Z35group_norm_nhwc_bwd_one_pass_kernelI11Fp32IOFp16WLi256ELi112ELi448EEv26Group_norm_nhwc_bwd_params,@function
        .size           _Z35group_norm_nhwc_bwd_one_pass_kernelI11Fp32IOFp16WLi256ELi112ELi448EEv26Group_norm_nhwc_bwd_params,(.L_x_5649 - _Z35group_norm_nhwc_bwd_one_pass_kernelI11Fp32IOFp16WLi256ELi112ELi448EEv26Group_norm_nhwc_bwd_params)
        .other          _Z35group_norm_nhwc_bwd_one_pass_kernelI11Fp32IOFp16WLi256ELi112ELi448EEv26Group_norm_nhwc_bwd_params,@"STO_CUDA_ENTRY STV_DEFAULT"
_Z35group_norm_nhwc_bwd_one_pass_kernelI11Fp32IOFp16WLi256ELi112ELi448EEv26Group_norm_nhwc_bwd_params:
.text._Z35group_norm_nhwc_bwd_one_pass_kernelI11Fp32IOFp16WLi256ELi112ELi448EEv26Group_norm_nhwc_bwd_params:
        /* <DEDUP_REMOVED lines=75> */
.L_x_3462:
        /* <DEDUP_REMOVED lines=779> */
[----:B---3--:R-:W-:-:S03]  /*3560*/  @P0 HADD2.F32 R4, -RZ, R0.H0_H0 ;  /* 0x20000000ff040230 */ /* 0x008fc60000004100 */
[----:B------:R0:W5:Y:S01]  /*3570*/  LDL.LU R0, [R1+0xb4] ;  /* 0x0000b40001007983 */ /* 0x0001620000300800 */
[----:B--2---:R-:W-:Y:S02]  /*3580*/  HADD2.F32 R3, -RZ, R3.H0_H0 ;  /* 0x20000003ff037230 */ /* 0x004fe40000004100 */
[----:B----4-:R-:W-:Y:S02]  /*3590*/  @P0 HADD2.F32 R5, -RZ, R83.H0_H0 ;  /* 0x20000053ff050230 */ /* 0x010fe40000004100 */
[----:B------:R-:W-:Y:S02]  /*35a0*/  HADD2.F32 R82, -RZ, R82.H0_H0 ;  /* 0x20000052ff527230 */ /* 0x000fe40000004100 */
.L_x_3317:
[----:B01----:R-:W-:Y:S05]  /*35b0*/  BSYNC B0 ;  /* 0x0000000000007941 */ /* 0x003fea0003800000 */
.L_x_3316:
        /* <DEDUP_REMOVED lines=40> */
.L_x_3318:
        /* <DEDUP_REMOVED lines=64> */
.L_x_3319:
        /* <DEDUP_REMOVED lines=89> */
.L_x_3320:
        /* <DEDUP_REMOVED lines=85> */
.L_x_3321:
        /* <DEDUP_REMOVED lines=77> */
.L_x_3322:
        /* <DEDUP_REMOVED lines=65> */
.L_x_3323:
        /* <DEDUP_REMOVED lines=60> */
.L_x_3324:
        /* <DEDUP_REMOVED lines=49> */
.L_x_3325:
        /* <DEDUP_REMOVED lines=42> */
.L_x_3326:
        /* <DEDUP_REMOVED lines=38> */
.L_x_3327:
        /* <DEDUP_REMOVED lines=37> */
.L_x_3328:
        /* <DEDUP_REMOVED lines=37> */
.L_x_3329:
        /* <DEDUP_REMOVED lines=37> */
.L_x_3330:
        /* <DEDUP_REMOVED lines=37> */
.L_x_3331:
        /* <DEDUP_REMOVED lines=37> */
.L_x_3332:
        /* <DEDUP_REMOVED lines=37> */
.L_x_3333:
        /* <DEDUP_REMOVED lines=37> */
.L_x_3334:
        /* <DEDUP_REMOVED lines=37> */
.L_x_3335:
        /* <DEDUP_REMOVED lines=36> */
.L_x_3336:
        /* <DEDUP_REMOVED lines=35> */
.L_x_3337:
        /* <DEDUP_REMOVED lines=35> */
.L_x_3338:
        /* <DEDUP_REMOVED lines=35> */
.L_x_3339:
        /* <DEDUP_REMOVED lines=35> */
.L_x_3340:
        /* <DEDUP_REMOVED lines=35> */
.L_x_3341:
        /* <DEDUP_REMOVED lines=35> */
.L_x_3342:
        /* <DEDUP_REMOVED lines=35> */
.L_x_3343:
        /* <DEDUP_REMOVED lines=35> */
.L_x_3344:
        /* <DEDUP_REMOVED lines=35> */
.L_x_3345:
        /* <DEDUP_REMOVED lines=35> */
.L_x_3346:
        /* <DEDUP_REMOVED lines=33> */
.L_x_3347:
        /* <DEDUP_REMOVED lines=33> */
.L_x_3348:
        /* <DEDUP_REMOVED lines=33> */
.L_x_3349:
        /* <DEDUP_REMOVED lines=90> */
.L_x_3351:
[----:B------:R-:W-:Y:S05]  /*9240*/  BSYNC B0 ;  /* 0x0000000000007941 */ /* 0x000fea0003800000 */
.L_x_3350:
        /* <DEDUP_REMOVED lines=39> */
.L_x_3353:
[----:B------:R-:W-:Y:S05]  /*94c0*/  BSYNC B0 ;  /* 0x0000000000007941 */ /* 0x000fea0003800000 */
.L_x_3352:
        /* <DEDUP_REMOVED lines=21> */
.L_x_3355:
[----:B------:R-:W-:Y:S05]  /*9620*/  BSYNC B0 ;  /* 0x0000000000007941 */ /* 0x000fea0003800000 */
.L_x_3354:
        /* <DEDUP_REMOVED lines=41> */
.L_x_3358:
[----:B------:R-:W-:Y:S02]  /*98c0*/  MOV R56, UR16 ;  /* 0x0000001000387c02 */ /* 0x000fe40008000f00 */
[----:B------:R-:W-:-:S05]  /*98d0*/  MOV R57, UR17 ;  /* 0x0000001100397c02 */ /* 0x000fca0008000f00 */
[----:B------:R-:W2:Y:S01]  /*98e0*/  LDG.E.STRONG.GPU R56, [R56.64] ;  /* 0x0000001238387981 */ /* 0x000ea2000c1ef900 */
[----:B------:R-:W-:Y:S01]  /*98f0*/  YIELD ;  /* 0x0000000000007946 */ /* 0x000fe20003800000 */
[----:B--2---:R-:W-:Y:S01]  /*9900*/  ISETP.NE.AND P0, PT, R56, R58, PT ;  /* 0x0000003a3800720c */ /* 0x004fe20003f05270 */
[----:B------:R-:W-:-:S12]  /*9910*/  CCTL.IVALL ;  /* 0x00000000ff00798f */ /* 0x000fd80002000000 */
[----:B------:R-:W-:Y:S05]  /*9920*/  @P0 BRA `(.L_x_3358) ;  /* 0xffffff9000000947 */ /* 0x000fea000383ffff */
.L_x_3357:
        /* <DEDUP_REMOVED lines=20> */
.L_x_3362:
        /* <DEDUP_REMOVED lines=154> */
.L_x_3361:
        /* <DEDUP_REMOVED lines=83> */
.L_x_3363:
[----:B01----:R-:W-:-:S13]  /*a940*/  ISETP.NE.OR P0, PT, RZ, UR14, P0 ;  /* 0x0000000eff007c0c */ /* 0x003fda0008705670 */
[----:B------:R-:W-:Y:S05]  /*a950*/  @!P0 BRA `(.L_x_3359) ;  /* 0x000002a000008947 */ /* 0x000fea0003800000 */
.L_x_3360:
        /* <DEDUP_REMOVED lines=42> */
.L_x_3359:
        /* <DEDUP_REMOVED lines=16> */
.L_x_3365:
[----:B------:R-:W-:Y:S05]  /*ad00*/  BSYNC B0 ;  /* 0x0000000000007941 */ /* 0x000fea0003800000 */
.L_x_3364:
        /* <DEDUP_REMOVED lines=24> */
.L_x_3356:
        /* <DEDUP_REMOVED lines=28> */
.L_x_3366:
        /* <DEDUP_REMOVED lines=20> */
.L_x_3368:
[----:B------:R-:W-:Y:S05]  /*b190*/  BSYNC B0 ;  /* 0x0000000000007941 */ /* 0x000fea0003800000 */
.L_x_3367:
        /* <DEDUP_REMOVED lines=27> */
.L_x_3369:
        /* <DEDUP_REMOVED lines=19> */
.L_x_3371:
[----:B------:R-:W-:Y:S05]  /*b480*/  BSYNC B0 ;  /* 0x0000000000007941 */ /* 0x000fea0003800000 */
.L_x_3370:
        /* <DEDUP_REMOVED lines=27> */
.L_x_3372:
        /* <DEDUP_REMOVED lines=19> */
.L_x_3374:
[----:B------:R-:W-:Y:S05]  /*b770*/  BSYNC B0 ;  /* 0x0000000000007941 */ /* 0x000fea0003800000 */
.L_x_3373:
        /* <DEDUP_REMOVED lines=43> */
.L_x_3375:
        /* <DEDUP_REMOVED lines=19> */
.L_x_3377:
[----:B------:R-:W-:Y:S05]  /*bb60*/  BSYNC B0 ;  /* 0x0000000000007941 */ /* 0x000fea0003800000 */
.L_x_3376:
        /* <DEDUP_REMOVED lines=21> */
.L_x_3378:
        /* <DEDUP_REMOVED lines=21> */
.L_x_3380:
[----:B------:R-:W-:Y:S05]  /*be10*/  BSYNC B0 ;  /* 0x0000000000007941 */ /* 0x000fea0003800000 */
.L_x_3379:
        /* <DEDUP_REMOVED lines=21> */
.L_x_3381:
        /* <DEDUP_REMOVED lines=21> */
.L_x_3383:
[----:B------:R-:W-:Y:S05]  /*c0c0*/  BSYNC B0 ;  /* 0x0000000000007941 */ /* 0x000fea0003800000 */
.L_x_3382:
        /* <DEDUP_REMOVED lines=39> */
.L_x_3384:
        /* <DEDUP_REMOVED lines=19> */
.L_x_3386:
[----:B------:R-:W-:Y:S05]  /*c470*/  BSYNC B0 ;  /* 0x0000000000007941 */ /* 0x000fea0003800000 */
.L_x_3385:
        /* <DEDUP_REMOVED lines=21> */
.L_x_3387:
        /* <DEDUP_REMOVED lines=21> */
.L_x_3389:
[----:B------:R-:W-:Y:S05]  /*c720*/  BSYNC B0 ;  /* 0x0000000000007941 */ /* 0x000fea0003800000 */
.L_x_3388:
        /* <DEDUP_REMOVED lines=21> */
.L_x_3390:
        /* <DEDUP_REMOVED lines=21> */
.L_x_3392:
[----:B------:R-:W-:Y:S05]  /*c9d0*/  BSYNC B0 ;  /* 0x0000000000007941 */ /* 0x000fea0003800000 */
.L_x_3391:
        /* <DEDUP_REMOVED lines=39> */
.L_x_3393:
        /* <DEDUP_REMOVED lines=19> */
.L_x_3395:
[----:B------:R-:W-:Y:S05]  /*cd80*/  BSYNC B0 ;  /* 0x0000000000007941 */ /* 0x000fea0003800000 */
.L_x_3394:
        /* <DEDUP_REMOVED lines=21> */
.L_x_3396:
        /* <DEDUP_REMOVED lines=21> */
.L_x_3398:
[----:B------:R-:W-:Y:S05]  /*d030*/  BSYNC B0 ;  /* 0x0000000000007941 */ /* 0x000fea0003800000 */
.L_x_3397:
        /* <DEDUP_REMOVED lines=21> */
.L_x_3399:
        /* <DEDUP_REMOVED lines=21> */
.L_x_3401:
[----:B------:R-:W-:Y:S05]  /*d2e0*/  BSYNC B0 ;  /* 0x0000000000007941 */ /* 0x000fea0003800000 */
.L_x_3400:
        /* <DEDUP_REMOVED lines=39> */
.L_x_3402:
        /* <DEDUP_REMOVED lines=19> */
.L_x_3404:
[----:B------:R-:W-:Y:S05]  /*d690*/  BSYNC B0 ;  /* 0x0000000000007941 */ /* 0x000fea0003800000 */
.L_x_3403:
        /* <DEDUP_REMOVED lines=21> */
.L_x_3405:
        /* <DEDUP_REMOVED lines=21> */
.L_x_3407:
[----:B------:R-:W-:Y:S05]  /*d940*/  BSYNC B0 ;  /* 0x0000000000007941 */ /* 0x000fea0003800000 */
.L_x_3406:
        /* <DEDUP_REMOVED lines=21> */
.L_x_3408:
        /* <DEDUP_REMOVED lines=21> */
.L_x_3410:
[----:B------:R-:W-:Y:S05]  /*dbf0*/  BSYNC B0 ;  /* 0x0000000000007941 */ /* 0x000fea0003800000 */
.L_x_3409:
        /* <DEDUP_REMOVED lines=39> */
.L_x_3411:
        /* <DEDUP_REMOVED lines=19> */
.L_x_3413:
[----:B------:R-:W-:Y:S05]  /*dfa0*/  BSYNC B0 ;  /* 0x0000000000007941 */ /* 0x000fea0003800000 */
.L_x_3412:
        /* <DEDUP_REMOVED lines=21> */
.L_x_3414:
        /* <DEDUP_REMOVED lines=21> */
.L_x_3416:
[----:B------:R-:W-:Y:S05]  /*e250*/  BSYNC B0 ;  /* 0x0000000000007941 */ /* 0x000fea0003800000 */
.L_x_3415:
        /* <DEDUP_REMOVED lines=21> */
.L_x_3417:
        /* <DEDUP_REMOVED lines=21> */
.L_x_3419:
[----:B------:R-:W-:Y:S05]  /*e500*/  BSYNC B0 ;  /* 0x0000000000007941 */ /* 0x000fea0003800000 */
.L_x_3418:
        /* <DEDUP_REMOVED lines=38> */
.L_x_3420:
        /* <DEDUP_REMOVED lines=19> */
.L_x_3422:
[----:B------:R-:W-:Y:S05]  /*e8a0*/  BSYNC B0 ;  /* 0x0000000000007941 */ /* 0x000fea0003800000 */
.L_x_3421:
        /* <DEDUP_REMOVED lines=19> */
.L_x_3423:
        /* <DEDUP_REMOVED lines=19> */
.L_x_3425:
[----:B------:R-:W-:Y:S05]  /*eb10*/  BSYNC B0 ;  /* 0x0000000000007941 */ /* 0x000fea0003800000 */
.L_x_3424:
        /* <DEDUP_REMOVED lines=19> */
.L_x_3426:
        /* <DEDUP_REMOVED lines=19> */
.L_x_3428:
[----:B------:R-:W-:Y:S05]  /*ed80*/  BSYNC B0 ;  /* 0x0000000000007941 */ /* 0x000fea0003800000 */
.L_x_3427:
        /* <DEDUP_REMOVED lines=37> */
.L_x_3429:
        /* <DEDUP_REMOVED lines=19> */
.L_x_3431:
[----:B------:R-:W-:Y:S05]  /*f110*/  BSYNC B0 ;  /* 0x0000000000007941 */ /* 0x000fea0003800000 */
.L_x_3430:
        /* <DEDUP_REMOVED lines=19> */
.L_x_3432:
        /* <DEDUP_REMOVED lines=19> */
.L_x_3434:
[----:B------:R-:W-:Y:S05]  /*f380*/  BSYNC B0 ;  /* 0x0000000000007941 */ /* 0x000fea0003800000 */
.L_x_3433:
        /* <DEDUP_REMOVED lines=19> */
.L_x_3435:
        /* <DEDUP_REMOVED lines=19> */
.L_x_3437:
[----:B------:R-:W-:Y:S05]  /*f5f0*/  BSYNC B0 ;  /* 0x0000000000007941 */ /* 0x000fea0003800000 */
.L_x_3436:
        /* <DEDUP_REMOVED lines=37> */
.L_x_3438:
        /* <DEDUP_REMOVED lines=19> */
.L_x_3440:
[----:B------:R-:W-:Y:S05]  /*f980*/  BSYNC B0 ;  /* 0x0000000000007941 */ /* 0x000fea0003800000 */
.L_x_3439:
        /* <DEDUP_REMOVED lines=19> */
.L_x_3441:
        /* <DEDUP_REMOVED lines=19> */
.L_x_3443:
[----:B------:R-:W-:Y:S05]  /*fbf0*/  BSYNC B0 ;  /* 0x0000000000007941 */ /* 0x000fea0003800000 */
.L_x_3442:
        /* <DEDUP_REMOVED lines=19> */
.L_x_3444:
        /* <DEDUP_REMOVED lines=19> */
.L_x_3446:
[----:B------:R-:W-:Y:S05]  /*fe60*/  BSYNC B0 ;  /* 0x0000000000007941 */ /* 0x000fea0003800000 */
.L_x_3445:
        /* <DEDUP_REMOVED lines=45> */
.L_x_3447:
        /* <DEDUP_REMOVED lines=19> */
.L_x_3449:
[----:B------:R-:W-:Y:S05]  /*10270*/  BSYNC B0 ;  /* 0x0000000000007941 */ /* 0x000fea0003800000 */
.L_x_3448:
        /* <DEDUP_REMOVED lines=19> */
.L_x_3450:
        /* <DEDUP_REMOVED lines=19> */
.L_x_3452:
[----:B------:R-:W-:Y:S05]  /*104e0*/  BSYNC B0 ;  /* 0x0000000000007941 */ /* 0x000fea0003800000 */
.L_x_3451:
        /* <DEDUP_REMOVED lines=19> */
.L_x_3453:
        /* <DEDUP_REMOVED lines=19> */
.L_x_3455:
[----:B------:R-:W-:Y:S05]  /*10750*/  BSYNC B0 ;  /* 0x0000000000007941 */ /* 0x000fea0003800000 */
.L_x_3454:
        /* <DEDUP_REMOVED lines=19> */
.L_x_3456:
        /* <DEDUP_REMOVED lines=19> */
.L_x_3458:
[----:B------:R-:W-:Y:S05]  /*109c0*/  BSYNC B0 ;  /* 0x0000000000007941 */ /* 0x000fea0003800000 */
.L_x_3457:
        /* <DEDUP_REMOVED lines=19> */
.L_x_3459:
        /* <DEDUP_REMOVED lines=18> */
.L_x_3461:
[----:B------:R-:W-:Y:S05]  /*10c20*/  BSYNC B0 ;  /* 0x0000000000007941 */ /* 0x000fea0003800000 */
.L_x_3460:
[----:B---3--:R-:W-:Y:S02]  /*10c30*/  ULDC UR5, c[0x0][0x10] ;  /* 0x0000040000057ab9 */ /* 0x008fe40000000800 */
[----:B------:R-:W-:Y:S02]  /*10c40*/  UIADD3 UR9, UR9, UR5, URZ ;  /* 0x0000000509097290 */ /* 0x000fe4000fffe03f */
[----:B------:R-:W-:Y:S02]  /*10c50*/  UIADD3 UR4, UR4, 0x1, URZ ;  /* 0x0000000104047890 */ /* 0x000fe4000fffe03f */
[----:B------:R-:W-:-:S06]  /*10c60*/  UISETP.GE.AND UP0, UPT, UR9, UR8, UPT ;  /* 0x000000080900728c */ /* 0x000fcc000bf06270 */
[----:B------:R-:W-:-:S13]  /*10c70*/  PLOP3.LUT P0, PT, PT, PT, UP0, 0x80, 0x0 ;  /* 0x000000000000781c */ /* 0x000fda0003f0f008 */
[----:B------:R-:W-:Y:S01]  /*10c80*/  @P0 CALL.REL.NOINC `(.L_x_3315) ;  /* 0x0000001000000944 */ /* 0x000fe20003c00000 */
[----:B------:R-:W-:Y:S05]  /*10c90*/  BRA `(.L_x_3462) ;  /* 0xfffef81000007947 */ /* 0x000fea000383ffff */
.L_x_3315:
        /* <DEDUP_REMOVED lines=18> */
.L_x_3464:
[----:B------:R-:W-:Y:S05]  /*10dc0*/  BSYNC B0 ;  /* 0x0000000000007941 */ /* 0x000fea0003800000 */
.L_x_3463:
        /* <DEDUP_REMOVED lines=11> */
.L_x_3466:
[----:B------:R-:W2:Y:S01]  /*10e80*/  LDG.E.STRONG.GPU R5, [R2.64] ;  /* 0x0000001202057981 */ /* 0x000ea2000c1ef900 */
[----:B------:R-:W-:Y:S01]  /*10e90*/  YIELD ;  /* 0x0000000000007946 */ /* 0x000fe20003800000 */
[----:B--2---:R-:W-:Y:S01]  /*10ea0*/  ISETP.NE.AND P0, PT, R5, R4, PT ;  /* 0x000000040500720c */ /* 0x004fe20003f05270 */
[----:B------:R-:W-:-:S12]  /*10eb0*/  CCTL.IVALL ;  /* 0x00000000ff00798f */ /* 0x000fd80002000000 */
[----:B------:R-:W-:Y:S05]  /*10ec0*/  @P0 BRA `(.L_x_3466) ;  /* 0xffffffb000000947 */ /* 0x000fea000383ffff */
.L_x_3465:
        /* <DEDUP_REMOVED lines=25> */
.L_x_3467:
        /* <DEDUP_REMOVED lines=26> */
.L_x_3468:
        /* <DEDUP_REMOVED lines=16> */
.L_x_5649:


//--------------------- .text._Z35group_norm_nhwc_bwd_one_pass_kernelI11Fp32IOFp16WLi512ELi112ELi448EEv26Group_norm_nhwc_bwd_params --------------------------
	.section	.text._Z35group_norm_nhwc_bwd_one_pass_kernelI11Fp32IOFp16WLi512ELi112ELi448EEv26Group_norm_nhwc_bwd_params,"ax",@progbits
	.sectioninfo	@"SHI_REGISTERS=72"
	.align	128
        .global         _Z35group_norm_nhwc_bwd_one_pass_kernelI11Fp32IOFp16WLi512ELi112ELi448EEv26Group_norm_nhwc_bwd_params
        .type           _Z35group_norm_nhwc_bwd_one_pass_kernelI11Fp32IOFp16WLi512ELi112ELi448EEv26Group_norm_nhwc_bwd_params,@function
        .size           _Z35group_norm_nhwc_bwd_one_pass_kernelI11Fp32IOFp16WLi512ELi112ELi448EEv26Group_norm_nhwc_bwd_params,(.L_x_5650 - _Z35group_norm_nhwc_bwd_one_pass_kernelI11Fp32IOFp16WLi512ELi112ELi448EEv26Group_norm_nhwc_bwd_params)
        .other          _Z35group_norm_nhwc_bwd_one_pass_kernelI11Fp32IOFp16WLi512ELi112ELi448EEv26Group_norm_nhwc_bwd_params,@"STO_CUDA_ENTRY STV_DEFAULT"
_Z35group_norm_nhwc_bwd_one_pass_kernelI11Fp32IOFp16WLi512ELi112ELi448EEv26Group_norm_nhwc_bwd_params:
.text._Z35group_norm_nhwc_bwd_one_pass_kernelI11Fp32IOFp16WLi512ELi112ELi448EEv26Group_norm_nhwc_bwd_params:
        /* <DEDUP_REMOVED lines=41> */
.L_x_3558:
        /* <DEDUP_REMOVED lines=3387> */
[----:B--2---:R-:W-:-:S02]  /*d640*/  @P1 HADD2.F32 R2, -RZ, R0.H0_H0 ;  /* 0x20000000ff021230 */ /* 0x004fc40000004100 */
[----:B---3--:R-:W-:Y:S02]  /*d650*/  HADD2.F32 R5, -RZ, R5.H0_H0 ;  /* 0x20000005ff057230 */ /* 0x008fe40000004100 */
[----:B----4-:R-:W-:Y:S02]  /*d660*/  @P1 HADD2.F32 R3, -RZ, R8.H0_H0 ;  /* 0x20000008ff031230 */ /* 0x010fe40000004100 */
[----:B------:R-:W-:Y:S02]  /*d670*/  HADD2.F32 R0, -RZ, R10.H0_H0 ;  /* 0x2000000aff007230 */ /* 0x000fe40000004100 */
.L_x_3471:
[----:B0-----:R-:W-:Y:S05]  /*d680*/  BSYNC B0 ;  /* 0x0000000000007941 */ /* 0x001fea0003800000 */
.L_x_3470:
        /* <DEDUP_REMOVED lines=31> */
.L_x_3472:
        /* <DEDUP_REMOVED lines=34> */
.L_x_3473:
        /* <DEDUP_REMOVED lines=43> */
.L_x_3474:
        /* <DEDUP_REMOVED lines=39> */
.L_x_3475:
        /* <DEDUP_REMOVED lines=39> */
.L_x_3476:
        /* <DEDUP_REMOVED lines=38> */
.L_x_3477:
        /* <DEDUP_REMOVED lines=39> */
.L_x_3478:
        /* <DEDUP_REMOVED lines=39> */
.L_x_3479:
        /* <DEDUP_REMOVED lines=39> */
.L_x_3480:
        /* <DEDUP_REMOVED lines=39> */
.L_x_3481:
        /* <DEDUP_REMOVED lines=39> */
.L_x_3482:
        /* <DEDUP_REMOVED lines=39> */
.L_x_3483:
        /* <DEDUP_REMOVED lines=39> */
.L_x_3484:
        /* <DEDUP_REMOVED lines=39> */
.L_x_3485:
        /* <DEDUP_REMOVED lines=39> */
.L_x_3486:
        /* <DEDUP_REMOVED lines=40> */
.L_x_3487:
        /* <DEDUP_REMOVED lines=39> */
.L_x_3488:
        /* <DEDUP_REMOVED lines=39> */
.L_x_3489:
        /* <DEDUP_REMOVED lines=39> */
.L_x_3490:
        /* <DEDUP_REMOVED lines=39> */
.L_x_3491:
        /* <DEDUP_REMOVED lines=39> */
.L_x_3492:
        /* <DEDUP_REMOVED lines=39> */
.L_x_3493:
        /* <DEDUP_REMOVED lines=39> */
.L_x_3494:
        /* <DEDUP_REMOVED lines=39> */
.L_x_3495:
        /* <DEDUP_REMOVED lines=39> */
.L_x_3496:
        /* <DEDUP_REMOVED lines=39> */
.L_x_3497:
        /* <DEDUP_REMOVED lines=39> */
.L_x_3498:
        /* <DEDUP_REMOVED lines=39> */
.L_x_3499:
        /* <DEDUP_REMOVED lines=39> */
.L_x_3500:
        /* <DEDUP_REMOVED lines=39> */
.L_x_3501:
        /* <DEDUP_REMOVED lines=39> */
.L_x_3502:
        /* <DEDUP_REMOVED lines=37> */
.L_x_3503:
        /* <DEDUP_REMOVED lines=43> */
.L_x_3504:
        /* <DEDUP_REMOVED lines=38> */
.L_x_3505:
        /* <DEDUP_REMOVED lines=35> */
.L_x_3506:
        /* <DEDUP_REMOVED lines=35> */
.L_x_3507:
        /* <DEDUP_REMOVED lines=35> */
.L_x_3508:
        /* <DEDUP_REMOVED lines=37> */
.L_x_3509:
        /* <DEDUP_REMOVED lines=37> */
.L_x_3510:
        /* <DEDUP_REMOVED lines=36> */
.L_x_3511:
        /* <DEDUP_REMOVED lines=35> */
.L_x_3512:
        /* <DEDUP_REMOVED lines=35> */
.L_x_3513:
        /* <DEDUP_REMOVED lines=35> */
.L_x_3514:
        /* <DEDUP_REMOVED lines=35> */
.L_x_3515:
        /* <DEDUP_REMOVED lines=35> */
.L_x_3516:
        /* <DEDUP_REMOVED lines=35> */
.L_x_3517:
        /* <DEDUP_REMOVED lines=34> */
.L_x_3518:
        /* <DEDUP_REMOVED lines=34> */
.L_x_3519:
        /* <DEDUP_REMOVED lines=35> */
.L_x_3520:
        /* <DEDUP_REMOVED lines=35> */
.L_x_3521:
        /* <DEDUP_REMOVED lines=35> */
.L_x_3522:
        /* <DEDUP_REMOVED lines=35> */
.L_x_3523:
        /* <DEDUP_REMOVED lines=35> */
.L_x_3524:
        /* <DEDUP_REMOVED lines=35> */
.L_x_3525:
        /* <DEDUP_REMOVED lines=35> */
.L_x_3526:
        /* <DEDUP_REMOVED lines=35> */
.L_x_3527:
        /* <DEDUP_REMOVED lines=35> */
.L_x_3528:
        /* <DEDUP_REMOVED lines=36> */
.L_x_3529:
        /* <DEDUP_REMOVED lines=37> */
.L_x_3530:
        /* <DEDUP_REMOVED lines=35> */
.L_x_3531:
        /* <DEDUP_REMOVED lines=35> */
.L_x_3532:
        /* <DEDUP_REMOVED lines=38> */
.L_x_3533:
        /* <DEDUP_REMOVED lines=44> */
.L_x_3534:
        /* <DEDUP_REMOVED lines=47> */
.L_x_3535:
        /* <DEDUP_REMOVED lines=323> */
.L_x_3537:
[----:B------:R-:W-:Y:S05]  /*180a0*/  BSYNC B0 ;  /* 0x0000000000007941 */ /* 0x000fea0003800000 */
.L_x_3536:
        /* <DEDUP_REMOVED lines=39> */
.L_x_3539:
[----:B------:R-:W-:Y:S05]  /*18320*/  BSYNC B0 ;  /* 0x0000000000007941 */ /* 0x000fea0003800000 */
.L_x_3538:
        /* <DEDUP_REMOVED lines=20> */
.L_x_3541:
[----:B------:R-:W-:Y:S05]  /*18470*/  BSYNC B0 ;  /* 0x0000000000007941 */ /* 0x000fea0003800000 */
.L_x_3540:
        /* <DEDUP_REMOVED lines=33> */
.L_x_3544:
[----:B------:R-:W2:Y:S01]  /*18690*/  LDG.E.STRONG.GPU R4, [R14.64] ;  /* 0x0000000e0e047981 */ /* 0x000ea2000c1ef900 */
[----:B------:R-:W-:Y:S01]  /*186a0*/  YIELD ;  /* 0x0000000000007946 */ /* 0x000fe20003800000 */
[----:B--2---:R-:W-:-:S05]  /*186b0*/  CCTL.IVALL ;  /* 0x00000000ff00798f */ /* 0x004fca0002000000 */
[----:B------:R1:W-:Y:S01]  /*186c0*/  STL [R1], R4 ;  /* 0x0000000401007387 */ /* 0x0003e20000100800 */
[----:B------:R-:W-:-:S13]  /*186d0*/  ISETP.NE.AND P1, PT, R4, R7, PT ;  /* 0x000000070400720c */ /* 0x000fda0003f25270 */
[----:B-1----:R-:W-:Y:S05]  /*186e0*/  @P1 BRA `(.L_x_3544) ;  /* 0xffffffa000001947 */ /* 0x002fea000383ffff */
.L_x_3543:
        /* <DEDUP_REMOVED lines=17> */
.L_x_3548:
        /* <DEDUP_REMOVED lines=116> */
.L_x_3547:
        /* <DEDUP_REMOVED lines=62> */
.L_x_3549:
[----:B------:R-:W-:-:S13]  /*19320*/  ISETP.NE.OR P1, PT, R4, RZ, P1 ;  /* 0x000000ff0400720c */ /* 0x000fda0000f25670 */
[----:B------:R-:W-:Y:S05]  /*19330*/  @!P1 BRA `(.L_x_3545) ;  /* 0x0000020000009947 */ /* 0x000fea0003800000 */
.L_x_3546:
        /* <DEDUP_REMOVED lines=32> */
.L_x_3545:
        /* <DEDUP_REMOVED lines=13> */
.L_x_3551:
[----:B------:R-:W-:Y:S05]  /*19610*/  BSYNC B0 ;  /* 0x0000000000007941 */ /* 0x000fea0003800000 */
.L_x_3550:
        /* <DEDUP_REMOVED lines=16> */
.L_x_3542:
[----:B------:R-:W-:Y:S01]  /*19720*/  @!P2 STS.64 [0x88], R68 ;  /* 0x00008844ff00a388 */ /* 0x000fe20000000a00 */
[----:B-1----:R-:W-:-:S03]  /*19730*/  HFMA2.MMA R17, -RZ, RZ, 0, 0 ;  /* 0x00000000ff117435 */ /* 0x002fc600000001ff */
[----:B------:R-:W-:Y:S01]  /*19740*/  BAR.SYNC.DEFER_BLOCKING 0x0 ;  /* 0x0000000000007b1d */ /* 0x000fe20000010000 */
[----:B------:R-:W-:-:S05]  /*19750*/  ISETP.NE.AND P3, PT, RZ, UR19, PT ;  /* 0x00000013ff007c0c */ /* 0x000fca000bf65270 */
[----:B------:R-:W1:Y:S02]  /*19760*/  LDS.64 R6, [0x88] ;  /* 0x00008800ff067984 */ /* 0x000e640000000a00 */
[----:B-1----:R-:W-:Y:S02]  /*19770*/  FMUL.FTZ R4, R6, c[0x0][0x20c] ;  /* 0x0000830006047a20 */ /* 0x002fe40000410000 */
[----:B------:R-:W-:Y:S02]  /*19780*/  FMUL.FTZ R7, R7, c[0x0][0x20c] ;  /* 0x0000830007077a20 */ /* 0x000fe40000410000 */
.L_x_3557:
        /* <DEDUP_REMOVED lines=56> */
.L_x_3553:
[----:B------:R-:W-:Y:S05]  /*19b10*/  BSYNC B0 ;  /* 0x0000000000007941 */ /* 0x000fea0003800000 */
.L_x_3552:
        /* <DEDUP_REMOVED lines=19> */
.L_x_3554:
        /* <DEDUP_REMOVED lines=15> */
.L_x_3556:
[----:B------:R-:W-:Y:S05]  /*19d40*/  BSYNC B0 ;  /* 0x0000000000007941 */ /* 0x000fea0003800000 */
.L_x_3555:
        /* <DEDUP_REMOVED lines=12> */
.L_x_3469:
        /* <DEDUP_REMOVED lines=19> */
.L_x_3560:
[----:B------:R-:W-:Y:S05]  /*19f40*/  BSYNC B0 ;  /* 0x0000000000007941 */ /* 0x000fea0003800000 */
.L_x_3559:
        /* <DEDUP_REMOVED lines=11> */
.L_x_3562:
[----:B------:R-:W2:Y:S01]  /*1a000*/  LDG.E.STRONG.GPU R5, [R2.64] ;  /* 0x0000000e02057981 */ /* 0x000ea2000c1ef900 */
[----:B------:R-:W-:Y:S01]  /*1a010*/  YIELD ;  /* 0x0000000000007946 */ /* 0x000fe20003800000 */
[----:B--2---:R-:W-:Y:S01]  /*1a020*/  ISETP.NE.AND P0, PT, R5, R0, PT ;  /* 0x000000000500720c */ /* 0x004fe20003f05270 */
[----:B------:R-:W-:-:S12]  /*1a030*/  CCTL.IVALL ;  /* 0x00000000ff00798f */ /* 0x000fd80002000000 */
[----:B------:R-:W-:Y:S05]  /*1a040*/  @P0 BRA `(.L_x_3562) ;  /* 0xffffffb000000947 */ /* 0x000fea000383ffff */
.L_x_3561:
        /* <DEDUP_REMOVED lines=27> */
.L_x_3563:
        /* <DEDUP_REMOVED lines=28> */
.L_x_3564:
        /* <DEDUP_REMOVED lines=12> */
.L_x_5650:


//--------------------- .text._Z35group_norm_nhwc_fwd_one_pass_kernelI11Bf16IOFp32WLi64ELi112ELi448EEv26Group_norm_nhwc_fwd_params --------------------------
	.section	.text._Z35group_norm_nhwc_fwd_one_pass_kernelI11Bf16IOFp32WLi64ELi112ELi448EEv26Group_norm_nhwc_fwd_params,"ax",@progbits
	.sectioninfo	@"SHI_REGISTERS=50"
	.align	128
        .global         _Z35group_norm_nhwc_fwd_one_pass_kernelI11Bf16IOFp32WLi64ELi112ELi448EEv26Group_norm_nhwc_fwd_params
        .type           _Z35group_norm_nhwc_fwd_one_pass_kernelI11Bf16IOFp32WLi64ELi112ELi448EEv26Group_norm_nhwc_fwd_params,@function
        .size           _Z35group_norm_nhwc_fwd_one_pass_kernelI11Bf16IOFp32WLi64ELi112ELi448EEv26Group_norm_nhwc_fwd_params,(.L_x_5651 - _Z35group_norm_nhwc_fwd_one_pass_kernelI11Bf16IOFp32WLi64ELi112ELi448EEv26Group_norm_nhwc_fwd_params)
        .other          _Z35group_norm_nhwc_fwd_one_pass_kernelI11Bf16IOFp32WLi64ELi112ELi448EEv26Group_norm_nhwc_fwd_params,@"STO_CUDA_ENTRY STV_DEFAULT"
_Z35group_norm_nhwc_fwd_one_pass_kernelI11Bf16IOFp32WLi64ELi112ELi448EEv26Group_norm_nhwc_fwd_params:
.text._Z35group_norm_nhwc_fwd_one_pass_kernelI11Bf16IOFp32WLi64ELi112ELi448EEv26Group_norm_nhwc_fwd_params:
[----:B------:R-:W-:Y:S02]  /*0000*/  MOV R1, c[0x0][0x28] ;  /* 0x00000a0000017a02 */ /* 0x000fe40000000f00 */
[----:B------:R-:W0:Y:S01]  /*0010*/  S2UR UR6, SR_CTAID.Y ;  /* 0x00000000000679c3 */ /* 0x000e220000002600 */
[----:B------:R-:W-:Y:S02]  /*0020*/  ULDC UR4, c[0x0][0x1d8] ;  /* 0x0000760000047ab9 */ /* 0x000fe40000000800 */
[----:B------:R-:W-:Y:S02]  /*0030*/  ULDC UR5, c[0x0][0x1a8] ;  /* 0x00006a0000057ab9 */ /* 0x000fe40000000800 */
[----:B------:R-:W-:Y:S01]  /*0040*/  UIMAD UR4, UR4, UR5, URZ ;  /* 0x00000005040472a4 */ /* 0x000fe2000f8e023f */
[----:B0-----:R-:W-:-:S05]  /*0050*/  MOV R21, UR6 ;  /* 0x0000000600157c02 */ /* 0x001fca0008000f00 */
[----:B------:R-:W-:-:S13]  /*0060*/  ISETP.GE.AND P0, PT, R21, UR4, PT ;  /* 0x0000000415007c0c */ /* 0x000fda000bf06270 */
[----:B------:R-:W-:Y:S05]  /*0070*/  @P0 EXIT ;  /* 0x000000000000094d */ /* 0x000fea0003800000 */
[----:B------:R-:W0:Y:S01]  /*0080*/  S2R R19, SR_TID.X ;  /* 0x0000000000137919 */ /* 0x000e220000002100 */
[----:B------:R-:W-:Y:S01]  /*0090*/  HFMA2.MMA R43, -RZ, RZ, 0, 0 ;  /* 0x00000000ff2b7435 */ /* 0x000fe200000001ff */
[----:B------:R-:W-:Y:S01]  /*00a0*/  MOV R22, R21 ;  /* 0x0000001500167202 */ /* 0x000fe20000000f00 */
[----:B------:R-:W-:Y:S01]  /*00b0*/  ULDC.U8 UR7, c[0x0][0x1dc] ;  /* 0x0000770000077ab9 */ /* 0x000fe20000000000 */
[----:B------:R-:W1:Y:S01]  /*00c0*/  S2R R0, SR_CTAID.X ;  /* 0x0000000000007919 */ /* 0x000e620000002500 */
[----:B------:R-:W-:-:S03]  /*00d0*/  ULDC.64 UR8, c[0x0][0x118] ;  /* 0x0000460000087ab9 */ /* 0x000fc60000000a00 */
[----:B------:R-:W2:Y:S01]  /*00e0*/  S2R R38, SR_LANEID ;  /* 0x0000000000267919 */ /* 0x000ea20000000000 */
[----:B0-----:R-:W-:Y:S02]  /*00f0*/  SHF.R.U32.HI R2, RZ, 0x3, R19 ;  /* 0x00000003ff027819 */ /* 0x001fe40000011613 */
[----:B------:R-:W-:-:S03]  /*0100*/  ISETP.GE.U32.AND P4, PT, R19, 0x1c0, PT ;  /* 0x000001c01300780c */ /* 0x000fc60003f86070 */
[----:B------:R-:W-:Y:S01]  /*0110*/  IMAD.WIDE.U32 R2, R2, 0x24924925, RZ ;  /* 0x2492492502027825 */ /* 0x000fe200078e00ff */
[----:B------:R-:W-:-:S03]  /*0120*/  SHF.R.S32.HI R2, RZ, 0x1f, R19 ;  /* 0x0000001fff027819 */ /* 0x000fc60000011413 */
[----:B-1----:R-:W-:Y:S01]  /*0130*/  IMAD R8, R0, c[0x0][0x1e4], R3 ;  /* 0x0000790000087a24 */ /* 0x002fe200078e0203 */
[----:B------:R-:W-:Y:S01]  /*0140*/  LEA.HI R2, R2, R19, RZ, 0x5 ;  /* 0x0000001302027211 */ /* 0x000fe200078f28ff */
[----:B------:R-:W-:-:S03]  /*0150*/  IMAD R25, R3, -0x38, R19 ;  /* 0xffffffc803197824 */ /* 0x000fc600078e0213 */
[C---:B------:R-:W-:Y:S02]  /*0160*/  IADD3 R23, R8.reuse, 0x8, RZ ;  /* 0x0000000808177810 */ /* 0x040fe40007ffe0ff */
[C---:B------:R-:W-:Y:S02]  /*0170*/  IADD3 R18, R8.reuse, 0x10, RZ ;  /* 0x0000001008127810 */ /* 0x040fe40007ffe0ff */
[C---:B------:R-:W-:Y:S02]  /*0180*/  IADD3 R20, R8.reuse, 0x18, RZ ;  /* 0x0000001808147810 */ /* 0x040fe40007ffe0ff */
[----:B------:R-:W-:Y:S02]  /*0190*/  ISETP.LT.U32.AND P1, PT, R8, c[0x0][0x1c8], PT ;  /* 0x0000720008007a0c */ /* 0x000fe40003f21070 */
[----:B------:R-:W-:Y:S02]  /*01a0*/  SHF.R.S32.HI R39, RZ, 0x1f, R8 ;  /* 0x0000001fff277819 */ /* 0x000fe40000011408 */
[----:B------:R-:W-:-:S02]  /*01b0*/  ISETP.LT.U32.AND P2, PT, R23, c[0x0][0x1c8], PT ;  /* 0x0000720017007a0c */ /* 0x000fc40003f41070 */
[----:B------:R-:W-:Y:S02]  /*01c0*/  ISETP.LT.U32.AND P3, PT, R18, c[0x0][0x1c8], PT ;  /* 0x0000720012007a0c */ /* 0x000fe40003f61070 */
[----:B------:R-:W-:Y:S02]  /*01d0*/  SHF.R.S32.HI R40, RZ, 0x1f, R23 ;  /* 0x0000001fff287819 */ /* 0x000fe40000011417 */
[----:B------:R-:W-:Y:S02]  /*01e0*/  SHF.R.S32.HI R41, RZ, 0x1f, R18 ;  /* 0x0000001fff297819 */ /* 0x000fe40000011412 */
[----:B------:R-:W-:Y:S02]  /*01f0*/  ISETP.LT.U32.AND P0, PT, R20, c[0x0][0x1c8], PT ;  /* 0x0000720014007a0c */ /* 0x000fe40003f01070 */
[----:B------:R-:W-:Y:S02]  /*0200*/  SHF.R.S32.HI R42, RZ, 0x1f, R20 ;  /* 0x0000001fff2a7819 */ /* 0x000fe40000011414 */
[----:B------:R-:W-:-:S02]  /*0210*/  ISETP.LT.AND.EX P1, PT, R39, c[0x0][0x1cc], !P4, P1 ;  /* 0x0000730027007a0c */ /* 0x000fc40006721310 */
[----:B------:R-:W-:Y:S02]  /*0220*/  ISETP.LT.AND.EX P2, PT, R40, c[0x0][0x1cc], !P4, P2 ;  /* 0x0000730028007a0c */ /* 0x000fe40006741320 */
[----:B------:R-:W-:Y:S02]  /*0230*/  ISETP.LT.AND.EX P3, PT, R41, c[0x0][0x1cc], !P4, P3 ;  /* 0x0000730029007a0c */ /* 0x000fe40006761330 */
[----:B------:R-:W-:Y:S02]  /*0240*/  ISETP.LT.AND.EX P4, PT, R42, c[0x0][0x1cc], !P4, P0 ;  /* 0x000073002a007a0c */ /* 0x000fe40006781300 */
[----:B------:R-:W-:Y:S02]  /*0250*/  SHF.R.S32.HI R24, RZ, 0x5, R2 ;  /* 0x00000005ff187819 */ /* 0x000fe40000011402 */
[----:B------:R-:W-:Y:S02]  /*0260*/  SHF.L.U32 R25, R25, 0x1, RZ ;  /* 0x0000000119197819 */ /* 0x000fe400000006ff */
[----:B--2---:R-:W-:-:S06]  /*0270*/  IADD3 R26, R8, 0x38, RZ ;  /* 0x00000038081a7810 */ /* 0x004fcc0007ffe0ff */
.L_x_3602:
[----:B0-----:R-:W-:Y:S01]  /*0280*/  IABS R5, c[0x0][0x1d8] ;  /* 0x0000760000057a13 */ /* 0x001fe20000000000 */
[----:B------:R-:W-:-:S03]  /*0290*/  @P4 IMAD R15, R42, c[0x0][0x1c0], RZ ;  /* 0x000070002a0f4a24 */ /* 0x000fc600078e02ff */
[----:B------:R-:W0:Y:S01]  /*02a0*/  I2F.RP R4, R5 ;  /* 0x0000000500047306 */ /* 0x000e220000209400 */
[----:B------:R-:W-:-:S07]  /*02b0*/  @P4 IMAD R31, R20, c[0x0][0x1c4], R15 ;  /* 0x00007100141f4a24 */ /* 0x000fce00078e020f */
[----:B0-----:R-:W0:Y:S02]  /*02c0*/  MUFU.RCP R4, R4 ;  /* 0x0000000400047308 */ /* 0x001e240000001000 */
[----:B0-----:R-:W-:-:S06]  /*02d0*/  IADD3 R2, R4, 0xffffffe, RZ ;  /* 0x0ffffffe04027810 */ /* 0x001fcc0007ffe0ff */
[----:B------:R0:W1:Y:S02]  /*02e0*/  F2I.FTZ.U32.TRUNC.NTZ R3, R2 ;  /* 0x0000000200037305 */ /* 0x000064000021f000 */
[----:B0-----:R-:W-:Y:S02]  /*02f0*/  MOV R2, RZ ;  /* 0x000000ff00027202 */ /* 0x001fe40000000f00 */
[----:B-1----:R-:W-:-:S05]  /*0300*/  IADD3 R6, RZ, -R3, RZ ;  /* 0x80000003ff067210 */ /* 0x002fca0007ffe0ff */
[----:B------:R-:W-:Y:S01]  /*0310*/  IMAD R7, R6, R5, RZ ;  /* 0x0000000506077224 */ /* 0x000fe200078e02ff */
[----:B------:R-:W-:-:S03]  /*0320*/  IABS R6, R22 ;  /* 0x0000001600067213 */ /* 0x000fc60000000000 */
[----:B------:R-:W-:Y:S01]  /*0330*/  IMAD.HI.U32 R3, R3, R7, R2 ;  /* 0x0000000703037227 */ /* 0x000fe200078e0002 */
[----:B------:R-:W-:-:S04]  /*0340*/  LOP3.LUT R2, R22, c[0x0][0x1d8], RZ, 0x3c, !PT ;  /* 0x0000760016027a12 */ /* 0x000fc800078e3cff */
[----:B------:R-:W-:Y:S01]  /*0350*/  ISETP.GE.AND P5, PT, R2, RZ, PT ;  /* 0x000000ff0200720c */ /* 0x000fe20003fa6270 */
[----:B------:R-:W-:-:S05]  /*0360*/  IMAD.HI.U32 R3, R3, R6, RZ ;  /* 0x0000000603037227 */ /* 0x000fca00078e00ff */
[----:B------:R-:W-:-:S05]  /*0370*/  IADD3 R4, -R3, RZ, RZ ;  /* 0x000000ff03047210 */ /* 0x000fca0007ffe1ff */
[----:B------:R-:W-:Y:S01]  /*0380*/  IMAD R4, R5, R4, R6 ;  /* 0x0000000405047224 */ /* 0x000fe200078e0206 */
[----:B------:R-:W-:-:S04]  /*0390*/  SHF.R.U32.HI R6, RZ, 0x3, R19 ;  /* 0x00000003ff067819 */ /* 0x000fc80000011613 */
[----:B------:R-:W-:Y:S01]  /*03a0*/  ISETP.GT.U32.AND P6, PT, R5, R4, PT ;  /* 0x000000040500720c */ /* 0x000fe20003fc4070 */
[----:B------:R-:W-:-:S04]  /*03b0*/  IMAD.WIDE.U32 R6, R6, 0x24924925, RZ ;  /* 0x2492492506067825 */ /* 0x000fc800078e00ff */
[----:B------:R-:W-:Y:S02]  /*03c0*/  IMAD R27, R0, c[0x0][0x1e4], R7 ;  /* 0x00007900001b7a24 */ /* 0x000fe400078e0207 */
[----:B------:R-:W-:-:S03]  /*03d0*/  @P3 IMAD R7, R41, c[0x0][0x1c0], RZ ;  /* 0x0000700029073a24 */ /* 0x000fc600078e02ff */
[C---:B------:R-:W-:Y:S01]  /*03e0*/  IADD3 R30, R27.reuse, 0x20, RZ ;  /* 0x000000201b1e7810 */ /* 0x040fe20007ffe0ff */
[----:B------:R-:W-:Y:S01]  /*03f0*/  @P3 IMAD R13, R18, c[0x0][0x1c4], R7 ;  /* 0x00007100120d3a24 */ /* 0x000fe200078e0207 */
[----:B------:R-:W-:Y:S02]  /*0400*/  IADD3 R32, R27, 0x28, RZ ;  /* 0x000000281b207810 */ /* 0x000fe40007ffe0ff */
[-C--:B------:R-:W-:Y:S02]  /*0410*/  @!P6 IADD3 R4, R4, -R5.reuse, RZ ;  /* 0x800000050404e210 */ /* 0x080fe40007ffe0ff */
[----:B------:R-:W-:Y:S02]  /*0420*/  @!P6 IADD3 R3, R3, 0x1, RZ ;  /* 0x000000010303e810 */ /* 0x000fe40007ffe0ff */
[----:B------:R-:W-:Y:S02]  /*0430*/  ISETP.GE.U32.AND P0, PT, R4, R5, PT ;  /* 0x000000050400720c */ /* 0x000fe40003f06070 */
[----:B------:R-:W-:-:S02]  /*0440*/  ISETP.NE.AND P6, PT, RZ, c[0x0][0x1d8], PT ;  /* 0x00007600ff007a0c */ /* 0x000fc40003fc5270 */
[----:B------:R-:W-:-:S09]  /*0450*/  SHF.R.S32.HI R28, RZ, 0x1f, R32 ;  /* 0x0000001fff1c7819 */ /* 0x000fd20000011420 */
[----:B------:R-:W-:-:S04]  /*0460*/  @P0 IADD3 R3, R3, 0x1, RZ ;  /* 0x0000000103030810 */ /* 0x000fc80007ffe0ff */
[----:B------:R-:W-:Y:S02]  /*0470*/  @!P5 IADD3 R3, -R3, RZ, RZ ;  /* 0x000000ff0303d210 */ /* 0x000fe40007ffe1ff */
[----:B------:R-:W-:Y:S02]  /*0480*/  @!P6 LOP3.LUT R3, RZ, c[0x0][0x1d8], RZ, 0x33, !PT ;  /* 0x00007600ff03ea12 */ /* 0x000fe400078e33ff */
[----:B------:R-:W-:Y:S02]  /*0490*/  ISETP.GE.U32.AND P5, PT, R30, c[0x0][0x1c8], PT ;  /* 0x000072001e007a0c */ /* 0x000fe40003fa6070 */
[----:B------:R-:W-:Y:S02]  /*04a0*/  IADD3 R5, -R3, RZ, RZ ;  /* 0x000000ff03057210 */ /* 0x000fe40007ffe1ff */
[----:B------:R-:W-:-:S03]  /*04b0*/  SHF.R.S32.HI R2, RZ, 0x1f, R3 ;  /* 0x0000001fff027819 */ /* 0x000fc60000011403 */
[----:B------:R-:W-:Y:S01]  /*04c0*/  IMAD R34, R5, c[0x0][0x1d8], R22 ;  /* 0x0000760005227a24 */ /* 0x000fe200078e0216 */
[----:B------:R-:W-:Y:S01]  /*04d0*/  SHF.R.S32.HI R5, RZ, 0x1f, R25 ;  /* 0x0000001fff057819 */ /* 0x000fe20000011419 */
[----:B------:R-:W-:Y:S02]  /*04e0*/  IMAD R2, R2, c[0x0][0x1d0], RZ ;  /* 0x0000740002027a24 */ /* 0x000fe400078e02ff */
[----:B------:R-:W-:-:S05]  /*04f0*/  IMAD R34, R34, 0x70, RZ ;  /* 0x0000007022227824 */ /* 0x000fca00078e02ff */
[----:B------:R-:W-:-:S04]  /*0500*/  IADD3 R16, P0, R25, R34, RZ ;  /* 0x0000002219107210 */ /* 0x000fc80007f1e0ff */
[----:B------:R-:W-:Y:S01]  /*0510*/  LEA.HI.X.SX32 R17, R34, R5, 0x1, P0 ;  /* 0x0000000522117211 */ /* 0x000fe200000f0eff */
[C---:B------:R-:W-:Y:S02]  /*0520*/  IMAD R5, R3.reuse, c[0x0][0x1d4], R2 ;  /* 0x0000750003057a24 */ /* 0x040fe400078e0202 */
[----:B------:R-:W-:Y:S02]  /*0530*/  @P2 IMAD R2, R40, c[0x0][0x1c0], RZ ;  /* 0x0000700028022a24 */ /* 0x000fe400078e02ff */
[----:B------:R-:W-:-:S04]  /*0540*/  IMAD.WIDE.U32 R16, R3, c[0x0][0x1d0], R16 ;  /* 0x0000740003107a25 */ /* 0x000fc800078e0010 */
[----:B------:R-:W-:Y:S01]  /*0550*/  @P2 IMAD R9, R23, c[0x0][0x1c4], R2 ;  /* 0x0000710017092a24 */ /* 0x000fe200078e0202 */
[----:B------:R-:W-:Y:S02]  /*0560*/  IADD3 R3, R17, R5, RZ ;  /* 0x0000000511037210 */ /* 0x000fe40007ffe0ff */
[-C--:B------:R-:W-:Y:S02]  /*0570*/  @P2 MOV R2, R16.reuse ;  /* 0x0000001000022202 */ /* 0x080fe40000000f00 */
[-C--:B------:R-:W-:Y:S02]  /*0580*/  @P3 MOV R6, R16.reuse ;  /* 0x0000001000063202 */ /* 0x080fe40000000f00 */
[-C--:B------:R-:W-:Y:S01]  /*0590*/  @P3 MOV R7, R3.reuse ;  /* 0x0000000300073202 */ /* 0x080fe20000000f00 */
[----:B------:R-:W-:Y:S01]  /*05a0*/  @P2 IMAD.WIDE.U32 R4, R23, c[0x0][0x1c0], R2 ;  /* 0x0000700017042a25 */ /* 0x000fe200078e0002 */
[----:B------:R-:W-:Y:S02]  /*05b0*/  @P4 MOV R14, R16 ;  /* 0x00000010000e4202 */ /* 0x000fe40000000f00 */
[----:B------:R-:W-:Y:S01]  /*05c0*/  @P4 MOV R15, R3 ;  /* 0x00000003000f4202 */ /* 0x000fe20000000f00 */
[----:B------:R-:W-:Y:S01]  /*05d0*/  @P3 IMAD.WIDE.U32 R6, R18, c[0x0][0x1c0], R6 ;  /* 0x0000700012063a25 */ /* 0x000fe200078e0006 */
[----:B------:R-:W-:-:S02]  /*05e0*/  @P2 IADD3 R5, R5, R9, RZ ;  /* 0x0000000905052210 */ /* 0x000fc40007ffe0ff */
[----:B------:R-:W-:Y:S01]  /*05f0*/  SHF.R.S32.HI R9, RZ, 0x1f, R30 ;  /* 0x0000001fff097819 */ /* 0x000fe2000001141e */
[----:B------:R-:W-:Y:S01]  /*0600*/  @P4 IMAD.WIDE.U32 R14, R20, c[0x0][0x1c0], R14 ;  /* 0x00007000140e4a25 */ /* 0x000fe200078e000e */
[C---:B------:R-:W-:Y:S02]  /*0610*/  @P2 LEA R10, P0, R4.reuse, c[0x0][0x170], 0x1 ;  /* 0x00005c00040a2a11 */ /* 0x040fe400078008ff */
[----:B------:R-:W-:Y:S02]  /*0620*/  ISETP.GE.AND.EX P5, PT, R9, c[0x0][0x1cc], PT, P5 ;  /* 0x0000730009007a0c */ /* 0x000fe40003fa6350 */
[----:B------:R-:W-:Y:S01]  /*0630*/  @P2 LEA.HI.X R11, R4, c[0x0][0x174], R5, 0x1, P0 ;  /* 0x00005d00040b2a11 */ /* 0x000fe200000f0c05 */
[----:B------:R-:W-:Y:S01]  /*0640*/  @P1 IMAD R5, R39, c[0x0][0x1c0], RZ ;  /* 0x0000700027051a24 */ /* 0x000fe200078e02ff */
[----:B------:R-:W-:Y:S02]  /*0650*/  ISETP.LT.U32.AND P5, PT, R19, 0x1c0, !P5 ;  /* 0x000001c01300780c */ /* 0x000fe40006fa1070 */
[----:B------:R-:W-:Y:S01]  /*0660*/  ISETP.GE.U32.AND P0, PT, R32, c[0x0][0x1c8], PT ;  /* 0x0000720020007a0c */ /* 0x000fe20003f06070 */
[----:B------:R-:W-:Y:S01]  /*0670*/  @P1 IMAD R29, R8, c[0x0][0x1c4], R5 ;  /* 0x00007100081d1a24 */ /* 0x000fe200078e0205 */
[----:B------:R-:W-:-:S02]  /*0680*/  @P3 IADD3 R5, R7, R13, RZ ;  /* 0x0000000d07053210 */ /* 0x000fc40007ffe0ff */
[----:B------:R-:W-:Y:S02]  /*0690*/  @P3 LEA R4, P6, R6, c[0x0][0x170], 0x1 ;  /* 0x00005c0006043a11 */ /* 0x000fe400078c08ff */
[----:B------:R-:W-:Y:S02]  /*06a0*/  ISETP.GE.AND.EX P0, PT, R28, c[0x0][0x1cc], PT, P0 ;  /* 0x000073001c007a0c */ /* 0x000fe40003f06300 */
[----:B------:R-:W-:Y:S02]  /*06b0*/  @P3 LEA.HI.X R5, R6, c[0x0][0x174], R5, 0x1, P6 ;  /* 0x00005d0006053a11 */ /* 0x000fe400030f0c05 */
[----:B------:R-:W-:Y:S01]  /*06c0*/  @P1 MOV R12, R16 ;  /* 0x00000010000c1202 */ /* 0x000fe20000000f00 */
[----:B------:R-:W-:Y:S01]  /*06d0*/  @P5 IMAD R9, R9, c[0x0][0x1c0], RZ ;  /* 0x0000700009095a24 */ /* 0x000fe200078e02ff */
[----:B------:R-:W-:Y:S02]  /*06e0*/  @P1 MOV R13, R3 ;  /* 0x00000003000d1202 */ /* 0x000fe40000000f00 */
[----:B------:R-:W-:Y:S01]  /*06f0*/  @P4 IADD3 R7, R15, R31, RZ ;  /* 0x0000001f0f074210 */ /* 0x000fe20007ffe0ff */
[----:B------:R-:W-:Y:S01]  /*0700*/  @P5 IMAD R31, R30, c[0x0][0x1c4], R9 ;  /* 0x000071001e1f5a24 */ /* 0x000fe200078e0209 */
[----:B------:R-:W-:Y:S01]  /*0710*/  @P4 LEA R6, P6, R14, c[0x0][0x170], 0x1 ;  /* 0x00005c000e064a11 */ /* 0x000fe200078c08ff */
[----:B------:R-:W-:Y:S01]  /*0720*/  @P1 IMAD.WIDE.U32 R12, R8, c[0x0][0x1c0], R12 ;  /* 0x00007000080c1a25 */ /* 0x000fe200078e000c */
[----:B------:R-:W-:-:S02]  /*0730*/  ISETP.LT.U32.AND P0, PT, R19, 0x1c0, !P0 ;  /* 0x000001c01300780c */ /* 0x000fc40004701070 */
[----:B------:R-:W-:Y:S02]  /*0740*/  @P4 LEA.HI.X R7, R14, c[0x0][0x174], R7, 0x1, P6 ;  /* 0x00005d000e074a11 */ /* 0x000fe400030f0c07 */
[----:B------:R-:W-:Y:S02]  /*0750*/  @P5 MOV R14, R16 ;  /* 0x00000010000e5202 */ /* 0x000fe40000000f00 */
[----:B------:R-:W-:Y:S02]  /*0760*/  @P5 MOV R15, R3 ;  /* 0x00000003000f5202 */ /* 0x000fe40000000f00 */
[----:B------:R-:W-:Y:S02]  /*0770*/  @P1 IADD3 R9, R13, R29, RZ ;  /* 0x0000001d0d091210 */ /* 0x000fe40007ffe0ff */
[----:B------:R-:W-:Y:S01]  /*0780*/  @P1 LEA R8, P6, R12, c[0x0][0x170], 0x1 ;  /* 0x00005c000c081a11 */ /* 0x000fe200078c08ff */
[----:B------:R-:W-:-:S03]  /*0790*/  @P5 IMAD.WIDE.U32 R14, R30, c[0x0][0x1c0], R14 ;  /* 0x000070001e0e5a25 */ /* 0x000fc600078e000e */
[----:B------:R-:W-:Y:S01]  /*07a0*/  @P1 LEA.HI.X R9, R12, c[0x0][0x174], R9, 0x1, P6 ;  /* 0x00005d000c091a11 */ /* 0x000fe200030f0c09 */
[----:B------:R-:W-:Y:S01]  /*07b0*/  @P0 IMAD R13, R28, c[0x0][0x1c0], RZ ;  /* 0x000070001c0d0a24 */ /* 0x000fe200078e02ff */
[----:B------:R-:W-:Y:S01]  /*07c0*/  @P5 IADD3 R15, R15, R31, RZ ;  /* 0x0000001f0f0f5210 */ /* 0x000fe20007ffe0ff */
[----:B------:R-:W-:Y:S01]  /*07d0*/  CS2R R28, SRZ ;  /* 0x00000000001c7805 */ /* 0x000fe2000001ff00 */
[----:B------:R-:W-:Y:S01]  /*07e0*/  @P5 LEA R36, P6, R14, c[0x0][0x170], 0x1 ;  /* 0x00005c000e245a11 */ /* 0x000fe200078c08ff */
[----:B------:R-:W-:Y:S01]  /*07f0*/  @P0 IMAD R31, R32, c[0x0][0x1c4], R13 ;  /* 0x00007100201f0a24 */ /* 0x000fe200078e020d */
[----:B------:R-:W-:Y:S02]  /*0800*/  MOV R30, RZ ;  /* 0x000000ff001e7202 */ /* 0x000fe40000000f00 */
[----:B------:R-:W-:Y:S01]  /*0810*/  @P0 MOV R12, R16 ;  /* 0x00000010000c0202 */ /* 0x000fe20000000f00 */
[----:B------:R0:W2:Y:S01]  /*0820*/  @P2 LDG.E R28, [R10.64] ;  /* 0x000000080a1c2981 */ /* 0x0000a2000c1e1900 */
[----:B------:R-:W-:-:S02]  /*0830*/  @P0 MOV R13, R3 ;  /* 0x00000003000d0202 */ /* 0x000fc40000000f00 */
[----:B------:R-:W-:Y:S01]  /*0840*/  @P5 LEA.HI.X R37, R14, c[0x0][0x174], R15, 0x1, P6 ;  /* 0x00005d000e255a11 */ /* 0x000fe200030f0c0f */
[----:B------:R1:W3:Y:S01]  /*0850*/  @P1 LDG.E R29, [R8.64] ;  /* 0x00000008081d1981 */ /* 0x0002e2000c1e1900 */
[----:B------:R-:W-:Y:S01]  /*0860*/  IADD3 R15, R27, 0x30, RZ ;  /* 0x000000301b0f7810 */ /* 0x000fe20007ffe0ff */
[----:B------:R-:W-:Y:S02]  /*0870*/  @P0 IMAD.WIDE.U32 R32, R32, c[0x0][0x1c0], R12 ;  /* 0x0000700020200a25 */ /* 0x000fe400078e000c */
[----:B------:R4:W5:Y:S01]  /*0880*/  @P5 LDG.E R30, [R36.64] ;  /* 0x00000008241e5981 */ /* 0x000962000c1e1900 */
[----:B------:R-:W-:Y:S02]  /*0890*/  ISETP.GE.U32.AND P5, PT, R15, c[0x0][0x1c8], PT ;  /* 0x000072000f007a0c */ /* 0x000fe40003fa6070 */
[----:B------:R-:W-:Y:S02]  /*08a0*/  SHF.R.S32.HI R14, RZ, 0x1f, R15 ;  /* 0x0000001fff0e7819 */ /* 0x000fe4000001140f */
[----:B------:R-:W-:-:S02]  /*08b0*/  @P0 IADD3 R13, R33, R31, RZ ;  /* 0x0000001f210d0210 */ /* 0x000fc40007ffe0ff */
[----:B------:R-:W-:Y:S02]  /*08c0*/  ISETP.GE.AND.EX P5, PT, R14, c[0x0][0x1cc], PT, P5 ;  /* 0x000073000e007a0c */ /* 0x000fe40003fa6350 */
[----:B------:R-:W-:Y:S02]  /*08d0*/  MOV R31, RZ ;  /* 0x000000ff001f7202 */ /* 0x000fe40000000f00 */
[C---:B------:R-:W-:Y:S02]  /*08e0*/  @P0 LEA R12, P6, R32.reuse, c[0x0][0x170], 0x1 ;  /* 0x00005c00200c0a11 */ /* 0x040fe400078c08ff */
[----:B------:R-:W-:Y:S02]  /*08f0*/  ISETP.LT.U32.AND P5, PT, R19, 0x1c0, !P5 ;  /* 0x000001c01300780c */ /* 0x000fe40006fa1070 */
[----:B------:R-:W-:Y:S01]  /*0900*/  @P0 LEA.HI.X R13, R32, c[0x0][0x174], R13, 0x1, P6 ;  /* 0x00005d00200d0a11 */ /* 0x000fe200030f0c0d */
[----:B------:R0:W5:Y:S01]  /*0910*/  @P3 LDG.E R31, [R4.64] ;  /* 0x00000008041f3981 */ /* 0x000162000c1e1900 */
[----:B------:R-:W-:-:S02]  /*0920*/  ISETP.GE.U32.AND P6, PT, R26, c[0x0][0x1c8], PT ;  /* 0x000072001a007a0c */ /* 0x000fc40003fc6070 */
[----:B------:R-:W-:Y:S02]  /*0930*/  SHF.R.S32.HI R32, RZ, 0x1f, R26 ;  /* 0x0000001fff207819 */ /* 0x000fe4000001141a */
[----:B------:R-:W-:Y:S02]  /*0940*/  MOV R33, RZ ;  /* 0x000000ff00217202 */ /* 0x000fe40000000f00 */
[----:B------:R-:W-:-:S04]  /*0950*/  ISETP.GE.AND.EX P6, PT, R32, c[0x0][0x1cc], PT, P6 ;  /* 0x0000730020007a0c */ /* 0x000fc80003fc6360 */
[----:B------:R-:W-:Y:S01]  /*0960*/  ISETP.GT.U32.OR P6, PT, R19, 0x1bf, P6 ;  /* 0x000001bf1300780c */ /* 0x000fe200037c4470 */
[----:B------:R4:W5:Y:S01]  /*0970*/  @P4 LDG.E R33, [R6.64] ;  /* 0x0000000806214981 */ /* 0x000962000c1e1900 */
[----:B-1----:R-:W-:Y:S01]  /*0980*/  @P5 MOV R8, R16 ;  /* 0x0000001000085202 */ /* 0x002fe20000000f00 */
[----:B------:R-:W-:Y:S01]  /*0990*/  @P5 IMAD R14, R14, c[0x0][0x1c0], RZ ;  /* 0x000070000e0e5a24 */ /* 0x000fe200078e02ff */
[----:B------:R-:W-:Y:S02]  /*09a0*/  @P5 MOV R9, R3 ;  /* 0x0000000300095202 */ /* 0x000fe40000000f00 */
[----:B------:R-:W-:Y:S01]  /*09b0*/  MOV R35, RZ ;  /* 0x000000ff00237202 */ /* 0x000fe20000000f00 */
[C---:B0-----:R-:W-:Y:S02]  /*09c0*/  @P5 IMAD R11, R15.reuse, c[0x0][0x1c4], R14 ;  /* 0x000071000f0b5a24 */ /* 0x041fe400078e020e */
[----:B------:R-:W-:-:S03]  /*09d0*/  @P5 IMAD.WIDE.U32 R8, R15, c[0x0][0x1c0], R8 ;  /* 0x000070000f085a25 */ /* 0x000fc600078e0008 */
[----:B------:R-:W5:Y:S01]  /*09e0*/  @P0 LDG.E R35, [R12.64] ;  /* 0x000000080c230981 */ /* 0x000f62000c1e1900 */
[----:B----4-:R-:W-:Y:S02]  /*09f0*/  @!P6 MOV R6, R16 ;  /* 0x000000100006e202 */ /* 0x010fe40000000f00 */
[----:B------:R-:W-:Y:S02]  /*0a00*/  @P5 IADD3 R5, R9, R11, RZ ;  /* 0x0000000b09055210 */ /* 0x000fe40007ffe0ff */
[----:B------:R-:W-:Y:S01]  /*0a10*/  @P5 LEA R4, P0, R8, c[0x0][0x170], 0x1 ;  /* 0x00005c0008045a11 */ /* 0x000fe200078008ff */
[----:B------:R-:W-:Y:S01]  /*0a20*/  @!P6 IMAD R15, R32, c[0x0][0x1c0], RZ ;  /* 0x00007000200fea24 */ /* 0x000fe200078e02ff */
[----:B------:R-:W-:Y:S01]  /*0a30*/  @!P6 MOV R7, R3 ;  /* 0x000000030007e202 */ /* 0x000fe20000000f00 */
[----:B------:R-:W-:Y:S01]  /*0a40*/  CS2R R36, SRZ ;  /* 0x0000000000247805 */ /* 0x000fe2000001ff00 */
[----:B------:R-:W-:Y:S01]  /*0a50*/  @P5 LEA.HI.X R5, R8, c[0x0][0x174], R5, 0x1, P0 ;  /* 0x00005d0008055a11 */ /* 0x000fe200000f0c05 */
[----:B------:R-:W-:-:S02]  /*0a60*/  @!P6 IMAD R15, R26, c[0x0][0x1c4], R15 ;  /* 0x000071001a0fea24 */ /* 0x000fc400078e020f */
[----:B------:R-:W-:Y:S02]  /*0a70*/  @!P6 IMAD.WIDE.U32 R6, R26, c[0x0][0x1c0], R6 ;  /* 0x000070001a06ea25 */ /* 0x000fe400078e0006 */
[----:B------:R3:W4:Y:S03]  /*0a80*/  @P5 LDG.E R36, [R4.64] ;  /* 0x0000000804245981 */ /* 0x000726000c1e1900 */
[----:B------:R-:W-:Y:S02]  /*0a90*/  @!P6 IADD3 R7, R7, R15, RZ ;  /* 0x0000000f0707e210 */ /* 0x000fe40007ffe0ff */
[----:B------:R-:W-:-:S04]  /*0aa0*/  @!P6 LEA R8, P0, R6, c[0x0][0x170], 0x1 ;  /* 0x00005c000608ea11 */ /* 0x000fc800078008ff */
[----:B------:R-:W-:-:S05]  /*0ab0*/  @!P6 LEA.HI.X R9, R6, c[0x0][0x174], R7, 0x1, P0 ;  /* 0x00005d000609ea11 */ /* 0x000fca00000f0c07 */
[----:B------:R2:W4:Y:S01]  /*0ac0*/  @!P6 LDG.E R37, [R8.64] ;  /* 0x000000080825e981 */ /* 0x000522000c1e1900 */
[C---:B------:R-:W-:Y:S02]  /*0ad0*/  ISETP.GT.AND P0, PT, R38.reuse, 0x1e, PT ;  /* 0x0000001e2600780c */ /* 0x040fe40003f04270 */
[----:B------:R-:W-:Y:S02]  /*0ae0*/  ISETP.NE.AND P6, PT, R38, RZ, PT ;  /* 0x000000ff2600720c */ /* 0x000fe40003fc5270 */
[----:B------:R-:W-:Y:S01]  /*0af0*/  ISETP.NE.AND P5, PT, R19, RZ, PT ;  /* 0x000000ff1300720c */ /* 0x000fe20003fa5270 */
[----:B------:R-:W-:Y:S01]  /*0b00*/  ULDC UR5, c[0x0][0xc] ;  /* 0x0000030000057ab9 */ /* 0x000fe20000000800 */
[--C-:B--2---:R-:W-:Y:S02]  /*0b10*/  PRMT R8, RZ, 0x7610, R28.reuse ;  /* 0x00007610ff087816 */ /* 0x104fe4000000001c */
[--C-:B---3--:R-:W-:Y:S02]  /*0b20*/  PRMT R4, RZ, 0x5410, R29.reuse ;  /* 0x00005410ff047816 */ /* 0x108fe4000000001d */
[----:B------:R-:W-:Y:S01]  /*0b30*/  PRMT R5, RZ, 0x7610, R29 ;  /* 0x00007610ff057816 */ /* 0x000fe2000000001d */
[----:B------:R-:W-:Y:S01]  /*0b40*/  FMUL.FTZ R10, R8, R8 ;  /* 0x00000008080a7220 */ /* 0x000fe20000410000 */
[----:B------:R-:W-:-:S03]  /*0b50*/  PRMT R7, RZ, 0x5410, R28 ;  /* 0x00005410ff077816 */ /* 0x000fc6000000001c */
[C---:B------:R-:W-:Y:S02]  /*0b60*/  FADD.FTZ R6, R4.reuse, R5 ;  /* 0x0000000504067221 */ /* 0x040fe40000010000 */
[----:B------:R-:W-:Y:S02]  /*0b70*/  FMUL.FTZ R5, R5, R5 ;  /* 0x0000000505057220 */ /* 0x000fe40000410000 */
[C---:B------:R-:W-:Y:S02]  /*0b80*/  FADD.FTZ R11, R7.reuse, R8 ;  /* 0x00000008070b7221 */ /* 0x040fe40000010000 */
[----:B------:R-:W-:Y:S02]  /*0b90*/  FFMA.FTZ R10, R7, R7, R10 ;  /* 0x00000007070a7223 */ /* 0x000fe4000001000a */
[----:B------:R-:W-:Y:S02]  /*0ba0*/  FFMA.FTZ R5, R4, R4, R5 ;  /* 0x0000000404057223 */ /* 0x000fe40000010005 */
[----:B------:R-:W-:Y:S01]  /*0bb0*/  FADD.FTZ R6, RZ, R6 ;  /* 0x00000006ff067221 */ /* 0x000fe20000010000 */
[----:B-----5:R-:W-:-:S02]  /*0bc0*/  PRMT R7, RZ, 0x7610, R31 ;  /* 0x00007610ff077816 */ /* 0x020fc4000000001f */
[----:B------:R-:W-:Y:S01]  /*0bd0*/  PRMT R4, RZ, 0x5410, R31 ;  /* 0x00005410ff047816 */ /* 0x000fe2000000001f */
[----:B------:R-:W-:Y:S02]  /*0be0*/  FADD.FTZ R6, R6, R11 ;  /* 0x0000000b06067221 */ /* 0x000fe40000010000 */
[----:B------:R-:W-:Y:S02]  /*0bf0*/  FMUL.FTZ R9, R7, R7 ;  /* 0x0000000707097220 */ /* 0x000fe40000410000 */
[----:B------:R-:W-:Y:S02]  /*0c00*/  FADD.FTZ R7, R4, R7 ;  /* 0x0000000704077221 */ /* 0x000fe40000010000 */
[----:B------:R-:W-:Y:S02]  /*0c10*/  FADD.FTZ R5, RZ, R5 ;  /* 0x00000005ff057221 */ /* 0x000fe40000010000 */
[----:B------:R-:W-:Y:S01]  /*0c20*/  FADD.FTZ R6, R6, R7 ;  /* 0x0000000706067221 */ /* 0x000fe20000010000 */
[----:B------:R-:W-:Y:S01]  /*0c30*/  PRMT R8, RZ, 0x7610, R33 ;  /* 0x00007610ff087816 */ /* 0x000fe20000000021 */
[----:B------:R-:W-:Y:S01]  /*0c40*/  FFMA.FTZ R4, R4, R4, R9 ;  /* 0x0000000404047223 */ /* 0x000fe20000010009 */
[----:B------:R-:W-:Y:S01]  /*0c50*/  PRMT R7, RZ, 0x5410, R33 ;  /* 0x00005410ff077816 */ /* 0x000fe20000000021 */
[----:B------:R-:W-:-:S02]  /*0c60*/  FADD.FTZ R5, R5, R10 ;  /* 0x0000000a05057221 */ /* 0x000fc40000010000 */
[----:B------:R-:W-:Y:S02]  /*0c70*/  FMUL.FTZ R10, R8, R8 ;  /* 0x00000008080a7220 */ /* 0x000fe40000410000 */
[----:B------:R-:W-:Y:S01]  /*0c80*/  FADD.FTZ R9, R7, R8 ;  /* 0x0000000807097221 */ /* 0x000fe20000010000 */
[----:B------:R-:W-:Y:S01]  /*0c90*/  PRMT R8, RZ, 0x7610, R30 ;  /* 0x00007610ff087816 */ /* 0x000fe2000000001e */
[----:B------:R-:W-:Y:S01]  /*0ca0*/  FADD.FTZ R4, R5, R4 ;  /* 0x0000000405047221 */ /* 0x000fe20000010000 */
[----:B------:R-:W-:Y:S01]  /*0cb0*/  PRMT R5, RZ, 0x5410, R30 ;  /* 0x00005410ff057816 */ /* 0x000fe2000000001e */
[----:B------:R-:W-:Y:S02]  /*0cc0*/  FFMA.FTZ R7, R7, R7, R10 ;  /* 0x0000000707077223 */ /* 0x000fe4000001000a */
[----:B------:R-:W-:Y:S02]  /*0cd0*/  FADD.FTZ R6, R6, R9 ;  /* 0x0000000906067221 */ /* 0x000fe40000010000 */
[----:B------:R-:W-:-:S02]  /*0ce0*/  FMUL.FTZ R10, R8, R8 ;  /* 0x00000008080a7220 */ /* 0x000fc40000410000 */
[C---:B------:R-:W-:Y:S01]  /*0cf0*/  FADD.FTZ R9, R5.reuse, R8 ;  /* 0x0000000805097221 */ /* 0x040fe20000010000 */
[----:B------:R-:W-:Y:S01]  /*0d00*/  PRMT R8, RZ, 0x7610, R35 ;  /* 0x00007610ff087816 */ /* 0x000fe20000000023 */
[----:B------:R-:W-:Y:S01]  /*0d10*/  FADD.FTZ R4, R4, R7 ;  /* 0x0000000704047221 */ /* 0x000fe20000010000 */
[----:B------:R-:W-:Y:S01]  /*0d20*/  PRMT R7, RZ, 0x5410, R35 ;  /* 0x00005410ff077816 */ /* 0x000fe20000000023 */
[----:B------:R-:W-:Y:S02]  /*0d30*/  FFMA.FTZ R5, R5, R5, R10 ;  /* 0x0000000505057223 */ /* 0x000fe4000001000a */
[----:B------:R-:W-:Y:S02]  /*0d40*/  FADD.FTZ R6, R6, R9 ;  /* 0x0000000906067221 */ /* 0x000fe40000010000 */
[----:B------:R-:W-:Y:S02]  /*0d50*/  FMUL.FTZ R10, R8, R8 ;  /* 0x00000008080a7220 */ /* 0x000fe40000410000 */
[C---:B------:R-:W-:Y:S01]  /*0d60*/  FADD.FTZ R9, R7.reuse, R8 ;  /* 0x0000000807097221 */ /* 0x040fe20000010000 */
[--C-:B----4-:R-:W-:Y:S01]  /*0d70*/  PRMT R8, RZ, 0x7610, R36.reuse ;  /* 0x00007610ff087816 */ /* 0x110fe20000000024 */
[----:B------:R-:W-:Y:S01]  /*0d80*/  FADD.FTZ R4, R4, R5 ;  /* 0x0000000504047221 */ /* 0x000fe20000010000 */
[----:B------:R-:W-:Y:S01]  /*0d90*/  PRMT R5, RZ, 0x5410, R36 ;  /* 0x00005410ff057816 */ /* 0x000fe20000000024 */
[----:B------:R-:W-:-:S02]  /*0da0*/  FFMA.FTZ R7, R7, R7, R10 ;  /* 0x0000000707077223 */ /* 0x000fc4000001000a */
[----:B------:R-:W-:Y:S02]  /*0db0*/  FMUL.FTZ R10, R8, R8 ;  /* 0x00000008080a7220 */ /* 0x000fe40000410000 */
[----:B------:R-:W-:Y:S02]  /*0dc0*/  FADD.FTZ R6, R6, R9 ;  /* 0x0000000906067221 */ /* 0x000fe40000010000 */
[C---:B------:R-:W-:Y:S02]  /*0dd0*/  FADD.FTZ R9, R5.reuse, R8 ;  /* 0x0000000805097221 */ /* 0x040fe40000010000 */
[----:B------:R-:W-:Y:S02]  /*0de0*/  FADD.FTZ R4, R4, R7 ;  /* 0x0000000704047221 */ /* 0x000fe40000010000 */
[----:B------:R-:W-:Y:S01]  /*0df0*/  FFMA.FTZ R5, R5, R5, R10 ;  /* 0x0000000505057223 */ /* 0x000fe2000001000a */
[----:B------:R-:W-:-:S03]  /*0e00*/  PRMT R8, RZ, 0x7610, R37 ;  /* 0x00007610ff087816 */ /* 0x000fc60000000025 */
[----:B------:R-:W-:Y:S01]  /*0e10*/  FADD.FTZ R4, R4, R5 ;  /* 0x0000000504047221 */ /* 0x000fe20000010000 */
[----:B------:R-:W-:Y:S01]  /*0e20*/  PRMT R5, RZ, 0x5410, R37 ;  /* 0x00005410ff057816 */ /* 0x000fe20000000025 */
[----:B------:R-:W-:Y:S02]  /*0e30*/  FMUL.FTZ R10, R8, R8 ;  /* 0x00000008080a7220 */ /* 0x000fe40000410000 */
[----:B------:R-:W-:Y:S02]  /*0e40*/  FADD.FTZ R6, R6, R9 ;  /* 0x0000000906067221 */ /* 0x000fe40000010000 */
[C---:B------:R-:W-:Y:S02]  /*0e50*/  FADD.FTZ R7, R5.reuse, R8 ;  /* 0x0000000805077221 */ /* 0x040fe40000010000 */
[----:B------:R-:W-:Y:S02]  /*0e60*/  FFMA.FTZ R5, R5, R5, R10 ;  /* 0x0000000505057223 */ /* 0x000fe4000001000a */
[----:B------:R-:W-:-:S02]  /*0e70*/  FADD.FTZ R6, R6, R7 ;  /* 0x0000000706067221 */ /* 0x000fc40000010000 */
[----:B------:R-:W-:-:S03]  /*0e80*/  FADD.FTZ R4, R4, R5 ;  /* 0x0000000504047221 */ /* 0x000fc60000010000 */
[----:B------:R-:W0:Y:S04]  /*0e90*/  SHFL.DOWN PT, R5, R6, 0x1, 0x1f ;  /* 0x08201f0006057f89 */ /* 0x000e2800000e0000 */
[----:B------:R-:W1:Y:S01]  /*0ea0*/  SHFL.DOWN PT, R7, R4, 0x1, 0x1f ;  /* 0x08201f0004077f89 */ /* 0x000e6200000e0000 */
[----:B0-----:R-:W-:Y:S02]  /*0eb0*/  @!P0 FADD.FTZ R6, R6, R5 ;  /* 0x0000000506068221 */ /* 0x001fe40000010000 */
[----:B-1----:R-:W-:-:S03]  /*0ec0*/  @!P0 FADD.FTZ R4, R4, R7 ;  /* 0x0000000704048221 */ /* 0x002fc60000010000 */
[----:B------:R-:W0:Y:S04]  /*0ed0*/  SHFL.DOWN PT, R5, R6, 0x2, 0x1f ;  /* 0x08401f0006057f89 */ /* 0x000e2800000e0000 */
[----:B------:R-:W1:Y:S01]  /*0ee0*/  SHFL.DOWN PT, R7, R4, 0x2, 0x1f ;  /* 0x08401f0004077f89 */ /* 0x000e6200000e0000 */
[----:B------:R-:W-:-:S13]  /*0ef0*/  ISETP.GT.AND P0, PT, R38, 0x1d, PT ;  /* 0x0000001d2600780c */ /* 0x000fda0003f04270 */
        /* <DEDUP_REMOVED lines=15> */
[----:B------:R-:W-:-:S12]  /*0ff0*/  BSSY B0, `(.L_x_3565) ;  /* 0x0000029000007945 */ /* 0x000fd80003800000 */
[----:B0-----:R-:W-:Y:S02]  /*1000*/  @!P0 FADD.FTZ R6, R6, R5 ;  /* 0x0000000506068221 */ /* 0x001fe40000010000 */
[----:B-1----:R-:W-:-:S03]  /*1010*/  @!P0 FADD.FTZ R4, R4, R7 ;  /* 0x0000000704048221 */ /* 0x002fc60000010000 */
[----:B------:R-:W-:Y:S02]  /*1020*/  MOV R14, R6 ;  /* 0x00000006000e7202 */ /* 0x000fe40000000f00 */
[----:B------:R-:W-:-:S05]  /*1030*/  MOV R15, R4 ;  /* 0x00000004000f7202 */ /* 0x000fca0000000f00 */
[----:B------:R0:W-:Y:S04]  /*1040*/  @!P6 STS.64 [R24.X8+0x10], R14 ;  /* 0x0000100e1800e388 */ /* 0x0001e80000008a00 */
[----:B------:R-:W-:Y:S06]  /*1050*/  BAR.SYNC.DEFER_BLOCKING 0x0 ;  /* 0x0000000000007b1d */ /* 0x000fec0000010000 */
[----:B------:R-:W-:Y:S05]  /*1060*/  @P5 BRA `(.L_x_3566) ;  /* 0x0000021000005947 */ /* 0x000fea0003800000 */
[----:B------:R-:W1:Y:S04]  /*1070*/  LDS.64 R12, [0x18] ;  /* 0x00001800ff0c7984 */ /* 0x000e680000000a00 */
[----:B------:R-:W2:Y:S04]  /*1080*/  LDS.128 R8, [0x20] ;  /* 0x00002000ff087984 */ /* 0x000ea80000000c00 */
[----:B------:R-:W3:Y:S01]  /*1090*/  LDS.128 R4, [0x30] ;  /* 0x00003000ff047984 */ /* 0x000ee20000000c00 */
[----:B-1----:R-:W-:-:S02]  /*10a0*/  FADD.FTZ R45, R14, R12 ;  /* 0x0000000c0e2d7221 */ /* 0x002fc40000010000 */
[----:B------:R-:W-:Y:S02]  /*10b0*/  FADD.FTZ R12, R15, R13 ;  /* 0x0000000d0f0c7221 */ /* 0x000fe40000010000 */
[----:B--2---:R-:W-:Y:S02]  /*10c0*/  FADD.FTZ R45, R45, R8 ;  /* 0x000000082d2d7221 */ /* 0x004fe40000010000 */
[----:B------:R-:W-:Y:S02]  /*10d0*/  FADD.FTZ R8, R12, R9 ;  /* 0x000000090c087221 */ /* 0x000fe40000010000 */
[----:B0-----:R-:W0:Y:S01]  /*10e0*/  LDS.128 R12, [0x40] ;  /* 0x00004000ff0c7984 */ /* 0x001e220000000c00 */
[----:B------:R-:W-:Y:S02]  /*10f0*/  FADD.FTZ R45, R45, R10 ;  /* 0x0000000a2d2d7221 */ /* 0x000fe40000010000 */
[----:B------:R-:W-:Y:S02]  /*1100*/  FADD.FTZ R8, R8, R11 ;  /* 0x0000000b08087221 */ /* 0x000fe40000010000 */
[----:B---3--:R-:W-:-:S02]  /*1110*/  FADD.FTZ R45, R45, R4 ;  /* 0x000000042d2d7221 */ /* 0x008fc40000010000 */
[----:B------:R-:W-:Y:S02]  /*1120*/  FADD.FTZ R4, R8, R5 ;  /* 0x0000000508047221 */ /* 0x000fe40000010000 */
[----:B------:R-:W1:Y:S01]  /*1130*/  LDS.128 R8, [0x50] ;  /* 0x00005000ff087984 */ /* 0x000e620000000c00 */
[----:B------:R-:W-:Y:S02]  /*1140*/  FADD.FTZ R45, R45, R6 ;  /* 0x000000062d2d7221 */ /* 0x000fe40000010000 */
[----:B------:R-:W-:-:S04]  /*1150*/  FADD.FTZ R4, R4, R7 ;  /* 0x0000000704047221 */ /* 0x000fc80000010000 */
[----:B0-----:R-:W-:Y:S02]  /*1160*/  FADD.FTZ R4, R4, R13 ;  /* 0x0000000d04047221 */ /* 0x001fe40000010000 */
[----:B------:R-:W-:Y:S02]  /*1170*/  FADD.FTZ R45, R45, R12 ;  /* 0x0000000c2d2d7221 */ /* 0x000fe40000010000 */
[----:B------:R-:W-:Y:S02]  /*1180*/  FADD.FTZ R12, R4, R15 ;  /* 0x0000000f040c7221 */ /* 0x000fe40000010000 */
[----:B------:R-:W0:Y:S01]  /*1190*/  LDS.128 R4, [0x60] ;  /* 0x00006000ff047984 */ /* 0x000e220000000c00 */
[----:B------:R-:W-:-:S04]  /*11a0*/  FADD.FTZ R45, R45, R14 ;  /* 0x0000000e2d2d7221 */ /* 0x000fc80000010000 */
[----:B-1----:R-:W-:Y:S02]  /*11b0*/  FADD.FTZ R45, R45, R8 ;  /* 0x000000082d2d7221 */ /* 0x002fe40000010000 */
[----:B------:R-:W-:Y:S02]  /*11c0*/  FADD.FTZ R8, R12, R9 ;  /* 0x000000090c087221 */ /* 0x000fe40000010000 */
[----:B------:R-:W1:Y:S01]  /*11d0*/  LDS.128 R12, [0x70] ;  /* 0x00007000ff0c7984 */ /* 0x000e620000000c00 */
[----:B------:R-:W-:Y:S02]  /*11e0*/  FADD.FTZ R45, R45, R10 ;  /* 0x0000000a2d2d7221 */ /* 0x000fe40000010000 */
[----:B------:R-:W-:Y:S02]  /*11f0*/  FADD.FTZ R8, R8, R11 ;  /* 0x0000000b08087221 */ /* 0x000fe40000010000 */
[----:B0-----:R-:W-:Y:S02]  /*1200*/  FADD.FTZ R45, R45, R4 ;  /* 0x000000042d2d7221 */ /* 0x001fe40000010000 */
[----:B------:R-:W-:-:S02]  /*1210*/  FADD.FTZ R8, R8, R5 ;  /* 0x0000000508087221 */ /* 0x000fc40000010000 */
[----:B------:R-:W-:Y:S02]  /*1220*/  FADD.FTZ R45, R45, R6 ;  /* 0x000000062d2d7221 */ /* 0x000fe40000010000 */
[----:B------:R-:W-:Y:S02]  /*1230*/  FADD.FTZ R8, R8, R7 ;  /* 0x0000000708087221 */ /* 0x000fe40000010000 */
[----:B-1----:R-:W-:Y:S02]  /*1240*/  FADD.FTZ R45, R45, R12 ;  /* 0x0000000c2d2d7221 */ /* 0x002fe40000010000 */
[----:B------:R-:W-:Y:S02]  /*1250*/  FADD.FTZ R8, R8, R13 ;  /* 0x0000000d08087221 */ /* 0x000fe40000010000 */
[----:B------:R-:W-:Y:S02]  /*1260*/  FADD.FTZ R14, R45, R14 ;  /* 0x0000000e2d0e7221 */ /* 0x000fe40000010000 */
[----:B------:R-:W-:-:S02]  /*1270*/  FADD.FTZ R15, R8, R15 ;  /* 0x0000000f080f7221 */ /* 0x000fc40000010000 */
.L_x_3566:
[----:B------:R-:W-:Y:S05]  /*1280*/  BSYNC B0 ;  /* 0x0000000000007941 */ /* 0x000fea0003800000 */
.L_x_3565:
[----:B------:R-:W-:-:S06]  /*1290*/  UISETP.GE.U32.AND UP0, UPT, UR5, 0x2, UPT ;  /* 0x000000020500788c */ /* 0x000fcc000bf06070 */
[----:B------:R-:W-:-:S13]  /*12a0*/  PLOP3.LUT P0, PT, PT, PT, UP0, 0x80, 0x0 ;  /* 0x000000000000781c */ /* 0x000fda0003f0f008 */
[----:B------:R-:W-:Y:S05]  /*12b0*/  @!P0 BRA `(.L_x_3567) ;  /* 0x0000120000008947 */ /* 0x000fea0003800000 */
[----:B------:R-:W-:Y:S01]  /*12c0*/  LOP3.LUT R4, R43, 0x1, RZ, 0xc0, !PT ;  /* 0x000000012b047812 */ /* 0x000fe200078ec0ff */
[----:B------:R-:W-:-:S04]  /*12d0*/  HFMA2.MMA R8, -RZ, RZ, 0, 2.384185791015625e-07 ;  /* 0x00000004ff087435 */ /* 0x000fc800000001ff */
[----:B------:R-:W-:-:S04]  /*12e0*/  IMAD R4, R4, c[0x0][0x10], RZ ;  /* 0x0000040004047a24 */ /* 0x000fc800078e02ff */
[C---:B------:R-:W-:Y:S01]  /*12f0*/  IMAD R5, R4.reuse, c[0x0][0xc], RZ ;  /* 0x0000030004057a24 */ /* 0x040fe200078e02ff */
[----:B------:R-:W-:-:S04]  /*1300*/  IADD3 R6, R4, R21, RZ ;  /* 0x0000001504067210 */ /* 0x000fc80007ffe0ff */
[----:B------:R-:W-:Y:S01]  /*1310*/  SHF.L.U32 R5, R5, 0x1, RZ ;  /* 0x0000000105057819 */ /* 0x000fe200000006ff */
[----:B------:R-:W-:-:S04]  /*1320*/  IMAD.WIDE.U32 R6, R6, R8, c[0x0][0x190] ;  /* 0x0000640006067625 */ /* 0x000fc800078e0008 */
[----:B------:R-:W-:Y:S01]  /*1330*/  IMAD.WIDE R4, R5, R8, c[0x0][0x198] ;  /* 0x0000660005047625 */ /* 0x000fe200078e0208 */
[----:B------:R-:W-:Y:S05]  /*1340*/  @P5 BRA `(.L_x_3568) ;  /* 0x0000013000005947 */ /* 0x000fea0003800000 */
[----:B------:R-:W1:Y:S01]  /*1350*/  S2UR UR6, SR_CTAID.Y ;  /* 0x00000000000679c3 */ /* 0x000e620000002600 */
[----:B------:R-:W-:Y:S02]  /*1360*/  LOP3.LUT P0, RZ, R43, 0x2, RZ, 0xc0, !PT ;  /* 0x000000022bff7812 */ /* 0x000fe4000780c0ff */
[----:B------:R-:W-:-:S04]  /*1370*/  MOV R10, 0x1 ;  /* 0x00000001000a7802 */ /* 0x000fc80000000f00 */
[----:B------:R-:W-:Y:S02]  /*1380*/  SEL R11, R10, 0xffffffff, !P0 ;  /* 0xffffffff0a0b7807 */ /* 0x000fe40004000000 */
[----:B-1----:R-:W-:-:S05]  /*1390*/  MOV R21, UR6 ;  /* 0x0000000600157c02 */ /* 0x002fca0008000f00 */
[----:B------:R-:W-:-:S04]  /*13a0*/  IMAD R9, R0, c[0x0][0x10], R21 ;  /* 0x0000040000097a24 */ /* 0x000fc800078e0215 */
[----:B------:R-:W-:-:S05]  /*13b0*/  IMAD.WIDE.U32 R8, R9, 0x8, R4 ;  /* 0x0000000809087825 */ /* 0x000fca00078e0004 */
[----:B------:R1:W-:Y:S01]  /*13c0*/  STG.E.64 [R8.64], R14 ;  /* 0x0000000e08007986 */ /* 0x0003e2000c101b08 */
[----:B------:R-:W-:Y:S06]  /*13d0*/  MEMBAR.ALL.GPU ;  /* 0x0000000000007992 */ /* 0x000fec000000a000 */
[----:B-1----:R-:W-:Y:S01]  /*13e0*/  SEL R9, RZ, c[0x0][0xc], P0 ;  /* 0x00000300ff097a07 */ /* 0x002fe20000000000 */
[----:B------:R-:W-:-:S00]  /*13f0*/  ERRBAR ;  /* 0x00000000000079ab */ /* 0x000fc00000000000 */
[----:B------:R1:W-:Y:S02]  /*1400*/  RED.E.ADD.S32.STRONG.GPU [R6.64], R11 ;  /* 0x0000000b0600798e */ /* 0x0003e4000c10e388 */
[----:B------:R-:W-:-:S13]  /*1410*/  ISETP.NE.AND P0, PT, R9, -0x1, PT ;  /* 0xffffffff0900780c */ /* 0x000fda0003f05270 */
[----:B-1----:R-:W-:Y:S05]  /*1420*/  @!P0 BRA `(.L_x_3568) ;  /* 0x0000005000008947 */ /* 0x002fea0003800000 */
.L_x_3569:
[----:B------:R-:W2:Y:S01]  /*1430*/  LDG.E.STRONG.GPU R8, [R6.64] ;  /* 0x0000000806087981 */ /* 0x000ea2000c1ef900 */
[----:B------:R-:W-:Y:S01]  /*1440*/  YIELD ;  /* 0x0000000000007946 */ /* 0x000fe20003800000 */
[----:B--2---:R-:W-:Y:S01]  /*1450*/  ISETP.NE.AND P0, PT, R8, R9, PT ;  /* 0x000000090800720c */ /* 0x004fe20003f05270 */
[----:B------:R-:W-:-:S12]  /*1460*/  CCTL.IVALL ;  /* 0x00000000ff00798f */ /* 0x000fd80002000000 */
[----:B------:R-:W-:Y:S05]  /*1470*/  @P0 BRA `(.L_x_3569) ;  /* 0xffffffb000000947 */ /* 0x000fea000383ffff */
.L_x_3568:
        /* <DEDUP_REMOVED lines=10> */
[----:B------:R-:W-:Y:S01]  /*1520*/  HFMA2.MMA R8, -RZ, RZ, 0, 0 ;  /* 0x00000000ff087435 */ /* 0x000fe200000001ff */
        /* <DEDUP_REMOVED lines=9> */
.L_x_3573:
[----:B------:R-:W-:-:S13]  /*15c0*/  ISETP.EQ.OR P6, PT, R8, R0, P5 ;  /* 0x000000000800720c */ /* 0x000fda0002fc2670 */
[----:B------:R-:W-:-:S04]  /*15d0*/  @!P6 IMAD R7, R8, c[0x0][0x10], R21 ;  /* 0x000004000807ea24 */ /* 0x000fc800078e0215 */
[----:B------:R-:W-:-:S06]  /*15e0*/  @!P6 IMAD.WIDE.U32 R6, R7, 0x8, R4 ;  /* 0x000000080706e825 */ /* 0x000fcc00078e0004 */
[----:B------:R-:W2:Y:S01]  /*15f0*/  @!P6 LDG.E.64 R6, [R6.64] ;  /* 0x000000080606e981 */ /* 0x000ea2000c1e1b00 */
[----:B------:R-:W-:Y:S01]  /*1600*/  IADD3 R11, R8, 0x1, RZ ;  /* 0x00000001080b7810 */ /* 0x000fe20007ffe0ff */
[----:B0-2---:R-:W-:Y:S02]  /*1610*/  @!P6 FADD.FTZ R14, R14, R6 ;  /* 0x000000060e0ee221 */ /* 0x005fe40000010000 */
        /* <DEDUP_REMOVED lines=110> */
.L_x_3572:
[----:B------:R-:W-:-:S06]  /*1d00*/  UISETP.GT.AND UP0, UPT, UR5, 0x4, UPT ;  /* 0x000000040500788c */ /* 0x000fcc000bf04270 */
[----:B------:R-:W-:-:S13]  /*1d10*/  PLOP3.LUT P6, PT, PT, PT, UP0, 0x80, 0x0 ;  /* 0x000000000000781c */ /* 0x000fda0003fcf008 */
[----:B------:R-:W-:Y:S05]  /*1d20*/  @!P6 BRA `(.L_x_3574) ;  /* 0x000003b00000e947 */ /* 0x000fea0003800000 */
[C---:B------:R-:W-:Y:S02]  /*1d30*/  ISETP.EQ.OR P0, PT, R8.reuse, R0, P5 ;  /* 0x000000000800720c */ /* 0x040fe40002f02670 */
[----:B------:R-:W-:-:S04]  /*1d40*/  IADD3 R11, R8, 0x1, RZ ;  /* 0x00000001080b7810 */ /* 0x000fc80007ffe0ff */
[----:B------:R-:W-:-:S07]  /*1d50*/  ISETP.EQ.OR P6, PT, R11, R0, P5 ;  /* 0x000000000b00720c */ /* 0x000fce0002fc2670 */
[----:B------:R-:W-:-:S04]  /*1d60*/  @!P0 IMAD R7, R8, c[0x0][0x10], R21 ;  /* 0x0000040008078a24 */ /* 0x000fc800078e0215 */
[----:B------:R-:W-:-:S04]  /*1d70*/  @!P0 IMAD.WIDE.U32 R6, R7, 0x8, R4 ;  /* 0x0000000807068825 */ /* 0x000fc800078e0004 */
[----:B------:R-:W-:Y:S02]  /*1d80*/  @!P6 IMAD R11, R11, c[0x0][0x10], R21 ;  /* 0x000004000b0bea24 */ /* 0x000fe400078e0215 */
[----:B------:R-:W2:Y:S02]  /*1d90*/  @!P0 LDG.E.64 R6, [R6.64] ;  /* 0x0000000806068981 */ /* 0x000ea4000c1e1b00 */
[----:B------:R-:W-:-:S06]  /*1da0*/  @!P6 IMAD.WIDE.U32 R10, R11, 0x8, R4 ;  /* 0x000000080b0ae825 */ /* 0x000fcc00078e0004 */
[----:B------:R-:W3:Y:S01]  /*1db0*/  @!P6 LDG.E.64 R10, [R10.64] ;  /* 0x000000080a0ae981 */ /* 0x000ee2000c1e1b00 */
[C---:B------:R-:W-:Y:S02]  /*1dc0*/  IADD3 R9, R8.reuse, 0x2, RZ ;  /* 0x0000000208097810 */ /* 0x040fe40007ffe0ff */
[----:B------:R-:W-:Y:S01]  /*1dd0*/  IADD3 R12, R8, 0x3, RZ ;  /* 0x00000003080c7810 */ /* 0x000fe20007ffe0ff */
[----:B0-2---:R-:W-:Y:S02]  /*1de0*/  @!P0 FADD.FTZ R14, R14, R6 ;  /* 0x000000060e0e8221 */ /* 0x005fe40000010000 */
[----:B------:R-:W-:Y:S01]  /*1df0*/  @!P0 FADD.FTZ R15, R15, R7 ;  /* 0x000000070f0f8221 */ /* 0x000fe20000010000 */
[-C--:B------:R-:W-:Y:S01]  /*1e00*/  ISETP.EQ.OR P0, PT, R9, R0.reuse, P5 ;  /* 0x000000000900720c */ /* 0x080fe20002f02670 */
[----:B---3--:R-:W-:Y:S02]  /*1e10*/  @!P6 FADD.FTZ R14, R14, R10 ;  /* 0x0000000a0e0ee221 */ /* 0x008fe40000010000 */
[----:B------:R-:W-:Y:S01]  /*1e20*/  @!P6 FADD.FTZ R15, R15, R11 ;  /* 0x0000000b0f0fe221 */ /* 0x000fe20000010000 */
[----:B------:R-:W-:-:S09]  /*1e30*/  ISETP.EQ.OR P6, PT, R12, R0, P5 ;  /* 0x000000000c00720c */ /* 0x000fd20002fc2670 */
[----:B------:R-:W-:-:S04]  /*1e40*/  @!P0 IMAD R7, R9, c[0x0][0x10], R21 ;  /* 0x0000040009078a24 */ /* 0x000fc800078e0215 */
[----:B------:R-:W-:-:S04]  /*1e50*/  @!P0 IMAD.WIDE.U32 R6, R7, 0x8, R4 ;  /* 0x0000000807068825 */ /* 0x000fc800078e0004 */
[----:B------:R-:W-:Y:S02]  /*1e60*/  @!P6 IMAD R11, R12, c[0x0][0x10], R21 ;  /* 0x000004000c0bea24 */ /* 0x000fe400078e0215 */
[----:B------:R-:W2:Y:S02]  /*1e70*/  @!P0 LDG.E.64 R6, [R6.64] ;  /* 0x0000000806068981 */ /* 0x000ea4000c1e1b00 */
[----:B------:R-:W-:-:S06]  /*1e80*/  @!P6 IMAD.WIDE.U32 R10, R11, 0x8, R4 ;  /* 0x000000080b0ae825 */ /* 0x000fcc00078e0004 */
[----:B------:R-:W3:Y:S01]  /*1e90*/  @!P6 LDG.E.64 R10, [R10.64] ;  /* 0x000000080a0ae981 */ /* 0x000ee2000c1e1b00 */
[----:B------:R-:W-:-:S04]  /*1ea0*/  IADD3 R12, R8, 0x4, RZ ;  /* 0x00000004080c7810 */ /* 0x000fc80007ffe0ff */
[----:B------:R-:W-:Y:S01]  /*1eb0*/  IADD3 R9, R12, 0x1, RZ ;  /* 0x000000010c097810 */ /* 0x000fe20007ffe0ff */
[----:B--2---:R-:W-:Y:S02]  /*1ec0*/  @!P0 FADD.FTZ R14, R14, R6 ;  /* 0x000000060e0e8221 */ /* 0x004fe40000010000 */
        /* <DEDUP_REMOVED lines=25> */
[----:B------:R-:W-:Y:S01]  /*2060*/  UIADD3 UR5, UR5, -0x4, URZ ;  /* 0xfffffffc05057890 */ /* 0x000fe2000fffe03f */
[----:B------:R-:W-:-:S03]  /*2070*/  IADD3 R8, R12, 0x4, RZ ;  /* 0x000000040c087810 */ /* 0x000fc60007ffe0ff */
[----:B------:R-:W-:Y:S01]  /*2080*/  UIADD3 UR5, UR5, -0x4, URZ ;  /* 0xfffffffc05057890 */ /* 0x000fe2000fffe03f */
[----:B--2---:R-:W-:Y:S02]  /*2090*/  @!P0 FADD.FTZ R14, R14, R6 ;  /* 0x000000060e0e8221 */ /* 0x004fe40000010000 */
[----:B------:R-:W-:Y:S01]  /*20a0*/  @!P0 FADD.FTZ R15, R15, R7 ;  /* 0x000000070f0f8221 */ /* 0x000fe20000010000 */
[----:B------:R-:W-:Y:S01]  /*20b0*/  PLOP3.LUT P0, PT, PT, PT, PT, 0x8, 0x0 ;  /* 0x000000000000781c */ /* 0x000fe20003f0e170 */
[----:B---3--:R-:W-:Y:S02]  /*20c0*/  @!P6 FADD.FTZ R14, R14, R10 ;  /* 0x0000000a0e0ee221 */ /* 0x008fe40000010000 */
[----:B------:R-:W-:Y:S02]  /*20d0*/  @!P6 FADD.FTZ R15, R15, R11 ;  /* 0x0000000b0f0fe221 */ /* 0x000fe40000010000 */
.L_x_3574:
[----:B------:R-:W-:-:S13]  /*20e0*/  ISETP.NE.OR P0, PT, RZ, UR5, P0 ;  /* 0x00000005ff007c0c */ /* 0x000fda0008705670 */
[----:B------:R-:W-:Y:S05]  /*20f0*/  @!P0 BRA `(.L_x_3570) ;  /* 0x000001f000008947 */ /* 0x000fea0003800000 */
.L_x_3571:
        /* <DEDUP_REMOVED lines=24> */
[----:B------:R-:W-:Y:S01]  /*2280*/  IADD3 R8, R8, 0x4, RZ ;  /* 0x0000000408087810 */ /* 0x000fe20007ffe0ff */
[----:B--2---:R-:W-:Y:S02]  /*2290*/  @!P0 FADD.FTZ R14, R14, R6 ;  /* 0x000000060e0e8221 */ /* 0x004fe40000010000 */
[----:B------:R-:W-:Y:S02]  /*22a0*/  @!P0 FADD.FTZ R15, R15, R7 ;  /* 0x000000070f0f8221 */ /* 0x000fe40000010000 */
[----:B------:R-:W-:Y:S01]  /*22b0*/  ISETP.NE.AND P0, PT, RZ, UR5, PT ;  /* 0x00000005ff007c0c */ /* 0x000fe2000bf05270 */
[----:B---3--:R-:W-:Y:S02]  /*22c0*/  @!P6 FADD.FTZ R14, R14, R10 ;  /* 0x0000000a0e0ee221 */ /* 0x008fe40000010000 */
[----:B------:R-:W-:-:S10]  /*22d0*/  @!P6 FADD.FTZ R15, R15, R11 ;  /* 0x0000000b0f0fe221 */ /* 0x000fd40000010000 */
[----:B------:R-:W-:Y:S05]  /*22e0*/  @P0 BRA `(.L_x_3571) ;  /* 0xfffffe1000000947 */ /* 0x000fea000383ffff */
.L_x_3570:
[----:B------:R-:W-:-:S04]  /*22f0*/  MOV R9, c[0x0][0xc] ;  /* 0x0000030000097a02 */ /* 0x000fc80000000f00 */
        /* <DEDUP_REMOVED lines=9> */
[----:B0-2---:R-:W-:Y:S02]  /*2390*/  FADD.FTZ R14, R14, R6 ;  /* 0x000000060e0e7221 */ /* 0x005fe40000010000 */
[----:B------:R-:W-:Y:S02]  /*23a0*/  FADD.FTZ R15, R15, R7 ;  /* 0x000000070f0f7221 */ /* 0x000fe40000010000 */
.L_x_3576:
[----:B------:R-:W-:Y:S05]  /*23b0*/  BSYNC B0 ;  /* 0x0000000000007941 */ /* 0x000fea0003800000 */
.L_x_3575:
        /* <DEDUP_REMOVED lines=15> */
[----:B------:R-:W-:-:S04]  /*24b0*/  @!P0 FADD.FTZ R15, R15, R5 ;  /* 0x000000050f0f8221 */ /* 0x000fc80000010000 */
.L_x_3567:
[----:B------:R-:W-:Y:S01]  /*24c0*/  LOP3.LUT P0, RZ, R0, R19, RZ, 0xfc, !PT ;  /* 0x0000001300ff7212 */ /* 0x000fe2000780fcff */
[----:B------:R-:W-:Y:S01]  /*24d0*/  @!P5 STS.64 [0x88], R14 ;  /* 0x0000880eff00d388 */ /* 0x000fe20000000a00 */
[----:B------:R-:W-:Y:S01]  /*24e0*/  ISETP.EQ.U32.AND P6, PT, RZ, c[0x0][0x168], PT ;  /* 0x00005a00ff007a0c */ /* 0x000fe20003fc2070 */
[----:B------:R-:W-:Y:S01]  /*24f0*/  HFMA2.MMA R7, -RZ, RZ, 0, 2.384185791015625e-07 ;  /* 0x00000004ff077435 */ /* 0x000fe200000001ff */
[----:B------:R-:W-:Y:S02]  /*2500*/  IADD3 R6, R25, R34, RZ ;  /* 0x0000002219067210 */ /* 0x000fe40007ffe0ff */
[----:B------:R-:W-:-:S07]  /*2510*/  ISETP.EQ.OR.EX P0, PT, RZ, c[0x0][0x16c], P0, P6 ;  /* 0x00005b00ff007a0c */ /* 0x000fce0000702760 */
[----:B------:R-:W-:-:S04]  /*2520*/  IMAD.WIDE R4, R6, R7, c[0x0][0x178] ;  /* 0x00005e0006047625 */ /* 0x000fc800078e0207 */
[----:B------:R-:W-:Y:S02]  /*2530*/  IMAD.WIDE R6, R6, R7, c[0x0][0x180] ;  /* 0x0000600006067625 */ /* 0x000fe400078e0207 */
[----:B------:R-:W-:Y:S02]  /*2540*/  @!P0 MOV R45, 0x8 ;  /* 0x00000008002d8802 */ /* 0x000fe40000000f00 */
[----:B------:R-:W-:Y:S02]  /*2550*/  @!P0 FMUL.FTZ R13, R15, c[0x0][0x1f4] ;  /* 0x00007d000f0d8a20 */ /* 0x000fe40000410000 */
[----:B------:R-:W-:Y:S02]  /*2560*/  @!P0 FMUL.FTZ R12, R14, c[0x0][0x1f4] ;  /* 0x00007d000e0c8a20 */ /* 0x000fe40000410000 */
[----:B------:R-:W-:-:S05]  /*2570*/  @!P0 IMAD.WIDE R44, R22, R45, c[0x0][0x168] ;  /* 0x00005a00162c8625 */ /* 0x000fca00078e022d */
[----:B------:R1:W-:Y:S04]  /*2580*/  @!P0 STG.E.64 [R44.64], R12 ;  /* 0x0000000c2c008986 */ /* 0x0003e8000c101b08 */
[----:B------:R-:W-:Y:S06]  /*2590*/  BAR.SYNC.DEFER_BLOCKING 0x0 ;  /* 0x0000000000007b1d */ /* 0x000fec0000010000 */
[----:B------:R-:W2:Y:S04]  /*25a0*/  LDG.E.64 R4, [R4.64] ;  /* 0x0000000804047981 */ /* 0x000ea8000c1e1b00 */
[----:B------:R-:W2:Y:S01]  /*25b0*/  LDG.E.64 R6, [R6.64] ;  /* 0x0000000806067981 */ /* 0x000ea2000c1e1b00 */
[----:B-1----:R-:W-:-:S02]  /*25c0*/  SHF.R.U32.HI R12, RZ, 0x3, R19 ;  /* 0x00000003ff0c7819 */ /* 0x002fc40000011613 */
[----:B------:R-:W-:Y:S01]  /*25d0*/  ISETP.NE.AND P6, PT, RZ, UR7, PT ;  /* 0x00000007ff007c0c */ /* 0x000fe2000bfc5270 */
[----:B------:R-:W1:Y:S01]  /*25e0*/  LDS.64 R10, [0x88] ;  /* 0x00008800ff0a7984 */ /* 0x000e620000000a00 */
[--C-:B0-----:R-:W-:Y:S01]  /*25f0*/  PRMT R14, RZ, 0x7610, R29.reuse ;  /* 0x00007610ff0e7816 */ /* 0x101fe2000000001d */
[----:B------:R-:W-:Y:S01]  /*2600*/  IMAD.WIDE.U32 R12, R12, 0x24924925, RZ ;  /* 0x249249250c0c7825 */ /* 0x000fe200078e00ff */
[----:B------:R-:W-:-:S03]  /*2610*/  PRMT R12, RZ, 0x5410, R29 ;  /* 0x00005410ff0c7816 */ /* 0x000fc6000000001d */
[----:B-1----:R-:W-:Y:S01]  /*2620*/  FMUL.FTZ R9, R10, c[0x0][0x1f4] ;  /* 0x00007d000a097a20 */ /* 0x002fe20000410000 */
[----:B------:R-:W-:-:S03]  /*2630*/  MOV R10, 0x3f800000 ;  /* 0x3f800000000a7802 */ /* 0x000fc60000000f00 */
[----:B------:R-:W-:Y:S02]  /*2640*/  FMUL.FTZ R8, R9, R9 ;  /* 0x0000000909087220 */ /* 0x000fe40000410000 */
[----:B------:R-:W-:Y:S01]  /*2650*/  FADD.FTZ R15, R14, -R9 ;  /* 0x800000090e0f7221 */ /* 0x000fe20000010000 */
[----:B------:R-:W-:Y:S01]  /*2660*/  PRMT R14, RZ, 0x5410, R28 ;  /* 0x00005410ff0e7816 */ /* 0x000fe2000000001c */
[----:B------:R-:W-:Y:S01]  /*2670*/  FFMA.FTZ R8, R11, c[0x0][0x1f4], -R8 ;  /* 0x00007d000b087a23 */ /* 0x000fe20000010808 */
[----:B------:R-:W-:-:S03]  /*2680*/  PRMT R28, RZ, 0x7610, R28 ;  /* 0x00007610ff1c7816 */ /* 0x000fc6000000001c */
[--C-:B------:R-:W-:Y:S01]  /*2690*/  FADD.FTZ R45, R14, -R9.reuse ;  /* 0x800000090e2d7221 */ /* 0x100fe20000010000 */
[----:B------:R-:W-:Y:S01]  /*26a0*/  FSETP.GTU.FTZ.AND P0, PT, R8, RZ, PT ;  /* 0x000000ff0800720b */ /* 0x000fe20003f1c000 */
[----:B------:R-:W-:-:S12]  /*26b0*/  FADD.FTZ R47, R28, -R9 ;  /* 0x800000091c2f7221 */ /* 0x000fd80000010000 */
[----:B------:R-:W-:Y:S02]  /*26c0*/  @P0 FADD.FTZ R11, R8, c[0x0][0x188] ;  /* 0x00006200080b0621 */ /* 0x000fe40000010000 */
[----:B------:R-:W-:Y:S02]  /*26d0*/  IMAD R8, R0, c[0x0][0x1e4], R13 ;  /* 0x0000790000087a24 */ /* 0x000fe400078e020d */
[----:B------:R-:W0:Y:S01]  /*26e0*/  @P0 MUFU.RSQ R10, R11 ;  /* 0x0000000b000a0308 */ /* 0x000e220000001400 */
[----:B------:R-:W-:-:S04]  /*26f0*/  FADD.FTZ R13, R12, -R9 ;  /* 0x800000090c0d7221 */ /* 0x000fc80000010000 */
[-C--:B0-----:R-:W-:Y:S02]  /*2700*/  FMUL.FTZ R13, R13, R10.reuse ;  /* 0x0000000a0d0d7220 */ /* 0x081fe40000410000 */
[----:B------:R-:W-:Y:S02]  /*2710*/  FMUL.FTZ R12, R15, R10 ;  /* 0x0000000a0f0c7220 */ /* 0x000fe40000410000 */
[----:B--2---:R-:W-:Y:S02]  /*2720*/  FFMA.FTZ R11, R4, R13, R6 ;  /* 0x0000000d040b7223 */ /* 0x004fe40000010006 */
[----:B------:R-:W-:Y:S01]  /*2730*/  FFMA.FTZ R28, R5, R12, R7 ;  /* 0x0000000c051c7223 */ /* 0x000fe20000010007 */
[----:B------:R-:W-:Y:S05]  /*2740*/  @!P6 BRA `(.L_x_3577) ;  /* 0x000000a00000e947 */ /* 0x000fea0003800000 */
        /* <DEDUP_REMOVED lines=9> */
[----:B-1----:R-:W-:-:S05]  /*27e0*/  FMUL.FTZ R11, R11, R14 ;  /* 0x0000000e0b0b7220 */ /* 0x002fca0000410000 */
.L_x_3577:
[----:B------:R-:W-:Y:S01]  /*27f0*/  BSSY B0, `(.L_x_3578) ;  /* 0x000000c000007945 */ /* 0x000fe20003800000 */
[----:B------:R-:W-:Y:S05]  /*2800*/  @!P1 BRA `(.L_x_3579) ;  /* 0x000000a000009947 */ /* 0x000fea0003800000 */
[----:B------:R-:W-:Y:S01]  /*2810*/  IMAD R12, R39, c[0x0][0x1c0], RZ ;  /* 0x00007000270c7a24 */ /* 0x000fe200078e02ff */
[----:B------:R-:W-:Y:S02]  /*2820*/  MOV R13, R3 ;  /* 0x00000003000d7202 */ /* 0x000fe40000000f00 */
        /* <DEDUP_REMOVED lines=8> */
.L_x_3579:
[----:B------:R-:W-:Y:S05]  /*28b0*/  BSYNC B0 ;  /* 0x0000000000007941 */ /* 0x000fea0003800000 */
.L_x_3578:
[-C--:B------:R-:W-:Y:S01]  /*28c0*/  FMUL.FTZ R45, R45, R10.reuse ;  /* 0x0000000a2d2d7220 */ /* 0x080fe20000410000 */
[----:B------:R-:W-:Y:S01]  /*28d0*/  PRMT R34, RZ, 0x5410, R31 ;  /* 0x00005410ff227816 */ /* 0x000fe2000000001f */
[----:B------:R-:W-:Y:S01]  /*28e0*/  FMUL.FTZ R12, R47, R10 ;  /* 0x0000000a2f0c7220 */ /* 0x000fe20000410000 */
[----:B0-----:R-:W-:Y:S01]  /*28f0*/  IADD3 R11, R8, 0x20, RZ ;  /* 0x00000020080b7810 */ /* 0x001fe20007ffe0ff */
[----:B------:R-:W-:Y:S02]  /*2900*/  FFMA.FTZ R45, R4, R45, R6 ;  /* 0x0000002d042d7223 */ /* 0x000fe40000010006 */
        /* <DEDUP_REMOVED lines=12> */
.L_x_3580:
[----:B------:R-:W-:Y:S01]  /*29d0*/  BSSY B0, `(.L_x_3581) ;  /* 0x000000c000007945 */ /* 0x000fe20003800000 */
[----:B------:R-:W-:Y:S05]  /*29e0*/  @!P2 BRA `(.L_x_3582) ;  /* 0x000000a00000a947 */ /* 0x000fea0003800000 */
[----:B------:R-:W-:Y:S01]  /*29f0*/  MOV R12, R16 ;  /* 0x00000010000c7202 */ /* 0x000fe20000000f00 */
[----:B------:R-:W-:Y:S01]  /*2a00*/  IMAD R14, R40, c[0x0][0x1c0], RZ ;  /* 0x00007000280e7a24 */ /* 0x000fe200078e02ff */
[----:B------:R-:W-:Y:S02]  /*2a10*/  MOV R13, R3 ;  /* 0x00000003000d7202 */ /* 0x000fe40000000f00 */
[----:B------:R-:W-:Y:S01]  /*2a20*/  F2FP.BF16.PACK_AB R45, R28, R45 ;  /* 0x0000002d1c2d723e */ /* 0x000fe200000010ff */
[C---:B------:R-:W-:Y:S02]  /*2a30*/  IMAD R15, R23.reuse, c[0x0][0x1c4], R14 ;  /* 0x00007100170f7a24 */ /* 0x040fe400078e020e */
[----:B------:R-:W-:-:S05]  /*2a40*/  IMAD.WIDE.U32 R12, R23, c[0x0][0x1c0], R12 ;  /* 0x00007000170c7a25 */ /* 0x000fca00078e000c */
[----:B------:R-:W-:Y:S02]  /*2a50*/  IADD3 R15, R13, R15, RZ ;  /* 0x0000000f0d0f7210 */ /* 0x000fe40007ffe0ff */
[----:B------:R-:W-:-:S04]  /*2a60*/  LEA R14, P0, R12, c[0x0][0x160], 0x1 ;  /* 0x000058000c0e7a11 */ /* 0x000fc800078008ff */
[----:B------:R-:W-:-:S05]  /*2a70*/  LEA.HI.X R15, R12, c[0x0][0x164], R15, 0x1, P0 ;  /* 0x000059000c0f7a11 */ /* 0x000fca00000f0c0f */
[----:B------:R0:W-:Y:S04]  /*2a80*/  STG.E [R14.64], R45 ;  /* 0x0000002d0e007986 */ /* 0x0001e8000c101908 */
.L_x_3582:
[----:B------:R-:W-:Y:S05]  /*2a90*/  BSYNC B0 ;  /* 0x0000000000007941 */ /* 0x000fea0003800000 */
.L_x_3581:
[----:B------:R-:W-:Y:S01]  /*2aa0*/  PRMT R12, RZ, 0x7610, R31 ;  /* 0x00007610ff0c7816 */ /* 0x000fe2000000001f */
[----:B------:R-:W-:Y:S01]  /*2ab0*/  FADD.FTZ R13, R34, -R9 ;  /* 0x80000009220d7221 */ /* 0x000fe20000010000 */
[--C-:B0-----:R-:W-:Y:S02]  /*2ac0*/  PRMT R14, RZ, 0x5410, R33.reuse ;  /* 0x00005410ff0e7816 */ /* 0x101fe40000000021 */
[----:B------:R-:W-:Y:S01]  /*2ad0*/  PRMT R28, RZ, 0x7610, R33 ;  /* 0x00007610ff1c7816 */ /* 0x000fe20000000021 */
[--C-:B------:R-:W-:Y:S01]  /*2ae0*/  FADD.FTZ R15, R12, -R9.reuse ;  /* 0x800000090c0f7221 */ /* 0x100fe20000010000 */
[----:B------:R-:W-:Y:S01]  /*2af0*/  ISETP.GE.U32.AND P0, PT, R11, c[0x0][0x1c8], PT ;  /* 0x000072000b007a0c */ /* 0x000fe20003f06070 */
[--C-:B------:R-:W-:Y:S02]  /*2b00*/  FADD.FTZ R27, R14, -R9.reuse ;  /* 0x800000090e1b7221 */ /* 0x100fe40000010000 */
[----:B------:R-:W-:Y:S02]  /*2b10*/  FADD.FTZ R29, R28, -R9 ;  /* 0x800000091c1d7221 */ /* 0x000fe40000010000 */
[----:B------:R-:W-:-:S02]  /*2b20*/  FMUL.FTZ R13, R13, R10 ;  /* 0x0000000a0d0d7220 */ /* 0x000fc40000410000 */
[-C--:B------:R-:W-:Y:S02]  /*2b30*/  FMUL.FTZ R12, R15, R10.reuse ;  /* 0x0000000a0f0c7220 */ /* 0x080fe40000410000 */
[-C--:B------:R-:W-:Y:S02]  /*2b40*/  FMUL.FTZ R31, R27, R10.reuse ;  /* 0x0000000a1b1f7220 */ /* 0x080fe40000410000 */
[----:B------:R-:W-:Y:S02]  /*2b50*/  FMUL.FTZ R34, R29, R10 ;  /* 0x0000000a1d227220 */ /* 0x000fe40000410000 */
        /* <DEDUP_REMOVED lines=13> */
.L_x_3583:
        /* <DEDUP_REMOVED lines=12> */
.L_x_3585:
[----:B------:R-:W-:Y:S05]  /*2cf0*/  BSYNC B0 ;  /* 0x0000000000007941 */ /* 0x000fea0003800000 */
.L_x_3584:
[----:B------:R-:W-:Y:S01]  /*2d00*/  IADD3 R12, R8, 0x28, RZ ;  /* 0x00000028080c7810 */ /* 0x000fe20007ffe0ff */
[----:B------:R-:W-:Y:S02]  /*2d10*/  FFMA.FTZ R31, R4, R31, R6 ;  /* 0x0000001f041f7223 */ /* 0x000fe40000010006 */
[----:B------:R-:W-:Y:S01]  /*2d20*/  FFMA.FTZ R34, R5, R34, R7 ;  /* 0x0000002205227223 */ /* 0x000fe20000010007 */
[----:B------:R-:W-:Y:S05]  /*2d30*/  @!P6 BRA `(.L_x_3586) ;  /* 0x000000a00000e947 */ /* 0x000fea0003800000 */
        /* <DEDUP_REMOVED lines=10> */
.L_x_3586:
        /* <DEDUP_REMOVED lines=9> */
[----:B0-----:R-:W-:-:S04]  /*2e70*/  LEA R14, P5, R28, c[0x0][0x160], 0x1 ;  /* 0x000058001c0e7a11 */ /* 0x001fc800078a08ff */
[----:B------:R-:W-:-:S05]  /*2e80*/  LEA.HI.X R15, R28, c[0x0][0x164], R13, 0x1, P5 ;  /* 0x000059001c0f7a11 */ /* 0x000fca00028f0c0d */
[----:B------:R0:W-:Y:S04]  /*2e90*/  STG.E [R14.64], R31 ;  /* 0x0000001f0e007986 */ /* 0x0001e8000c101908 */
.L_x_3588:
[----:B------:R-:W-:Y:S05]  /*2ea0*/  BSYNC B0 ;  /* 0x0000000000007941 */ /* 0x000fea0003800000 */
.L_x_3587:
[--C-:B0-----:R-:W-:Y:S02]  /*2eb0*/  PRMT R14, RZ, 0x5410, R30.reuse ;  /* 0x00005410ff0e7816 */ /* 0x101fe4000000001e */
[----:B------:R-:W-:Y:S02]  /*2ec0*/  PRMT R30, RZ, 0x7610, R30 ;  /* 0x00007610ff1e7816 */ /* 0x000fe4000000001e */
[----:B------:R-:W-:Y:S01]  /*2ed0*/  SHF.R.S32.HI R34, RZ, 0x1f, R11 ;  /* 0x0000001fff227819 */ /* 0x000fe2000001140b */
[--C-:B------:R-:W-:Y:S01]  /*2ee0*/  FADD.FTZ R15, R14, -R9.reuse ;  /* 0x800000090e0f7221 */ /* 0x100fe20000010000 */
[----:B------:R-:W-:Y:S01]  /*2ef0*/  ISETP.GE.U32.AND P5, PT, R12, c[0x0][0x1c8], PT ;  /* 0x000072000c007a0c */ /* 0x000fe20003fa6070 */
[----:B------:R-:W-:Y:S01]  /*2f00*/  FADD.FTZ R27, R30, -R9 ;  /* 0x800000091e1b7221 */ /* 0x000fe20000010000 */
[----:B------:R-:W-:Y:S01]  /*2f10*/  SHF.R.S32.HI R13, RZ, 0x1f, R12 ;  /* 0x0000001fff0d7819 */ /* 0x000fe2000001140c */
[-C--:B------:R-:W-:Y:S01]  /*2f20*/  FMUL.FTZ R15, R15, R10.reuse ;  /* 0x0000000a0f0f7220 */ /* 0x080fe20000410000 */
[--C-:B------:R-:W-:Y:S01]  /*2f30*/  PRMT R30, RZ, 0x7610, R35.reuse ;  /* 0x00007610ff1e7816 */ /* 0x100fe20000000023 */
[----:B------:R-:W-:Y:S01]  /*2f40*/  FMUL.FTZ R14, R27, R10 ;  /* 0x0000000a1b0e7220 */ /* 0x000fe20000410000 */
[----:B------:R-:W-:Y:S01]  /*2f50*/  PRMT R28, RZ, 0x5410, R35 ;  /* 0x00005410ff1c7816 */ /* 0x000fe20000000023 */
[----:B------:R-:W-:Y:S01]  /*2f60*/  FFMA.FTZ R27, R4, R15, R6 ;  /* 0x0000000f041b7223 */ /* 0x000fe20000010006 */
[----:B------:R-:W-:Y:S01]  /*2f70*/  ISETP.GE.AND.EX P0, PT, R34, c[0x0][0x1cc], PT, P0 ;  /* 0x0000730022007a0c */ /* 0x000fe20003f06300 */
[--C-:B------:R-:W-:Y:S01]  /*2f80*/  FADD.FTZ R35, R30, -R9.reuse ;  /* 0x800000091e237221 */ /* 0x100fe20000010000 */
[----:B------:R-:W-:Y:S01]  /*2f90*/  ISETP.GE.AND.EX P5, PT, R13, c[0x0][0x1cc], PT, P5 ;  /* 0x000073000d007a0c */ /* 0x000fe20003fa6350 */
[----:B------:R-:W-:Y:S01]  /*2fa0*/  FADD.FTZ R33, R28, -R9 ;  /* 0x800000091c217221 */ /* 0x000fe20000010000 */
[----:B------:R-:W-:Y:S01]  /*2fb0*/  ISETP.LT.U32.AND P0, PT, R19, 0x1c0, !P0 ;  /* 0x000001c01300780c */ /* 0x000fe20004701070 */
[----:B------:R-:W-:Y:S01]  /*2fc0*/  FFMA.FTZ R30, R5, R14, R7 ;  /* 0x0000000e051e7223 */ /* 0x000fe20000010007 */
[----:B------:R-:W-:Y:S01]  /*2fd0*/  ISETP.LT.U32.AND P5, PT, R19, 0x1c0, !P5 ;  /* 0x000001c01300780c */ /* 0x000fe20006fa1070 */
[----:B------:R-:W-:Y:S09]  /*2fe0*/  @!P6 BRA `(.L_x_3589) ;  /* 0x000000a00000e947 */ /* 0x000ff20003800000 */
        /* <DEDUP_REMOVED lines=10> */
.L_x_3589:
        /* <DEDUP_REMOVED lines=12> */
.L_x_3591:
[----:B------:R-:W-:Y:S05]  /*3150*/  BSYNC B0 ;  /* 0x0000000000007941 */ /* 0x000fea0003800000 */
.L_x_3590:
[-C--:B------:R-:W-:Y:S01]  /*3160*/  FMUL.FTZ R33, R33, R10.reuse ;  /* 0x0000000a21217220 */ /* 0x080fe20000410000 */
[----:B------:R-:W-:Y:S01]  /*3170*/  PRMT R34, RZ, 0x5410, R36 ;  /* 0x00005410ff227816 */ /* 0x000fe20000000024 */
[----:B0-----:R-:W-:Y:S01]  /*3180*/  FMUL.FTZ R14, R35, R10 ;  /* 0x0000000a230e7220 */ /* 0x001fe20000410000 */
[----:B------:R-:W-:Y:S01]  /*3190*/  IADD3 R11, R8, 0x30, RZ ;  /* 0x00000030080b7810 */ /* 0x000fe20007ffe0ff */
        /* <DEDUP_REMOVED lines=13> */
.L_x_3592:
        /* <DEDUP_REMOVED lines=12> */
.L_x_3594:
[----:B------:R-:W-:Y:S05]  /*3330*/  BSYNC B0 ;  /* 0x0000000000007941 */ /* 0x000fea0003800000 */
.L_x_3593:
[----:B------:R-:W-:Y:S01]  /*3340*/  PRMT R36, RZ, 0x7610, R36 ;  /* 0x00007610ff247816 */ /* 0x000fe20000000024 */
[----:B0-----:R-:W-:Y:S01]  /*3350*/  FADD.FTZ R13, R34, -R9 ;  /* 0x80000009220d7221 */ /* 0x001fe20000010000 */
[--C-:B------:R-:W-:Y:S02]  /*3360*/  PRMT R12, RZ, 0x5410, R37.reuse ;  /* 0x00005410ff0c7816 */ /* 0x100fe40000000025 */
[----:B------:R-:W-:Y:S01]  /*3370*/  PRMT R28, RZ, 0x7610, R37 ;  /* 0x00007610ff1c7816 */ /* 0x000fe20000000025 */
[--C-:B------:R-:W-:Y:S01]  /*3380*/  FADD.FTZ R15, R36, -R9.reuse ;  /* 0x80000009240f7221 */ /* 0x100fe20000010000 */
[----:B------:R-:W-:Y:S01]  /*3390*/  ISETP.GE.U32.AND P5, PT, R26, c[0x0][0x1c8], PT ;  /* 0x000072001a007a0c */ /* 0x000fe20003fa6070 */
[--C-:B------:R-:W-:Y:S01]  /*33a0*/  FADD.FTZ R27, R12, -R9.reuse ;  /* 0x800000090c1b7221 */ /* 0x100fe20000010000 */
[----:B------:R-:W-:Y:S01]  /*33b0*/  ISETP.GE.U32.AND P0, PT, R11, c[0x0][0x1c8], PT ;  /* 0x000072000b007a0c */ /* 0x000fe20003f06070 */
[----:B------:R-:W-:Y:S01]  /*33c0*/  FADD.FTZ R9, R28, -R9 ;  /* 0x800000091c097221 */ /* 0x000fe20000010000 */
[----:B------:R-:W-:Y:S01]  /*33d0*/  SHF.R.S32.HI R14, RZ, 0x1f, R11 ;  /* 0x0000001fff0e7819 */ /* 0x000fe2000001140b */
[-C--:B------:R-:W-:Y:S01]  /*33e0*/  FMUL.FTZ R13, R13, R10.reuse ;  /* 0x0000000a0d0d7220 */ /* 0x080fe20000410000 */
[----:B------:R-:W-:Y:S01]  /*33f0*/  ISETP.GE.AND.EX P5, PT, R32, c[0x0][0x1cc], PT, P5 ;  /* 0x0000730020007a0c */ /* 0x000fe20003fa6350 */
[-C--:B------:R-:W-:Y:S01]  /*3400*/  FMUL.FTZ R27, R27, R10.reuse ;  /* 0x0000000a1b1b7220 */ /* 0x080fe20000410000 */
[----:B------:R-:W-:Y:S01]  /*3410*/  ISETP.GE.AND.EX P0, PT, R14, c[0x0][0x1cc], PT, P0 ;  /* 0x000073000e007a0c */ /* 0x000fe20003f06300 */
[-C--:B------:R-:W-:Y:S01]  /*3420*/  FMUL.FTZ R12, R9, R10.reuse ;  /* 0x0000000a090c7220 */ /* 0x080fe20000410000 */
[----:B------:R-:W-:Y:S01]  /*3430*/  ISETP.GT.U32.OR P5, PT, R19, 0x1bf, P5 ;  /* 0x000001bf1300780c */ /* 0x000fe20002fa4470 */
[----:B------:R-:W-:Y:S01]  /*3440*/  FMUL.FTZ R10, R15, R10 ;  /* 0x0000000a0f0a7220 */ /* 0x000fe20000410000 */
[----:B------:R-:W-:Y:S01]  /*3450*/  ISETP.LT.U32.AND P0, PT, R19, 0x1c0, !P0 ;  /* 0x000001c01300780c */ /* 0x000fe20004701070 */
[----:B------:R-:W-:-:S02]  /*3460*/  FFMA.FTZ R13, R4, R13, R6 ;  /* 0x0000000d040d7223 */ /* 0x000fc40000010006 */
[----:B------:R-:W-:Y:S02]  /*3470*/  FFMA.FTZ R27, R4, R27, R6 ;  /* 0x0000001b041b7223 */ /* 0x000fe40000010006 */
[C-C-:B------:R-:W-:Y:S02]  /*3480*/  FFMA.FTZ R12, R5.reuse, R12, R7.reuse ;  /* 0x0000000c050c7223 */ /* 0x140fe40000010007 */
        /* <DEDUP_REMOVED lines=12> */
.L_x_3595:
        /* <DEDUP_REMOVED lines=12> */
.L_x_3597:
[----:B------:R-:W-:Y:S05]  /*3610*/  BSYNC B0 ;  /* 0x0000000000007941 */ /* 0x000fea0003800000 */
.L_x_3596:
        /* <DEDUP_REMOVED lines=11> */
.L_x_3598:
[----:B------:R-:W-:Y:S01]  /*36d0*/  BSSY B0, `(.L_x_3599) ;  /* 0x000000b000007945 */ /* 0x000fe20003800000 */
[----:B------:R-:W-:Y:S05]  /*36e0*/  @P5 BRA `(.L_x_3600) ;  /* 0x0000009000005947 */ /* 0x000fea0003800000 */
[----:B------:R-:W-:Y:S01]  /*36f0*/  MOV R2, R16 ;  /* 0x0000001000027202 */ /* 0x000fe20000000f00 */
[----:B------:R-:W-:Y:S01]  /*3700*/  IMAD R7, R32, c[0x0][0x1c0], RZ ;  /* 0x0000700020077a24 */ /* 0x000fe200078e02ff */
[----:B------:R-:W-:-:S03]  /*3710*/  F2FP.BF16.PACK_AB R27, R12, R27 ;  /* 0x0000001b0c1b723e */ /* 0x000fc600000010ff */
[----:B0-----:R-:W-:-:S04]  /*3720*/  IMAD.WIDE.U32 R4, R26, c[0x0][0x1c0], R2 ;  /* 0x000070001a047a25 */ /* 0x001fc800078e0002 */
[----:B------:R-:W-:Y:S01]  /*3730*/  IMAD R7, R26, c[0x0][0x1c4], R7 ;  /* 0x000071001a077a24 */ /* 0x000fe200078e0207 */
[----:B------:R-:W-:-:S04]  /*3740*/  LEA R2, P0, R4, c[0x0][0x160], 0x1 ;  /* 0x0000580004027a11 */ /* 0x000fc800078008ff */
[----:B------:R-:W-:-:S04]  /*3750*/  IADD3 R7, R5, R7, RZ ;  /* 0x0000000705077210 */ /* 0x000fc80007ffe0ff */
[----:B------:R-:W-:-:S05]  /*3760*/  LEA.HI.X R3, R4, c[0x0][0x164], R7, 0x1, P0 ;  /* 0x0000590004037a11 */ /* 0x000fca00000f0c07 */
[----:B------:R0:W-:Y:S02]  /*3770*/  STG.E [R2.64], R27 ;  /* 0x0000001b02007986 */ /* 0x0001e4000c101908 */
.L_x_3600:
[----:B------:R-:W-:Y:S05]  /*3780*/  BSYNC B0 ;  /* 0x0000000000007941 */ /* 0x000fea0003800000 */
.L_x_3599:
[----:B------:R-:W-:Y:S02]  /*3790*/  IADD3 R22, R22, c[0x0][0x10], RZ ;  /* 0x0000040016167a10 */ /* 0x000fe40007ffe0ff */
[----:B------:R-:W-:Y:S02]  /*37a0*/  IADD3 R43, R43, 0x1, RZ ;  /* 0x000000012b2b7810 */ /* 0x000fe40007ffe0ff */
[----:B------:R-:W-:-:S13]  /*37b0*/  ISETP.GE.AND P0, PT, R22, UR4, PT ;  /* 0x0000000416007c0c */ /* 0x000fda000bf06270 */
[----:B------:R-:W-:Y:S01]  /*37c0*/  @P0 CALL.REL.NOINC `(.L_x_3601) ;  /* 0x0000001000000944 */ /* 0x000fe20003c00000 */
[----:B------:R-:W-:Y:S05]  /*37d0*/  BRA `(.L_x_3602) ;  /* 0xffffcaa000007947 */ /* 0x000fea000383ffff */
.L_x_3601:
[----:B------:R-:W-:Y:S05]  /*37e0*/  EXIT ;  /* 0x000000000000794d */ /* 0x000fea0003800000 */
.L_x_3603:
        /* <DEDUP_REMOVED lines=9> */
.L_x_5651:


//--------------------- .text._Z35group_norm_nhwc_fwd_one_pass_kernelI11Bf16IOFp32WLi128ELi112ELi448EEv26Group_norm_nhwc_fwd_params --------------------------
	.section	.text._Z35group_norm_nhwc_fwd_one_pass_kernelI11Bf16IOFp32WLi128ELi112ELi448EEv26Group_norm_nhwc_fwd_params,"ax",@progbits
	.sectioninfo	@"SHI_REGISTERS=72"
	.align	128
        .global         _Z35group_norm_nhwc_fwd_one_pass_kernelI11Bf16IOFp32WLi128ELi112ELi448EEv26Group_norm_nhwc_fwd_params
        .type           _Z35group_norm_nhwc_fwd_one_pass_kernelI11Bf16IOFp32WLi128ELi112ELi448EEv26Group_norm_nhwc_fwd_params,@function
        .size           _Z35group_norm_nhwc_fwd_one_pass_kernelI11Bf16IOFp32WLi128ELi112ELi448EEv26Group_norm_nhwc_fwd_params,(.L_x_5652 - _Z35group_norm_nhwc_fwd_one_pass_kernelI11Bf16IOFp32WLi128ELi112ELi448EEv26Group_norm_nhwc_fwd_params)
        .other          _Z35group_norm_nhwc_fwd_one_pass_kernelI11Bf16IOFp32WLi128ELi112ELi448EEv26Group_norm_nhwc_fwd_params,@"STO_CUDA_ENTRY STV_DEFAULT"
_Z35group_norm_nhwc_fwd_one_pass_kernelI11Bf16IOFp32WLi128ELi112ELi448EEv26Group_norm_nhwc_fwd_params:
.text._Z35group_norm_nhwc_fwd_one_pass_kernelI11Bf16IOFp32WLi128ELi112ELi448EEv26Group_norm_nhwc_fwd_params:
[----:B------:R-:W-:Y:S02]  /*0000*/  MOV R1, c[0x0][0x28] ;  /* 0x00000a0000017a02 */ /* 0x000fe40000000f00 */
[----:B------:R-:W0:Y:S01]  /*0010*/  S2R R64, SR_CTAID.Y ;  /* 0x0000000000407919 */ /* 0x000e220000002600 */
[----:B------:R-:W-:Y:S02]  /*0020*/  ULDC UR4, c[0x0][0x1d8] ;  /* 0x0000760000047ab9 */ /* 0x000fe40000000800 */
[----:B------:R-:W-:Y:S02]  /*0030*/  ULDC UR5, c[0x0][0x1a8] ;  /* 0x00006a0000057ab9 */ /* 0x000fe40000000800 */
[----:B------:R-:W-:-:S06]  /*0040*/  UIMAD UR4, UR4, UR5, URZ ;  /* 0x00000005040472a4 */ /* 0x000fcc000f8e023f */
[----:B0-----:R-:W-:-:S13]  /*0050*/  ISETP.GE.AND P0, PT, R64, UR4, PT ;  /* 0x0000000440007c0c */ /* 0x001fda000bf06270 */
[----:B------:R-:W-:Y:S05]  /*0060*/  @P0 EXIT ;  /* 0x000000000000094d */ /* 0x000fea0003800000 */
[----:B------:R-:W0:Y:S01]  /*0070*/  S2R R0, SR_TID.X ;  /* 0x0000000000007919 */ /* 0x000e220000002100 */
[----:B------:R-:W-:Y:S01]  /*0080*/  HFMA2.MMA R46, -RZ, RZ, 0, 0 ;  /* 0x00000000ff2e7435 */ /* 0x000fe200000001ff */
[----:B------:R-:W-:Y:S02]  /*0090*/  ULDC.U8 UR10, c[0x0][0x1dc] ;  /* 0x00007700000a7ab9 */ /* 0x000fe40000000000 */
[----:B------:R-:W1:Y:S01]  /*00a0*/  S2R R3, SR_CTAID.X ;  /* 0x0000000000037919 */ /* 0x000e620000002500 */
[----:B------:R-:W-:-:S03]  /*00b0*/  ULDC.64 UR8, c[0x0][0x118] ;  /* 0x0000460000087ab9 */ /* 0x000fc60000000a00 */
[----:B------:R-:W2:Y:S01]  /*00c0*/  S2R R2, SR_LANEID ;  /* 0x0000000000027919 */ /* 0x000ea20000000000 */
[--C-:B0-----:R-:W-:Y:S02]  /*00d0*/  SHF.R.U32.HI R4, RZ, 0x3, R0.reuse ;  /* 0x00000003ff047819 */ /* 0x101fe40000011600 */
[----:B------:R-:W-:Y:S02]  /*00e0*/  SHF.R.S32.HI R7, RZ, 0x1f, R0 ;  /* 0x0000001fff077819 */ /* 0x000fe40000011400 */
[----:B------:R-:W-:Y:S01]  /*00f0*/  ISETP.GE.U32.AND P4, PT, R0, 0x1c0, PT ;  /* 0x000001c00000780c */ /* 0x000fe20003f86070 */
[----:B------:R-:W-:Y:S01]  /*0100*/  IMAD.WIDE.U32 R4, R4, 0x24924925, RZ ;  /* 0x2492492504047825 */ /* 0x000fe200078e00ff */
[----:B------:R-:W-:-:S03]  /*0110*/  LEA.HI R7, R7, R0, RZ, 0x5 ;  /* 0x0000000007077211 */ /* 0x000fc600078f28ff */
[----:B-1----:R-:W-:Y:S01]  /*0120*/  IMAD R63, R3, c[0x0][0x1e4], R5 ;  /* 0x00007900033f7a24 */ /* 0x002fe200078e0205 */
[----:B------:R-:W-:Y:S01]  /*0130*/  SHF.R.S32.HI R47, RZ, 0x5, R7 ;  /* 0x00000005ff2f7819 */ /* 0x000fe20000011407 */
[----:B------:R-:W-:-:S03]  /*0140*/  IMAD R65, R5, -0x38, R0 ;  /* 0xffffffc805417824 */ /* 0x000fc600078e0200 */
[C---:B------:R-:W-:Y:S02]  /*0150*/  IADD3 R62, R63.reuse, 0x8, RZ ;  /* 0x000000083f3e7810 */ /* 0x040fe40007ffe0ff */
[C---:B------:R-:W-:Y:S02]  /*0160*/  IADD3 R61, R63.reuse, 0x10, RZ ;  /* 0x000000103f3d7810 */ /* 0x040fe40007ffe0ff */
        /* <DEDUP_REMOVED lines=12> */
[----:B------:R-:W-:Y:S02]  /*0230*/  ISETP.LT.AND.EX P0, PT, R4, c[0x0][0x1cc], !P4, P0 ;  /* 0x0000730004007a0c */ /* 0x000fe40006701300 */
[----:B------:R-:W-:Y:S02]  /*0240*/  ISETP.LT.AND.EX P1, PT, R5, c[0x0][0x1cc], !P4, P1 ;  /* 0x0000730005007a0c */ /* 0x000fe40006721310 */
[----:B------:R-:W-:Y:S02]  /*0250*/  ISETP.LT.AND.EX P2, PT, R6, c[0x0][0x1cc], !P4, P2 ;  /* 0x0000730006007a0c */ /* 0x000fe40006741320 */
[----:B------:R-:W-:-:S02]  /*0260*/  ISETP.LT.AND.EX P3, PT, R7, c[0x0][0x1cc], !P4, P3 ;  /* 0x0000730007007a0c */ /* 0x000fc40006761330 */
[----:B------:R-:W-:Y:S02]  /*0270*/  SHF.L.U32 R65, R65, 0x1, RZ ;  /* 0x0000000141417819 */ /* 0x000fe400000006ff */
[C---:B------:R-:W-:Y:S02]  /*0280*/  IADD3 R58, R63.reuse, 0x28, RZ ;  /* 0x000000283f3a7810 */ /* 0x040fe40007ffe0ff */
[C---:B------:R-:W-:Y:S02]  /*0290*/  IADD3 R57, R63.reuse, 0x30, RZ ;  /* 0x000000303f397810 */ /* 0x040fe40007ffe0ff */
[C---:B------:R-:W-:Y:S02]  /*02a0*/  IADD3 R56, R63.reuse, 0x38, RZ ;  /* 0x000000383f387810 */ /* 0x040fe40007ffe0ff */
[C---:B------:R-:W-:Y:S02]  /*02b0*/  IADD3 R55, R63.reuse, 0x40, RZ ;  /* 0x000000403f377810 */ /* 0x040fe40007ffe0ff */
[----:B------:R-:W-:-:S02]  /*02c0*/  IADD3 R54, R63, 0x48, RZ ;  /* 0x000000483f367810 */ /* 0x000fc40007ffe0ff */
[----:B------:R-:W-:Y:S02]  /*02d0*/  ISETP.LT.AND.EX P4, PT, R8, c[0x0][0x1cc], !P4, P5 ;  /* 0x0000730008007a0c */ /* 0x000fe40006781350 */
[C---:B------:R-:W-:Y:S02]  /*02e0*/  IADD3 R53, R63.reuse, 0x50, RZ ;  /* 0x000000503f357810 */ /* 0x040fe40007ffe0ff */
[C---:B------:R-:W-:Y:S02]  /*02f0*/  IADD3 R52, R63.reuse, 0x58, RZ ;  /* 0x000000583f347810 */ /* 0x040fe40007ffe0ff */
[C---:B------:R-:W-:Y:S02]  /*0300*/  IADD3 R51, R63.reuse, 0x60, RZ ;  /* 0x000000603f337810 */ /* 0x040fe40007ffe0ff */
[C---:B------:R-:W-:Y:S02]  /*0310*/  IADD3 R50, R63.reuse, 0x68, RZ ;  /* 0x000000683f327810 */ /* 0x040fe40007ffe0ff */
[----:B------:R-:W-:-:S02]  /*0320*/  IADD3 R49, R63, 0x70, RZ ;  /* 0x000000703f317810 */ /* 0x000fc40007ffe0ff */
[----:B--2---:R-:W-:Y:S02]  /*0330*/  IADD3 R48, R63, 0x78, RZ ;  /* 0x000000783f307810 */ /* 0x004fe40007ffe0ff */
.L_x_3662:
[----:B0-----:R-:W-:Y:S02]  /*0340*/  IABS R12, c[0x0][0x1d8] ;  /* 0x00007600000c7a13 */ /* 0x001fe40000000000 */
[----:B------:R-:W-:Y:S02]  /*0350*/  IABS R14, R64 ;  /* 0x00000040000e7213 */ /* 0x000fe40000000000 */
[----:B------:R-:W0:Y:S01]  /*0360*/  I2F.RP R9, R12 ;  /* 0x0000000c00097306 */ /* 0x000e220000209400 */
[----:B------:R-:W-:-:S07]  /*0370*/  MOV R39, RZ ;  /* 0x000000ff00277202 */ /* 0x000fce0000000f00 */
[----:B0-----:R-:W0:Y:S02]  /*0380*/  MUFU.RCP R9, R9 ;  /* 0x0000000900097308 */ /* 0x001e240000001000 */
[----:B0-----:R-:W-:-:S06]  /*0390*/  IADD3 R10, R9, 0xffffffe, RZ ;  /* 0x0ffffffe090a7810 */ /* 0x001fcc0007ffe0ff */
[----:B------:R0:W1:Y:S02]  /*03a0*/  F2I.FTZ.U32.TRUNC.NTZ R11, R10 ;  /* 0x0000000a000b7305 */ /* 0x000064000021f000 */
[----:B0-----:R-:W-:Y:S02]  /*03b0*/  MOV R10, RZ ;  /* 0x000000ff000a7202 */ /* 0x001fe40000000f00 */
[----:B-1----:R-:W-:-:S05]  /*03c0*/  IADD3 R13, RZ, -R11, RZ ;  /* 0x8000000bff0d7210 */ /* 0x002fca0007ffe0ff */
[----:B------:R-:W-:-:S04]  /*03d0*/  IMAD R13, R13, R12, RZ ;  /* 0x0000000c0d0d7224 */ /* 0x000fc800078e02ff */
[----:B------:R-:W-:Y:S01]  /*03e0*/  IMAD.HI.U32 R11, R11, R13, R10 ;  /* 0x0000000d0b0b7227 */ /* 0x000fe200078e000a */
[----:B------:R-:W-:-:S05]  /*03f0*/  MOV R13, R14 ;  /* 0x0000000e000d7202 */ /* 0x000fca0000000f00 */
[----:B------:R-:W-:-:S05]  /*0400*/  IMAD.HI.U32 R11, R11, R13, RZ ;  /* 0x0000000d0b0b7227 */ /* 0x000fca00078e00ff */
[----:B------:R-:W-:-:S05]  /*0410*/  IADD3 R9, -R11, RZ, RZ ;  /* 0x000000ff0b097210 */ /* 0x000fca0007ffe1ff */
[----:B------:R-:W-:Y:S01]  /*0420*/  IMAD R9, R12, R9, R13 ;  /* 0x000000090c097224 */ /* 0x000fe200078e020d */
[----:B------:R-:W-:-:S04]  /*0430*/  SHF.R.S32.HI R13, RZ, 0x1f, R65 ;  /* 0x0000001fff0d7819 */ /* 0x000fc80000011441 */
[----:B------:R-:W-:-:S13]  /*0440*/  ISETP.GT.U32.AND P5, PT, R12, R9, PT ;  /* 0x000000090c00720c */ /* 0x000fda0003fa4070 */
[-C--:B------:R-:W-:Y:S02]  /*0450*/  @!P5 IADD3 R9, R9, -R12.reuse, RZ ;  /* 0x8000000c0909d210 */ /* 0x080fe40007ffe0ff */
[----:B------:R-:W-:Y:S02]  /*0460*/  @!P5 IADD3 R11, R11, 0x1, RZ ;  /* 0x000000010b0bd810 */ /* 0x000fe40007ffe0ff */
[----:B------:R-:W-:Y:S02]  /*0470*/  ISETP.GE.U32.AND P6, PT, R9, R12, PT ;  /* 0x0000000c0900720c */ /* 0x000fe40003fc6070 */
[----:B------:R-:W-:-:S04]  /*0480*/  LOP3.LUT R9, R64, c[0x0][0x1d8], RZ, 0x3c, !PT ;  /* 0x0000760040097a12 */ /* 0x000fc800078e3cff */
[----:B------:R-:W-:-:S07]  /*0490*/  ISETP.GE.AND P5, PT, R9, RZ, PT ;  /* 0x000000ff0900720c */ /* 0x000fce0003fa6270 */
[----:B------:R-:W-:Y:S02]  /*04a0*/  @P6 IADD3 R11, R11, 0x1, RZ ;  /* 0x000000010b0b6810 */ /* 0x000fe40007ffe0ff */
[----:B------:R-:W-:-:S04]  /*04b0*/  ISETP.NE.AND P6, PT, RZ, c[0x0][0x1d8], PT ;  /* 0x00007600ff007a0c */ /* 0x000fc80003fc5270 */
[----:B------:R-:W-:-:S09]  /*04c0*/  @!P5 IADD3 R11, -R11, RZ, RZ ;  /* 0x000000ff0b0bd210 */ /* 0x000fd20007ffe1ff */
[----:B------:R-:W-:-:S04]  /*04d0*/  @!P6 LOP3.LUT R11, RZ, c[0x0][0x1d8], RZ, 0x33, !PT ;  /* 0x00007600ff0bea12 */ /* 0x000fc800078e33ff */
[----:B------:R-:W-:-:S05]  /*04e0*/  IADD3 R9, -R11, RZ, RZ ;  /* 0x000000ff0b097210 */ /* 0x000fca0007ffe1ff */
[----:B------:R-:W-:Y:S01]  /*04f0*/  IMAD R36, R9, c[0x0][0x1d8], R64 ;  /* 0x0000760009247a24 */ /* 0x000fe200078e0240 */
[----:B------:R-:W-:-:S03]  /*0500*/  SHF.R.S32.HI R9, RZ, 0x1f, R11 ;  /* 0x0000001fff097819 */ /* 0x000fc6000001140b */
[----:B------:R-:W-:Y:S02]  /*0510*/  IMAD R36, R36, 0x70, RZ ;  /* 0x0000007024247824 */ /* 0x000fe400078e02ff */
[----:B------:R-:W-:Y:S02]  /*0520*/  IMAD R10, R9, c[0x0][0x1d0], RZ ;  /* 0x00007400090a7a24 */ /* 0x000fe400078e02ff */
[----:B------:R-:W-:Y:S01]  /*0530*/  @P1 IMAD R9, R5, c[0x0][0x1c0], RZ ;  /* 0x0000700005091a24 */ /* 0x000fe200078e02ff */
[----:B------:R-:W-:Y:S01]  /*0540*/  IADD3 R68, P5, R65, R36, RZ ;  /* 0x0000002441447210 */ /* 0x000fe20007fbe0ff */
[----:B------:R-:W-:Y:S02]  /*0550*/  IMAD R67, R11, c[0x0][0x1d4], R10 ;  /* 0x000075000b437a24 */ /* 0x000fe400078e020a */
[----:B------:R-:W-:Y:S01]  /*0560*/  @P2 IMAD R10, R6, c[0x0][0x1c0], RZ ;  /* 0x00007000060a2a24 */ /* 0x000fe200078e02ff */
[----:B------:R-:W-:Y:S01]  /*0570*/  LEA.HI.X.SX32 R69, R36, R13, 0x1, P5 ;  /* 0x0000000d24457211 */ /* 0x000fe200028f0eff */
[----:B------:R-:W-:-:S02]  /*0580*/  @P1 IMAD R9, R62, c[0x0][0x1c4], R9 ;  /* 0x000071003e091a24 */ /* 0x000fc400078e0209 */
[----:B------:R-:W-:Y:S02]  /*0590*/  @P2 IMAD R19, R61, c[0x0][0x1c4], R10 ;  /* 0x000071003d132a24 */ /* 0x000fe400078e020a */
[----:B------:R-:W-:-:S04]  /*05a0*/  IMAD.WIDE.U32 R68, R11, c[0x0][0x1d0], R68 ;  /* 0x000074000b447a25 */ /* 0x000fc800078e0044 */
[----:B------:R-:W-:Y:S01]  /*05b0*/  @P3 IMAD R11, R7, c[0x0][0x1c0], RZ ;  /* 0x00007000070b3a24 */ /* 0x000fe200078e02ff */
[----:B------:R-:W-:Y:S02]  /*05c0*/  IADD3 R67, R69, R67, RZ ;  /* 0x0000004345437210 */ /* 0x000fe40007ffe0ff */
[-C--:B------:R-:W-:Y:S01]  /*05d0*/  @P1 MOV R66, R68.reuse ;  /* 0x0000004400421202 */ /* 0x080fe20000000f00 */
[----:B------:R-:W-:Y:S01]  /*05e0*/  @P3 IMAD R21, R60, c[0x0][0x1c4], R11 ;  /* 0x000071003c153a24 */ /* 0x000fe200078e020b */
[-C--:B------:R-:W-:Y:S02]  /*05f0*/  @P3 MOV R10, R68.reuse ;  /* 0x00000044000a3202 */ /* 0x080fe40000000f00 */
[-C--:B------:R-:W-:Y:S01]  /*0600*/  @P3 MOV R11, R67.reuse ;  /* 0x00000043000b3202 */ /* 0x080fe20000000f00 */
[----:B------:R-:W-:Y:S01]  /*0610*/  @P1 IMAD.WIDE.U32 R16, R62, c[0x0][0x1c0], R66 ;  /* 0x000070003e101a25 */ /* 0x000fe200078e0042 */
[----:B------:R-:W-:Y:S02]  /*0620*/  @P2 MOV R12, R68 ;  /* 0x00000044000c2202 */ /* 0x000fe40000000f00 */
[----:B------:R-:W-:Y:S01]  /*0630*/  @P2 MOV R13, R67 ;  /* 0x00000043000d2202 */ /* 0x000fe20000000f00 */
[----:B------:R-:W-:Y:S01]  /*0640*/  @P3 IMAD.WIDE.U32 R10, R60, c[0x0][0x1c0], R10 ;  /* 0x000070003c0a3a25 */ /* 0x000fe200078e000a */
[----:B------:R-:W-:-:S02]  /*0650*/  @P1 IADD3 R15, R17, R9, RZ ;  /* 0x00000009110f1210 */ /* 0x000fc40007ffe0ff */
[----:B------:R-:W-:Y:S01]  /*0660*/  @P1 LEA R14, P5, R16, c[0x0][0x170], 0x1 ;  /* 0x00005c00100e1a11 */ /* 0x000fe200078a08ff */
[----:B------:R-:W-:Y:S01]  /*0670*/  @P2 IMAD.WIDE.U32 R12, R61, c[0x0][0x1c0], R12 ;  /* 0x000070003d0c2a25 */ /* 0x000fe200078e000c */
[----:B------:R-:W-:Y:S02]  /*0680*/  @P3 IADD3 R9, R11, R21, RZ ;  /* 0x000000150b093210 */ /* 0x000fe40007ffe0ff */
[----:B------:R-:W-:Y:S02]  /*0690*/  @P3 LEA R18, P6, R10, c[0x0][0x170], 0x1 ;  /* 0x00005c000a123a11 */ /* 0x000fe400078c08ff */
[----:B------:R-:W-:Y:S02]  /*06a0*/  @P2 IADD3 R13, R13, R19, RZ ;  /* 0x000000130d0d2210 */ /* 0x000fe40007ffe0ff */
[----:B------:R-:W-:Y:S02]  /*06b0*/  @P1 LEA.HI.X R15, R16, c[0x0][0x174], R15, 0x1, P5 ;  /* 0x00005d00100f1a11 */ /* 0x000fe400028f0c0f */
[----:B------:R-:W-:-:S02]  /*06c0*/  @P2 LEA R20, P5, R12, c[0x0][0x170], 0x1 ;  /* 0x00005c000c142a11 */ /* 0x000fc400078a08ff */
[----:B------:R-:W-:Y:S01]  /*06d0*/  @P3 LEA.HI.X R19, R10, c[0x0][0x174], R9, 0x1, P6 ;  /* 0x00005d000a133a11 */ /* 0x000fe200030f0c09 */
[----:B------:R-:W-:Y:S01]  /*06e0*/  @P4 IMAD R10, R8, c[0x0][0x1c0], RZ ;  /* 0x00007000080a4a24 */ /* 0x000fe200078e02ff */
[----:B------:R-:W-:Y:S01]  /*06f0*/  @P2 LEA.HI.X R21, R12, c[0x0][0x174], R13, 0x1, P5 ;  /* 0x00005d000c152a11 */ /* 0x000fe200028f0c0d */
[----:B------:R0:W2:Y:S01]  /*0700*/  @P1 LDG.E R39, [R14.64] ;  /* 0x000000080e271981 */ /* 0x0000a2000c1e1900 */
[----:B------:R-:W-:Y:S01]  /*0710*/  @P4 MOV R11, R67 ;  /* 0x00000043000b4202 */ /* 0x000fe20000000f00 */
[----:B------:R-:W-:Y:S01]  /*0720*/  @P4 IMAD R13, R59, c[0x0][0x1c4], R10 ;  /* 0x000071003b0d4a24 */ /* 0x000fe200078e020a */
[----:B------:R-:W-:Y:S01]  /*0730*/  @P4 MOV R10, R68 ;  /* 0x00000044000a4202 */ /* 0x000fe20000000f00 */
[----:B------:R-:W-:Y:S01]  /*0740*/  @P0 IMAD R12, R4, c[0x0][0x1c0], RZ ;  /* 0x00007000040c0a24 */ /* 0x000fe200078e02ff */
[----:B------:R-:W-:-:S03]  /*0750*/  CS2R R44, SRZ ;  /* 0x00000000002c7805 */ /* 0x000fc6000001ff00 */
[----:B------:R-:W-:Y:S01]  /*0760*/  @P4 IMAD.WIDE.U32 R10, R59, c[0x0][0x1c0], R10 ;  /* 0x000070003b0a4a25 */ /* 0x000fe200078e000a */
[----:B------:R-:W-:Y:S02]  /*0770*/  MOV R9, RZ ;  /* 0x000000ff00097202 */ /* 0x000fe40000000f00 */
[----:B------:R1:W3:Y:S01]  /*0780*/  @P2 LDG.E R44, [R20.64] ;  /* 0x00000008142c2981 */ /* 0x0002e2000c1e1900 */
[----:B------:R-:W-:Y:S01]  /*0790*/  @P0 IMAD R23, R63, c[0x0][0x1c4], R12 ;  /* 0x000071003f170a24 */ /* 0x000fe200078e020c */
[----:B------:R-:W-:Y:S02]  /*07a0*/  @P4 IADD3 R11, R11, R13, RZ ;  /* 0x0000000d0b0b4210 */ /* 0x000fe40007ffe0ff */
[----:B------:R-:W-:Y:S01]  /*07b0*/  @P0 MOV R12, R68 ;  /* 0x00000044000c0202 */ /* 0x000fe20000000f00 */
[----:B------:R4:W5:Y:S01]  /*07c0*/  @P3 LDG.E R9, [R18.64] ;  /* 0x0000000812093981 */ /* 0x000962000c1e1900 */
[----:B------:R-:W-:Y:S02]  /*07d0*/  @P0 MOV R13, R67 ;  /* 0x00000043000d0202 */ /* 0x000fe40000000f00 */
[----:B------:R-:W-:-:S03]  /*07e0*/  @P4 LEA R16, P5, R10, c[0x0][0x170], 0x1 ;  /* 0x00005c000a104a11 */ /* 0x000fc600078a08ff */
[----:B------:R-:W-:Y:S01]  /*07f0*/  @P0 IMAD.WIDE.U32 R12, R63, c[0x0][0x1c0], R12 ;  /* 0x000070003f0c0a25 */ /* 0x000fe200078e000c */
[----:B------:R-:W-:Y:S02]  /*0800*/  @P4 LEA.HI.X R17, R10, c[0x0][0x174], R11, 0x1, P5 ;  /* 0x00005d000a114a11 */ /* 0x000fe400028f0c0b */
[----:B------:R-:W-:Y:S02]  /*0810*/  MOV R10, RZ ;  /* 0x000000ff000a7202 */ /* 0x000fe40000000f00 */
[----:B------:R-:W-:Y:S02]  /*0820*/  @P0 IADD3 R11, R13, R23, RZ ;  /* 0x000000170d0b0210 */ /* 0x000fe40007ffe0ff */
[C---:B0-----:R-:W-:Y:S02]  /*0830*/  @P0 LEA R14, P5, R12.reuse, c[0x0][0x170], 0x1 ;  /* 0x00005c000c0e0a11 */ /* 0x041fe400078a08ff */
[----:B------:R0:W2:Y:S02]  /*0840*/  @P4 LDG.E R10, [R16.64] ;  /* 0x00000008100a4981 */ /* 0x0000a4000c1e1900 */
[----:B------:R-:W-:-:S02]  /*0850*/  @P0 LEA.HI.X R15, R12, c[0x0][0x174], R11, 0x1, P5 ;  /* 0x00005d000c0f0a11 */ /* 0x000fc400028f0c0b */
[----:B------:R-:W-:Y:S02]  /*0860*/  ISETP.GE.U32.AND P6, PT, R58, c[0x0][0x1c8], PT ;  /* 0x000072003a007a0c */ /* 0x000fe40003fc6070 */
[----:B------:R-:W-:Y:S01]  /*0870*/  SHF.R.S32.HI R11, RZ, 0x1f, R58 ;  /* 0x0000001fff0b7819 */ /* 0x000fe2000001143a */
[----:B------:R0:W2:Y:S03]  /*0880*/  @P0 LDG.E R45, [R14.64] ;  /* 0x000000080e2d0981 */ /* 0x0000a6000c1e1900 */
[----:B------:R-:W-:-:S04]  /*0890*/  ISETP.GE.AND.EX P6, PT, R11, c[0x0][0x1cc], PT, P6 ;  /* 0x000073000b007a0c */ /* 0x000fc80003fc6360 */
[----:B------:R-:W-:-:S13]  /*08a0*/  ISETP.GT.U32.OR P6, PT, R0, 0x1bf, P6 ;  /* 0x000001bf0000780c */ /* 0x000fda00037c4470 */
[----:B------:R-:W-:Y:S01]  /*08b0*/  @!P6 IMAD R13, R11, c[0x0][0x1c0], RZ ;  /* 0x000070000b0dea24 */ /* 0x000fe200078e02ff */
[----:B------:R-:W-:-:S03]  /*08c0*/  @!P6 MOV R12, R68 ;  /* 0x00000044000ce202 */ /* 0x000fc60000000f00 */
[----:B----4-:R-:W-:Y:S01]  /*08d0*/  @!P6 IMAD R19, R58, c[0x0][0x1c4], R13 ;  /* 0x000071003a13ea24 */ /* 0x010fe200078e020d */
[----:B------:R-:W-:-:S05]  /*08e0*/  @!P6 MOV R13, R67 ;  /* 0x00000043000de202 */ /* 0x000fca0000000f00 */
[----:B------:R-:W-:-:S05]  /*08f0*/  @!P6 IMAD.WIDE.U32 R12, R58, c[0x0][0x1c0], R12 ;  /* 0x000070003a0cea25 */ /* 0x000fca00078e000c */
[----:B------:R-:W-:Y:S02]  /*0900*/  @!P6 IADD3 R13, R13, R19, RZ ;  /* 0x000000130d0de210 */ /* 0x000fe40007ffe0ff */
[----:B0-----:R-:W-:-:S04]  /*0910*/  @!P6 LEA R16, P5, R12, c[0x0][0x170], 0x1 ;  /* 0x00005c000c10ea11 */ /* 0x001fc800078a08ff */
[----:B------:R-:W-:Y:S02]  /*0920*/  @!P6 LEA.HI.X R17, R12, c[0x0][0x174], R13, 0x1, P5 ;  /* 0x00005d000c11ea11 */ /* 0x000fe400028f0c0d */
[----:B------:R-:W-:Y:S02]  /*0930*/  ISETP.GE.U32.AND P5, PT, R57, c[0x0][0x1c8], PT ;  /* 0x0000720039007a0c */ /* 0x000fe40003fa6070 */
[----:B------:R-:W-:-:S04]  /*0940*/  SHF.R.S32.HI R12, RZ, 0x1f, R57 ;  /* 0x0000001fff0c7819 */ /* 0x000fc80000011439 */
[----:B------:R-:W-:-:S04]  /*0950*/  ISETP.GE.AND.EX P5, PT, R12, c[0x0][0x1cc], PT, P5 ;  /* 0x000073000c007a0c */ /* 0x000fc80003fa6350 */
[----:B------:R-:W-:Y:S02]  /*0960*/  ISETP.GT.U32.OR P5, PT, R0, 0x1bf, P5 ;  /* 0x000001bf0000780c */ /* 0x000fe40002fa4470 */
[----:B------:R-:W-:-:S06]  /*0970*/  MOV R13, RZ ;  /* 0x000000ff000d7202 */ /* 0x000fcc0000000f00 */
[----:B------:R0:W4:Y:S05]  /*0980*/  @!P6 LDG.E R13, [R16.64] ;  /* 0x00000008100de981 */ /* 0x00012a000c1e1900 */
[----:B------:R-:W-:Y:S01]  /*0990*/  @!P5 IMAD R14, R12, c[0x0][0x1c0], RZ ;  /* 0x000070000c0eda24 */ /* 0x000fe200078e02ff */
[----:B------:R-:W-:-:S03]  /*09a0*/  @!P5 MOV R15, R67 ;  /* 0x00000043000fd202 */ /* 0x000fc60000000f00 */
[----:B------:R-:W-:Y:S01]  /*09b0*/  @!P5 IMAD R19, R57, c[0x0][0x1c4], R14 ;  /* 0x000071003913da24 */ /* 0x000fe200078e020e */
[----:B------:R-:W-:-:S05]  /*09c0*/  @!P5 MOV R14, R68 ;  /* 0x00000044000ed202 */ /* 0x000fca0000000f00 */
[----:B------:R-:W-:-:S05]  /*09d0*/  @!P5 IMAD.WIDE.U32 R14, R57, c[0x0][0x1c0], R14 ;  /* 0x00007000390eda25 */ /* 0x000fca00078e000e */
[----:B------:R-:W-:Y:S02]  /*09e0*/  @!P5 IADD3 R15, R15, R19, RZ ;  /* 0x000000130f0fd210 */ /* 0x000fe40007ffe0ff */
[----:B------:R-:W-:-:S04]  /*09f0*/  @!P5 LEA R22, P6, R14, c[0x0][0x170], 0x1 ;  /* 0x00005c000e16da11 */ /* 0x000fc800078c08ff */
[----:B------:R-:W-:Y:S02]  /*0a00*/  @!P5 LEA.HI.X R23, R14, c[0x0][0x174], R15, 0x1, P6 ;  /* 0x00005d000e17da11 */ /* 0x000fe400030f0c0f */
[----:B------:R-:W-:Y:S02]  /*0a10*/  ISETP.GE.U32.AND P6, PT, R56, c[0x0][0x1c8], PT ;  /* 0x0000720038007a0c */ /* 0x000fe40003fc6070 */
[----:B------:R-:W-:-:S04]  /*0a20*/  SHF.R.S32.HI R14, RZ, 0x1f, R56 ;  /* 0x0000001fff0e7819 */ /* 0x000fc80000011438 */
[----:B------:R-:W-:-:S04]  /*0a30*/  ISETP.GE.AND.EX P6, PT, R14, c[0x0][0x1cc], PT, P6 ;  /* 0x000073000e007a0c */ /* 0x000fc80003fc6360 */
[----:B------:R-:W-:Y:S02]  /*0a40*/  ISETP.GT.U32.OR P6, PT, R0, 0x1bf, P6 ;  /* 0x000001bf0000780c */ /* 0x000fe400037c4470 */
[----:B------:R-:W-:-:S06]  /*0a50*/  MOV R15, RZ ;  /* 0x000000ff000f7202 */ /* 0x000fcc0000000f00 */
[----:B------:R1:W4:Y:S05]  /*0a60*/  @!P5 LDG.E R15, [R22.64] ;  /* 0x00000008160fd981 */ /* 0x00032a000c1e1900 */
[----:B0-----:R-:W-:Y:S01]  /*0a70*/  @!P6 MOV R16, R68 ;  /* 0x000000440010e202 */ /* 0x001fe20000000f00 */
[----:B------:R-:W-:Y:S01]  /*0a80*/  @!P6 IMAD R19, R14, c[0x0][0x1c0], RZ ;  /* 0x000070000e13ea24 */ /* 0x000fe200078e02ff */
[----:B------:R-:W-:-:S03]  /*0a90*/  @!P6 MOV R17, R67 ;  /* 0x000000430011e202 */ /* 0x000fc60000000f00 */
[C---:B------:R-:W-:Y:S02]  /*0aa0*/  @!P6 IMAD R19, R56.reuse, c[0x0][0x1c4], R19 ;  /* 0x000071003813ea24 */ /* 0x040fe400078e0213 */
[----:B------:R-:W-:-:S05]  /*0ab0*/  @!P6 IMAD.WIDE.U32 R16, R56, c[0x0][0x1c0], R16 ;  /* 0x000070003810ea25 */ /* 0x000fca00078e0010 */
[----:B------:R-:W-:Y:S02]  /*0ac0*/  @!P6 IADD3 R17, R17, R19, RZ ;  /* 0x000000131111e210 */ /* 0x000fe40007ffe0ff */
[C---:B------:R-:W-:Y:S02]  /*0ad0*/  @!P6 LEA R18, P5, R16.reuse, c[0x0][0x170], 0x1 ;  /* 0x00005c001012ea11 */ /* 0x040fe400078a08ff */
[----:B-1----:R-:W-:Y:S02]  /*0ae0*/  SHF.R.S32.HI R20, RZ, 0x1f, R55 ;  /* 0x0000001fff147819 */ /* 0x002fe40000011437 */
[----:B------:R-:W-:Y:S02]  /*0af0*/  @!P6 LEA.HI.X R19, R16, c[0x0][0x174], R17, 0x1, P5 ;  /* 0x00005d001013ea11 */ /* 0x000fe400028f0c11 */
[----:B------:R-:W-:-:S04]  /*0b00*/  ISETP.GE.U32.AND P5, PT, R55, c[0x0][0x1c8], PT ;  /* 0x0000720037007a0c */ /* 0x000fc80003fa6070 */
        /* <DEDUP_REMOVED lines=10> */
[C---:B------:R-:W-:Y:S02]  /*0bb0*/  @!P5 LEA R26, P6, R16.reuse, c[0x0][0x170], 0x1 ;  /* 0x00005c00101ada11 */ /* 0x040fe400078c08ff */
[----:B------:R-:W-:Y:S02]  /*0bc0*/  SHF.R.S32.HI R22, RZ, 0x1f, R54 ;  /* 0x0000001fff167819 */ /* 0x000fe40000011436 */
        /* <DEDUP_REMOVED lines=12> */
[C---:B0-----:R-:W-:Y:S02]  /*0c90*/  @!P6 LEA R18, P5, R16.reuse, c[0x0][0x170], 0x1 ;  /* 0x00005c001012ea11 */ /* 0x041fe400078a08ff */
        /* <DEDUP_REMOVED lines=19> */
[----:B------:R-:W-:Y:S02]  /*0dd0*/  MOV R27, RZ ;  /* 0x000000ff001b7202 */ /* 0x000fe40000000f00 */
[----:B------:R-:W-:-:S04]  /*0de0*/  MOV R28, RZ ;  /* 0x000000ff001c7202 */ /* 0x000fc80000000f00 */
[----:B------:R1:W4:Y:S05]  /*0df0*/  @!P5 LDG.E R27, [R30.64] ;  /* 0x000000081e1bd981 */ /* 0x00032a000c1e1900 */
[----:B------:R-:W-:Y:S01]  /*0e00*/  @!P6 IMAD R17, R26, c[0x0][0x1c0], RZ ;  /* 0x000070001a11ea24 */ /* 0x000fe200078e02ff */
[----:B------:R-:W-:-:S03]  /*0e10*/  @!P6 MOV R16, R68 ;  /* 0x000000440010e202 */ /* 0x000fc60000000f00 */
[----:B------:R-:W-:Y:S01]  /*0e20*/  @!P6 IMAD R29, R52, c[0x0][0x1c4], R17 ;  /* 0x00007100341dea24 */ /* 0x000fe200078e0211 */
[----:B------:R-:W-:-:S05]  /*0e30*/  @!P6 MOV R17, R67 ;  /* 0x000000430011e202 */ /* 0x000fca0000000f00 */
[----:B------:R-:W-:-:S05]  /*0e40*/  @!P6 IMAD.WIDE.U32 R16, R52, c[0x0][0x1c0], R16 ;  /* 0x000070003410ea25 */ /* 0x000fca00078e0010 */
[----:B------:R-:W-:Y:S02]  /*0e50*/  @!P6 IADD3 R17, R17, R29, RZ ;  /* 0x0000001d1111e210 */ /* 0x000fe40007ffe0ff */
[----:B0-----:R-:W-:-:S04]  /*0e60*/  @!P6 LEA R18, P5, R16, c[0x0][0x170], 0x1 ;  /* 0x00005c001012ea11 */ /* 0x001fc800078a08ff */
[----:B------:R-:W-:Y:S02]  /*0e70*/  @!P6 LEA.HI.X R19, R16, c[0x0][0x174], R17, 0x1, P5 ;  /* 0x00005d001013ea11 */ /* 0x000fe400028f0c11 */
[----:B--2---:R-:W-:Y:S02]  /*0e80*/  PRMT R40, RZ, 0x7610, R39 ;  /* 0x00007610ff287816 */ /* 0x004fe40000000027 */
[----:B------:R-:W-:Y:S01]  /*0e90*/  SHF.R.S32.HI R29, RZ, 0x1f, R51 ;  /* 0x0000001fff1d7819 */ /* 0x000fe20000011433 */
[----:B------:R5:W2:Y:S01]  /*0ea0*/  @!P6 LDG.E R28, [R18.64] ;  /* 0x00000008121ce981 */ /* 0x000aa2000c1e1900 */
[----:B------:R-:W-:Y:S02]  /*0eb0*/  ISETP.GE.U32.AND P6, PT, R51, c[0x0][0x1c8], PT ;  /* 0x0000720033007a0c */ /* 0x000fe40003fc6070 */
[----:B------:R-:W-:Y:S01]  /*0ec0*/  PRMT R41, RZ, 0x5410, R39 ;  /* 0x00005410ff297816 */ /* 0x000fe20000000027 */
[----:B------:R-:W-:Y:S01]  /*0ed0*/  FMUL.FTZ R16, R40, R40 ;  /* 0x0000002828107220 */ /* 0x000fe20000410000 */
[----:B------:R-:W-:-:S03]  /*0ee0*/  ISETP.GE.AND.EX P6, PT, R29, c[0x0][0x1cc], PT, P6 ;  /* 0x000073001d007a0c */ /* 0x000fc60003fc6360 */
[C---:B------:R-:W-:Y:S01]  /*0ef0*/  FADD.FTZ R40, R41.reuse, R40 ;  /* 0x0000002829287221 */ /* 0x040fe20000010000 */
[----:B---3--:R-:W-:Y:S01]  /*0f00*/  PRMT R43, RZ, 0x5410, R44 ;  /* 0x00005410ff2b7816 */ /* 0x008fe2000000002c */
[----:B------:R-:W-:Y:S01]  /*0f10*/  FFMA.FTZ R41, R41, R41, R16 ;  /* 0x0000002929297223 */ /* 0x000fe20000010010 */
[----:B------:R-:W-:Y:S02]  /*0f20*/  PRMT R16, RZ, 0x7610, R44 ;  /* 0x00007610ff107816 */ /* 0x000fe4000000002c */
[----:B------:R-:W-:Y:S02]  /*0f30*/  ISETP.GT.U32.OR P6, PT, R0, 0x1bf, P6 ;  /* 0x000001bf0000780c */ /* 0x000fe400037c4470 */
[--C-:B-----5:R-:W-:Y:S02]  /*0f40*/  PRMT R19, RZ, 0x7610, R9.reuse ;  /* 0x00007610ff137816 */ /* 0x120fe40000000009 */
[----:B------:R-:W-:Y:S01]  /*0f50*/  PRMT R38, RZ, 0x5410, R9 ;  /* 0x00005410ff267816 */ /* 0x000fe20000000009 */
[----:B-1----:R-:W-:Y:S01]  /*0f60*/  FMUL.FTZ R30, R16, R16 ;  /* 0x00000010101e7220 */ /* 0x002fe20000410000 */
[----:B------:R-:W-:Y:S01]  /*0f70*/  PRMT R18, RZ, 0x7610, R10 ;  /* 0x00007610ff127816 */ /* 0x000fe2000000000a */
[----:B------:R-:W-:Y:S01]  /*0f80*/  FADD.FTZ R17, R43, R16 ;  /* 0x000000102b117221 */ /* 0x000fe20000010000 */
[----:B------:R-:W-:Y:S01]  /*0f90*/  PRMT R35, RZ, 0x5410, R10 ;  /* 0x00005410ff237816 */ /* 0x000fe2000000000a */
[----:B------:R-:W-:-:S02]  /*0fa0*/  FMUL.FTZ R31, R19, R19 ;  /* 0x00000013131f7220 */ /* 0x000fc40000410000 */
[----:B------:R-:W-:Y:S01]  /*0fb0*/  FADD.FTZ R16, R38, R19 ;  /* 0x0000001326107221 */ /* 0x000fe20000010000 */
[--C-:B------:R-:W-:Y:S01]  /*0fc0*/  PRMT R19, RZ, 0x7610, R45.reuse ;  /* 0x00007610ff137816 */ /* 0x100fe2000000002d */
[----:B------:R-:W-:Y:S01]  /*0fd0*/  FFMA.FTZ R43, R43, R43, R30 ;  /* 0x0000002b2b2b7223 */ /* 0x000fe2000001001e */
[----:B------:R-:W-:Y:S01]  /*0fe0*/  PRMT R34, RZ, 0x5410, R45 ;  /* 0x00005410ff227816 */ /* 0x000fe2000000002d */
[----:B------:R-:W-:Y:S02]  /*0ff0*/  FMUL.FTZ R30, R18, R18 ;  /* 0x00000012121e7220 */ /* 0x000fe40000410000 */
[----:B------:R-:W-:Y:S02]  /*1000*/  FFMA.FTZ R38, R38, R38, R31 ;  /* 0x0000002626267223 */ /* 0x000fe4000001001f */
[----:B------:R-:W-:Y:S02]  /*1010*/  FADD.FTZ R37, R35, R18 ;  /* 0x0000001223257221 */ /* 0x000fe40000010000 */
[----:B------:R-:W-:-:S02]  /*1020*/  FMUL.FTZ R31, R19, R19 ;  /* 0x00000013131f7220 */ /* 0x000fc40000410000 */
[----:B------:R-:W-:Y:S02]  /*1030*/  @!P6 IMAD R18, R29, c[0x0][0x1c0], RZ ;  /* 0x000070001d12ea24 */ /* 0x000fe400078e02ff */
[----:B------:R-:W-:Y:S02]  /*1040*/  FFMA.FTZ R35, R35, R35, R30 ;  /* 0x0000002323237223 */ /* 0x000fe4000001001e */
[C---:B------:R-:W-:Y:S02]  /*1050*/  FADD.FTZ R30, R34.reuse, R19 ;  /* 0x00000013221e7221 */ /* 0x040fe40000010000 */
[----:B------:R-:W-:Y:S01]  /*1060*/  FFMA.FTZ R34, R34, R34, R31 ;  /* 0x0000002222227223 */ /* 0x000fe2000001001f */
[----:B------:R-:W-:Y:S01]  /*1070*/  @!P6 MOV R19, R67 ;  /* 0x000000430013e202 */ /* 0x000fe20000000f00 */
[----:B------:R-:W-:Y:S01]  /*1080*/  @!P6 IMAD R31, R51, c[0x0][0x1c4], R18 ;  /* 0x00007100331fea24 */ /* 0x000fe200078e0212 */
[----:B------:R-:W-:Y:S01]  /*1090*/  @!P6 MOV R18, R68 ;  /* 0x000000440012e202 */ /* 0x000fe20000000f00 */
[----:B------:R-:W-:-:S04]  /*10a0*/  FADD.FTZ R33, RZ, R30 ;  /* 0x0000001eff217221 */ /* 0x000fc80000010000 */
[----:B------:R-:W-:-:S05]  /*10b0*/  @!P6 IMAD.WIDE.U32 R18, R51, c[0x0][0x1c0], R18 ;  /* 0x000070003312ea25 */ /* 0x000fca00078e0012 */
[----:B------:R-:W-:Y:S02]  /*10c0*/  @!P6 IADD3 R31, R19, R31, RZ ;  /* 0x0000001f131fe210 */ /* 0x000fe40007ffe0ff */
[C---:B------:R-:W-:Y:S01]  /*10d0*/  @!P6 LEA R32, P5, R18.reuse, c[0x0][0x170], 0x1 ;  /* 0x00005c001220ea11 */ /* 0x040fe200078a08ff */
[----:B------:R-:W-:Y:S01]  /*10e0*/  FADD.FTZ R40, R33, R40 ;  /* 0x0000002821287221 */ /* 0x000fe20000010000 */
[----:B------:R-:W-:Y:S02]  /*10f0*/  SHF.R.S32.HI R30, RZ, 0x1f, R50 ;  /* 0x0000001fff1e7819 */ /* 0x000fe40000011432 */
[----:B------:R-:W-:Y:S02]  /*1100*/  @!P6 LEA.HI.X R33, R18, c[0x0][0x174], R31, 0x1, P5 ;  /* 0x00005d001221ea11 */ /* 0x000fe400028f0c1f */
[----:B------:R-:W-:-:S04]  /*1110*/  ISETP.GE.U32.AND P5, PT, R50, c[0x0][0x1c8], PT ;  /* 0x0000720032007a0c */ /* 0x000fc80003fa6070 */
[----:B------:R-:W-:-:S04]  /*1120*/  ISETP.GE.AND.EX P5, PT, R30, c[0x0][0x1cc], PT, P5 ;  /* 0x000073001e007a0c */ /* 0x000fc80003fa6350 */
[----:B------:R-:W-:Y:S01]  /*1130*/  ISETP.GT.U32.OR P5, PT, R0, 0x1bf, P5 ;  /* 0x000001bf0000780c */ /* 0x000fe20002fa4470 */
[----:B------:R-:W-:-:S04]  /*1140*/  FADD.FTZ R34, RZ, R34 ;  /* 0x00000022ff227221 */ /* 0x000fc80000010000 */
[----:B------:R-:W-:-:S08]  /*1150*/  FADD.FTZ R34, R34, R41 ;  /* 0x0000002922227221 */ /* 0x000fd00000010000 */
[----:B------:R-:W-:Y:S01]  /*1160*/  @!P5 IMAD R19, R30, c[0x0][0x1c0], RZ ;  /* 0x000070001e13da24 */ /* 0x000fe200078e02ff */
[----:B------:R-:W-:-:S03]  /*1170*/  @!P5 MOV R18, R68 ;  /* 0x000000440012d202 */ /* 0x000fc60000000f00 */
[----:B------:R-:W-:Y:S01]  /*1180*/  @!P5 IMAD R41, R50, c[0x0][0x1c4], R19 ;  /* 0x000071003229da24 */ /* 0x000fe200078e0213 */
[----:B------:R-:W-:Y:S02]  /*1190*/  @!P5 MOV R19, R67 ;  /* 0x000000430013d202 */ /* 0x000fe40000000f00 */
[----:B------:R-:W-:-:S03]  /*11a0*/  MOV R31, RZ ;  /* 0x000000ff001f7202 */ /* 0x000fc60000000f00 */
[----:B------:R-:W-:-:S03]  /*11b0*/  @!P5 IMAD.WIDE.U32 R18, R50, c[0x0][0x1c0], R18 ;  /* 0x000070003212da25 */ /* 0x000fc600078e0012 */
[----:B------:R0:W3:Y:S01]  /*11c0*/  @!P6 LDG.E R31, [R32.64] ;  /* 0x00000008201fe981 */ /* 0x0000e2000c1e1900 */
[----:B------:R-:W-:Y:S01]  /*11d0*/  FADD.FTZ R17, R40, R17 ;  /* 0x0000001128117221 */ /* 0x000fe20000010000 */
[----:B------:R-:W-:Y:S02]  /*11e0*/  @!P5 IADD3 R19, R19, R41, RZ ;  /* 0x000000291313d210 */ /* 0x000fe40007ffe0ff */
[----:B------:R-:W-:-:S04]  /*11f0*/  @!P5 LEA R40, P6, R18, c[0x0][0x170], 0x1 ;  /* 0x00005c001228da11 */ /* 0x000fc800078c08ff */
[----:B------:R-:W-:Y:S02]  /*1200*/  @!P5 LEA.HI.X R41, R18, c[0x0][0x174], R19, 0x1, P6 ;  /* 0x00005d001229da11 */ /* 0x000fe400030f0c13 */
[----:B------:R-:W-:Y:S02]  /*1210*/  ISETP.GE.U32.AND P6, PT, R49, c[0x0][0x1c8], PT ;  /* 0x0000720031007a0c */ /* 0x000fe40003fc6070 */
[----:B0-----:R-:W-:-:S04]  /*1220*/  SHF.R.S32.HI R32, RZ, 0x1f, R49 ;  /* 0x0000001fff207819 */ /* 0x001fc80000011431 */
[----:B------:R-:W-:-:S04]  /*1230*/  ISETP.GE.AND.EX P6, PT, R32, c[0x0][0x1cc], PT, P6 ;  /* 0x0000730020007a0c */ /* 0x000fc80003fc6360 */
[----:B------:R-:W-:Y:S01]  /*1240*/  ISETP.GT.U32.OR P6, PT, R0, 0x1bf, P6 ;  /* 0x000001bf0000780c */ /* 0x000fe200037c4470 */
[----:B------:R-:W-:Y:S01]  /*1250*/  FADD.FTZ R43, R34, R43 ;  /* 0x0000002b222b7221 */ /* 0x000fe20000010000 */
[----:B------:R-:W-:Y:S01]  /*1260*/  MOV R33, RZ ;  /* 0x000000ff00217202 */ /* 0x000fe20000000f00 */
[----:B------:R-:W-:-:S05]  /*1270*/  FADD.FTZ R42, R17, R16 ;  /* 0x00000010112a7221 */ /* 0x000fca0000010000 */
[----:B------:R-:W5:Y:S05]  /*1280*/  @!P5 LDG.E R33, [R40.64] ;  /* 0x000000082821d981 */ /* 0x000f6a000c1e1900 */
[----:B------:R-:W-:Y:S01]  /*1290*/  @!P6 IMAD R18, R32, c[0x0][0x1c0], RZ ;  /* 0x000070002012ea24 */ /* 0x000fe200078e02ff */
[----:B------:R-:W-:-:S03]  /*12a0*/  @!P6 MOV R19, R67 ;  /* 0x000000430013e202 */ /* 0x000fc60000000f00 */
[----:B------:R-:W-:Y:S01]  /*12b0*/  @!P6 IMAD R34, R49, c[0x0][0x1c4], R18 ;  /* 0x000071003122ea24 */ /* 0x000fe200078e0212 */
[----:B------:R-:W-:-:S05]  /*12c0*/  @!P6 MOV R18, R68 ;  /* 0x000000440012e202 */ /* 0x000fca0000000f00 */
[----:B------:R-:W-:-:S05]  /*12d0*/  @!P6 IMAD.WIDE.U32 R18, R49, c[0x0][0x1c0], R18 ;  /* 0x000070003112ea25 */ /* 0x000fca00078e0012 */
[----:B------:R-:W-:Y:S02]  /*12e0*/  @!P6 IADD3 R17, R19, R34, RZ ;  /* 0x000000221311e210 */ /* 0x000fe40007ffe0ff */
[C---:B------:R-:W-:Y:S02]  /*12f0*/  @!P6 LEA R16, P5, R18.reuse, c[0x0][0x170], 0x1 ;  /* 0x00005c001210ea11 */ /* 0x040fe400078a08ff */
[----:B------:R-:W-:Y:S02]  /*1300*/  MOV R34, RZ ;  /* 0x000000ff00227202 */ /* 0x000fe40000000f00 */
[----:B------:R-:W-:-:S05]  /*1310*/  @!P6 LEA.HI.X R17, R18, c[0x0][0x174], R17, 0x1, P5 ;  /* 0x00005d001211ea11 */ /* 0x000fca00028f0c11 */
[----:B------:R4:W5:Y:S01]  /*1320*/  @!P6 LDG.E R34, [R16.64] ;  /* 0x000000081022e981 */ /* 0x000962000c1e1900 */
[----:B------:R-:W-:Y:S01]  /*1330*/  FADD.FTZ R38, R43, R38 ;  /* 0x000000262b267221 */ /* 0x000fe20000010000 */
[--C-:B----4-:R-:W-:Y:S02]  /*1340*/  PRMT R17, RZ, 0x7610, R13.reuse ;  /* 0x00007610ff117816 */ /* 0x110fe4000000000d */
[----:B------:R-:W-:-:S03]  /*1350*/  PRMT R16, RZ, 0x5410, R13 ;  /* 0x00005410ff107816 */ /* 0x000fc6000000000d */
[----:B------:R-:W-:Y:S02]  /*1360*/  FMUL.FTZ R19, R17, R17 ;  /* 0x0000001111137220 */ /* 0x000fe40000410000 */
[----:B------:R-:W-:Y:S01]  /*1370*/  FADD.FTZ R18, R16, R17 ;  /* 0x0000001110127221 */ /* 0x000fe20000010000 */
[----:B------:R-:W-:Y:S01]  /*1380*/  PRMT R17, RZ, 0x7610, R15 ;  /* 0x00007610ff117816 */ /* 0x000fe2000000000f */
[----:B------:R-:W-:Y:S02]  /*1390*/  FADD.FTZ R35, R38, R35 ;  /* 0x0000002326237221 */ /* 0x000fe40000010000 */
[----:B------:R-:W-:Y:S01]  /*13a0*/  FFMA.FTZ R38, R16, R16, R19 ;  /* 0x0000001010267223 */ /* 0x000fe20000010013 */
[----:B------:R-:W-:Y:S01]  /*13b0*/  PRMT R16, RZ, 0x5410, R15 ;  /* 0x00005410ff107816 */ /* 0x000fe2000000000f */
[----:B------:R-:W-:Y:S02]  /*13c0*/  FADD.FTZ R37, R42, R37 ;  /* 0x000000252a257221 */ /* 0x000fe40000010000 */
[----:B------:R-:W-:-:S02]  /*13d0*/  FMUL.FTZ R19, R17, R17 ;  /* 0x0000001111137220 */ /* 0x000fc40000410000 */
[----:B------:R-:W-:Y:S02]  /*13e0*/  FADD.FTZ R18, R37, R18 ;  /* 0x0000001225127221 */ /* 0x000fe40000010000 */
[C---:B------:R-:W-:Y:S02]  /*13f0*/  FADD.FTZ R17, R16.reuse, R17 ;  /* 0x0000001110117221 */ /* 0x040fe40000010000 */
[----:B------:R-:W-:Y:S01]  /*1400*/  FFMA.FTZ R16, R16, R16, R19 ;  /* 0x0000001010107223 */ /* 0x000fe20000010013 */
[----:B------:R-:W-:Y:S01]  /*1410*/  PRMT R19, RZ, 0x7610, R21 ;  /* 0x00007610ff137816 */ /* 0x000fe20000000015 */
[----:B------:R-:W-:Y:S02]  /*1420*/  FADD.FTZ R35, R35, R38 ;  /* 0x0000002623237221 */ /* 0x000fe40000010000 */
[----:B------:R-:W-:Y:S01]  /*1430*/  FADD.FTZ R17, R18, R17 ;  /* 0x0000001112117221 */ /* 0x000fe20000010000 */
[----:B------:R-:W-:Y:S01]  /*1440*/  PRMT R18, RZ, 0x5410, R21 ;  /* 0x00005410ff127816 */ /* 0x000fe20000000015 */
[----:B------:R-:W-:-:S02]  /*1450*/  FADD.FTZ R16, R35, R16 ;  /* 0x0000001023107221 */ /* 0x000fc40000010000 */
[----:B------:R-:W-:Y:S02]  /*1460*/  FMUL.FTZ R35, R19, R19 ;  /* 0x0000001313237220 */ /* 0x000fe40000410000 */
[C---:B------:R-:W-:Y:S01]  /*1470*/  FADD.FTZ R38, R18.reuse, R19 ;  /* 0x0000001312267221 */ /* 0x040fe20000010000 */
[----:B------:R-:W-:Y:S01]  /*1480*/  PRMT R19, RZ, 0x7610, R23 ;  /* 0x00007610ff137816 */ /* 0x000fe20000000017 */
[----:B------:R-:W-:Y:S01]  /*1490*/  FFMA.FTZ R35, R18, R18, R35 ;  /* 0x0000001212237223 */ /* 0x000fe20000010023 */
[----:B------:R-:W-:-:S03]  /*14a0*/  PRMT R18, RZ, 0x5410, R23 ;  /* 0x00005410ff127816 */ /* 0x000fc60000000017 */
[----:B------:R-:W-:Y:S02]  /*14b0*/  FADD.FTZ R16, R16, R35 ;  /* 0x0000002310107221 */ /* 0x000fe40000010000 */
[----:B------:R-:W-:Y:S02]  /*14c0*/  FMUL.FTZ R35, R19, R19 ;  /* 0x0000001313237220 */ /* 0x000fe40000410000 */
[----:B------:R-:W-:Y:S02]  /*14d0*/  FADD.FTZ R17, R17, R38 ;  /* 0x0000002611117221 */ /* 0x000fe40000010000 */
[C---:B------:R-:W-:Y:S02]  /*14e0*/  FADD.FTZ R38, R18.reuse, R19 ;  /* 0x0000001312267221 */ /* 0x040fe40000010000 */
[----:B------:R-:W-:-:S04]  /*14f0*/  FFMA.FTZ R35, R18, R18, R35 ;  /* 0x0000001212237223 */ /* 0x000fc80000010023 */
[----:B------:R-:W-:Y:S02]  /*1500*/  FADD.FTZ R16, R16, R35 ;  /* 0x0000002310107221 */ /* 0x000fe40000010000 */
[----:B------:R-:W-:Y:S01]  /*1510*/  FADD.FTZ R17, R17, R38 ;  /* 0x0000002611117221 */ /* 0x000fe20000010000 */
[--C-:B------:R-:W-:Y:S02]  /*1520*/  PRMT R19, RZ, 0x7610, R25.reuse ;  /* 0x00007610ff137816 */ /* 0x100fe40000000019 */
[----:B------:R-:W-:-:S03]  /*1530*/  PRMT R18, RZ, 0x5410, R25 ;  /* 0x00005410ff127816 */ /* 0x000fc60000000019 */
[----:B------:R-:W-:Y:S02]  /*1540*/  FMUL.FTZ R35, R19, R19 ;  /* 0x0000001313237220 */ /* 0x000fe40000410000 */
[C---:B------:R-:W-:Y:S02]  /*1550*/  FADD.FTZ R38, R18.reuse, R19 ;  /* 0x0000001312267221 */ /* 0x040fe40000010000 */
[----:B------:R-:W-:-:S04]  /*1560*/  FFMA.FTZ R35, R18, R18, R35 ;  /* 0x0000001212237223 */ /* 0x000fc80000010023 */
[----:B------:R-:W-:Y:S02]  /*1570*/  FADD.FTZ R16, R16, R35 ;  /* 0x0000002310107221 */ /* 0x000fe40000010000 */
[----:B------:R-:W-:Y:S01]  /*1580*/  FADD.FTZ R17, R17, R38 ;  /* 0x0000002611117221 */ /* 0x000fe20000010000 */
[----:B------:R-:W-:Y:S02]  /*1590*/  ISETP.GE.U32.AND P5, PT, R48, c[0x0][0x1c8], PT ;  /* 0x0000720030007a0c */ /* 0x000fe40003fa6070 */
[--C-:B------:R-:W-:Y:S02]  /*15a0*/  PRMT R19, RZ, 0x7610, R27.reuse ;  /* 0x00007610ff137816 */ /* 0x100fe4000000001b */
[----:B------:R-:W-:-:S03]  /*15b0*/  PRMT R18, RZ, 0x5410, R27 ;  /* 0x00005410ff127816 */ /* 0x000fc6000000001b */
[----:B------:R-:W-:Y:S02]  /*15c0*/  FMUL.FTZ R35, R19, R19 ;  /* 0x0000001313237220 */ /* 0x000fe40000410000 */
[C---:B------:R-:W-:Y:S02]  /*15d0*/  FADD.FTZ R38, R18.reuse, R19 ;  /* 0x0000001312267221 */ /* 0x040fe40000010000 */
[----:B------:R-:W-:-:S04]  /*15e0*/  FFMA.FTZ R35, R18, R18, R35 ;  /* 0x0000001212237223 */ /* 0x000fc80000010023 */
[----:B------:R-:W-:Y:S02]  /*15f0*/  FADD.FTZ R16, R16, R35 ;  /* 0x0000002310107221 */ /* 0x000fe40000010000 */
[----:B------:R-:W-:Y:S01]  /*1600*/  FADD.FTZ R17, R17, R38 ;  /* 0x0000002611117221 */ /* 0x000fe20000010000 */
[--C-:B--2---:R-:W-:Y:S02]  /*1610*/  PRMT R19, RZ, 0x7610, R28.reuse ;  /* 0x00007610ff137816 */ /* 0x104fe4000000001c */
[----:B------:R-:W-:-:S03]  /*1620*/  PRMT R18, RZ, 0x5410, R28 ;  /* 0x00005410ff127816 */ /* 0x000fc6000000001c */
[----:B------:R-:W-:Y:S02]  /*1630*/  FMUL.FTZ R35, R19, R19 ;  /* 0x0000001313237220 */ /* 0x000fe40000410000 */
[C---:B------:R-:W-:Y:S02]  /*1640*/  FADD.FTZ R38, R18.reuse, R19 ;  /* 0x0000001312267221 */ /* 0x040fe40000010000 */
[----:B------:R-:W-:-:S04]  /*1650*/  FFMA.FTZ R35, R18, R18, R35 ;  /* 0x0000001212237223 */ /* 0x000fc80000010023 */
[----:B------:R-:W-:Y:S02]  /*1660*/  FADD.FTZ R16, R16, R35 ;  /* 0x0000002310107221 */ /* 0x000fe40000010000 */
[----:B------:R-:W-:Y:S01]  /*1670*/  FADD.FTZ R17, R17, R38 ;  /* 0x0000002611117221 */ /* 0x000fe20000010000 */
[--C-:B---3--:R-:W-:Y:S02]  /*1680*/  PRMT R19, RZ, 0x7610, R31.reuse ;  /* 0x00007610ff137816 */ /* 0x108fe4000000001f */
[----:B------:R-:W-:-:S03]  /*1690*/  PRMT R18, RZ, 0x5410, R31 ;  /* 0x00005410ff127816 */ /* 0x000fc6000000001f */
[----:B------:R-:W-:Y:S02]  /*16a0*/  FMUL.FTZ R35, R19, R19 ;  /* 0x0000001313237220 */ /* 0x000fe40000410000 */
[C---:B------:R-:W-:Y:S02]  /*16b0*/  FADD.FTZ R38, R18.reuse, R19 ;  /* 0x0000001312267221 */ /* 0x040fe40000010000 */
[----:B------:R-:W-:Y:S01]  /*16c0*/  FFMA.FTZ R19, R18, R18, R35 ;  /* 0x0000001212137223 */ /* 0x000fe20000010023 */
[----:B------:R-:W-:-:S03]  /*16d0*/  SHF.R.S32.HI R35, RZ, 0x1f, R48 ;  /* 0x0000001fff237819 */ /* 0x000fc60000011430 */
[----:B------:R-:W-:Y:S01]  /*16e0*/  FADD.FTZ R19, R16, R19 ;  /* 0x0000001310137221 */ /* 0x000fe20000010000 */
[----:B------:R-:W-:Y:S01]  /*16f0*/  ISETP.GE.AND.EX P5, PT, R35, c[0x0][0x1cc], PT, P5 ;  /* 0x0000730023007a0c */ /* 0x000fe20003fa6350 */
[----:B------:R-:W-:-:S03]  /*1700*/  FADD.FTZ R17, R17, R38 ;  /* 0x0000002611117221 */ /* 0x000fc60000010000 */
[----:B------:R-:W-:Y:S02]  /*1710*/  ISETP.GT.U32.OR P5, PT, R0, 0x1bf, P5 ;  /* 0x000001bf0000780c */ /* 0x000fe40002fa4470 */
[--C-:B-----5:R-:W-:Y:S02]  /*1720*/  PRMT R37, RZ, 0x7610, R33.reuse ;  /* 0x00007610ff257816 */ /* 0x120fe40000000021 */
[----:B------:R-:W-:-:S03]  /*1730*/  PRMT R16, RZ, 0x5410, R33 ;  /* 0x00005410ff107816 */ /* 0x000fc60000000021 */
[----:B------:R-:W-:Y:S02]  /*1740*/  FMUL.FTZ R41, R37, R37 ;  /* 0x0000002525297220 */ /* 0x000fe40000410000 */
[C---:B------:R-:W-:Y:S02]  /*1750*/  FADD.FTZ R18, R16.reuse, R37 ;  /* 0x0000002510127221 */ /* 0x040fe40000010000 */
[----:B------:R-:W-:Y:S02]  /*1760*/  FFMA.FTZ R38, R16, R16, R41 ;  /* 0x0000001010267223 */ /* 0x000fe40000010029 */
[----:B------:R-:W-:Y:S01]  /*1770*/  FADD.FTZ R16, R17, R18 ;  /* 0x0000001211107221 */ /* 0x000fe20000010000 */
[----:B------:R-:W-:Y:S01]  /*1780*/  @!P5 MOV R18, R68 ;  /* 0x000000440012d202 */ /* 0x000fe20000000f00 */
[----:B------:R-:W-:Y:S01]  /*1790*/  FADD.FTZ R37, R19, R38 ;  /* 0x0000002613257221 */ /* 0x000fe20000010000 */
[----:B------:R-:W-:Y:S02]  /*17a0*/  @!P5 MOV R19, R67 ;  /* 0x000000430013d202 */ /* 0x000fe40000000f00 */
[----:B------:R-:W-:-:S02]  /*17b0*/  PRMT R41, RZ, 0x7610, R34 ;  /* 0x00007610ff297816 */ /* 0x000fc40000000022 */
[----:B------:R-:W-:-:S03]  /*17c0*/  PRMT R40, RZ, 0x5410, R34 ;  /* 0x00005410ff287816 */ /* 0x000fc60000000022 */
[----:B------:R-:W-:Y:S02]  /*17d0*/  FMUL.FTZ R17, R41, R41 ;  /* 0x0000002929117220 */ /* 0x000fe40000410000 */
[C---:B------:R-:W-:Y:S02]  /*17e0*/  FADD.FTZ R41, R40.reuse, R41 ;  /* 0x0000002928297221 */ /* 0x040fe40000010000 */
[----:B------:R-:W-:Y:S02]  /*17f0*/  FFMA.FTZ R40, R40, R40, R17 ;  /* 0x0000002828287223 */ /* 0x000fe40000010011 */
[----:B------:R-:W-:Y:S02]  /*1800*/  @!P5 IMAD R17, R35, c[0x0][0x1c0], RZ ;  /* 0x000070002311da24 */ /* 0x000fe400078e02ff */
[----:B------:R-:W-:-:S04]  /*1810*/  @!P5 IMAD.WIDE.U32 R18, R48, c[0x0][0x1c0], R18 ;  /* 0x000070003012da25 */ /* 0x000fc800078e0012 */
[----:B------:R-:W-:Y:S02]  /*1820*/  @!P5 IMAD R17, R48, c[0x0][0x1c4], R17 ;  /* 0x000071003011da24 */ /* 0x000fe400078e0211 */
[----:B------:R-:W-:Y:S01]  /*1830*/  FADD.FTZ R41, R16, R41 ;  /* 0x0000002910297221 */ /* 0x000fe20000010000 */
[C---:B------:R-:W-:Y:S02]  /*1840*/  @!P5 LEA R16, P6, R18.reuse, c[0x0][0x170], 0x1 ;  /* 0x00005c001210da11 */ /* 0x040fe400078c08ff */
[----:B------:R-:W-:Y:S02]  /*1850*/  @!P5 IADD3 R17, R19, R17, RZ ;  /* 0x000000111311d210 */ /* 0x000fe40007ffe0ff */
[----:B------:R-:W-:Y:S02]  /*1860*/  MOV R38, RZ ;  /* 0x000000ff00267202 */ /* 0x000fe40000000f00 */
[----:B------:R-:W-:-:S05]  /*1870*/  @!P5 LEA.HI.X R17, R18, c[0x0][0x174], R17, 0x1, P6 ;  /* 0x00005d001211da11 */ /* 0x000fca00030f0c11 */
[----:B------:R-:W2:Y:S01]  /*1880*/  @!P5 LDG.E R38, [R16.64] ;  /* 0x000000081026d981 */ /* 0x000ea2000c1e1900 */
[----:B------:R-:W-:Y:S01]  /*1890*/  FADD.FTZ R37, R37, R40 ;  /* 0x0000002825257221 */ /* 0x000fe20000010000 */
[C---:B------:R-:W-:Y:S02]  /*18a0*/  ISETP.GT.AND P5, PT, R2.reuse, 0x1e, PT ;  /* 0x0000001e0200780c */ /* 0x040fe40003fa4270 */
[----:B------:R-:W-:Y:S01]  /*18b0*/  ISETP.NE.AND P6, PT, R2, RZ, PT ;  /* 0x000000ff0200720c */ /* 0x000fe20003fc5270 */
[----:B------:R-:W-:Y:S01]  /*18c0*/  BSSY B0, `(.L_x_3604) ;  /* 0x0000045000007945 */ /* 0x000fe20003800000 */
[--C-:B--2---:R-:W-:Y:S02]  /*18d0*/  PRMT R17, RZ, 0x7610, R38.reuse ;  /* 0x00007610ff117816 */ /* 0x104fe40000000026 */
[----:B------:R-:W-:-:S03]  /*18e0*/  PRMT R16, RZ, 0x5410, R38 ;  /* 0x00005410ff107816 */ /* 0x000fc60000000026 */
[----:B------:R-:W-:Y:S02]  /*18f0*/  FMUL.FTZ R19, R17, R17 ;  /* 0x0000001111137220 */ /* 0x000fe40000410000 */
[C---:B------:R-:W-:Y:S02]  /*1900*/  FADD.FTZ R40, R16.reuse, R17 ;  /* 0x0000001110287221 */ /* 0x040fe40000010000 */
[----:B------:R-:W-:Y:S02]  /*1910*/  FFMA.FTZ R18, R16, R16, R19 ;  /* 0x0000001010127223 */ /* 0x000fe40000010013 */
[----:B------:R-:W-:Y:S02]  /*1920*/  FADD.FTZ R40, R41, R40 ;  /* 0x0000002829287221 */ /* 0x000fe40000010000 */
        /* <DEDUP_REMOVED lines=24> */
[----:B-1----:R-:W-:Y:S01]  /*1ab0*/  @!P5 FADD.FTZ R41, R41, R16 ;  /* 0x000000102929d221 */ /* 0x002fe20000010000 */
[----:B------:R-:W-:-:S04]  /*1ac0*/  ISETP.NE.AND P5, PT, R0, RZ, PT ;  /* 0x000000ff0000720c */ /* 0x000fc80003fa5270 */
[----:B------:R0:W-:Y:S04]  /*1ad0*/  @!P6 STS.64 [R47.X8+0x10], R40 ;  /* 0x000010282f00e388 */ /* 0x0001e80000008a00 */
[----:B------:R-:W-:Y:S06]  /*1ae0*/  BAR.SYNC.DEFER_BLOCKING 0x0 ;  /* 0x0000000000007b1d */ /* 0x000fec0000010000 */
[----:B------:R-:W-:Y:S05]  /*1af0*/  @P5 BRA `(.L_x_3605) ;  /* 0x0000021000005947 */ /* 0x000fea0003800000 */
[----:B------:R-:W1:Y:S02]  /*1b00*/  LDS.64 R16, [0x18] ;  /* 0x00001800ff107984 */ /* 0x000e640000000a00 */
[----:B-1----:R-:W-:-:S02]  /*1b10*/  FADD.FTZ R37, R40, R16 ;  /* 0x0000001028257221 */ /* 0x002fc40000010000 */
[----:B0-----:R-:W-:Y:S02]  /*1b20*/  FADD.FTZ R40, R41, R17 ;  /* 0x0000001129287221 */ /* 0x001fe40000010000 */
        /* <DEDUP_REMOVED lines=30> */
.L_x_3605:
[----:B------:R-:W-:Y:S05]  /*1d10*/  BSYNC B0 ;  /* 0x0000000000007941 */ /* 0x000fea0003800000 */
.L_x_3604:
[----:B------:R-:W-:-:S04]  /*1d20*/  MOV R37, c[0x0][0xc] ;  /* 0x0000030000257a02 */ /* 0x000fc80000000f00 */
[----:B------:R-:W-:-:S13]  /*1d30*/  ISETP.GE.U32.AND P6, PT, R37, 0x2, PT ;  /* 0x000000022500780c */ /* 0x000fda0003fc6070 */
[----:B------:R-:W-:Y:S05]  /*1d40*/  @!P6 BRA `(.L_x_3606) ;  /* 0x000009700000e947 */ /* 0x000fea0003800000 */
[----:B------:R-:W-:Y:S05]  /*1d50*/  @P5 BRA `(.L_x_3607) ;  /* 0x000001a000005947 */ /* 0x000fea0003800000 */
[C---:B------:R-:W-:Y:S01]  /*1d60*/  LOP3.LUT R16, R46.reuse, 0x1, RZ, 0xc0, !PT ;  /* 0x000000012e107812 */ /* 0x040fe200078ec0ff */
[----:B------:R-:W1:Y:S01]  /*1d70*/  S2R R42, SR_CTAID.Y ;  /* 0x00000000002a7919 */ /* 0x000e620000002600 */
[----:B------:R-:W-:-:S03]  /*1d80*/  LOP3.LUT P6, RZ, R46, 0x2, RZ, 0xc0, !PT ;  /* 0x000000022eff7812 */ /* 0x000fc600078cc0ff */
[----:B------:R-:W-:-:S04]  /*1d90*/  IMAD R17, R16, c[0x0][0x10], RZ ;  /* 0x0000040010117a24 */ /* 0x000fc800078e02ff */
[----:B------:R-:W-:-:S05]  /*1da0*/  IMAD R16, R17, c[0x0][0xc], RZ ;  /* 0x0000030011107a24 */ /* 0x000fca00078e02ff */
[----:B------:R-:W-:Y:S01]  /*1db0*/  SHF.L.U32 R19, R16, 0x1, RZ ;  /* 0x0000000110137819 */ /* 0x000fe200000006ff */
[----:B------:R-:W-:-:S10]  /*1dc0*/  HFMA2.MMA R16, -RZ, RZ, 0, 2.384185791015625e-07 ;  /* 0x00000004ff107435 */ /* 0x000fd400000001ff */
[----:B------:R-:W-:Y:S01]  /*1dd0*/  IMAD.WIDE R18, R19, R16, c[0x0][0x198] ;  /* 0x0000660013127625 */ /* 0x000fe200078e0210 */
[----:B-1----:R-:W-:-:S03]  /*1de0*/  IADD3 R17, R17, R42, RZ ;  /* 0x0000002a11117210 */ /* 0x002fc60007ffe0ff */
[----:B------:R-:W-:Y:S01]  /*1df0*/  IMAD R43, R3, c[0x0][0x10], R42 ;  /* 0x00000400032b7a24 */ /* 0x000fe200078e022a */
[----:B------:R-:W-:Y:S01]  /*1e00*/  MOV R42, 0x1 ;  /* 0x00000001002a7802 */ /* 0x000fe20000000f00 */
[----:B------:R-:W-:-:S04]  /*1e10*/  IMAD.WIDE.U32 R16, R17, R16, c[0x0][0x190] ;  /* 0x0000640011107625 */ /* 0x000fc800078e0010 */
[----:B------:R-:W-:Y:S01]  /*1e20*/  IMAD.WIDE.U32 R18, R43, 0x8, R18 ;  /* 0x000000082b127825 */ /* 0x000fe200078e0012 */
[----:B------:R-:W-:-:S04]  /*1e30*/  SEL R43, R42, 0xffffffff, !P6 ;  /* 0xffffffff2a2b7807 */ /* 0x000fc80007000000 */
[----:B------:R1:W-:Y:S01]  /*1e40*/  STG.E.64 [R18.64], R40 ;  /* 0x0000002812007986 */ /* 0x0003e2000c101b08 */
[----:B------:R-:W-:Y:S06]  /*1e50*/  MEMBAR.ALL.GPU ;  /* 0x0000000000007992 */ /* 0x000fec000000a000 */
[----:B------:R-:W-:-:S00]  /*1e60*/  ERRBAR ;  /* 0x00000000000079ab */ /* 0x000fc00000000000 */
[----:B-1----:R-:W-:Y:S01]  /*1e70*/  SEL R19, RZ, c[0x0][0xc], P6 ;  /* 0x00000300ff137a07 */ /* 0x002fe20003000000 */
[----:B------:R1:W-:Y:S03]  /*1e80*/  RED.E.ADD.S32.STRONG.GPU [R16.64], R43 ;  /* 0x0000002b1000798e */ /* 0x0003e6000c10e388 */
[----:B------:R-:W-:-:S13]  /*1e90*/  ISETP.NE.AND P6, PT, R19, -0x1, PT ;  /* 0xffffffff1300780c */ /* 0x000fda0003fc5270 */
[----:B-1----:R-:W-:Y:S05]  /*1ea0*/  @!P6 BRA `(.L_x_3607) ;  /* 0x000000500000e947 */ /* 0x002fea0003800000 */
.L_x_3608:
[----:B------:R-:W2:Y:S01]  /*1eb0*/  LDG.E.STRONG.GPU R18, [R16.64] ;  /* 0x0000000810127981 */ /* 0x000ea2000c1ef900 */
[----:B------:R-:W-:Y:S01]  /*1ec0*/  YIELD ;  /* 0x0000000000007946 */ /* 0x000fe20003800000 */
[----:B--2---:R-:W-:Y:S01]  /*1ed0*/  ISETP.NE.AND P6, PT, R18, R19, PT ;  /* 0x000000131200720c */ /* 0x004fe20003fc5270 */
[----:B------:R-:W-:-:S12]  /*1ee0*/  CCTL.IVALL ;  /* 0x00000000ff00798f */ /* 0x000fd80002000000 */
[----:B------:R-:W-:Y:S05]  /*1ef0*/  @P6 BRA `(.L_x_3608) ;  /* 0xffffffb000006947 */ /* 0x000fea000383ffff */
.L_x_3607:
        /* <DEDUP_REMOVED lines=10> */
[----:B------:R-:W-:Y:S02]  /*1fa0*/  IADD3 R19, -R19, c[0x0][0xc], RZ ;  /* 0x0000030013137a10 */ /* 0x000fe40007ffe1ff */
.L_x_3610:
[----:B------:R-:W-:-:S13]  /*1fb0*/  ISETP.EQ.OR P6, PT, R18, R3, P5 ;  /* 0x000000031200720c */ /* 0x000fda0002fc2670 */
[----:B------:R-:W1:Y:S01]  /*1fc0*/  @!P6 S2R R37, SR_CTAID.Y ;  /* 0x000000000025e919 */ /* 0x000e620000002600 */
[----:B------:R-:W-:Y:S02]  /*1fd0*/  @!P6 LOP3.LUT R16, R46, 0x1, RZ, 0xc0, !PT ;  /* 0x000000012e10e812 */ /* 0x000fe400078ec0ff */
[----:B------:R-:W-:-:S03]  /*1fe0*/  @!P6 MOV R17, 0x4 ;  /* 0x000000040011e802 */ /* 0x000fc60000000f00 */
[----:B------:R-:W-:-:S04]  /*1ff0*/  @!P6 IMAD R16, R16, c[0x0][0x10], RZ ;  /* 0x000004001010ea24 */ /* 0x000fc800078e02ff */
[----:B------:R-:W-:-:S05]  /*2000*/  @!P6 IMAD R16, R16, c[0x0][0xc], RZ ;  /* 0x000003001010ea24 */ /* 0x000fca00078e02ff */
[----:B------:R-:W-:-:S05]  /*2010*/  @!P6 SHF.L.U32 R16, R16, 0x1, RZ ;  /* 0x000000011010e819 */ /* 0x000fca00000006ff */
[----:B------:R-:W-:-:S04]  /*2020*/  @!P6 IMAD.WIDE R16, R16, R17, c[0x0][0x198] ;  /* 0x000066001010e625 */ /* 0x000fc800078e0211 */
[----:B-1----:R-:W-:-:S04]  /*2030*/  @!P6 IMAD R37, R18, c[0x0][0x10], R37 ;  /* 0x000004001225ea24 */ /* 0x002fc800078e0225 */
[----:B------:R-:W-:-:S06]  /*2040*/  @!P6 IMAD.WIDE.U32 R16, R37, 0x8, R16 ;  /* 0x000000082510e825 */ /* 0x000fcc00078e0010 */
[----:B------:R-:W2:Y:S01]  /*2050*/  @!P6 LDG.E.64 R16, [R16.64] ;  /* 0x000000081010e981 */ /* 0x000ea2000c1e1b00 */
[----:B------:R-:W-:Y:S01]  /*2060*/  IADD3 R42, R18, 0x1, RZ ;  /* 0x00000001122a7810 */ /* 0x000fe20007ffe0ff */
[----:B0-2---:R-:W-:Y:S02]  /*2070*/  @!P6 FADD.FTZ R40, R40, R16 ;  /* 0x000000102828e221 */ /* 0x005fe40000010000 */
[----:B------:R-:W-:Y:S01]  /*2080*/  @!P6 FADD.FTZ R41, R41, R17 ;  /* 0x000000112929e221 */ /* 0x000fe20000010000 */
[----:B------:R-:W-:-:S13]  /*2090*/  ISETP.EQ.OR P6, PT, R42, R3, P5 ;  /* 0x000000032a00720c */ /* 0x000fda0002fc2670 */
[----:B------:R-:W0:Y:S01]  /*20a0*/  @!P6 S2R R37, SR_CTAID.Y ;  /* 0x000000000025e919 */ /* 0x000e220000002600 */
[----:B------:R-:W-:Y:S01]  /*20b0*/  @!P6 MOV R17, 0x4 ;  /* 0x000000040011e802 */ /* 0x000fe20000000f00 */
[----:B0-----:R-:W-:Y:S01]  /*20c0*/  @!P6 IMAD R37, R42, c[0x0][0x10], R37 ;  /* 0x000004002a25ea24 */ /* 0x001fe200078e0225 */
[----:B------:R-:W-:-:S05]  /*20d0*/  @!P6 LOP3.LUT R42, R46, 0x1, RZ, 0xc0, !PT ;  /* 0x000000012e2ae812 */ /* 0x000fca00078ec0ff */
[----:B------:R-:W-:-:S04]  /*20e0*/  @!P6 IMAD R42, R42, c[0x0][0x10], RZ ;  /* 0x000004002a2aea24 */ /* 0x000fc800078e02ff */
[----:B------:R-:W-:-:S05]  /*20f0*/  @!P6 IMAD R42, R42, c[0x0][0xc], RZ ;  /* 0x000003002a2aea24 */ /* 0x000fca00078e02ff */
[----:B------:R-:W-:-:S05]  /*2100*/  @!P6 SHF.L.U32 R42, R42, 0x1, RZ ;  /* 0x000000012a2ae819 */ /* 0x000fca00000006ff */
[----:B------:R-:W-:-:S06]  /*2110*/  @!P6 IMAD.WIDE R16, R42, R17, c[0x0][0x198] ;  /* 0x000066002a10e625 */ /* 0x000fcc00078e0211 */
[----:B------:R-:W-:-:S06]  /*2120*/  @!P6 IMAD.WIDE.U32 R16, R37, 0x8, R16 ;  /* 0x000000082510e825 */ /* 0x000fcc00078e0010 */
[----:B------:R-:W2:Y:S01]  /*2130*/  @!P6 LDG.E.64 R16, [R16.64] ;  /* 0x000000081010e981 */ /* 0x000ea2000c1e1b00 */
[----:B------:R-:W-:Y:S01]  /*2140*/  IADD3 R42, R18, 0x2, RZ ;  /* 0x00000002122a7810 */ /* 0x000fe20007ffe0ff */
[----:B--2---:R-:W-:Y:S02]  /*2150*/  @!P6 FADD.FTZ R40, R40, R16 ;  /* 0x000000102828e221 */ /* 0x004fe40000010000 */
        /* <DEDUP_REMOVED lines=32> */
.L_x_3609:
[----:B------:R-:W-:-:S04]  /*2360*/  MOV R19, c[0x0][0xc] ;  /* 0x0000030000137a02 */ /* 0x000fc80000000f00 */
[----:B------:R-:W-:-:S13]  /*2370*/  LOP3.LUT P6, R19, R19, 0x3, RZ, 0xc0, !PT ;  /* 0x0000000313137812 */ /* 0x000fda00078cc0ff */
[----:B------:R-:W-:Y:S05]  /*2380*/  @!P6 BRA `(.L_x_3606) ;  /* 0x000003300000e947 */ /* 0x000fea0003800000 */
[----:B------:R-:W-:Y:S01]  /*2390*/  ISETP.EQ.OR P6, PT, R18, R3, P5 ;  /* 0x000000031200720c */ /* 0x000fe20002fc2670 */
[----:B------:R-:W-:Y:S01]  /*23a0*/  BSSY B0, `(.L_x_3611) ;  /* 0x0000012000007945 */ /* 0x000fe20003800000 */
[----:B------:R-:W-:Y:S02]  /*23b0*/  P2R R16, PR, RZ, 0x1 ;  /* 0x00000001ff107803 */ /* 0x000fe40000000000 */
[----:B------:R-:W-:-:S04]  /*23c0*/  ISETP.NE.AND P0, PT, R19, 0x1, PT ;  /* 0x000000011300780c */ /* 0x000fc80003f05270 */
[----:B------:R-:W-:Y:S02]  /*23d0*/  P2R R17, PR, RZ, 0x1 ;  /* 0x00000001ff117803 */ /* 0x000fe40000000000 */
[----:B------:R-:W-:-:S03]  /*23e0*/  ISETP.NE.AND P0, PT, R16, RZ, PT ;  /* 0x000000ff1000720c */ /* 0x000fc60003f05270 */
[----:B------:R-:W-:Y:S05]  /*23f0*/  @P6 BRA `(.L_x_3612) ;  /* 0x000000c000006947 */ /* 0x000fea0003800000 */
[----:B------:R-:W1:Y:S01]  /*2400*/  S2R R37, SR_CTAID.Y ;  /* 0x0000000000257919 */ /* 0x000e620000002600 */
[----:B------:R-:W-:Y:S01]  /*2410*/  LOP3.LUT R16, R46, 0x1, RZ, 0xc0, !PT ;  /* 0x000000012e107812 */ /* 0x000fe200078ec0ff */
[----:B------:R-:W-:-:S04]  /*2420*/  HFMA2.MMA R17, -RZ, RZ, 0, 2.384185791015625e-07 ;  /* 0x00000004ff117435 */ /* 0x000fc800000001ff */
[----:B------:R-:W-:-:S04]  /*2430*/  IMAD R16, R16, c[0x0][0x10], RZ ;  /* 0x0000040010107a24 */ /* 0x000fc800078e02ff */
[----:B------:R-:W-:-:S05]  /*2440*/  IMAD R16, R16, c[0x0][0xc], RZ ;  /* 0x0000030010107a24 */ /* 0x000fca00078e02ff */
[----:B------:R-:W-:-:S05]  /*2450*/  SHF.L.U32 R16, R16, 0x1, RZ ;  /* 0x0000000110107819 */ /* 0x000fca00000006ff */
[----:B------:R-:W-:-:S04]  /*2460*/  IMAD.WIDE R16, R16, R17, c[0x0][0x198] ;  /* 0x0000660010107625 */ /* 0x000fc800078e0211 */
[----:B-1----:R-:W-:-:S04]  /*2470*/  IMAD R37, R18, c[0x0][0x10], R37 ;  /* 0x0000040012257a24 */ /* 0x002fc800078e0225 */
[----:B------:R-:W-:-:S06]  /*2480*/  IMAD.WIDE.U32 R16, R37, 0x8, R16 ;  /* 0x0000000825107825 */ /* 0x000fcc00078e0010 */
[----:B------:R-:W2:Y:S02]  /*2490*/  LDG.E.64 R16, [R16.64] ;  /* 0x0000000810107981 */ /* 0x000ea4000c1e1b00 */
[----:B0-2---:R-:W-:Y:S02]  /*24a0*/  FADD.FTZ R40, R40, R16 ;  /* 0x0000001028287221 */ /* 0x005fe40000010000 */
[----:B------:R-:W-:Y:S02]  /*24b0*/  FADD.FTZ R41, R41, R17 ;  /* 0x0000001129297221 */ /* 0x000fe40000010000 */
.L_x_3612:
[----:B------:R-:W-:Y:S05]  /*24c0*/  BSYNC B0 ;  /* 0x0000000000007941 */ /* 0x000fea0003800000 */
.L_x_3611:
[----:B------:R-:W-:-:S13]  /*24d0*/  ISETP.NE.AND P6, PT, R19, 0x1, PT ;  /* 0x000000011300780c */ /* 0x000fda0003fc5270 */
[----:B------:R-:W-:Y:S05]  /*24e0*/  @!P6 BRA `(.L_x_3606) ;  /* 0x000001d00000e947 */ /* 0x000fea0003800000 */
[----:B------:R-:W-:-:S04]  /*24f0*/  IADD3 R16, R18, 0x1, RZ ;  /* 0x0000000112107810 */ /* 0x000fc80007ffe0ff */
[----:B------:R-:W-:-:S13]  /*2500*/  ISETP.EQ.OR P6, PT, R16, R3, P5 ;  /* 0x000000031000720c */ /* 0x000fda0002fc2670 */
[----:B------:R-:W1:Y:S01]  /*2510*/  @!P6 S2R R37, SR_CTAID.Y ;  /* 0x000000000025e919 */ /* 0x000e620000002600 */
[----:B------:R-:W-:Y:S01]  /*2520*/  @!P6 MOV R17, 0x4 ;  /* 0x000000040011e802 */ /* 0x000fe20000000f00 */
[----:B-1----:R-:W-:Y:S01]  /*2530*/  @!P6 IMAD R37, R16, c[0x0][0x10], R37 ;  /* 0x000004001025ea24 */ /* 0x002fe200078e0225 */
        /* <DEDUP_REMOVED lines=8> */
[----:B0-2---:R-:W-:Y:S02]  /*25c0*/  @!P6 FADD.FTZ R40, R40, R16 ;  /* 0x000000102828e221 */ /* 0x005fe40000010000 */
[----:B------:R-:W-:Y:S01]  /*25d0*/  @!P6 FADD.FTZ R41, R41, R17 ;  /* 0x000000112929e221 */ /* 0x000fe20000010000 */
[----:B------:R-:W-:-:S04]  /*25e0*/  ISETP.EQ.OR P6, PT, R18, R3, P5 ;  /* 0x000000031200720c */ /* 0x000fc80002fc2670 */
[----:B------:R-:W-:-:S13]  /*25f0*/  ISETP.EQ.OR P6, PT, R19, 0x2, P6 ;  /* 0x000000021300780c */ /* 0x000fda00037c2670 */
[----:B------:R-:W0:Y:S01]  /*2600*/  @!P6 S2R R19, SR_CTAID.Y ;  /* 0x000000000013e919 */ /* 0x000e220000002600 */
[----:B------:R-:W-:Y:S02]  /*2610*/  @!P6 LOP3.LUT R37, R46, 0x1, RZ, 0xc0, !PT ;  /* 0x000000012e25e812 */ /* 0x000fe400078ec0ff */
[----:B------:R-:W-:-:S03]  /*2620*/  @!P6 MOV R16, 0x4 ;  /* 0x000000040010e802 */ /* 0x000fc60000000f00 */
[----:B------:R-:W-:-:S04]  /*2630*/  @!P6 IMAD R37, R37, c[0x0][0x10], RZ ;  /* 0x000004002525ea24 */ /* 0x000fc800078e02ff */
[----:B------:R-:W-:-:S05]  /*2640*/  @!P6 IMAD R37, R37, c[0x0][0xc], RZ ;  /* 0x000003002525ea24 */ /* 0x000fca00078e02ff */
[----:B------:R-:W-:-:S05]  /*2650*/  @!P6 SHF.L.U32 R37, R37, 0x1, RZ ;  /* 0x000000012525e819 */ /* 0x000fca00000006ff */
[----:B------:R-:W-:-:S04]  /*2660*/  @!P6 IMAD.WIDE R16, R37, R16, c[0x0][0x198] ;  /* 0x000066002510e625 */ /* 0x000fc800078e0210 */
[----:B0-----:R-:W-:-:S04]  /*2670*/  @!P6 IMAD R19, R18, c[0x0][0x10], R19 ;  /* 0x000004001213ea24 */ /* 0x001fc800078e0213 */
[----:B------:R-:W-:-:S06]  /*2680*/  @!P6 IMAD.WIDE.U32 R16, R19, 0x8, R16 ;  /* 0x000000081310e825 */ /* 0x000fcc00078e0010 */
[----:B------:R-:W2:Y:S02]  /*2690*/  @!P6 LDG.E.64 R16, [R16.64] ;  /* 0x000000081010e981 */ /* 0x000ea4000c1e1b00 */
[----:B--2---:R-:W-:Y:S02]  /*26a0*/  @!P6 FADD.FTZ R40, R40, R16 ;  /* 0x000000102828e221 */ /* 0x004fe40000010000 */
[----:B------:R-:W-:-:S04]  /*26b0*/  @!P6 FADD.FTZ R41, R41, R17 ;  /* 0x000000112929e221 */ /* 0x000fc80000010000 */
.L_x_3606:
[----:B------:R-:W-:Y:S01]  /*26c0*/  P2R R16, PR, RZ, 0x1 ;  /* 0x00000001ff107803 */ /* 0x000fe20000000000 */
[----:B------:R-:W-:Y:S01]  /*26d0*/  @!P5 STS.64 [0x88], R40 ;  /* 0x00008828ff00d388 */ /* 0x000fe20000000a00 */
[----:B------:R-:W-:Y:S01]  /*26e0*/  LOP3.LUT P6, RZ, R3, R0, RZ, 0xfc, !PT ;  /* 0x0000000003ff7212 */ /* 0x000fe200078cfcff */
[----:B------:R-:W-:Y:S01]  /*26f0*/  HFMA2.MMA R19, -RZ, RZ, 0, 2.384185791015625e-07 ;  /* 0x00000004ff137435 */ /* 0x000fe200000001ff */
[----:B------:R-:W-:Y:S02]  /*2700*/  ISETP.EQ.U32.AND P0, PT, RZ, c[0x0][0x168], PT ;  /* 0x00005a00ff007a0c */ /* 0x000fe40003f02070 */
[----:B------:R-:W-:-:S02]  /*2710*/  IADD3 R18, R65, R36, RZ ;  /* 0x0000002441127210 */ /* 0x000fc40007ffe0ff */
[----:B------:R-:W-:Y:S02]  /*2720*/  ISETP.EQ.OR.EX P6, PT, RZ, c[0x0][0x16c], P6, P0 ;  /* 0x00005b00ff007a0c */ /* 0x000fe400037c2700 */
[----:B------:R-:W-:-:S11]  /*2730*/  ISETP.NE.AND P0, PT, R16, RZ, PT ;  /* 0x000000ff1000720c */ /* 0x000fd60003f05270 */
[----:B------:R-:W-:Y:S01]  /*2740*/  @!P6 MOV R17, 0x8 ;  /* 0x000000080011e802 */ /* 0x000fe20000000f00 */
[----:B------:R-:W-:Y:S02]  /*2750*/  @!P6 FMUL.FTZ R43, R41, c[0x0][0x1f4] ;  /* 0x00007d00292bea20 */ /* 0x000fe40000410000 */
[----:B------:R-:W-:Y:S02]  /*2760*/  @!P6 FMUL.FTZ R42, R40, c[0x0][0x1f4] ;  /* 0x00007d00282aea20 */ /* 0x000fe40000410000 */
[----:B------:R-:W-:-:S05]  /*2770*/  @!P6 IMAD.WIDE R16, R64, R17, c[0x0][0x168] ;  /* 0x00005a004010e625 */ /* 0x000fca00078e0211 */
[----:B------:R1:W-:Y:S04]  /*2780*/  @!P6 STG.E.64 [R16.64], R42 ;  /* 0x0000002a1000e986 */ /* 0x0003e8000c101b08 */
[----:B------:R-:W-:Y:S01]  /*2790*/  BAR.SYNC.DEFER_BLOCKING 0x0 ;  /* 0x0000000000007b1d */ /* 0x000fe20000010000 */
[----:B-1----:R-:W-:-:S04]  /*27a0*/  IMAD.WIDE R16, R18, R19, c[0x0][0x178] ;  /* 0x00005e0012107625 */ /* 0x002fc800078e0213 */
[----:B------:R-:W-:Y:S02]  /*27b0*/  IMAD.WIDE R18, R18, R19, c[0x0][0x180] ;  /* 0x0000600012127625 */ /* 0x000fe400078e0213 */
[----:B------:R-:W2:Y:S04]  /*27c0*/  LDG.E.64 R16, [R16.64] ;  /* 0x0000000810107981 */ /* 0x000ea8000c1e1b00 */
[----:B------:R-:W2:Y:S01]  /*27d0*/  LDG.E.64 R18, [R18.64] ;  /* 0x0000000812127981 */ /* 0x000ea2000c1e1b00 */
[----:B------:R-:W-:Y:S01]  /*27e0*/  ISETP.NE.AND P6, PT, RZ, UR10, PT ;  /* 0x0000000aff007c0c */ /* 0x000fe2000bfc5270 */
[----:B------:R-:W-:Y:S02]  /*27f0*/  UMOV UR6, 0x3f800000 ;  /* 0x3f80000000067882 */ /* 0x000fe40000000000 */
[----:B------:R-:W1:Y:S02]  /*2800*/  LDS.64 R36, [0x88] ;  /* 0x00008800ff247984 */ /* 0x000e640000000a00 */
[----:B01----:R-:W-:-:S04]  /*2810*/  FMUL.FTZ R40, R36, c[0x0][0x1f4] ;  /* 0x00007d0024287a20 */ /* 0x003fc80000410000 */
[----:B------:R0:W1:Y:S02]  /*2820*/  R2UR UR5, R40 ;  /* 0x00000000280573c2 */ /* 0x00006400000e0000 */
[----:B0-----:R-:W-:Y:S02]  /*2830*/  PRMT R40, RZ, 0x7610, R45 ;  /* 0x00007610ff287816 */ /* 0x001fe4000000002d */
[----:B-1----:R-:W-:-:S03]  /*2840*/  MOV R36, UR5 ;  /* 0x0000000500247c02 */ /* 0x002fc60008000f00 */
[----:B------:R-:W-:Y:S02]  /*2850*/  FADD.FTZ R40, R40, -UR5 ;  /* 0x8000000528287e21 */ /* 0x000fe40008010000 */
[----:B------:R-:W-:-:S04]  /*2860*/  FMUL.FTZ R36, R36, UR5 ;  /* 0x0000000524247c20 */ /* 0x000fc80008410000 */
[----:B------:R-:W-:Y:S01]  /*2870*/  FFMA.FTZ R36, R37, c[0x0][0x1f4], -R36 ;  /* 0x00007d0025247a23 */ /* 0x000fe20000010824 */
[----:B------:R-:W-:-:S04]  /*2880*/  PRMT R37, RZ, 0x5410, R45 ;  /* 0x00005410ff257816 */ /* 0x000fc8000000002d */
[----:B------:R-:W-:Y:S01]  /*2890*/  FSETP.GTU.FTZ.AND P5, PT, R36, RZ, PT ;  /* 0x000000ff2400720b */ /* 0x000fe20003fbc000 */
[----:B------:R-:W-:-:S12]  /*28a0*/  FADD.FTZ R37, R37, -UR5 ;  /* 0x8000000525257e21 */ /* 0x000fd80008010000 */
[----:B------:R-:W-:Y:S01]  /*28b0*/  VOTEU.ANY UP0, P5 ;  /* 0x00000000003f7886 */ /* 0x000fe20002800100 */
[----:B------:R-:W-:-:S13]  /*28c0*/  PLOP3.LUT P5, PT, PT, PT, UP0, 0x80, 0x0 ;  /* 0x000000000000781c */ /* 0x000fda0003faf008 */
[----:B------:R-:W-:-:S04]  /*28d0*/  @P5 FADD.FTZ R36, R36, c[0x0][0x188] ;  /* 0x0000620024245621 */ /* 0x000fc80000010000 */
[----:B------:R-:W0:Y:S02]  /*28e0*/  @P5 MUFU.RSQ R41, R36 ;  /* 0x0000002400295308 */ /* 0x000e240000001400 */
[----:B0-----:R-:W0:Y:S02]  /*28f0*/  @P5 R2UR UR7, R41 ;  /* 0x00000000290753c2 */ /* 0x001e2400000e0000 */
[----:B0-----:R-:W-:Y:S02]  /*2900*/  @UP0 UMOV UR6, UR7 ;  /* 0x0000000700060c82 */ /* 0x001fe40008000000 */
[----:B------:R-:W-:Y:S02]  /*2910*/  FMUL.FTZ R37, R37, UR6 ;  /* 0x0000000625257c20 */ /* 0x000fe40008410000 */
[----:B------:R-:W-:Y:S02]  /*2920*/  FMUL.FTZ R40, R40, UR6 ;  /* 0x0000000628287c20 */ /* 0x000fe40008410000 */
[----:B--2---:R-:W-:-:S02]  /*2930*/  FFMA.FTZ R36, R16, R37, R18 ;  /* 0x0000002510247223 */ /* 0x004fc40000010012 */
        /* <DEDUP_REMOVED lines=12> */
.L_x_3613:
[----:B------:R-:W-:Y:S01]  /*2a00*/  BSSY B0, `(.L_x_3614) ;  /* 0x000000c000007945 */ /* 0x000fe20003800000 */
[----:B------:R-:W-:Y:S05]  /*2a10*/  @!P0 BRA `(.L_x_3615) ;  /* 0x000000a000008947 */ /* 0x000fea0003800000 */
[----:B------:R-:W-:Y:S01]  /*2a20*/  F2FP.BF16.PACK_AB R43, R37, R36 ;  /* 0x00000024252b723e */ /* 0x000fe200000010ff */
[----:B------:R-:W-:Y:S01]  /*2a30*/  IMAD R40, R4, c[0x0][0x1c0], RZ ;  /* 0x0000700004287a24 */ /* 0x000fe200078e02ff */
[----:B------:R-:W-:Y:S02]  /*2a40*/  MOV R36, R68 ;  /* 0x0000004400247202 */ /* 0x000fe40000000f00 */
[----:B------:R-:W-:Y:S01]  /*2a50*/  MOV R37, R67 ;  /* 0x0000004300257202 */ /* 0x000fe20000000f00 */
[----:B------:R-:W-:-:S04]  /*2a60*/  IMAD R41, R63, c[0x0][0x1c4], R40 ;  /* 0x000071003f297a24 */ /* 0x000fc800078e0228 */
[----:B------:R-:W-:-:S05]  /*2a70*/  IMAD.WIDE.U32 R36, R63, c[0x0][0x1c0], R36 ;  /* 0x000070003f247a25 */ /* 0x000fca00078e0024 */
[----:B------:R-:W-:Y:S02]  /*2a80*/  IADD3 R41, R37, R41, RZ ;  /* 0x0000002925297210 */ /* 0x000fe40007ffe0ff */
[----:B------:R-:W-:-:S04]  /*2a90*/  LEA R40, P5, R36, c[0x0][0x160], 0x1 ;  /* 0x0000580024287a11 */ /* 0x000fc800078a08ff */
[----:B------:R-:W-:-:S05]  /*2aa0*/  LEA.HI.X R41, R36, c[0x0][0x164], R41, 0x1, P5 ;  /* 0x0000590024297a11 */ /* 0x000fca00028f0c29 */
[----:B------:R0:W-:Y:S04]  /*2ab0*/  STG.E [R40.64], R43 ;  /* 0x0000002b28007986 */ /* 0x0001e8000c101908 */
.L_x_3615:
[----:B------:R-:W-:Y:S05]  /*2ac0*/  BSYNC B0 ;  /* 0x0000000000007941 */ /* 0x000fea0003800000 */
.L_x_3614:
[--C-:B------:R-:W-:Y:S02]  /*2ad0*/  PRMT R36, RZ, 0x5410, R39.reuse ;  /* 0x00005410ff247816 */ /* 0x100fe40000000027 */
[----:B------:R-:W-:-:S03]  /*2ae0*/  PRMT R37, RZ, 0x7610, R39 ;  /* 0x00007610ff257816 */ /* 0x000fc60000000027 */
[----:B------:R-:W-:Y:S02]  /*2af0*/  FADD.FTZ R36, R36, -UR5 ;  /* 0x8000000524247e21 */ /* 0x000fe40008010000 */
[----:B------:R-:W-:Y:S02]  /*2b00*/  FADD.FTZ R37, R37, -UR5 ;  /* 0x8000000525257e21 */ /* 0x000fe40008010000 */
[----:B------:R-:W-:Y:S02]  /*2b10*/  FMUL.FTZ R39, R36, UR6 ;  /* 0x0000000624277c20 */ /* 0x000fe40008410000 */
[----:B------:R-:W-:Y:S02]  /*2b20*/  FMUL.FTZ R42, R37, UR6 ;  /* 0x00000006252a7c20 */ /* 0x000fe40008410000 */
[----:B------:R-:W-:Y:S02]  /*2b30*/  FFMA.FTZ R39, R16, R39, R18 ;  /* 0x0000002710277223 */ /* 0x000fe40000010012 */
[----:B------:R-:W-:Y:S01]  /*2b40*/  FFMA.FTZ R42, R17, R42, R19 ;  /* 0x0000002a112a7223 */ /* 0x000fe20000010013 */
[----:B------:R-:W-:Y:S05]  /*2b50*/  @!P6 BRA `(.L_x_3616) ;  /* 0x000000a00000e947 */ /* 0x000fea0003800000 */
        /* <DEDUP_REMOVED lines=10> */
.L_x_3616:
[----:B------:R-:W-:Y:S01]  /*2c00*/  BSSY B0, `(.L_x_3617) ;  /* 0x000000c000007945 */ /* 0x000fe20003800000 */
[----:B------:R-:W-:Y:S05]  /*2c10*/  @!P1 BRA `(.L_x_3618) ;  /* 0x000000a000009947 */ /* 0x000fea0003800000 */
[----:B------:R-:W-:Y:S01]  /*2c20*/  MOV R36, R68 ;  /* 0x0000004400247202 */ /* 0x000fe20000000f00 */
[----:B0-----:R-:W-:Y:S01]  /*2c30*/  IMAD R41, R5, c[0x0][0x1c0], RZ ;  /* 0x0000700005297a24 */ /* 0x001fe200078e02ff */
        /* <DEDUP_REMOVED lines=8> */
.L_x_3618:
[----:B------:R-:W-:Y:S05]  /*2cc0*/  BSYNC B0 ;  /* 0x0000000000007941 */ /* 0x000fea0003800000 */
.L_x_3617:
[--C-:B------:R-:W-:Y:S02]  /*2cd0*/  PRMT R36, RZ, 0x5410, R44.reuse ;  /* 0x00005410ff247816 */ /* 0x100fe4000000002c */
[----:B------:R-:W-:-:S03]  /*2ce0*/  PRMT R37, RZ, 0x7610, R44 ;  /* 0x00007610ff257816 */ /* 0x000fc6000000002c */
[----:B------:R-:W-:Y:S02]  /*2cf0*/  FADD.FTZ R36, R36, -UR5 ;  /* 0x8000000524247e21 */ /* 0x000fe40008010000 */
[----:B------:R-:W-:Y:S02]  /*2d00*/  FADD.FTZ R37, R37, -UR5 ;  /* 0x8000000525257e21 */ /* 0x000fe40008010000 */
[----:B0-----:R-:W-:Y:S02]  /*2d10*/  FMUL.FTZ R39, R36, UR6 ;  /* 0x0000000624277c20 */ /* 0x001fe40008410000 */
[----:B------:R-:W-:Y:S02]  /*2d20*/  FMUL.FTZ R42, R37, UR6 ;  /* 0x00000006252a7c20 */ /* 0x000fe40008410000 */
        /* <DEDUP_REMOVED lines=13> */
.L_x_3619:
        /* <DEDUP_REMOVED lines=12> */
.L_x_3621:
[----:B------:R-:W-:Y:S05]  /*2ec0*/  BSYNC B0 ;  /* 0x0000000000007941 */ /* 0x000fea0003800000 */
.L_x_3620:
[--C-:B------:R-:W-:Y:S02]  /*2ed0*/  PRMT R36, RZ, 0x5410, R9.reuse ;  /* 0x00005410ff247816 */ /* 0x100fe40000000009 */
[----:B------:R-:W-:Y:S02]  /*2ee0*/  PRMT R37, RZ, 0x7610, R9 ;  /* 0x00007610ff257816 */ /* 0x000fe40000000009 */
[--C-:B0-----:R-:W-:Y:S01]  /*2ef0*/  PRMT R39, RZ, 0x5410, R10.reuse ;  /* 0x00005410ff277816 */ /* 0x101fe2000000000a */
[----:B------:R-:W-:Y:S01]  /*2f00*/  FADD.FTZ R9, R36, -UR5 ;  /* 0x8000000524097e21 */ /* 0x000fe20008010000 */
[----:B------:R-:W-:Y:S01]  /*2f10*/  PRMT R40, RZ, 0x7610, R10 ;  /* 0x00007610ff287816 */ /* 0x000fe2000000000a */
[----:B------:R-:W-:Y:S02]  /*2f20*/  FADD.FTZ R10, R37, -UR5 ;  /* 0x80000005250a7e21 */ /* 0x000fe40008010000 */
[----:B------:R-:W-:Y:S02]  /*2f30*/  FADD.FTZ R36, R39, -UR5 ;  /* 0x8000000527247e21 */ /* 0x000fe40008010000 */
[----:B------:R-:W-:-:S02]  /*2f40*/  FADD.FTZ R37, R40, -UR5 ;  /* 0x8000000528257e21 */ /* 0x000fc40008010000 */
[----:B------:R-:W-:Y:S02]  /*2f50*/  FMUL.FTZ R39, R9, UR6 ;  /* 0x0000000609277c20 */ /* 0x000fe40008410000 */
[----:B------:R-:W-:Y:S02]  /*2f60*/  FMUL.FTZ R42, R10, UR6 ;  /* 0x000000060a2a7c20 */ /* 0x000fe40008410000 */
[----:B------:R-:W-:Y:S02]  /*2f70*/  FMUL.FTZ R9, R36, UR6 ;  /* 0x0000000624097c20 */ /* 0x000fe40008410000 */
        /* <DEDUP_REMOVED lines=14> */
.L_x_3622:
        /* <DEDUP_REMOVED lines=12> */
.L_x_3624:
[----:B------:R-:W-:Y:S05]  /*3120*/  BSYNC B0 ;  /* 0x0000000000007941 */ /* 0x000fea0003800000 */
.L_x_3623:
        /* <DEDUP_REMOVED lines=13> */
.L_x_3625:
        /* <DEDUP_REMOVED lines=12> */
.L_x_3627:
[----:B------:R-:W-:Y:S05]  /*32c0*/  BSYNC B0 ;  /* 0x0000000000007941 */ /* 0x000fea0003800000 */
.L_x_3626:
[--C-:B0-----:R-:W-:Y:S02]  /*32d0*/  PRMT R9, RZ, 0x5410, R13.reuse ;  /* 0x00005410ff097816 */ /* 0x101fe4000000000d */
[----:B------:R-:W-:Y:S02]  /*32e0*/  PRMT R10, RZ, 0x7610, R13 ;  /* 0x00007610ff0a7816 */ /* 0x000fe4000000000d */
[----:B------:R-:W-:Y:S01]  /*32f0*/  ISETP.GE.U32.AND P5, PT, R58, c[0x0][0x1c8], PT ;  /* 0x000072003a007a0c */ /* 0x000fe20003fa6070 */
[----:B------:R-:W-:Y:S02]  /*3300*/  FADD.FTZ R9, R9, -UR5 ;  /* 0x8000000509097e21 */ /* 0x000fe40008010000 */
[----:B------:R-:W-:Y:S01]  /*3310*/  FADD.FTZ R10, R10, -UR5 ;  /* 0x800000050a0a7e21 */ /* 0x000fe20008010000 */
[----:B------:R-:W-:Y:S01]  /*3320*/  ISETP.GE.AND.EX P5, PT, R11, c[0x0][0x1cc], PT, P5 ;  /* 0x000073000b007a0c */ /* 0x000fe20003fa6350 */
[----:B------:R-:W-:Y:S02]  /*3330*/  FMUL.FTZ R9, R9, UR6 ;  /* 0x0000000609097c20 */ /* 0x000fe40008410000 */
[----:B------:R-:W-:Y:S01]  /*3340*/  FMUL.FTZ R10, R10, UR6 ;  /* 0x000000060a0a7c20 */ /* 0x000fe20008410000 */
[----:B------:R-:W-:Y:S01]  /*3350*/  ISETP.GT.U32.OR P5, PT, R0, 0x1bf, P5 ;  /* 0x000001bf0000780c */ /* 0x000fe20002fa4470 */
[----:B------:R-:W-:-:S02]  /*3360*/  FFMA.FTZ R9, R16, R9, R18 ;  /* 0x0000000910097223 */ /* 0x000fc40000010012 */
[----:B------:R-:W-:Y:S01]  /*3370*/  FFMA.FTZ R40, R17, R10, R19 ;  /* 0x0000000a11287223 */ /* 0x000fe20000010013 */
[----:B------:R-:W-:Y:S08]  /*3380*/  @!P6 BRA `(.L_x_3628) ;  /* 0x000000a00000e947 */ /* 0x000ff00003800000 */
        /* <DEDUP_REMOVED lines=10> */
.L_x_3628:
[----:B------:R-:W-:Y:S01]  /*3430*/  BSSY B0, `(.L_x_3629) ;  /* 0x000000c000007945 */ /* 0x000fe20003800000 */
[----:B------:R-:W-:Y:S05]  /*3440*/  @P5 BRA `(.L_x_3630) ;  /* 0x000000a000005947 */ /* 0x000fea0003800000 */
[----:B------:R-:W-:Y:S01]  /*3450*/  IMAD R13, R11, c[0x0][0x1c0], RZ ;  /* 0x000070000b0d7a24 */ /* 0x000fe200078e02ff */
[----:B------:R-:W-:Y:S02]  /*3460*/  MOV R10, R68 ;  /* 0x00000044000a7202 */ /* 0x000fe40000000f00 */
[----:B------:R-:W-:Y:S01]  /*3470*/  MOV R11, R67 ;  /* 0x00000043000b7202 */ /* 0x000fe20000000f00 */
[----:B------:R-:W-:Y:S01]  /*3480*/  IMAD R13, R58, c[0x0][0x1c4], R13 ;  /* 0x000071003a0d7a24 */ /* 0x000fe200078e020d */
[----:B------:R-:W-:-:S03]  /*3490*/  F2FP.BF16.PACK_AB R9, R40, R9 ;  /* 0x000000092809723e */ /* 0x000fc600000010ff */
[----:B------:R-:W-:-:S05]  /*34a0*/  IMAD.WIDE.U32 R10, R58, c[0x0][0x1c0], R10 ;  /* 0x000070003a0a7a25 */ /* 0x000fca00078e000a */
[----:B------:R-:W-:Y:S02]  /*34b0*/  IADD3 R13, R11, R13, RZ ;  /* 0x0000000d0b0d7210 */ /* 0x000fe40007ffe0ff */
[----:B------:R-:W-:-:S04]  /*34c0*/  LEA R36, P5, R10, c[0x0][0x160], 0x1 ;  /* 0x000058000a247a11 */ /* 0x000fc800078a08ff */
[----:B------:R-:W-:-:S05]  /*34d0*/  LEA.HI.X R37, R10, c[0x0][0x164], R13, 0x1, P5 ;  /* 0x000059000a257a11 */ /* 0x000fca00028f0c0d */
[----:B------:R0:W-:Y:S04]  /*34e0*/  STG.E [R36.64], R9 ;  /* 0x0000000924007986 */ /* 0x0001e8000c101908 */
.L_x_3630:
[----:B------:R-:W-:Y:S05]  /*34f0*/  BSYNC B0 ;  /* 0x0000000000007941 */ /* 0x000fea0003800000 */
.L_x_3629:
        /* <DEDUP_REMOVED lines=22> */
.L_x_3631:
[----:B------:R-:W-:Y:S01]  /*3660*/  BSSY B0, `(.L_x_3632) ;  /* 0x000000c000007945 */ /* 0x000fe20003800000 */
[----:B------:R-:W-:Y:S05]  /*3670*/  @P5 BRA `(.L_x_3633) ;  /* 0x000000a000005947 */ /* 0x000fea0003800000 */
        /* <DEDUP_REMOVED lines=10> */
.L_x_3633:
[----:B------:R-:W-:Y:S05]  /*3720*/  BSYNC B0 ;  /* 0x0000000000007941 */ /* 0x000fea0003800000 */
.L_x_3632:
        /* <DEDUP_REMOVED lines=22> */
.L_x_3634:
        /* <DEDUP_REMOVED lines=12> */
.L_x_3636:
[----:B------:R-:W-:Y:S05]  /*3950*/  BSYNC B0 ;  /* 0x0000000000007941 */ /* 0x000fea0003800000 */
.L_x_3635:
        /* <DEDUP_REMOVED lines=22> */
.L_x_3637:
        /* <DEDUP_REMOVED lines=12> */
.L_x_3639:
[----:B------:R-:W-:Y:S05]  /*3b80*/  BSYNC B0 ;  /* 0x0000000000007941 */ /* 0x000fea0003800000 */
.L_x_3638:
        /* <DEDUP_REMOVED lines=22> */
.L_x_3640:
        /* <DEDUP_REMOVED lines=12> */
.L_x_3642:
[----:B------:R-:W-:Y:S05]  /*3db0*/  BSYNC B0 ;  /* 0x0000000000007941 */ /* 0x000fea0003800000 */
.L_x_3641:
        /* <DEDUP_REMOVED lines=22> */
.L_x_3643:
        /* <DEDUP_REMOVED lines=12> */
.L_x_3645:
[----:B------:R-:W-:Y:S05]  /*3fe0*/  BSYNC B0 ;  /* 0x0000000000007941 */ /* 0x000fea0003800000 */
.L_x_3644:
        /* <DEDUP_REMOVED lines=22> */
.L_x_3646:
        /* <DEDUP_REMOVED lines=12> */
.L_x_3648:
[----:B------:R-:W-:Y:S05]  /*4210*/  BSYNC B0 ;  /* 0x0000000000007941 */ /* 0x000fea0003800000 */
.L_x_3647:
        /* <DEDUP_REMOVED lines=22> */
.L_x_3649:
        /* <DEDUP_REMOVED lines=12> */
.L_x_3651:
[----:B------:R-:W-:Y:S05]  /*4440*/  BSYNC B0 ;  /* 0x0000000000007941 */ /* 0x000fea0003800000 */
.L_x_3650:
        /* <DEDUP_REMOVED lines=22> */
.L_x_3652:
        /* <DEDUP_REMOVED lines=12> */
.L_x_3654:
[----:B------:R-:W-:Y:S05]  /*4670*/  BSYNC B0 ;  /* 0x0000000000007941 */ /* 0x000fea0003800000 */
.L_x_3653:
        /* <DEDUP_REMOVED lines=22> */
.L_x_3655:
        /* <DEDUP_REMOVED lines=12> */
.L_x_3657:
[----:B------:R-:W-:Y:S05]  /*48a0*/  BSYNC B0 ;  /* 0x0000000000007941 */ /* 0x000fea0003800000 */
.L_x_3656:
        /* <DEDUP_REMOVED lines=22> */
.L_x_3658:
        /* <DEDUP_REMOVED lines=12> */
.L_x_3660:
[----:B------:R-:W-:Y:S05]  /*4ad0*/  BSYNC B0 ;  /* 0x0000000000007941 */ /* 0x000fea0003800000 */
.L_x_3659:
[----:B------:R-:W-:Y:S02]  /*4ae0*/  IADD3 R64, R64, c[0x0][0x10], RZ ;  /* 0x0000040040407a10 */ /* 0x000fe40007ffe0ff */
[----:B------:R-:W-:Y:S02]  /*4af0*/  IADD3 R46, R46, 0x1, RZ ;  /* 0x000000012e2e7810 */ /* 0x000fe40007ffe0ff */
[----:B------:R-:W-:-:S13]  /*4b00*/  ISETP.GE.AND P5, PT, R64, UR4, PT ;  /* 0x0000000440007c0c */ /* 0x000fda000bfa6270 */
[----:B------:R-:W-:Y:S01]  /*4b10*/  @P5 CALL.REL.NOINC `(.L_x_3661) ;  /* 0x0000001000005944 */ /* 0x000fe20003c00000 */
[----:B------:R-:W-:Y:S05]  /*4b20*/  BRA `(.L_x_3662) ;  /* 0xffffb81000007947 */ /* 0x000fea000383ffff */
.L_x_3661:
[----:B------:R-:W-:Y:S05]  /*4b30*/  EXIT ;  /* 0x000000000000794d */ /* 0x000fea0003800000 */
.L_x_3663:
        /* <DEDUP_REMOVED lines=12> */
.L_x_5652:


//--------------------- .text._Z35group_norm_nhwc_fwd_one_pass_kernelI11Bf16IOFp32WLi256ELi112ELi448EEv26Group_norm_nhwc_fwd_params --------------------------
	.section	.text._Z35group_norm_nhwc_fwd_one_pass_kernelI11Bf16IOFp32WLi256ELi112ELi448EEv26Group_norm_nhwc_fwd_params,"ax",@progbits
	.sectioninfo	@"SHI_REGISTERS=128"
	.align	128
        .global         _Z35group_norm_nhwc_fwd_one_pass_kernelI11Bf16IOFp32WLi256ELi112ELi448EEv26Group_norm_nhwc_fwd_params
        .type           _Z35group_norm_nhwc_fwd_one_pass_kernelI11Bf16IOFp32WLi256ELi112ELi448EEv26Group_norm_nhwc_fwd_params,@function
        .size           _Z35group_norm_nhwc_fwd_one_pass_kernelI11Bf16IOFp32WLi256ELi112ELi448EEv26Group_norm_nhwc_fwd_params,(.L_x_5653 - _Z35group_norm_nhwc_fwd_one_pass_kernelI11Bf16IOFp32WLi256ELi112ELi448EEv26Group_norm_nhwc_fwd_params)
        .other          _Z35group_norm_nhwc_fwd_one_pass_kernelI11Bf16IOFp32WLi256ELi112ELi448EEv26Group_norm_nhwc_fwd_params,@"STO_CUDA_ENTRY STV_DEFAULT"
_Z35group_norm_nhwc_fwd_one_pass_kernelI11Bf16IOFp32WLi256ELi112ELi448EEv26Group_norm_nhwc_fwd_params:
.text._Z35group_norm_nhwc_fwd_one_pass_kernelI11Bf16IOFp32WLi256ELi112ELi448EEv26Group_norm_nhwc_fwd_params:
        /* <DEDUP_REMOVED lines=8> */
[----:B------:R-:W-:Y:S01]  /*0080*/  LOP3.LUT R24, R24, 0xfdffffff, RZ, 0xc0, !PT ;  /* 0xfdffffff18187812 */ /* 0x000fe200078ec0ff */
[----:B------:R-:W-:Y:S02]  /*0090*/  ULDC.U8 UR5, c[0x0][0x1dc] ;  /* 0x0000770000057ab9 */ /* 0x000fe40000000000 */
[----:B------:R-:W1:Y:S01]  /*00a0*/  S2R R0, SR_CTAID.X ;  /* 0x0000000000007919 */ /* 0x000e620000002500 */
[----:B------:R-:W-:Y:S01]  /*00b0*/  ULDC.64 UR6, c[0x0][0x118] ;  /* 0x0000460000067ab9 */ /* 0x000fe20000000a00 */
[----:B0-----:R-:W-:Y:S02]  /*00c0*/  SHF.R.U32.HI R18, RZ, 0x3, R21 ;  /* 0x00000003ff127819 */ /* 0x001fe40000011615 */
[----:B------:R-:W-:-:S03]  /*00d0*/  ISETP.GE.U32.AND P5, PT, R21, 0x1c0, PT ;  /* 0x000001c01500780c */ /* 0x000fc60003fa6070 */
[----:B------:R-:W-:-:S04]  /*00e0*/  IMAD.WIDE.U32 R18, R18, 0x24924925, RZ ;  /* 0x2492492512127825 */ /* 0x000fc800078e00ff */
[----:B-1----:R-:W-:-:S05]  /*00f0*/  IMAD R2, R0, c[0x0][0x1e4], R19 ;  /* 0x0000790000027a24 */ /* 0x002fca00078e0213 */
[C---:B------:R-:W-:Y:S02]  /*0100*/  ISETP.LT.U32.AND P0, PT, R2.reuse, c[0x0][0x1c8], PT ;  /* 0x0000720002007a0c */ /* 0x040fe40003f01070 */
[----:B------:R-:W-:Y:S02]  /*0110*/  SHF.R.S32.HI R20, RZ, 0x1f, R2 ;  /* 0x0000001fff147819 */ /* 0x000fe40000011402 */
[----:B------:R-:W-:Y:S02]  /*0120*/  IADD3 R94, R2, 0x8, RZ ;  /* 0x00000008025e7810 */ /* 0x000fe40007ffe0ff */
[----:B------:R-:W-:Y:S02]  /*0130*/  ISETP.LT.AND.EX P0, PT, R20, c[0x0][0x1cc], !P5, P0 ;  /* 0x0000730014007a0c */ /* 0x000fe40006f01300 */
[----:B------:R-:W-:Y:S02]  /*0140*/  ISETP.LT.U32.AND P4, PT, R94, c[0x0][0x1c8], PT ;  /* 0x000072005e007a0c */ /* 0x000fe40003f81070 */
[----:B------:R-:W-:-:S02]  /*0150*/  SHF.R.S32.HI R25, RZ, 0x1f, R94 ;  /* 0x0000001fff197819 */ /* 0x000fc4000001145e */
[----:B------:R-:W-:Y:S02]  /*0160*/  IADD3 R93, R2, 0x10, RZ ;  /* 0x00000010025d7810 */ /* 0x000fe40007ffe0ff */
[----:B------:R-:W-:Y:S02]  /*0170*/  ISETP.LT.AND.EX P6, PT, R25, c[0x0][0x1cc], !P5, P4 ;  /* 0x0000730019007a0c */ /* 0x000fe40006fc1340 */
[----:B------:R-:W-:Y:S02]  /*0180*/  ISETP.LT.U32.AND P3, PT, R93, c[0x0][0x1c8], PT ;  /* 0x000072005d007a0c */ /* 0x000fe40003f61070 */
[----:B------:R-:W-:Y:S02]  /*0190*/  SHF.R.S32.HI R22, RZ, 0x1f, R93 ;  /* 0x0000001fff167819 */ /* 0x000fe4000001145d */
[----:B------:R-:W-:Y:S02]  /*01a0*/  @P0 LOP3.LUT R24, R24, 0x2000000, RZ, 0xfc, !PT ;  /* 0x0200000018180812 */ /* 0x000fe400078efcff */
[----:B------:R-:W-:-:S02]  /*01b0*/  IADD3 R92, R2, 0x18, RZ ;  /* 0x00000018025c7810 */ /* 0x000fc40007ffe0ff */
[----:B------:R-:W-:Y:S01]  /*01c0*/  ISETP.LT.AND.EX P4, PT, R22, c[0x0][0x1cc], !P5, P3 ;  /* 0x0000730016007a0c */ /* 0x000fe20006f81330 */
[----:B------:R-:W-:Y:S01]  /*01d0*/  IMAD R22, R19, -0x38, R21 ;  /* 0xffffffc813167824 */ /* 0x000fe200078e0215 */
[----:B------:R-:W-:Y:S02]  /*01e0*/  LOP3.LUT R24, R24, 0xfeffffff, RZ, 0xc0, !PT ;  /* 0xfeffffff18187812 */ /* 0x000fe400078ec0ff */
[----:B------:R-:W-:Y:S02]  /*01f0*/  ISETP.LT.U32.AND P2, PT, R92, c[0x0][0x1c8], PT ;  /* 0x000072005c007a0c */ /* 0x000fe40003f41070 */
[----:B------:R-:W-:Y:S02]  /*0200*/  SHF.R.S32.HI R20, RZ, 0x1f, R92 ;  /* 0x0000001fff147819 */ /* 0x000fe4000001145c */
[----:B------:R-:W-:Y:S02]  /*0210*/  @P6 LOP3.LUT R24, R24, 0x1000000, RZ, 0xfc, !PT ;  /* 0x0100000018186812 */ /* 0x000fe400078efcff */
[----:B------:R-:W-:-:S02]  /*0220*/  IADD3 R91, R2, 0x20, RZ ;  /* 0x00000020025b7810 */ /* 0x000fc40007ffe0ff */
[----:B------:R-:W-:Y:S02]  /*0230*/  ISETP.LT.AND.EX P3, PT, R20, c[0x0][0x1cc], !P5, P2 ;  /* 0x0000730014007a0c */ /* 0x000fe40006f61320 */
        /* <DEDUP_REMOVED lines=13> */
[----:B------:R-:W-:Y:S02]  /*0310*/  SHF.R.S32.HI R123, RZ, 0x1f, R89 ;  /* 0x0000001fff7b7819 */ /* 0x000fe40000011459 */
[----:B------:R-:W-:Y:S02]  /*0320*/  ISETP.LT.U32.AND P0, PT, R89, c[0x0][0x1c8], PT ;  /* 0x0000720059007a0c */ /* 0x000fe40003f01070 */
        /* <DEDUP_REMOVED lines=115> */
[----:B------:R-:W-:-:S02]  /*0a60*/  ISETP.LT.AND.EX P0, PT, R101, c[0x0][0x1cc], !P5, P0 ;  /* 0x0000730065007a0c */ /* 0x000fc40006f01300 */
[----:B------:R-:W-:Y:S02]  /*0a70*/  LOP3.LUT R24, R24, 0xfffffffd, RZ, 0xc0, !PT ;  /* 0xfffffffd18187812 */ /* 0x000fe400078ec0ff */
[----:B------:R-:W-:Y:S02]  /*0a80*/  IADD3 R14, R2, 0xd0, RZ ;  /* 0x000000d0020e7810 */ /* 0x000fe40007ffe0ff */
[----:B------:R-:W-:Y:S02]  /*0a90*/  @P1 LOP3.LUT R24, R24, 0x2, RZ, 0xfc, !PT ;  /* 0x0000000218181812 */ /* 0x000fe400078efcff */
[----:B------:R-:W-:Y:S02]  /*0aa0*/  IADD3 R15, R2, 0xd8, RZ ;  /* 0x000000d8020f7810 */ /* 0x000fe40007ffe0ff */
[----:B------:R-:W-:Y:S02]  /*0ab0*/  LOP3.LUT R24, R24, 0xfffffffe, RZ, 0xc0, !PT ;  /* 0xfffffffe18187812 */ /* 0x000fe400078ec0ff */
[----:B------:R-:W-:-:S02]  /*0ac0*/  IADD3 R16, R2, 0xe0, RZ ;  /* 0x000000e002107810 */ /* 0x000fc40007ffe0ff */
[C---:B------:R-:W-:Y:S02]  /*0ad0*/  IADD3 R17, R2.reuse, 0xe8, RZ ;  /* 0x000000e802117810 */ /* 0x040fe40007ffe0ff */
[----:B------:R-:W-:Y:S02]  /*0ae0*/  IADD3 R18, R2, 0xf0, RZ ;  /* 0x000000f002127810 */ /* 0x000fe40007ffe0ff */
[----:B------:R-:W-:Y:S02]  /*0af0*/  SHF.R.S32.HI R20, RZ, 0x1f, R21 ;  /* 0x0000001fff147819 */ /* 0x000fe40000011415 */
[----:B------:R-:W-:Y:S02]  /*0b00*/  @P0 LOP3.LUT R24, R24, 0x1, RZ, 0xfc, !PT ;  /* 0x0000000118180812 */ /* 0x000fe400078efcff */
[----:B------:R-:W-:Y:S02]  /*0b10*/  SHF.R.S32.HI R99, RZ, 0x1f, R14 ;  /* 0x0000001fff637819 */ /* 0x000fe4000001140e */
[----:B------:R-:W-:-:S02]  /*0b20*/  SHF.R.S32.HI R98, RZ, 0x1f, R15 ;  /* 0x0000001fff627819 */ /* 0x000fc4000001140f */
[----:B------:R-:W-:Y:S02]  /*0b30*/  SHF.R.S32.HI R97, RZ, 0x1f, R16 ;  /* 0x0000001fff617819 */ /* 0x000fe40000011410 */
[----:B------:R-:W-:Y:S02]  /*0b40*/  SHF.R.S32.HI R96, RZ, 0x1f, R17 ;  /* 0x0000001fff607819 */ /* 0x000fe40000011411 */
[----:B------:R-:W-:Y:S02]  /*0b50*/  SHF.R.S32.HI R95, RZ, 0x1f, R18 ;  /* 0x0000001fff5f7819 */ /* 0x000fe40000011412 */
[----:B------:R-:W-:Y:S02]  /*0b60*/  ISETP.LT.U32.AND P4, PT, R14, c[0x0][0x1c8], PT ;  /* 0x000072000e007a0c */ /* 0x000fe40003f81070 */
[----:B------:R-:W-:Y:S02]  /*0b70*/  ISETP.LT.U32.AND P3, PT, R15, c[0x0][0x1c8], PT ;  /* 0x000072000f007a0c */ /* 0x000fe40003f61070 */
[----:B------:R-:W-:-:S02]  /*0b80*/  ISETP.LT.U32.AND P2, PT, R16, c[0x0][0x1c8], PT ;  /* 0x0000720010007a0c */ /* 0x000fc40003f41070 */
[----:B------:R-:W-:Y:S02]  /*0b90*/  ISETP.LT.U32.AND P1, PT, R17, c[0x0][0x1c8], PT ;  /* 0x0000720011007a0c */ /* 0x000fe40003f21070 */
[----:B------:R-:W-:Y:S02]  /*0ba0*/  ISETP.LT.U32.AND P0, PT, R18, c[0x0][0x1c8], PT ;  /* 0x0000720012007a0c */ /* 0x000fe40003f01070 */
[----:B------:R-:W-:Y:S01]  /*0bb0*/  LEA.HI R21, R20, R21, RZ, 0x5 ;  /* 0x0000001514157211 */ /* 0x000fe200078f28ff */
[----:B------:R-:W-:Y:S01]  /*0bc0*/  HFMA2.MMA R20, -RZ, RZ, 0, 0 ;  /* 0x00000000ff147435 */ /* 0x000fe200000001ff */
[----:B------:R-:W-:Y:S02]  /*0bd0*/  MOV R19, R23 ;  /* 0x0000001700137202 */ /* 0x000fe40000000f00 */
[----:B------:R-:W-:Y:S02]  /*0be0*/  ISETP.LT.AND.EX P4, PT, R99, c[0x0][0x1cc], !P5, P4 ;  /* 0x0000730063007a0c */ /* 0x000fe40006f81340 */
[----:B------:R-:W-:-:S02]  /*0bf0*/  ISETP.LT.AND.EX P3, PT, R98, c[0x0][0x1cc], !P5, P3 ;  /* 0x0000730062007a0c */ /* 0x000fc40006f61330 */
[----:B------:R-:W-:Y:S02]  /*0c00*/  ISETP.LT.AND.EX P2, PT, R97, c[0x0][0x1cc], !P5, P2 ;  /* 0x0000730061007a0c */ /* 0x000fe40006f41320 */
[----:B------:R-:W-:Y:S02]  /*0c10*/  ISETP.LT.AND.EX P1, PT, R96, c[0x0][0x1cc], !P5, P1 ;  /* 0x0000730060007a0c */ /* 0x000fe40006f21310 */
[----:B------:R-:W-:Y:S02]  /*0c20*/  ISETP.LT.AND.EX P0, PT, R95, c[0x0][0x1cc], !P5, P0 ;  /* 0x000073005f007a0c */ /* 0x000fe40006f01300 */
[----:B------:R-:W-:Y:S02]  /*0c30*/  SHF.R.S32.HI R21, RZ, 0x5, R21 ;  /* 0x00000005ff157819 */ /* 0x000fe40000011415 */
[----:B------:R-:W-:Y:S02]  /*0c40*/  SHF.L.U32 R22, R22, 0x1, RZ ;  /* 0x0000000116167819 */ /* 0x000fe400000006ff */
[----:B------:R-:W-:-:S02]  /*0c50*/  IADD3 R23, R2, 0xf8, RZ ;  /* 0x000000f802177810 */ /* 0x000fc40007ffe0ff */
.L_x_3770:
[----:B------:R-:W-:Y:S02]  /*0c60*/  IABS R28, c[0x0][0x1d8] ;  /* 0x00007600001c7a13 */ /* 0x000fe40000000000 */
[----:B0-----:R-:W-:-:S02]  /*0c70*/  IABS R31, R19 ;  /* 0x00000013001f7213 */ /* 0x001fc40000000000 */
[----:B------:R-:W0:Y:S01]  /*0c80*/  I2F.RP R25, R28 ;  /* 0x0000001c00197306 */ /* 0x000e220000209400 */
[----:B------:R-:W-:Y:S02]  /*0c90*/  LOP3.LUT R78, R78, 0xffffffbf, RZ, 0xc0, !PT ;  /* 0xffffffbf4e4e7812 */ /* 0x000fe400078ec0ff */
[----:B------:R-:W-:Y:S02]  /*0ca0*/  SHF.R.S32.HI R34, RZ, 0x1f, R94 ;  /* 0x0000001fff227819 */ /* 0x000fe4000001145e */
[----:B------:R-:W-:Y:S02]  /*0cb0*/  @P4 LOP3.LUT R78, R78, 0x40, RZ, 0xfc, !PT ;  /* 0x000000404e4e4812 */ /* 0x000fe400078efcff */
[----:B------:R-:W-:Y:S02]  /*0cc0*/  LOP3.LUT P4, RZ, R24, 0x200000, RZ, 0xc0, !PT ;  /* 0x0020000018ff7812 */ /* 0x000fe4000788c0ff */
[----:B------:R-:W-:Y:S02]  /*0cd0*/  LOP3.LUT R78, R78, 0xffffffdf, RZ, 0xc0, !PT ;  /* 0xffffffdf4e4e7812 */ /* 0x000fe400078ec0ff */
[----:B------:R-:W-:-:S02]  /*0ce0*/  P2R R30, PR, RZ, 0x10 ;  /* 0x00000010ff1e7803 */ /* 0x000fc40000000000 */
[----:B------:R-:W-:Y:S02]  /*0cf0*/  LOP3.LUT P4, RZ, R24, 0x400000, RZ, 0xc0, !PT ;  /* 0x0040000018ff7812 */ /* 0x000fe4000788c0ff */
[----:B------:R-:W-:Y:S01]  /*0d00*/  @P3 LOP3.LUT R78, R78, 0x20, RZ, 0xfc, !PT ;  /* 0x000000204e4e3812 */ /* 0x000fe200078efcff */
[----:B0-----:R-:W0:Y:S01]  /*0d10*/  MUFU.RCP R25, R25 ;  /* 0x0000001900197308 */ /* 0x001e220000001000 */
[----:B------:R-:W-:Y:S02]  /*0d20*/  P2R R33, PR, RZ, 0x10 ;  /* 0x00000010ff217803 */ /* 0x000fe40000000000 */
[C---:B------:R-:W-:Y:S02]  /*0d30*/  LOP3.LUT P4, RZ, R24.reuse, 0x800000, RZ, 0xc0, !PT ;  /* 0x0080000018ff7812 */ /* 0x040fe4000788c0ff */
[----:B------:R-:W-:Y:S02]  /*0d40*/  LOP3.LUT P3, RZ, R24, 0x100000, RZ, 0xc0, !PT ;  /* 0x0010000018ff7812 */ /* 0x000fe4000786c0ff */
[----:B------:R-:W-:-:S02]  /*0d50*/  P2R R32, PR, RZ, 0x10 ;  /* 0x00000010ff207803 */ /* 0x000fc40000000000 */
[----:B------:R-:W-:Y:S02]  /*0d60*/  LOP3.LUT P4, RZ, R24, 0x1000000, RZ, 0xc0, !PT ;  /* 0x0100000018ff7812 */ /* 0x000fe4000788c0ff */
[----:B------:R-:W-:Y:S02]  /*0d70*/  LOP3.LUT R78, R78, 0xffffffef, RZ, 0xc0, !PT ;  /* 0xffffffef4e4e7812 */ /* 0x000fe400078ec0ff */
[----:B------:R-:W-:Y:S02]  /*0d80*/  LOP3.LUT P6, RZ, R24, 0x100, RZ, 0xc0, !PT ;  /* 0x0000010018ff7812 */ /* 0x000fe400078cc0ff */
[----:B------:R-:W-:Y:S02]  /*0d90*/  @P2 LOP3.LUT R78, R78, 0x10, RZ, 0xfc, !PT ;  /* 0x000000104e4e2812 */ /* 0x000fe400078efcff */
[----:B0-----:R-:W-:Y:S02]  /*0da0*/  IADD3 R26, R25, 0xffffffe, RZ ;  /* 0x0ffffffe191a7810 */ /* 0x001fe40007ffe0ff */
[----:B------:R-:W-:-:S02]  /*0db0*/  LOP3.LUT R78, R78, 0xfffffff7, RZ, 0xc0, !PT ;  /* 0xfffffff74e4e7812 */ /* 0x000fc400078ec0ff */
[----:B------:R0:W1:Y:S01]  /*0dc0*/  F2I.FTZ.U32.TRUNC.NTZ R27, R26 ;  /* 0x0000001a001b7305 */ /* 0x000062000021f000 */
[----:B------:R-:W-:Y:S02]  /*0dd0*/  LOP3.LUT P2, RZ, R24, 0x40000, RZ, 0xc0, !PT ;  /* 0x0004000018ff7812 */ /* 0x000fe4000784c0ff */
[----:B------:R-:W-:Y:S02]  /*0de0*/  @P1 LOP3.LUT R78, R78, 0x8, RZ, 0xfc, !PT ;  /* 0x000000084e4e1812 */ /* 0x000fe400078efcff */
[----:B------:R-:W-:Y:S02]  /*0df0*/  LOP3.LUT P1, RZ, R24, 0x10000, RZ, 0xc0, !PT ;  /* 0x0001000018ff7812 */ /* 0x000fe4000782c0ff */
[----:B------:R-:W-:Y:S02]  /*0e00*/  LOP3.LUT R78, R78, 0xfffffffb, RZ, 0xc0, !PT ;  /* 0xfffffffb4e4e7812 */ /* 0x000fe400078ec0ff */
[----:B0-----:R-:W-:Y:S02]  /*0e10*/  MOV R26, RZ ;  /* 0x000000ff001a7202 */ /* 0x001fe40000000f00 */
[----:B------:R-:W-:-:S02]  /*0e20*/  @P0 LOP3.LUT R78, R78, 0x4, RZ, 0xfc, !PT ;  /* 0x000000044e4e0812 */ /* 0x000fc400078efcff */
[----:B------:R-:W-:Y:S02]  /*0e30*/  LOP3.LUT P0, RZ, R24, 0x4000, RZ, 0xc0, !PT ;  /* 0x0000400018ff7812 */ /* 0x000fe4000780c0ff */
[----:B------:R-:W-:Y:S02]  /*0e40*/  LOP3.LUT R78, R78, 0xffffff7f, RZ, 0xc0, !PT ;  /* 0xffffff7f4e4e7812 */ /* 0x000fe400078ec0ff */
[----:B-1----:R-:W-:Y:S02]  /*0e50*/  IADD3 R29, RZ, -R27, RZ ;  /* 0x8000001bff1d7210 */ /* 0x002fe40007ffe0ff */
[----:B------:R-:W-:-:S03]  /*0e60*/  @P3 LOP3.LUT R78, R78, 0x80, RZ, 0xfc, !PT ;  /* 0x000000804e4e3812 */ /* 0x000fc600078efcff */
[----:B------:R-:W-:Y:S01]  /*0e70*/  IMAD R29, R29, R28, RZ ;  /* 0x0000001c1d1d7224 */ /* 0x000fe200078e02ff */
[----:B------:R-:W-:-:S03]  /*0e80*/  LOP3.LUT R78, R78, 0xfffffeff, RZ, 0xc0, !PT ;  /* 0xfffffeff4e4e7812 */ /* 0x000fc600078ec0ff */
[----:B------:R-:W-:Y:S01]  /*0e90*/  IMAD.HI.U32 R27, R27, R29, R26 ;  /* 0x0000001d1b1b7227 */ /* 0x000fe200078e001a */
[----:B------:R-:W-:-:S03]  /*0ea0*/  @P2 LOP3.LUT R78, R78, 0x100, RZ, 0xfc, !PT ;  /* 0x000001004e4e2812 */ /* 0x000fc600078efcff */
[----:B------:R-:W-:Y:S01]  /*0eb0*/  IMAD.MOV.U32 R29, RZ, RZ, R31 ;  /* 0x000000ffff1d7224 */ /* 0x000fe200078e001f */
[----:B------:R-:W-:-:S03]  /*0ec0*/  LOP3.LUT R78, R78, 0xfffffdff, RZ, 0xc0, !PT ;  /* 0xfffffdff4e4e7812 */ /* 0x000fc600078ec0ff */
[----:B------:R-:W-:Y:S01]  /*0ed0*/  IMAD.HI.U32 R27, R27, R29, RZ ;  /* 0x0000001d1b1b7227 */ /* 0x000fe200078e00ff */
[----:B------:R-:W-:-:S04]  /*0ee0*/  @P1 LOP3.LUT R78, R78, 0x200, RZ, 0xfc, !PT ;  /* 0x000002004e4e1812 */ /* 0x000fc800078efcff */
[----:B------:R-:W-:-:S05]  /*0ef0*/  IADD3 R25, -R27, RZ, RZ ;  /* 0x000000ff1b197210 */ /* 0x000fca0007ffe1ff */
[----:B------:R-:W-:-:S05]  /*0f00*/  IMAD R25, R28, R25, R29 ;  /* 0x000000191c197224 */ /* 0x000fca00078e021d */
[----:B------:R-:W-:-:S13]  /*0f10*/  ISETP.GT.U32.AND P5, PT, R28, R25, PT ;  /* 0x000000191c00720c */ /* 0x000fda0003fa4070 */
[-C--:B------:R-:W-:Y:S02]  /*0f20*/  @!P5 IADD3 R25, R25, -R28.reuse, RZ ;  /* 0x8000001c1919d210 */ /* 0x080fe40007ffe0ff */
[----:B------:R-:W-:Y:S02]  /*0f30*/  @!P5 IADD3 R27, R27, 0x1, RZ ;  /* 0x000000011b1bd810 */ /* 0x000fe40007ffe0ff */
[----:B------:R-:W-:Y:S02]  /*0f40*/  ISETP.GE.U32.AND P5, PT, R25, R28, PT ;  /* 0x0000001c1900720c */ /* 0x000fe40003fa6070 */
[----:B------:R-:W-:-:S11]  /*0f50*/  LOP3.LUT R25, R19, c[0x0][0x1d8], RZ, 0x3c, !PT ;  /* 0x0000760013197a12 */ /* 0x000fd600078e3cff */
[----:B------:R-:W-:Y:S02]  /*0f60*/  @P5 IADD3 R27, R27, 0x1, RZ ;  /* 0x000000011b1b5810 */ /* 0x000fe40007ffe0ff */
[----:B------:R-:W-:-:S13]  /*0f70*/  ISETP.GE.AND P5, PT, R25, RZ, PT ;  /* 0x000000ff1900720c */ /* 0x000fda0003fa6270 */
[----:B------:R-:W-:Y:S02]  /*0f80*/  @!P5 IADD3 R27, -R27, RZ, RZ ;  /* 0x000000ff1b1bd210 */ /* 0x000fe40007ffe1ff */
[----:B------:R-:W-:-:S13]  /*0f90*/  ISETP.NE.AND P5, PT, RZ, c[0x0][0x1d8], PT ;  /* 0x00007600ff007a0c */ /* 0x000fda0003fa5270 */
[----:B------:R-:W-:-:S04]  /*0fa0*/  @!P5 LOP3.LUT R27, RZ, c[0x0][0x1d8], RZ, 0x33, !PT ;  /* 0x00007600ff1bda12 */ /* 0x000fc800078e33ff */
[----:B------:R-:W-:-:S05]  /*0fb0*/  IADD3 R26, -R27, RZ, RZ ;  /* 0x000000ff1b1a7210 */ /* 0x000fca0007ffe1ff */
[----:B------:R-:W-:Y:S01]  /*0fc0*/  IMAD R25, R26, c[0x0][0x1d8], R19 ;  /* 0x000076001a197a24 */ /* 0x000fe200078e0213 */
[----:B------:R-:W-:-:S03]  /*0fd0*/  SHF.R.S32.HI R26, RZ, 0x1f, R22 ;  /* 0x0000001fff1a7819 */ /* 0x000fc60000011416 */
[----:B------:R-:W-:-:S05]  /*0fe0*/  IMAD R25, R25, 0x70, RZ ;  /* 0x0000007019197824 */ /* 0x000fca00078e02ff */
[----:B------:R-:W-:-:S04]  /*0ff0*/  IADD3 R68, P5, R22, R25, RZ ;  /* 0x0000001916447210 */ /* 0x000fc80007fbe0ff */
[----:B------:R-:W-:Y:S02]  /*1000*/  LEA.HI.X.SX32 R69, R25, R26, 0x1, P5 ;  /* 0x0000001a19457211 */ /* 0x000fe400028f0eff */
[----:B------:R-:W-:-:S03]  /*1010*/  SHF.R.S32.HI R26, RZ, 0x1f, R27 ;  /* 0x0000001fff1a7819 */ /* 0x000fc6000001141b */
[----:B------:R-:W-:-:S04]  /*1020*/  IMAD.WIDE.U32 R68, R27, c[0x0][0x1d0], R68 ;  /* 0x000074001b447a25 */ /* 0x000fc800078e0044 */
[----:B------:R-:W-:Y:S01]  /*1030*/  IMAD R26, R26, c[0x0][0x1d0], RZ ;  /* 0x000074001a1a7a24 */ /* 0x000fe200078e02ff */
[----:B------:R-:W-:-:S03]  /*1040*/  @P4 MOV R66, R68 ;  /* 0x0000004400424202 */ /* 0x000fc60000000f00 */
[----:B------:R-:W-:Y:S02]  /*1050*/  IMAD R67, R27, c[0x0][0x1d4], R26 ;  /* 0x000075001b437a24 */ /* 0x000fe400078e021a */
[----:B------:R-:W-:Y:S01]  /*1060*/  @P4 IMAD R27, R34, c[0x0][0x1c0], RZ ;  /* 0x00007000221b4a24 */ /* 0x000fe200078e02ff */
[----:B------:R-:W-:Y:S02]  /*1070*/  SHF.R.S32.HI R34, RZ, 0x1f, R93 ;  /* 0x0000001fff227819 */ /* 0x000fe4000001145d */
[----:B------:R-:W-:Y:S01]  /*1080*/  IADD3 R67, R69, R67, RZ ;  /* 0x0000004345437210 */ /* 0x000fe20007ffe0ff */
[----:B------:R-:W-:-:S04]  /*1090*/  @P4 IMAD R29, R94, c[0x0][0x1c4], R27 ;  /* 0x000071005e1d4a24 */ /* 0x000fc800078e021b */
[----:B------:R-:W-:-:S04]  /*10a0*/  @P4 IMAD.WIDE.U32 R26, R94, c[0x0][0x1c0], R66 ;  /* 0x000070005e1a4a25 */ /* 0x000fc800078e0042 */
[----:B------:R-:W-:Y:S01]  /*10b0*/  @P4 IMAD.IADD R27, R27, 0x1, R29 ;  /* 0x000000011b1b4824 */ /* 0x000fe200078e021d */
[----:B------:R-:W-:-:S04]  /*10c0*/  @P4 LEA R40, P5, R26, c[0x0][0x170], 0x1 ;  /* 0x00005c001a284a11 */ /* 0x000fc800078a08ff */
[----:B------:R-:W-:Y:S02]  /*10d0*/  @P4 LEA.HI.X R41, R26, c[0x0][0x174], R27, 0x1, P5 ;  /* 0x00005d001a294a11 */ /* 0x000fe400028f0c1b */
[----:B------:R-:W-:-:S13]  /*10e0*/  ISETP.NE.AND P4, PT, R32, RZ, PT ;  /* 0x000000ff2000720c */ /* 0x000fda0003f85270 */
[----:B------:R-:W-:Y:S01]  /*10f0*/  @P4 IMAD R26, R34, c[0x0][0x1c0], RZ ;  /* 0x00007000221a4a24 */ /* 0x000fe200078e02ff */
[----:B------:R-:W-:Y:S02]  /*1100*/  @P4 MOV R27, R67 ;  /* 0x00000043001b4202 */ /* 0x000fe40000000f00 */
[----:B------:R-:W-:Y:S01]  /*1110*/  SHF.R.S32.HI R34, RZ, 0x1f, R92 ;  /* 0x0000001fff227819 */ /* 0x000fe2000001145c */
[----:B------:R-:W-:Y:S01]  /*1120*/  @P4 IMAD R29, R93, c[0x0][0x1c4], R26 ;  /* 0x000071005d1d4a24 */ /* 0x000fe200078e021a */
[----:B------:R-:W-:-:S05]  /*1130*/  @P4 MOV R26, R68 ;  /* 0x00000044001a4202 */ /* 0x000fca0000000f00 */
[----:B------:R-:W-:-:S05]  /*1140*/  @P4 IMAD.WIDE.U32 R26, R93, c[0x0][0x1c0], R26 ;  /* 0x000070005d1a4a25 */ /* 0x000fca00078e001a */
[----:B------:R-:W-:Y:S02]  /*1150*/  @P4 IADD3 R27, R27, R29, RZ ;  /* 0x0000001d1b1b4210 */ /* 0x000fe40007ffe0ff */
[----:B------:R-:W-:-:S04]  /*1160*/  @P4 LEA R44, P5, R26, c[0x0][0x170], 0x1 ;  /* 0x00005c001a2c4a11 */ /* 0x000fc800078a08ff */
[----:B------:R-:W-:Y:S02]  /*1170*/  @P4 LEA.HI.X R45, R26, c[0x0][0x174], R27, 0x1, P5 ;  /* 0x00005d001a2d4a11 */ /* 0x000fe400028f0c1b */
[----:B------:R-:W-:-:S13]  /*1180*/  ISETP.NE.AND P4, PT, R33, RZ, PT ;  /* 0x000000ff2100720c */ /* 0x000fda0003f85270 */
[----:B------:R-:W-:Y:S01]  /*1190*/  @P4 IMAD R27, R34, c[0x0][0x1c0], RZ ;  /* 0x00007000221b4a24 */ /* 0x000fe200078e02ff */
[----:B------:R-:W-:-:S03]  /*11a0*/  @P4 MOV R26, R68 ;  /* 0x00000044001a4202 */ /* 0x000fc60000000f00 */
        /* <DEDUP_REMOVED lines=9> */
[----:B------:R-:W-:Y:S02]  /*1240*/  @P4 IMAD R29, R91, c[0x0][0x1c4], R26 ;  /* 0x000071005b1d4a24 */ /* 0x000fe400078e021a */
[----:B------:R-:W-:-:S04]  /*1250*/  @P4 IMAD.MOV.U32 R26, RZ, RZ, R68 ;  /* 0x000000ffff1a4224 */ /* 0x000fc800078e0044 */
[----:B------:R-:W-:-:S05]  /*1260*/  @P4 IMAD.WIDE.U32 R26, R91, c[0x0][0x1c0], R26 ;  /* 0x000070005b1a4a25 */ /* 0x000fca00078e001a */
[----:B------:R-:W-:Y:S02]  /*1270*/  @P4 IADD3 R27, R27, R29, RZ ;  /* 0x0000001d1b1b4210 */ /* 0x000fe40007ffe0ff */
[----:B------:R-:W-:-:S04]  /*1280*/  @P4 LEA R46, P5, R26, c[0x0][0x170], 0x1 ;  /* 0x00005c001a2e4a11 */ /* 0x000fc800078a08ff */
[----:B------:R-:W-:Y:S01]  /*1290*/  @P4 LEA.HI.X R47, R26, c[0x0][0x174], R27, 0x1, P5 ;  /* 0x00005d001a2f4a11 */ /* 0x000fe200028f0c1b */
[----:B------:R-:W-:Y:S01]  /*12a0*/  @P3 IMAD R27, R124, c[0x0][0x1c0], RZ ;  /* 0x000070007c1b3a24 */ /* 0x000fe200078e02ff */
[----:B------:R-:W-:Y:S02]  /*12b0*/  @P3 MOV R26, R68 ;  /* 0x00000044001a3202 */ /* 0x000fe40000000f00 */
[----:B------:R-:W-:Y:S01]  /*12c0*/  LOP3.LUT P4, RZ, R24, 0x20000, RZ, 0xc0, !PT ;  /* 0x0002000018ff7812 */ /* 0x000fe2000788c0ff */
[----:B------:R-:W-:Y:S01]  /*12d0*/  @P3 IMAD R29, R90, c[0x0][0x1c4], R27 ;  /* 0x000071005a1d3a24 */ /* 0x000fe200078e021b */
[----:B------:R-:W-:-:S05]  /*12e0*/  @P3 MOV R27, R67 ;  /* 0x00000043001b3202 */ /* 0x000fca0000000f00 */
[----:B------:R-:W-:-:S05]  /*12f0*/  @P3 IMAD.WIDE.U32 R26, R90, c[0x0][0x1c0], R26 ;  /* 0x000070005a1a3a25 */ /* 0x000fca00078e001a */
[----:B------:R-:W-:Y:S02]  /*1300*/  @P3 IADD3 R27, R27, R29, RZ ;  /* 0x0000001d1b1b3210 */ /* 0x000fe40007ffe0ff */
[----:B------:R-:W-:-:S04]  /*1310*/  @P3 LEA R36, P5, R26, c[0x0][0x170], 0x1 ;  /* 0x00005c001a243a11 */ /* 0x000fc800078a08ff */
[----:B------:R-:W-:Y:S02]  /*1320*/  @P3 LEA.HI.X R37, R26, c[0x0][0x174], R27, 0x1, P5 ;  /* 0x00005d001a253a11 */ /* 0x000fe400028f0c1b */
[----:B------:R-:W-:-:S13]  /*1330*/  LOP3.LUT P3, RZ, R24, 0x80000, RZ, 0xc0, !PT ;  /* 0x0008000018ff7812 */ /* 0x000fda000786c0ff */
[----:B------:R-:W-:Y:S02]  /*1340*/  @P3 IMAD R26, R123, c[0x0][0x1c0], RZ ;  /* 0x000070007b1a3a24 */ /* 0x000fe400078e02ff */
[----:B------:R-:W-:Y:S02]  /*1350*/  @P3 IMAD.MOV.U32 R27, RZ, RZ, R67 ;  /* 0x000000ffff1b3224 */ /* 0x000fe400078e0043 */
[----:B------:R-:W-:Y:S01]  /*1360*/  @P3 IMAD R29, R89, c[0x0][0x1c4], R26 ;  /* 0x00007100591d3a24 */ /* 0x000fe200078e021a */
[----:B------:R-:W-:-:S05]  /*1370*/  @P3 MOV R26, R68 ;  /* 0x00000044001a3202 */ /* 0x000fca0000000f00 */
        /* <DEDUP_REMOVED lines=18> */
[----:B------:R-:W-:-:S04]  /*14a0*/  @P4 IMAD.WIDE.U32 R26, R87, c[0x0][0x1c0], R26 ;  /* 0x00007000571a4a25 */ /* 0x000fc800078e001a */
[----:B------:R-:W-:Y:S01]  /*14b0*/  @P4 IMAD.IADD R27, R27, 0x1, R29 ;  /* 0x000000011b1b4824 */ /* 0x000fe200078e021d */
        /* <DEDUP_REMOVED lines=21> */
[----:B------:R-:W-:Y:S01]  /*1610*/  LOP3.LUT P3, RZ, R24, 0x800, RZ, 0xc0, !PT ;  /* 0x0000080018ff7812 */ /* 0x000fe2000786c0ff */
        /* <DEDUP_REMOVED lines=8> */
[----:B------:R-:W-:-:S03]  /*16a0*/  @P2 MOV R27, R67 ;  /* 0x00000043001b2202 */ /* 0x000fc60000000f00 */
        /* <DEDUP_REMOVED lines=83> */
[----:B------:R-:W-:Y:S01]  /*1be0*/  @P2 IADD3 R27, R27, R43, RZ ;  /* 0x0000002b1b1b2210 */ /* 0x000fe20007ffe0ff */
[----:B------:R-:W-:Y:S01]  /*1bf0*/  @P1 IMAD R42, R103, c[0x0][0x1c0], RZ ;  /* 0x00007000672a1a24 */ /* 0x000fe200078e02ff */
[----:B------:R-:W-:-:S03]  /*1c00*/  @P2 LEA R70, P5, R26, c[0x0][0x170], 0x1 ;  /* 0x00005c001a462a11 */ /* 0x000fc600078a08ff */
[----:B------:R-:W-:Y:S01]  /*1c10*/  @P1 IMAD R42, R11, c[0x0][0x1c4], R42 ;  /* 0x000071000b2a1a24 */ /* 0x000fe200078e022a */
        /* <DEDUP_REMOVED lines=9> */
[----:B------:R-:W-:Y:S02]  /*1cb0*/  @P4 LEA.HI.X R73, R26, c[0x0][0x174], R27, 0x1, P5 ;  /* 0x00005d001a494a11 */ /* 0x000fe400028f0c1b */
[-C--:B------:R-:W-:Y:S02]  /*1cc0*/  @P1 MOV R26, R68.reuse ;  /* 0x00000044001a1202 */ /* 0x080fe40000000f00 */
[-C--:B------:R-:W-:Y:S02]  /*1cd0*/  @P1 MOV R27, R67.reuse ;  /* 0x00000043001b1202 */ /* 0x080fe40000000f00 */
[----:B------:R-:W-:Y:S02]  /*1ce0*/  @P2 MOV R80, R68 ;  /* 0x0000004400502202 */ /* 0x000fe40000000f00 */
[----:B------:R-:W-:Y:S01]  /*1cf0*/  @P2 MOV R81, R67 ;  /* 0x0000004300512202 */ /* 0x000fe20000000f00 */
[----:B------:R-:W-:Y:S01]  /*1d00*/  @P1 IMAD.WIDE.U32 R26, R11, c[0x0][0x1c0], R26 ;  /* 0x000070000b1a1a25 */ /* 0x000fe200078e001a */
[----:B------:R-:W-:-:S04]  /*1d10*/  LOP3.LUT P4, RZ, R24, 0x1, RZ, 0xc0, !PT ;  /* 0x0000000118ff7812 */ /* 0x000fc8000788c0ff */
[----:B------:R-:W-:Y:S02]  /*1d20*/  @P1 IADD3 R27, R27, R42, RZ ;  /* 0x0000002a1b1b1210 */ /* 0x000fe40007ffe0ff */
[----:B------:R-:W-:-:S04]  /*1d30*/  @P1 LEA R42, P5, R26, c[0x0][0x170], 0x1 ;  /* 0x00005c001a2a1a11 */ /* 0x000fc800078a08ff */
[----:B------:R-:W-:Y:S02]  /*1d40*/  @P1 LEA.HI.X R43, R26, c[0x0][0x174], R27, 0x1, P5 ;  /* 0x00005d001a2b1a11 */ /* 0x000fe400028f0c1b */
[----:B------:R-:W-:Y:S01]  /*1d50*/  LOP3.LUT P5, RZ, R24, 0x1000000, RZ, 0xc0, !PT ;  /* 0x0100000018ff7812 */ /* 0x000fe200078ac0ff */
[----:B------:R-:W-:Y:S01]  /*1d60*/  @P2 IMAD R27, R102, c[0x0][0x1c0], RZ ;  /* 0x00007000661b2a24 */ /* 0x000fe200078e02ff */
[----:B------:R-:W-:Y:S01]  /*1d70*/  MOV R26, RZ ;  /* 0x000000ff001a7202 */ /* 0x000fe20000000f00 */
[----:B------:R-:W-:Y:S01]  /*1d80*/  @P2 IMAD.WIDE.U32 R80, R12, c[0x0][0x1c0], R80 ;  /* 0x000070000c502a25 */ /* 0x000fe200078e0050 */
[----:B------:R-:W-:-:S03]  /*1d90*/  LOP3.LUT P1, RZ, R78, 0x200, RZ, 0xc0, !PT ;  /* 0x000002004eff7812 */ /* 0x000fc6000782c0ff */
[----:B------:R-:W-:-:S04]  /*1da0*/  @P2 IMAD R27, R12, c[0x0][0x1c4], R27 ;  /* 0x000071000c1b2a24 */ /* 0x000fc800078e021b */
[----:B------:R-:W-:Y:S02]  /*1db0*/  @P2 IMAD.IADD R27, R81, 0x1, R27 ;  /* 0x00000001511b2824 */ /* 0x000fe400078e021b */
[----:B------:R0:W2:Y:S02]  /*1dc0*/  @P5 LDG.E R26, [R40.64] ;  /* 0x00000006281a5981 */ /* 0x0000a4000c1e1900 */
[----:B0-----:R-:W-:-:S04]  /*1dd0*/  @P2 LEA R40, P5, R80, c[0x0][0x170], 0x1 ;  /* 0x00005c0050282a11 */ /* 0x001fc800078a08ff */
[----:B------:R-:W-:Y:S02]  /*1de0*/  @P2 LEA.HI.X R41, R80, c[0x0][0x174], R27, 0x1, P5 ;  /* 0x00005d0050292a11 */ /* 0x000fe400028f0c1b */
[----:B------:R-:W-:Y:S02]  /*1df0*/  LOP3.LUT P5, RZ, R24, 0x400000, RZ, 0xc0, !PT ;  /* 0x0040000018ff7812 */ /* 0x000fe400078ac0ff */
[----:B------:R-:W-:Y:S01]  /*1e00*/  MOV R27, RZ ;  /* 0x000000ff001b7202 */ /* 0x000fe20000000f00 */
[----:B------:R-:W-:Y:S01]  /*1e10*/  @P4 IMAD R80, R101, c[0x0][0x1c0], RZ ;  /* 0x0000700065504a24 */ /* 0x000fe200078e02ff */
[----:B------:R-:W-:Y:S02]  /*1e20*/  @P4 MOV R81, R67 ;  /* 0x0000004300514202 */ /* 0x000fe40000000f00 */
[C---:B------:R-:W-:Y:S02]  /*1e30*/  LOP3.LUT P2, RZ, R78.reuse, 0x100, RZ, 0xc0, !PT ;  /* 0x000001004eff7812 */ /* 0x040fe4000784c0ff */
[----:B------:R0:W3:Y:S01]  /*1e40*/  @P3 LDG.E R27, [R44.64] ;  /* 0x000000062c1b3981 */ /* 0x0000e2000c1e1900 */
[----:B------:R-:W-:Y:S01]  /*1e50*/  LOP3.LUT P3, RZ, R78, 0x80, RZ, 0xc0, !PT ;  /* 0x000000804eff7812 */ /* 0x000fe2000786c0ff */
[----:B0-----:R-:W-:-:S06]  /*1e60*/  CS2R R44, SRZ ;  /* 0x00000000002c7805 */ /* 0x001fcc000001ff00 */
[----:B------:R0:W4:Y:S02]  /*1e70*/  @P5 LDG.E R44, [R38.64] ;  /* 0x00000006262c5981 */ /* 0x000124000c1e1900 */
[----:B0-----:R-:W-:Y:S01]  /*1e80*/  @P4 IMAD R38, R13, c[0x0][0x1c4], R80 ;  /* 0x000071000d264a24 */ /* 0x001fe200078e0250 */
[----:B------:R-:W-:-:S05]  /*1e90*/  @P4 MOV R80, R68 ;  /* 0x0000004400504202 */ /* 0x000fca0000000f00 */
[----:B------:R-:W-:-:S05]  /*1ea0*/  @P4 IMAD.WIDE.U32 R80, R13, c[0x0][0x1c0], R80 ;  /* 0x000070000d504a25 */ /* 0x000fca00078e0050 */
[----:B------:R-:W-:Y:S02]  /*1eb0*/  @P4 IADD3 R39, R81, R38, RZ ;  /* 0x0000002651274210 */ /* 0x000fe40007ffe0ff */
[----:B------:R-:W-:-:S04]  /*1ec0*/  @P4 LEA R38, P5, R80, c[0x0][0x170], 0x1 ;  /* 0x00005c0050264a11 */ /* 0x000fc800078a08ff */
[----:B------:R-:W-:Y:S02]  /*1ed0*/  @P4 LEA.HI.X R39, R80, c[0x0][0x174], R39, 0x1, P5 ;  /* 0x00005d0050274a11 */ /* 0x000fe400028f0c27 */
[----:B------:R-:W-:Y:S02]  /*1ee0*/  LOP3.LUT P5, RZ, R24, 0x200000, RZ, 0xc0, !PT ;  /* 0x0020000018ff7812 */ /* 0x000fe400078ac0ff */
[----:B------:R-:W-:-:S11]  /*1ef0*/  LOP3.LUT P4, RZ, R78, 0x40, RZ, 0xc0, !PT ;  /* 0x000000404eff7812 */ /* 0x000fd6000788c0ff */
[----:B------:R0:W5:Y:S02]  /*1f00*/  @P5 LDG.E R45, [R46.64] ;  /* 0x000000062e2d5981 */ /* 0x000164000c1e1900 */
[----:B------:R-:W-:Y:S01]  /*1f10*/  @P4 IMAD R81, R99, c[0x0][0x1c0], RZ ;  /* 0x0000700063514a24 */ /* 0x000fe200078e02ff */
[----:B0-----:R-:W-:Y:S01]  /*1f20*/  CS2R R46, SRZ ;  /* 0x00000000002e7805 */ /* 0x001fe2000001ff00 */
[----:B------:R-:W-:-:S05]  /*1f30*/  @P4 MOV R80, R68 ;  /* 0x0000004400504202 */ /* 0x000fca0000000f00 */
[----:B------:R0:W2:Y:S01]  /*1f40*/  @P3 LDG.E R46, [R36.64] ;  /* 0x00000006242e3981 */ /* 0x0000a2000c1e1900 */
[----:B------:R-:W-:Y:S01]  /*1f50*/  LOP3.LUT P3, RZ, R78, 0x20, RZ, 0xc0, !PT ;  /* 0x000000204eff7812 */ /* 0x000fe2000786c0ff */
[----:B0-----:R-:W-:Y:S01]  /*1f60*/  @P4 IMAD R36, R14, c[0x0][0x1c4], R81 ;  /* 0x000071000e244a24 */ /* 0x001fe200078e0251 */
[----:B------:R-:W-:-:S05]  /*1f70*/  @P4 MOV R81, R67 ;  /* 0x0000004300514202 */ /* 0x000fca0000000f00 */
[----:B------:R-:W-:-:S04]  /*1f80*/  @P4 IMAD.WIDE.U32 R80, R14, c[0x0][0x1c0], R80 ;  /* 0x000070000e504a25 */ /* 0x000fc800078e0050 */
[----:B------:R-:W-:Y:S01]  /*1f90*/  @P4 IMAD.IADD R37, R81, 0x1, R36 ;  /* 0x0000000151254824 */ /* 0x000fe200078e0224 */
[----:B------:R-:W-:-:S04]  /*1fa0*/  @P4 LEA R36, P5, R80, c[0x0][0x170], 0x1 ;  /* 0x00005c0050244a11 */ /* 0x000fc800078a08ff */
[----:B------:R-:W-:Y:S02]  /*1fb0*/  @P4 LEA.HI.X R37, R80, c[0x0][0x174], R37, 0x1, P5 ;  /* 0x00005d0050254a11 */ /* 0x000fe400028f0c25 */
[----:B------:R-:W-:Y:S01]  /*1fc0*/  LOP3.LUT P5, RZ, R24, 0x80000, RZ, 0xc0, !PT ;  /* 0x0008000018ff7812 */ /* 0x000fe200078ac0ff */
[----:B------:R-:W-:Y:S01]  /*1fd0*/  @P3 IMAD R80, R98, c[0x0][0x1c0], RZ ;  /* 0x0000700062503a24 */ /* 0x000fe200078e02ff */
[----:B------:R-:W-:Y:S02]  /*1fe0*/  @P3 MOV R81, R67 ;  /* 0x0000004300513202 */ /* 0x000fe40000000f00 */
[----:B------:R-:W-:-:S04]  /*1ff0*/  LOP3.LUT R24, R24, 0xf7ffffff, RZ, 0xc0, !PT ;  /* 0xf7ffffff18187812 */ /* 0x000fc800078ec0ff */
[----:B------:R-:W-:-:S05]  /*2000*/  @P4 LOP3.LUT R24, R24, 0x8000000, RZ, 0xfc, !PT ;  /* 0x0800000018184812 */ /* 0x000fca00078efcff */
[----:B------:R0:W2:Y:S02]  /*2010*/  @P5 LDG.E R47, [R48.64] ;  /* 0x00000006302f5981 */ /* 0x0000a4000c1e1900 */
[----:B0-----:R-:W-:-:S06]  /*2020*/  CS2R R48, SRZ ;  /* 0x0000000000307805 */ /* 0x001fcc000001ff00 */
[----:B------:R0:W2:Y:S01]  /*2030*/  @P2 LDG.E R48, [R34.64] ;  /* 0x0000000622302981 */ /* 0x0000a2000c1e1900 */
[----:B------:R-:W-:Y:S02]  /*2040*/  LOP3.LUT P2, RZ, R78, 0x10, RZ, 0xc0, !PT ;  /* 0x000000104eff7812 */ /* 0x000fe4000784c0ff */
[----:B------:R-:W-:Y:S01]  /*2050*/  LOP3.LUT P4, RZ, R24, 0x1000, RZ, 0xc0, !PT ;  /* 0x0000100018ff7812 */ /* 0x000fe2000788c0ff */
[----:B0-----:R-:W-:Y:S01]  /*2060*/  @P3 IMAD R34, R15, c[0x0][0x1c4], R80 ;  /* 0x000071000f223a24 */ /* 0x001fe200078e0250 */
[----:B------:R-:W-:-:S05]  /*2070*/  @P3 MOV R80, R68 ;  /* 0x0000004400503202 */ /* 0x000fca0000000f00 */
[----:B------:R-:W-:-:S05]  /*2080*/  @P3 IMAD.WIDE.U32 R80, R15, c[0x0][0x1c0], R80 ;  /* 0x000070000f503a25 */ /* 0x000fca00078e0050 */
[----:B------:R-:W-:Y:S02]  /*2090*/  @P3 IADD3 R35, R81, R34, RZ ;  /* 0x0000002251233210 */ /* 0x000fe40007ffe0ff */
[----:B------:R-:W-:-:S04]  /*20a0*/  @P3 LEA R34, P5, R80, c[0x0][0x170], 0x1 ;  /* 0x00005c0050223a11 */ /* 0x000fc800078a08ff */
[----:B------:R-:W-:Y:S02]  /*20b0*/  @P3 LEA.HI.X R35, R80, c[0x0][0x174], R35, 0x1, P5 ;  /* 0x00005d0050233a11 */ /* 0x000fe400028f0c23 */
[C---:B------:R-:W-:Y:S01]  /*20c0*/  LOP3.LUT P5, RZ, R24.reuse, 0x20000, RZ, 0xc0, !PT ;  /* 0x0002000018ff7812 */ /* 0x040fe200078ac0ff */
        /* <DEDUP_REMOVED lines=15> */
[----:B------:R-:W-:Y:S01]  /*21c0*/  LOP3.LUT P5, RZ, R24, 0x8000, RZ, 0xc0, !PT ;  /* 0x0000800018ff7812 */ /* 0x000fe200078ac0ff */
[----:B------:R-:W-:Y:S01]  /*21d0*/  @P1 IMAD R80, R96, c[0x0][0x1c0], RZ ;  /* 0x0000700060501a24 */ /* 0x000fe200078e02ff */
[----:B------:R-:W-:Y:S02]  /*21e0*/  @P1 MOV R81, R67 ;  /* 0x0000004300511202 */ /* 0x000fe40000000f00 */
[----:B------:R-:W-:-:S04]  /*21f0*/  LOP3.LUT R24, R24, 0xdfffffff, RZ, 0xc0, !PT ;  /* 0xdfffffff18187812 */ /* 0x000fc800078ec0ff */
[----:B------:R-:W-:-:S04]  /*2200*/  @P2 LOP3.LUT R24, R24, 0x20000000, RZ, 0xfc, !PT ;  /* 0x2000000018182812 */ /* 0x000fc800078efcff */
[----:B------:R-:W-:Y:S01]  /*2210*/  LOP3.LUT P2, RZ, R24, 0x800, RZ, 0xc0, !PT ;  /* 0x0000080018ff7812 */ /* 0x000fe2000784c0ff */
[----:B------:R0:W2:Y:S02]  /*2220*/  @P5 LDG.E R51, [R52.64] ;  /* 0x0000000634335981 */ /* 0x0000a4000c1e1900 */
[----:B0-----:R-:W-:-:S06]  /*2230*/  CS2R R52, SRZ ;  /* 0x0000000000347805 */ /* 0x001fcc000001ff00 */
[----:B------:R0:W3:Y:S01]  /*2240*/  @P0 LDG.E R52, [R30.64] ;  /* 0x000000061e340981 */ /* 0x0000e2000c1e1900 */
[----:B------:R-:W-:Y:S01]  /*2250*/  LOP3.LUT P0, RZ, R78, 0x4, RZ, 0xc0, !PT ;  /* 0x000000044eff7812 */ /* 0x000fe2000780c0ff */
[----:B0-----:R-:W-:Y:S02]  /*2260*/  @P1 IMAD R30, R17, c[0x0][0x1c4], R80 ;  /* 0x00007100111e1a24 */ /* 0x001fe400078e0250 */
[----:B------:R-:W-:-:S04]  /*2270*/  @P1 IMAD.MOV.U32 R80, RZ, RZ, R68 ;  /* 0x000000ffff501224 */ /* 0x000fc800078e0044 */
[----:B------:R-:W-:-:S05]  /*2280*/  @P1 IMAD.WIDE.U32 R80, R17, c[0x0][0x1c0], R80 ;  /* 0x0000700011501a25 */ /* 0x000fca00078e0050 */
[----:B------:R-:W-:Y:S02]  /*2290*/  @P1 IADD3 R31, R81, R30, RZ ;  /* 0x0000001e511f1210 */ /* 0x000fe40007ffe0ff */
[----:B------:R-:W-:-:S04]  /*22a0*/  @P1 LEA R30, P5, R80, c[0x0][0x170], 0x1 ;  /* 0x00005c00501e1a11 */ /* 0x000fc800078a08ff */
[----:B------:R-:W-:Y:S02]  /*22b0*/  @P1 LEA.HI.X R31, R80, c[0x0][0x174], R31, 0x1, P5 ;  /* 0x00005d00501f1a11 */ /* 0x000fe400028f0c1f */
[C---:B------:R-:W-:Y:S01]  /*22c0*/  LOP3.LUT P5, RZ, R24.reuse, 0x2000, RZ, 0xc0, !PT ;  /* 0x0000200018ff7812 */ /* 0x040fe200078ac0ff */
[----:B------:R-:W-:Y:S01]  /*22d0*/  @P0 IMAD R81, R95, c[0x0][0x1c0], RZ ;  /* 0x000070005f510a24 */ /* 0x000fe200078e02ff */
[----:B------:R-:W-:Y:S02]  /*22e0*/  LOP3.LUT R24, R24, 0xbfffffff, RZ, 0xc0, !PT ;  /* 0xbfffffff18187812 */ /* 0x000fe400078ec0ff */
[----:B------:R-:W-:Y:S02]  /*22f0*/  @P0 MOV R80, R68 ;  /* 0x0000004400500202 */ /* 0x000fe40000000f00 */
[----:B------:R-:W-:-:S07]  /*2300*/  @P1 LOP3.LUT R24, R24, 0x40000000, RZ, 0xfc, !PT ;  /* 0x4000000018181812 */ /* 0x000fce00078efcff */
[----:B------:R0:W3:Y:S02]  /*2310*/  @P5 LDG.E R53, [R54.64] ;  /* 0x0000000636355981 */ /* 0x0000e4000c1e1900 */
[----:B0-----:R-:W-:-:S06]  /*2320*/  CS2R R54, SRZ ;  /* 0x0000000000367805 */ /* 0x001fcc000001ff00 */
[----:B------:R0:W3:Y:S01]  /*2330*/  @P4 LDG.E R54, [R28.64] ;  /* 0x000000061c364981 */ /* 0x0000e2000c1e1900 */
[C---:B------:R-:W-:Y:S02]  /*2340*/  LOP3.LUT P4, RZ, R24.reuse, 0x200, RZ, 0xc0, !PT ;  /* 0x0000020018ff7812 */ /* 0x040fe4000788c0ff */
[----:B------:R-:W-:Y:S01]  /*2350*/  LOP3.LUT R24, R24, 0x7fffffff, RZ, 0xc0, !PT ;  /* 0x7fffffff18187812 */ /* 0x000fe200078ec0ff */
[----:B------:R1:W3:Y:S03]  /*2360*/  @P2 LDG.E R55, [R56.64] ;  /* 0x0000000638372981 */ /* 0x0002e6000c1e1900 */
[----:B------:R-:W-:Y:S01]  /*2370*/  @P0 LOP3.LUT R24, R24, 0x80000000, RZ, 0xfc, !PT ;  /* 0x8000000018180812 */ /* 0x000fe200078efcff */
[----:B0-----:R-:W-:Y:S01]  /*2380*/  @P0 IMAD R28, R18, c[0x0][0x1c4], R81 ;  /* 0x00007100121c0a24 */ /* 0x001fe200078e0251 */
[----:B------:R-:W-:-:S05]  /*2390*/  @P0 MOV R81, R67 ;  /* 0x0000004300510202 */ /* 0x000fca0000000f00 */
[----:B------:R-:W-:-:S05]  /*23a0*/  @P0 IMAD.WIDE.U32 R80, R18, c[0x0][0x1c0], R80 ;  /* 0x0000700012500a25 */ /* 0x000fca00078e0050 */
[----:B------:R-:W-:Y:S02]  /*23b0*/  @P0 IADD3 R29, R81, R28, RZ ;  /* 0x0000001c511d0210 */ /* 0x000fe40007ffe0ff */
[----:B------:R-:W-:-:S04]  /*23c0*/  @P0 LEA R28, P5, R80, c[0x0][0x170], 0x1 ;  /* 0x00005c00501c0a11 */ /* 0x000fc800078a08ff */
[----:B------:R-:W-:Y:S02]  /*23d0*/  @P0 LEA.HI.X R29, R80, c[0x0][0x174], R29, 0x1, P5 ;  /* 0x00005d00501d0a11 */ /* 0x000fe400028f0c1d */
[----:B------:R-:W-:Y:S02]  /*23e0*/  LOP3.LUT P0, RZ, R24, 0x2000000, RZ, 0xc0, !PT ;  /* 0x0200000018ff7812 */ /* 0x000fe4000780c0ff */
[----:B------:R-:W-:Y:S02]  /*23f0*/  SHF.R.S32.HI R100, RZ, 0x1f, R2 ;  /* 0x0000001fff647819 */ /* 0x000fe40000011402 */
[----:B-1----:R-:W-:-:S06]  /*2400*/  MOV R56, RZ ;  /* 0x000000ff00387202 */ /* 0x002fcc0000000f00 */
[----:B------:R0:W3:Y:S03]  /*2410*/  @P3 LDG.E R56, [R64.64] ;  /* 0x0000000640383981 */ /* 0x0000e6000c1e1900 */
[----:B------:R-:W-:Y:S02]  /*2420*/  @P0 IMAD R81, R100, c[0x0][0x1c0], RZ ;  /* 0x0000700064510a24 */ /* 0x000fe400078e02ff */
[----:B------:R-:W-:Y:S02]  /*2430*/  @P0 IMAD.MOV.U32 R80, RZ, RZ, R68 ;  /* 0x000000ffff500224 */ /* 0x000fe400078e0044 */
[C---:B------:R-:W-:Y:S01]  /*2440*/  @P0 IMAD R57, R2.reuse, c[0x0][0x1c4], R81 ;  /* 0x0000710002390a24 */ /* 0x040fe200078e0251 */
[----:B------:R-:W-:Y:S01]  /*2450*/  @P0 MOV R81, R67 ;  /* 0x0000004300510202 */ /* 0x000fe20000000f00 */
[----:B------:R-:W1:Y:S04]  /*2460*/  S2R R100, SR_TID.X ;  /* 0x0000000000647919 */ /* 0x000e680000002100 */
[----:B------:R-:W-:-:S05]  /*2470*/  @P0 IMAD.WIDE.U32 R80, R2, c[0x0][0x1c0], R80 ;  /* 0x0000700002500a25 */ /* 0x000fca00078e0050 */
[----:B------:R-:W-:Y:S02]  /*2480*/  @P0 IADD3 R57, R81, R57, RZ ;  /* 0x0000003951390210 */ /* 0x000fe40007ffe0ff */
[----:B0-----:R-:W-:-:S04]  /*2490*/  @P0 LEA R64, P5, R80, c[0x0][0x170], 0x1 ;  /* 0x00005c0050400a11 */ /* 0x001fc800078a08ff */
[----:B------:R-:W-:Y:S02]  /*24a0*/  @P0 LEA.HI.X R65, R80, c[0x0][0x174], R57, 0x1, P5 ;  /* 0x00005d0050410a11 */ /* 0x000fe400028f0c39 */
[----:B------:R-:W-:Y:S02]  /*24b0*/  MOV R57, RZ ;  /* 0x000000ff00397202 */ /* 0x000fe40000000f00 */
[----:B------:R-:W-:Y:S02]  /*24c0*/  ISETP.GE.U32.AND P5, PT, R23, c[0x0][0x1c8], PT ;  /* 0x0000720017007a0c */ /* 0x000fe40003fa6070 */
[----:B------:R-:W-:Y:S02]  /*24d0*/  LOP3.LUT P1, RZ, R24, 0x20, RZ, 0xc0, !PT ;  /* 0x0000002018ff7812 */ /* 0x000fe4000782c0ff */
[----:B------:R0:W3:Y:S02]  /*24e0*/  @P4 LDG.E R57, [R58.64] ;  /* 0x000000063a394981 */ /* 0x0000e4000c1e1900 */
[----:B0-----:R-:W-:-:S04]  /*24f0*/  SHF.R.S32.HI R59, RZ, 0x1f, R23 ;  /* 0x0000001fff3b7819 */ /* 0x001fc80000011417 */
[----:B------:R-:W-:Y:S02]  /*2500*/  ISETP.GE.AND.EX P5, PT, R59, c[0x0][0x1cc], PT, P5 ;  /* 0x000073003b007a0c */ /* 0x000fe40003fa6350 */
[----:B------:R-:W-:Y:S02]  /*2510*/  LOP3.LUT R78, R78, 0xfffffffe, RZ, 0xc0, !PT ;  /* 0xfffffffe4e4e7812 */ /* 0x000fe400078ec0ff */
[----:B-1----:R-:W-:Y:S02]  /*2520*/  ISETP.GT.U32.OR P5, PT, R100, 0x1bf, P5 ;  /* 0x000001bf6400780c */ /* 0x002fe40002fa4470 */
[----:B------:R-:W-:Y:S02]  /*2530*/  @P1 LOP3.LUT R78, R78, 0x1, RZ, 0xfc, !PT ;  /* 0x000000014e4e1812 */ /* 0x000fe400078efcff */
[----:B------:R-:W-:Y:S02]  /*2540*/  MOV R58, RZ ;  /* 0x000000ff003a7202 */ /* 0x000fe40000000f00 */
[----:B------:R-:W-:-:S04]  /*2550*/  LOP3.LUT P1, RZ, R24, 0x40, RZ, 0xc0, !PT ;  /* 0x0000004018ff7812 */ /* 0x000fc8000782c0ff */
[----:B------:R0:W3:Y:S01]  /*2560*/  @P6 LDG.E R58, [R60.64] ;  /* 0x000000063c3a6981 */ /* 0x0000e2000c1e1900 */
[----:B------:R-:W-:Y:S02]  /*2570*/  LOP3.LUT R78, R78, 0xfffffffd, RZ, 0xc0, !PT ;  /* 0xfffffffd4e4e7812 */ /* 0x000fe400078ec0ff */
[----:B------:R-:W-:Y:S01]  /*2580*/  @!P5 IMAD R80, R59, c[0x0][0x1c0], RZ ;  /* 0x000070003b50da24 */ /* 0x000fe200078e02ff */
[----:B0-----:R-:W-:Y:S02]  /*2590*/  @!P5 MOV R60, R68 ;  /* 0x00000044003cd202 */ /* 0x001fe40000000f00 */
[----:B------:R-:W-:Y:S01]  /*25a0*/  @!P5 MOV R61, R67 ;  /* 0x00000043003dd202 */ /* 0x000fe20000000f00 */
[C---:B------:R-:W-:Y:S02]  /*25b0*/  @!P5 IMAD R80, R23.reuse, c[0x0][0x1c4], R80 ;  /* 0x000071001750da24 */ /* 0x040fe400078e0250 */
[----:B------:R-:W-:Y:S02]  /*25c0*/  @P1 LOP3.LUT R78, R78, 0x2, RZ, 0xfc, !PT ;  /* 0x000000024e4e1812 */ /* 0x000fe400078efcff */
[----:B------:R-:W-:Y:S01]  /*25d0*/  @!P5 IMAD.WIDE.U32 R60, R23, c[0x0][0x1c0], R60 ;  /* 0x00007000173cda25 */ /* 0x000fe200078e003c */
[----:B------:R-:W-:-:S03]  /*25e0*/  LOP3.LUT P1, RZ, R24, 0x80, RZ, 0xc0, !PT ;  /* 0x0000008018ff7812 */ /* 0x000fc6000782c0ff */
[----:B------:R-:W-:Y:S01]  /*25f0*/  @!P5 IMAD.IADD R61, R61, 0x1, R80 ;  /* 0x000000013d3dd824 */ /* 0x000fe200078e0250 */
[----:B------:R-:W-:-:S04]  /*2600*/  @!P5 LEA R80, P6, R60, c[0x0][0x170], 0x1 ;  /* 0x00005c003c50da11 */ /* 0x000fc800078c08ff */
[----:B------:R-:W-:Y:S02]  /*2610*/  @!P5 LEA.HI.X R81, R60, c[0x0][0x174], R61, 0x1, P6 ;  /* 0x00005d003c51da11 */ /* 0x000fe400030f0c3d */
[----:B------:R-:W-:-:S06]  /*2620*/  CS2R R60, SRZ ;  /* 0x00000000003c7805 */ /* 0x000fcc000001ff00 */
[----:B------:R0:W3:Y:S01]  /*2630*/  @P1 LDG.E R61, [R62.64] ;  /* 0x000000063e3d1981 */ /* 0x0000e2000c1e1900 */
[C---:B------:R-:W-:Y:S02]  /*2640*/  LOP3.LUT P2, RZ, R24.reuse, 0x10, RZ, 0xc0, !PT ;  /* 0x0000001018ff7812 */ /* 0x040fe4000784c0ff */
[----:B------:R-:W-:Y:S01]  /*2650*/  LOP3.LUT P3, RZ, R24, 0x8, RZ, 0xc0, !PT ;  /* 0x0000000818ff7812 */ /* 0x000fe2000786c0ff */
[----:B------:R-:W3:Y:S01]  /*2660*/  @!P5 LDG.E R60, [R80.64] ;  /* 0x00000006503cd981 */ /* 0x000ee2000c1e1900 */
[----:B0-----:R-:W-:-:S06]  /*2670*/  CS2R R62, SRZ ;  /* 0x00000000003e7805 */ /* 0x001fcc000001ff00 */
[----:B------:R0:W3:Y:S01]  /*2680*/  @P0 LDG.E R63, [R64.64] ;  /* 0x00000006403f0981 */ /* 0x0000e2000c1e1900 */
[----:B------:R-:W-:-:S13]  /*2690*/  LOP3.LUT P1, RZ, R78, 0x2, RZ, 0xc0, !PT ;  /* 0x000000024eff7812 */ /* 0x000fda000782c0ff */
[----:B------:R1:W4:Y:S01]  /*26a0*/  @P1 LDG.E R62, [R76.64] ;  /* 0x000000064c3e1981 */ /* 0x000322000c1e1900 */
[----:B------:R-:W-:Y:S01]  /*26b0*/  LOP3.LUT P1, RZ, R78, 0x1, RZ, 0xc0, !PT ;  /* 0x000000014eff7812 */ /* 0x000fe2000782c0ff */
[----:B0-----:R-:W-:Y:S01]  /*26c0*/  CS2R R64, SRZ ;  /* 0x0000000000407805 */ /* 0x001fe2000001ff00 */
[----:B------:R-:W-:-:S05]  /*26d0*/  LOP3.LUT P4, RZ, R24, 0x4, RZ, 0xc0, !PT ;  /* 0x0000000418ff7812 */ /* 0x000fca000788c0ff */
[----:B------:R0:W5:Y:S06]  /*26e0*/  @P2 LDG.E R65, [R70.64] ;  /* 0x0000000646412981 */ /* 0x00016c000c1e1900 */
[----:B------:R1:W5:Y:S01]  /*26f0*/  @P1 LDG.E R64, [R74.64] ;  /* 0x000000064a401981 */ /* 0x000362000c1e1900 */
[----:B0-----:R-:W-:Y:S01]  /*2700*/  CS2R R70, SRZ ;  /* 0x0000000000467805 */ /* 0x001fe2000001ff00 */
[----:B------:R-:W-:-:S05]  /*2710*/  LOP3.LUT P5, RZ, R24, 0x2, RZ, 0xc0, !PT ;  /* 0x0000000218ff7812 */ /* 0x000fca00078ac0ff */
[----:B------:R0:W5:Y:S01]  /*2720*/  @P3 LDG.E R70, [R72.64] ;  /* 0x0000000648463981 */ /* 0x000162000c1e1900 */
[----:B------:R-:W-:-:S03]  /*2730*/  LOP3.LUT P6, RZ, R24, 0x1, RZ, 0xc0, !PT ;  /* 0x0000000118ff7812 */ /* 0x000fc600078cc0ff */
[----:B------:R-:W5:Y:S01]  /*2740*/  @P4 LDG.E R71, [R42.64] ;  /* 0x000000062a474981 */ /* 0x000f62000c1e1900 */
[----:B0-----:R-:W-:Y:S01]  /*2750*/  CS2R R72, SRZ ;  /* 0x0000000000487805 */ /* 0x001fe2000001ff00 */
[----:B------:R-:W-:-:S05]  /*2760*/  LOP3.LUT P4, RZ, R24, 0x8000000, RZ, 0xc0, !PT ;  /* 0x0800000018ff7812 */ /* 0x000fca000788c0ff */
[----:B------:R-:W5:Y:S01]  /*2770*/  @P5 LDG.E R72, [R40.64] ;  /* 0x0000000628485981 */ /* 0x000f62000c1e1900 */
[----:B------:R-:W-:-:S03]  /*2780*/  LOP3.LUT P3, RZ, R24, 0x10000000, RZ, 0xc0, !PT ;  /* 0x1000000018ff7812 */ /* 0x000fc6000786c0ff */
[----:B------:R-:W5:Y:S01]  /*2790*/  @P6 LDG.E R73, [R38.64] ;  /* 0x0000000626496981 */ /* 0x000f62000c1e1900 */
[----:B-1----:R-:W-:Y:S01]  /*27a0*/  CS2R R74, SRZ ;  /* 0x00000000004a7805 */ /* 0x002fe2000001ff00 */
[----:B------:R-:W-:-:S05]  /*27b0*/  LOP3.LUT P2, RZ, R24, 0x20000000, RZ, 0xc0, !PT ;  /* 0x2000000018ff7812 */ /* 0x000fca000784c0ff */
[----:B------:R0:W5:Y:S01]  /*27c0*/  @P4 LDG.E R74, [R36.64] ;  /* 0x00000006244a4981 */ /* 0x000162000c1e1900 */
[----:B------:R-:W-:-:S03]  /*27d0*/  LOP3.LUT P1, RZ, R24, 0x40000000, RZ, 0xc0, !PT ;  /* 0x4000000018ff7812 */ /* 0x000fc6000782c0ff */
[----:B------:R1:W5:Y:S01]  /*27e0*/  @P3 LDG.E R75, [R34.64] ;  /* 0x00000006224b3981 */ /* 0x000362000c1e1900 */
[----:B------:R-:W-:Y:S01]  /*27f0*/  CS2R R76, SRZ ;  /* 0x00000000004c7805 */ /* 0x000fe2000001ff00 */
[----:B------:R-:W-:-:S05]  /*2800*/  LOP3.LUT P0, RZ, R24, 0x80000000, RZ, 0xc0, !PT ;  /* 0x8000000018ff7812 */ /* 0x000fca000780c0ff */
[----:B------:R0:W5:Y:S04]  /*2810*/  @P2 LDG.E R76, [R32.64] ;  /* 0x00000006204c2981 */ /* 0x000168000c1e1900 */
[----:B------:R2:W5:Y:S01]  /*2820*/  @P1 LDG.E R77, [R30.64] ;  /* 0x000000061e4d1981 */ /* 0x000562000c1e1900 */
[----:B------:R-:W-:-:S06]  /*2830*/  MOV R78, RZ ;  /* 0x000000ff004e7202 */ /* 0x000fcc0000000f00 */
[----:B------:R3:W5:Y:S01]  /*2840*/  @P0 LDG.E R78, [R28.64] ;  /* 0x000000061c4e0981 */ /* 0x000762000c1e1900 */
[--C-:B--2---:R-:W-:Y:S02]  /*2850*/  PRMT R31, RZ, 0x7610, R26.reuse ;  /* 0x00007610ff1f7816 */ /* 0x104fe4000000001a */
[----:B------:R-:W-:-:S03]  /*2860*/  PRMT R30, RZ, 0x5410, R26 ;  /* 0x00005410ff1e7816 */ /* 0x000fc6000000001a */
[----:B0-----:R-:W-:Y:S02]  /*2870*/  FMUL.FTZ R37, R31, R31 ;  /* 0x0000001f1f257220 */ /* 0x001fe40000410000 */
[C---:B-1----:R-:W-:Y:S02]  /*2880*/  FADD.FTZ R35, R30.reuse, R31 ;  /* 0x0000001f1e237221 */ /* 0x042fe40000010000 */
[----:B------:R-:W-:Y:S01]  /*2890*/  FFMA.FTZ R30, R30, R30, R37 ;  /* 0x0000001e1e1e7223 */ /* 0x000fe20000010025 */
[--C-:B---3--:R-:W-:Y:S02]  /*28a0*/  PRMT R29, RZ, 0x7610, R63.reuse ;  /* 0x00007610ff1d7816 */ /* 0x108fe4000000003f */
[----:B------:R-:W-:-:S03]  /*28b0*/  PRMT R28, RZ, 0x5410, R63 ;  /* 0x00005410ff1c7816 */ /* 0x000fc6000000003f */
[----:B------:R-:W-:Y:S02]  /*28c0*/  FMUL.FTZ R33, R29, R29 ;  /* 0x0000001d1d217220 */ /* 0x000fe40000410000 */
[C---:B------:R-:W-:Y:S02]  /*28d0*/  FADD.FTZ R34, R28.reuse, R29 ;  /* 0x0000001d1c227221 */ /* 0x040fe40000010000 */
[----:B------:R-:W-:Y:S01]  /*28e0*/  FFMA.FTZ R33, R28, R28, R33 ;  /* 0x0000001c1c217223 */ /* 0x000fe20000010021 */
[----:B------:R-:W-:-:S03]  /*28f0*/  PRMT R29, RZ, 0x7610, R27 ;  /* 0x00007610ff1d7816 */ /* 0x000fc6000000001b */
[----:B------:R-:W-:Y:S01]  /*2900*/  FADD.FTZ R33, RZ, R33 ;  /* 0x00000021ff217221 */ /* 0x000fe20000010000 */
[----:B------:R-:W-:Y:S01]  /*2910*/  PRMT R28, RZ, 0x5410, R27 ;  /* 0x00005410ff1c7816 */ /* 0x000fe2000000001b */
[----:B------:R-:W-:Y:S02]  /*2920*/  FMUL.FTZ R31, R29, R29 ;  /* 0x0000001d1d1f7220 */ /* 0x000fe40000410000 */
[----:B------:R-:W-:Y:S01]  /*2930*/  FADD.FTZ R30, R33, R30 ;  /* 0x0000001e211e7221 */ /* 0x000fe20000010000 */
[----:B----4-:R-:W-:Y:S01]  /*2940*/  PRMT R33, RZ, 0x7610, R44 ;  /* 0x00007610ff217816 */ /* 0x010fe2000000002c */
[----:B------:R-:W-:Y:S02]  /*2950*/  FADD.FTZ R34, RZ, R34 ;  /* 0x00000022ff227221 */ /* 0x000fe40000010000 */
[C---:B------:R-:W-:Y:S02]  /*2960*/  FADD.FTZ R29, R28.reuse, R29 ;  /* 0x0000001d1c1d7221 */ /* 0x040fe40000010000 */
[----:B------:R-:W-:Y:S01]  /*2970*/  FFMA.FTZ R31, R28, R28, R31 ;  /* 0x0000001c1c1f7223 */ /* 0x000fe2000001001f */
[----:B------:R-:W-:Y:S01]  /*2980*/  PRMT R28, RZ, 0x5410, R44 ;  /* 0x00005410ff1c7816 */ /* 0x000fe2000000002c */
[----:B------:R-:W-:-:S02]  /*2990*/  FADD.FTZ R34, R34, R35 ;  /* 0x0000002322227221 */ /* 0x000fc40000010000 */
[----:B------:R-:W-:Y:S02]  /*29a0*/  FMUL.FTZ R35, R33, R33 ;  /* 0x0000002121237220 */ /* 0x000fe40000410000 */
[C---:B------:R-:W-:Y:S02]  /*29b0*/  FADD.FTZ R32, R28.reuse, R33 ;  /* 0x000000211c207221 */ /* 0x040fe40000010000 */
[----:B------:R-:W-:Y:S01]  /*29c0*/  FFMA.FTZ R35, R28, R28, R35 ;  /* 0x0000001c1c237223 */ /* 0x000fe20000010023 */
[----:B-----5:R-:W-:Y:S01]  /*29d0*/  PRMT R28, RZ, 0x5410, R45 ;  /* 0x00005410ff1c7816 */ /* 0x020fe2000000002d */
[----:B------:R-:W-:Y:S01]  /*29e0*/  FADD.FTZ R30, R30, R31 ;  /* 0x0000001f1e1e7221 */ /* 0x000fe20000010000 */
[----:B------:R-:W-:Y:S01]  /*29f0*/  PRMT R31, RZ, 0x7610, R45 ;  /* 0x00007610ff1f7816 */ /* 0x000fe2000000002d */
[----:B------:R-:W-:-:S04]  /*2a00*/  FADD.FTZ R29, R34, R29 ;  /* 0x0000001d221d7221 */ /* 0x000fc80000010000 */
[----:B------:R-:W-:Y:S02]  /*2a10*/  FADD.FTZ R29, R29, R32 ;  /* 0x000000201d1d7221 */ /* 0x000fe40000010000 */
[----:B------:R-:W-:Y:S02]  /*2a20*/  FMUL.FTZ R33, R31, R31 ;  /* 0x0000001f1f217220 */ /* 0x000fe40000410000 */
[C---:B------:R-:W-:Y:S01]  /*2a30*/  FADD.FTZ R32, R28.reuse, R31 ;  /* 0x0000001f1c207221 */ /* 0x040fe20000010000 */
[--C-:B------:R-:W-:Y:S01]  /*2a40*/  PRMT R31, RZ, 0x7610, R46.reuse ;  /* 0x00007610ff1f7816 */ /* 0x100fe2000000002e */
[----:B------:R-:W-:Y:S01]  /*2a50*/  FFMA.FTZ R33, R28, R28, R33 ;  /* 0x0000001c1c217223 */ /* 0x000fe20000010021 */
[----:B------:R-:W-:Y:S01]  /*2a60*/  PRMT R28, RZ, 0x5410, R46 ;  /* 0x00005410ff1c7816 */ /* 0x000fe2000000002e */
[----:B------:R-:W-:Y:S02]  /*2a70*/  FADD.FTZ R30, R30, R35 ;  /* 0x000000231e1e7221 */ /* 0x000fe40000010000 */
[----:B------:R-:W-:-:S02]  /*2a80*/  FMUL.FTZ R35, R31, R31 ;  /* 0x0000001f1f237220 */ /* 0x000fc40000410000 */
[----:B------:R-:W-:Y:S02]  /*2a90*/  FADD.FTZ R29, R29, R32 ;  /* 0x000000201d1d7221 */ /* 0x000fe40000010000 */
[C---:B------:R-:W-:Y:S01]  /*2aa0*/  FADD.FTZ R32, R28.reuse, R31 ;  /* 0x0000001f1c207221 */ /* 0x040fe20000010000 */
[----:B------:R-:W-:Y:S01]  /*2ab0*/  PRMT R31, RZ, 0x7610, R47 ;  /* 0x00007610ff1f7816 */ /* 0x000fe2000000002f */
[----:B------:R-:W-:Y:S01]  /*2ac0*/  FFMA.FTZ R35, R28, R28, R35 ;  /* 0x0000001c1c237223 */ /* 0x000fe20000010023 */
[----:B------:R-:W-:Y:S01]  /*2ad0*/  PRMT R28, RZ, 0x5410, R47 ;  /* 0x00005410ff1c7816 */ /* 0x000fe2000000002f */
[----:B------:R-:W-:Y:S02]  /*2ae0*/  FADD.FTZ R30, R30, R33 ;  /* 0x000000211e1e7221 */ /* 0x000fe40000010000 */
[----:B------:R-:W-:Y:S02]  /*2af0*/  FADD.FTZ R29, R29, R32 ;  /* 0x000000201d1d7221 */ /* 0x000fe40000010000 */
[----:B------:R-:W-:-:S02]  /*2b00*/  FMUL.FTZ R33, R31, R31 ;  /* 0x0000001f1f217220 */ /* 0x000fc40000410000 */
[C---:B------:R-:W-:Y:S01]  /*2b10*/  FADD.FTZ R32, R28.reuse, R31 ;  /* 0x0000001f1c207221 */ /* 0x040fe20000010000 */
[--C-:B------:R-:W-:Y:S01]  /*2b20*/  PRMT R31, RZ, 0x7610, R48.reuse ;  /* 0x00007610ff1f7816 */ /* 0x100fe20000000030 */
[----:B------:R-:W-:Y:S01]  /*2b30*/  FFMA.FTZ R33, R28, R28, R33 ;  /* 0x0000001c1c217223 */ /* 0x000fe20000010021 */
[----:B------:R-:W-:Y:S01]  /*2b40*/  PRMT R28, RZ, 0x5410, R48 ;  /* 0x00005410ff1c7816 */ /* 0x000fe20000000030 */
[----:B------:R-:W-:Y:S02]  /*2b50*/  FADD.FTZ R30, R30, R35 ;  /* 0x000000231e1e7221 */ /* 0x000fe40000010000 */
[----:B------:R-:W-:Y:S02]  /*2b60*/  FMUL.FTZ R35, R31, R31 ;  /* 0x0000001f1f237220 */ /* 0x000fe40000410000 */
[----:B------:R-:W-:Y:S02]  /*2b70*/  FADD.FTZ R29, R29, R32 ;  /* 0x000000201d1d7221 */ /* 0x000fe40000010000 */
[C---:B------:R-:W-:Y:S01]  /*2b80*/  FADD.FTZ R32, R28.reuse, R31 ;  /* 0x0000001f1c207221 */ /* 0x040fe20000010000 */
[----:B------:R-:W-:Y:S01]  /*2b90*/  PRMT R31, RZ, 0x7610, R49 ;  /* 0x00007610ff1f7816 */ /* 0x000fe20000000031 */
[----:B------:R-:W-:Y:S01]  /*2ba0*/  FFMA.FTZ R35, R28, R28, R35 ;  /* 0x0000001c1c237223 */ /* 0x000fe20000010023 */
[----:B------:R-:W-:Y:S01]  /*2bb0*/  PRMT R28, RZ, 0x5410, R49 ;  /* 0x00005410ff1c7816 */ /* 0x000fe20000000031 */
[----:B------:R-:W-:-:S02]  /*2bc0*/  FADD.FTZ R30, R30, R33 ;  /* 0x000000211e1e7221 */ /* 0x000fc40000010000 */
        /* <DEDUP_REMOVED lines=80> */
[--C-:B------:R-:W-:Y:S01]  /*30d0*/  PRMT R31, RZ, 0x7610, R64.reuse ;  /* 0x00007610ff1f7816 */ /* 0x100fe20000000040 */
[----:B------:R-:W-:Y:S01]  /*30e0*/  FFMA.FTZ R35, R28, R28, R35 ;  /* 0x0000001c1c237223 */ /* 0x000fe20000010023 */
[----:B------:R-:W-:Y:S01]  /*30f0*/  PRMT R28, RZ, 0x5410, R64 ;  /* 0x00005410ff1c7816 */ /* 0x000fe20000000040 */
[----:B------:R-:W-:-:S02]  /*3100*/  FADD.FTZ R30, R30, R33 ;  /* 0x000000211e1e7221 */ /* 0x000fc40000010000 */
[----:B------:R-:W-:Y:S02]  /*3110*/  FADD.FTZ R29, R29, R32 ;  /* 0x000000201d1d7221 */ /* 0x000fe40000010000 */
[----:B------:R-:W-:Y:S02]  /*3120*/  FMUL.FTZ R33, R31, R31 ;  /* 0x0000001f1f217220 */ /* 0x000fe40000410000 */
[C---:B------:R-:W-:Y:S01]  /*3130*/  FADD.FTZ R32, R28.reuse, R31 ;  /* 0x0000001f1c207221 */ /* 0x040fe20000010000 */
[----:B------:R-:W-:Y:S01]  /*3140*/  PRMT R31, RZ, 0x7610, R65 ;  /* 0x00007610ff1f7816 */ /* 0x000fe20000000041 */
[----:B------:R-:W-:Y:S01]  /*3150*/  FFMA.FTZ R33, R28, R28, R33 ;  /* 0x0000001c1c217223 */ /* 0x000fe20000010021 */
[----:B------:R-:W-:Y:S01]  /*3160*/  PRMT R28, RZ, 0x5410, R65 ;  /* 0x00005410ff1c7816 */ /* 0x000fe20000000041 */
[----:B------:R-:W-:Y:S02]  /*3170*/  FADD.FTZ R30, R30, R35 ;  /* 0x000000231e1e7221 */ /* 0x000fe40000010000 */
[----:B------:R-:W-:-:S02]  /*3180*/  FMUL.FTZ R35, R31, R31 ;  /* 0x0000001f1f237220 */ /* 0x000fc40000410000 */
[----:B------:R-:W-:Y:S02]  /*3190*/  FADD.FTZ R29, R29, R32 ;  /* 0x000000201d1d7221 */ /* 0x000fe40000010000 */
[C---:B------:R-:W-:Y:S01]  /*31a0*/  FADD.FTZ R32, R28.reuse, R31 ;  /* 0x0000001f1c207221 */ /* 0x040fe20000010000 */
[--C-:B------:R-:W-:Y:S01]  /*31b0*/  PRMT R31, RZ, 0x7610, R70.reuse ;  /* 0x00007610ff1f7816 */ /* 0x100fe20000000046 */
[----:B------:R-:W-:Y:S01]  /*31c0*/  FFMA.FTZ R35, R28, R28, R35 ;  /* 0x0000001c1c237223 */ /* 0x000fe20000010023 */
[----:B------:R-:W-:Y:S01]  /*31d0*/  PRMT R28, RZ, 0x5410, R70 ;  /* 0x00005410ff1c7816 */ /* 0x000fe20000000046 */
[----:B------:R-:W-:Y:S02]  /*31e0*/  FADD.FTZ R30, R30, R33 ;  /* 0x000000211e1e7221 */ /* 0x000fe40000010000 */
[----:B------:R-:W-:Y:S02]  /*31f0*/  FADD.FTZ R29, R29, R32 ;  /* 0x000000201d1d7221 */ /* 0x000fe40000010000 */
[----:B------:R-:W-:-:S02]  /*3200*/  FMUL.FTZ R33, R31, R31 ;  /* 0x0000001f1f217220 */ /* 0x000fc40000410000 */
[C---:B------:R-:W-:Y:S01]  /*3210*/  FADD.FTZ R32, R28.reuse, R31 ;  /* 0x0000001f1c207221 */ /* 0x040fe20000010000 */
[----:B------:R-:W-:Y:S01]  /*3220*/  PRMT R31, RZ, 0x7610, R71 ;  /* 0x00007610ff1f7816 */ /* 0x000fe20000000047 */
        /* <DEDUP_REMOVED lines=58> */
[----:B------:R-:W-:Y:S01]  /*35d0*/  FADD.FTZ R30, R30, R35 ;  /* 0x000000231e1e7221 */ /* 0x000fe20000010000 */
[----:B------:R-:W0:Y:S01]  /*35e0*/  S2R R105, SR_LANEID ;  /* 0x0000000000697919 */ /* 0x000e220000000000 */
[----:B------:R-:W-:Y:S02]  /*35f0*/  FMUL.FTZ R35, R31, R31 ;  /* 0x0000001f1f237220 */ /* 0x000fe40000410000 */
[----:B------:R-:W-:Y:S02]  /*3600*/  FADD.FTZ R29, R29, R32 ;  /* 0x000000201d1d7221 */ /* 0x000fe40000010000 */
[----:B------:R-:W-:-:S02]  /*3610*/  FADD.FTZ R30, R30, R33 ;  /* 0x000000211e1e7221 */ /* 0x000fc40000010000 */
[C---:B------:R-:W-:Y:S02]  /*3620*/  FADD.FTZ R32, R28.reuse, R31 ;  /* 0x0000001f1c207221 */ /* 0x040fe40000010000 */
[----:B------:R-:W-:Y:S02]  /*3630*/  FFMA.FTZ R35, R28, R28, R35 ;  /* 0x0000001c1c237223 */ /* 0x000fe40000010023 */
[----:B------:R-:W-:Y:S02]  /*3640*/  FADD.FTZ R29, R29, R32 ;  /* 0x000000201d1d7221 */ /* 0x000fe40000010000 */
[----:B------:R-:W-:-:S03]  /*3650*/  FADD.FTZ R30, R30, R35 ;  /* 0x000000231e1e7221 */ /* 0x000fc60000010000 */
[----:B------:R-:W1:Y:S04]  /*3660*/  SHFL.DOWN PT, R28, R29, 0x1, 0x1f ;  /* 0x08201f001d1c7f89 */ /* 0x000e6800000e0000 */
[----:B------:R-:W2:Y:S01]  /*3670*/  SHFL.DOWN PT, R31, R30, 0x1, 0x1f ;  /* 0x08201f001e1f7f89 */ /* 0x000ea200000e0000 */
[----:B0-----:R-:W-:-:S13]  /*3680*/  ISETP.GT.AND P5, PT, R105, 0x1e, PT ;  /* 0x0000001e6900780c */ /* 0x001fda0003fa4270 */
[----:B-1----:R-:W-:Y:S02]  /*3690*/  @!P5 FADD.FTZ R29, R29, R28 ;  /* 0x0000001c1d1dd221 */ /* 0x002fe40000010000 */
[----:B--2---:R-:W-:-:S03]  /*36a0*/  @!P5 FADD.FTZ R30, R30, R31 ;  /* 0x0000001f1e1ed221 */ /* 0x004fc60000010000 */
        /* <DEDUP_REMOVED lines=20> */
[----:B------:R-:W-:Y:S02]  /*37f0*/  ISETP.NE.AND P5, PT, R105, RZ, PT ;  /* 0x000000ff6900720c */ /* 0x000fe40003fa5270 */
[----:B------:R-:W-:Y:S02]  /*3800*/  MOV R42, R29 ;  /* 0x0000001d002a7202 */ /* 0x000fe40000000f00 */
[----:B------:R-:W-:-:S09]  /*3810*/  MOV R43, R30 ;  /* 0x0000001e002b7202 */ /* 0x000fd20000000f00 */
[----:B------:R0:W-:Y:S04]  /*3820*/  @!P5 STS.64 [R21.X8+0x10], R42 ;  /* 0x0000102a1500d388 */ /* 0x0001e80000008a00 */
[----:B------:R-:W-:Y:S01]  /*3830*/  BAR.SYNC.DEFER_BLOCKING 0x0 ;  /* 0x0000000000007b1d */ /* 0x000fe20000010000 */
[----:B------:R-:W-:-:S05]  /*3840*/  ISETP.NE.AND P5, PT, R100, RZ, PT ;  /* 0x000000ff6400720c */ /* 0x000fca0003fa5270 */
[----:B------:R-:W-:Y:S08]  /*3850*/  BSSY B0, `(.L_x_3664) ;  /* 0x0000023000007945 */ /* 0x000ff00003800000 */
[----:B------:R-:W-:Y:S05]  /*3860*/  @P5 BRA `(.L_x_3665) ;  /* 0x0000021000005947 */ /* 0x000fea0003800000 */
[----:B0-----:R-:W0:Y:S04]  /*3870*/  LDS.64 R40, [0x18] ;  /* 0x00001800ff287984 */ /* 0x001e280000000a00 */
[----:B------:R-:W1:Y:S04]  /*3880*/  LDS.128 R32, [0x20] ;  /* 0x00002000ff207984 */ /* 0x000e680000000c00 */
[----:B------:R-:W2:Y:S04]  /*3890*/  LDS.128 R36, [0x30] ;  /* 0x00003000ff247984 */ /* 0x000ea80000000c00 */
[----:B------:R-:W3:Y:S01]  /*38a0*/  LDS.128 R28, [0x40] ;  /* 0x00004000ff1c7984 */ /* 0x000ee20000000c00 */
[----:B0-----:R-:W-:-:S02]  /*38b0*/  FADD.FTZ R81, R42, R40 ;  /* 0x000000282a517221 */ /* 0x001fc40000010000 */
[----:B------:R-:W-:Y:S02]  /*38c0*/  FADD.FTZ R40, R43, R41 ;  /* 0x000000292b287221 */ /* 0x000fe40000010000 */
[----:B-1----:R-:W-:Y:S02]  /*38d0*/  FADD.FTZ R81, R81, R32 ;  /* 0x0000002051517221 */ /* 0x002fe40000010000 */
[----:B------:R-:W-:Y:S02]  /*38e0*/  FADD.FTZ R40, R40, R33 ;  /* 0x0000002128287221 */ /* 0x000fe40000010000 */
[----:B------:R-:W-:Y:S02]  /*38f0*/  FADD.FTZ R81, R81, R34 ;  /* 0x0000002251517221 */ /* 0x000fe40000010000 */
[----:B------:R-:W-:Y:S02]  /*3900*/  FADD.FTZ R40, R40, R35 ;  /* 0x0000002328287221 */ /* 0x000fe40000010000 */
[----:B------:R-:W0:Y:S01]  /*3910*/  LDS.128 R32, [0x50] ;  /* 0x00005000ff207984 */ /* 0x000e220000000c00 */
[----:B--2---:R-:W-:-:S02]  /*3920*/  FADD.FTZ R81, R81, R36 ;  /* 0x0000002451517221 */ /* 0x004fc40000010000 */
[----:B------:R-:W-:Y:S02]  /*3930*/  FADD.FTZ R40, R40, R37 ;  /* 0x0000002528287221 */ /* 0x000fe40000010000 */
[----:B------:R-:W-:Y:S02]  /*3940*/  FADD.FTZ R81, R81, R38 ;  /* 0x0000002651517221 */ /* 0x000fe40000010000 */
[----:B------:R-:W-:Y:S02]  /*3950*/  FADD.FTZ R40, R40, R39 ;  /* 0x0000002728287221 */ /* 0x000fe40000010000 */
[----:B------:R-:W1:Y:S01]  /*3960*/  LDS.128 R36, [0x60] ;  /* 0x00006000ff247984 */ /* 0x000e620000000c00 */
[----:B---3--:R-:W-:Y:S02]  /*3970*/  FADD.FTZ R81, R81, R28 ;  /* 0x0000001c51517221 */ /* 0x008fe40000010000 */
[----:B------:R-:W-:Y:S02]  /*3980*/  FADD.FTZ R28, R40, R29 ;  /* 0x0000001d281c7221 */ /* 0x000fe40000010000 */
[----:B------:R-:W2:Y:S01]  /*3990*/  LDS.128 R40, [0x70] ;  /* 0x00007000ff287984 */ /* 0x000ea20000000c00 */
[----:B------:R-:W-:-:S02]  /*39a0*/  FADD.FTZ R81, R81, R30 ;  /* 0x0000001e51517221 */ /* 0x000fc40000010000 */
[----:B------:R-:W-:Y:S02]  /*39b0*/  FADD.FTZ R28, R28, R31 ;  /* 0x0000001f1c1c7221 */ /* 0x000fe40000010000 */
[----:B0-----:R-:W-:Y:S02]  /*39c0*/  FADD.FTZ R81, R81, R32 ;  /* 0x0000002051517221 */ /* 0x001fe40000010000 */
[----:B------:R-:W-:Y:S02]  /*39d0*/  FADD.FTZ R28, R28, R33 ;  /* 0x000000211c1c7221 */ /* 0x000fe40000010000 */
[----:B------:R-:W-:Y:S02]  /*39e0*/  FADD.FTZ R81, R81, R34 ;  /* 0x0000002251517221 */ /* 0x000fe40000010000 */
[----:B------:R-:W-:Y:S02]  /*39f0*/  FADD.FTZ R28, R28, R35 ;  /* 0x000000231c1c7221 */ /* 0x000fe40000010000 */
        /* <DEDUP_REMOVED lines=8> */
.L_x_3665:
[----:B0-----:R-:W-:Y:S05]  /*3a80*/  BSYNC B0 ;  /* 0x0000000000007941 */ /* 0x001fea0003800000 */
.L_x_3664:
[----:B------:R-:W-:-:S04]  /*3a90*/  MOV R31, c[0x0][0xc] ;  /* 0x00000300001f7a02 */ /* 0x000fc80000000f00 */
[----:B------:R-:W-:-:S13]  /*3aa0*/  ISETP.GE.U32.AND P6, PT, R31, 0x2, PT ;  /* 0x000000021f00780c */ /* 0x000fda0003fc6070 */
[----:B------:R-:W-:Y:S05]  /*3ab0*/  @!P6 BRA `(.L_x_3666) ;  /* 0x000009300000e947 */ /* 0x000fea0003800000 */
[----:B------:R-:W-:Y:S05]  /*3ac0*/  @P5 BRA `(.L_x_3667) ;  /* 0x000001a000005947 */ /* 0x000fea0003800000 */
[----:B------:R-:W0:Y:S01]  /*3ad0*/  S2R R39, SR_CTAID.Y ;  /* 0x0000000000277919 */ /* 0x000e220000002600 */
[C---:B------:R-:W-:Y:S01]  /*3ae0*/  LOP3.LUT R28, R20.reuse, 0x1, RZ, 0xc0, !PT ;  /* 0x00000001141c7812 */ /* 0x040fe200078ec0ff */
[----:B------:R-:W-:Y:S01]  /*3af0*/  IMAD.MOV.U32 R37, RZ, RZ, 0x4 ;  /* 0x00000004ff257424 */ /* 0x000fe200078e00ff */
[----:B------:R-:W-:Y:S01]  /*3b00*/  HFMA2.MMA R33, -RZ, RZ, 0, 5.9604644775390625e-08 ;  /* 0x00000001ff217435 */ /* 0x000fe200000001ff */
[----:B------:R-:W-:Y:S02]  /*3b10*/  LOP3.LUT P6, RZ, R20, 0x2, RZ, 0xc0, !PT ;  /* 0x0000000214ff7812 */ /* 0x000fe400078cc0ff */
[----:B------:R-:W-:Y:S02]  /*3b20*/  IMAD R32, R28, c[0x0][0x10], RZ ;  /* 0x000004001c207a24 */ /* 0x000fe400078e02ff */
[----:B------:R-:W-:Y:S02]  /*3b30*/  SEL R30, RZ, c[0x0][0xc], P6 ;  /* 0x00000300ff1e7a07 */ /* 0x000fe40003000000 */
[----:B------:R-:W-:-:S03]  /*3b40*/  IMAD R28, R32, c[0x0][0xc], RZ ;  /* 0x00000300201c7a24 */ /* 0x000fc600078e02ff */
[----:B------:R-:W-:Y:S02]  /*3b50*/  SEL R33, R33, 0xffffffff, !P6 ;  /* 0xffffffff21217807 */ /* 0x000fe40007000000 */
[----:B------:R-:W-:-:S05]  /*3b60*/  SHF.L.U32 R28, R28, 0x1, RZ ;  /* 0x000000011c1c7819 */ /* 0x000fca00000006ff */
[----:B------:R-:W-:-:S04]  /*3b70*/  IMAD.WIDE R28, R28, R37, c[0x0][0x198] ;  /* 0x000066001c1c7625 */ /* 0x000fc800078e0225 */
[----:B0-----:R-:W-:Y:S01]  /*3b80*/  IMAD R35, R0, c[0x0][0x10], R39 ;  /* 0x0000040000237a24 */ /* 0x001fe200078e0227 */
[----:B------:R-:W-:-:S03]  /*3b90*/  IADD3 R32, R32, R39, RZ ;  /* 0x0000002720207210 */ /* 0x000fc60007ffe0ff */
[----:B------:R-:W-:-:S05]  /*3ba0*/  IMAD.WIDE.U32 R28, R35, 0x8, R28 ;  /* 0x00000008231c7825 */ /* 0x000fca00078e001c */
[----:B------:R0:W-:Y:S02]  /*3bb0*/  STG.E.64 [R28.64], R42 ;  /* 0x0000002a1c007986 */ /* 0x0001e4000c101b06 */
[----:B0-----:R-:W-:Y:S02]  /*3bc0*/  IMAD.WIDE.U32 R28, R32, R37, c[0x0][0x190] ;  /* 0x00006400201c7625 */ /* 0x001fe400078e0025 */
[----:B------:R-:W-:Y:S06]  /*3bd0*/  MEMBAR.ALL.GPU ;  /* 0x0000000000007992 */ /* 0x000fec000000a000 */
[----:B------:R-:W-:-:S00]  /*3be0*/  ERRBAR ;  /* 0x00000000000079ab */ /* 0x000fc00000000000 */
[----:B------:R-:W-:Y:S01]  /*3bf0*/  ISETP.NE.AND P6, PT, R30, -0x1, PT ;  /* 0xffffffff1e00780c */ /* 0x000fe20003fc5270 */
[----:B------:R0:W-:-:S12]  /*3c00*/  RED.E.ADD.S32.STRONG.GPU [R28.64], R33 ;  /* 0x000000211c00798e */ /* 0x0001d8000c10e386 */
[----:B0-----:R-:W-:Y:S05]  /*3c10*/  @!P6 BRA `(.L_x_3667) ;  /* 0x000000500000e947 */ /* 0x001fea0003800000 */
.L_x_3668:
[----:B------:R-:W2:Y:S01]  /*3c20*/  LDG.E.STRONG.GPU R33, [R28.64] ;  /* 0x000000061c217981 */ /* 0x000ea2000c1ef900 */
[----:B------:R-:W-:Y:S01]  /*3c30*/  YIELD ;  /* 0x0000000000007946 */ /* 0x000fe20003800000 */
[----:B--2---:R-:W-:Y:S01]  /*3c40*/  ISETP.NE.AND P6, PT, R33, R30, PT ;  /* 0x0000001e2100720c */ /* 0x004fe20003fc5270 */
[----:B------:R-:W-:-:S12]  /*3c50*/  CCTL.IVALL ;  /* 0x00000000ff00798f */ /* 0x000fd80002000000 */
[----:B------:R-:W-:Y:S05]  /*3c60*/  @P6 BRA `(.L_x_3668) ;  /* 0xffffffb000006947 */ /* 0x000fea000383ffff */
.L_x_3667:
        /* <DEDUP_REMOVED lines=8> */
[----:B------:R-:W-:Y:S01]  /*3cf0*/  LOP3.LUT R31, R31, 0x3, RZ, 0xc0, !PT ;  /* 0x000000031f1f7812 */ /* 0x000fe200078ec0ff */
[----:B------:R-:W-:-:S03]  /*3d00*/  HFMA2.MMA R30, -RZ, RZ, 0, 0 ;  /* 0x00000000ff1e7435 */ /* 0x000fc600000001ff */
[----:B------:R-:W-:-:S07]  /*3d10*/  IADD3 R31, -R31, c[0x0][0xc], RZ ;  /* 0x000003001f1f7a10 */ /* 0x000fce0007ffe1ff */
.L_x_3670:
[----:B------:R-:W-:-:S13]  /*3d20*/  ISETP.EQ.OR P6, PT, R30, R0, P5 ;  /* 0x000000001e00720c */ /* 0x000fda0002fc2670 */
        /* <DEDUP_REMOVED lines=9> */
[----:B------:R-:W2:Y:S01]  /*3dc0*/  @!P6 LDG.E.64 R28, [R28.64] ;  /* 0x000000061c1ce981 */ /* 0x000ea2000c1e1b00 */
[----:B------:R-:W-:Y:S01]  /*3dd0*/  IADD3 R33, R30, 0x1, RZ ;  /* 0x000000011e217810 */ /* 0x000fe20007ffe0ff */
[----:B--2---:R-:W-:Y:S02]  /*3de0*/  @!P6 FADD.FTZ R42, R42, R28 ;  /* 0x0000001c2a2ae221 */ /* 0x004fe40000010000 */
[----:B------:R-:W-:Y:S01]  /*3df0*/  @!P6 FADD.FTZ R43, R43, R29 ;  /* 0x0000001d2b2be221 */ /* 0x000fe20000010000 */
[----:B------:R-:W-:-:S13]  /*3e00*/  ISETP.EQ.OR P6, PT, R33, R0, P5 ;  /* 0x000000002100720c */ /* 0x000fda0002fc2670 */
[----:B------:R-:W0:Y:S01]  /*3e10*/  @!P6 S2R R34, SR_CTAID.Y ;  /* 0x000000000022e919 */ /* 0x000e220000002600 */
[----:B------:R-:W-:Y:S01]  /*3e20*/  @!P6 LOP3.LUT R32, R20, 0x1, RZ, 0xc0, !PT ;  /* 0x000000011420e812 */ /* 0x000fe200078ec0ff */
[----:B------:R-:W-:-:S04]  /*3e30*/  @!P6 IMAD.MOV.U32 R35, RZ, RZ, 0x4 ;  /* 0x00000004ff23e424 */ /* 0x000fc800078e00ff */
        /* <DEDUP_REMOVED lines=41> */
.L_x_3669:
[----:B------:R-:W-:-:S04]  /*40d0*/  MOV R31, c[0x0][0xc] ;  /* 0x00000300001f7a02 */ /* 0x000fc80000000f00 */
[----:B------:R-:W-:-:S13]  /*40e0*/  LOP3.LUT P6, R31, R31, 0x3, RZ, 0xc0, !PT ;  /* 0x000000031f1f7812 */ /* 0x000fda00078cc0ff */
[----:B------:R-:W-:Y:S05]  /*40f0*/  @!P6 BRA `(.L_x_3666) ;  /* 0x000002f00000e947 */ /* 0x000fea0003800000 */
[----:B------:R-:W-:Y:S01]  /*4100*/  ISETP.EQ.OR P6, PT, R30, R0, P5 ;  /* 0x000000001e00720c */ /* 0x000fe20002fc2670 */
[----:B------:R-:W-:-:S12]  /*4110*/  BSSY B0, `(.L_x_3671) ;  /* 0x000000e000007945 */ /* 0x000fd80003800000 */
[----:B------:R-:W-:Y:S05]  /*4120*/  @P6 BRA `(.L_x_3672) ;  /* 0x000000c000006947 */ /* 0x000fea0003800000 */
[----:B------:R-:W0:Y:S01]  /*4130*/  S2R R33, SR_CTAID.Y ;  /* 0x0000000000217919 */ /* 0x000e220000002600 */
[----:B------:R-:W-:Y:S01]  /*4140*/  LOP3.LUT R28, R20, 0x1, RZ, 0xc0, !PT ;  /* 0x00000001141c7812 */ /* 0x000fe200078ec0ff */
[----:B------:R-:W-:-:S04]  /*4150*/  HFMA2.MMA R29, -RZ, RZ, 0, 2.384185791015625e-07 ;  /* 0x00000004ff1d7435 */ /* 0x000fc800000001ff */
[----:B------:R-:W-:-:S04]  /*4160*/  IMAD R28, R28, c[0x0][0x10], RZ ;  /* 0x000004001c1c7a24 */ /* 0x000fc800078e02ff */
[----:B------:R-:W-:-:S04]  /*4170*/  IMAD R28, R28, c[0x0][0xc], RZ ;  /* 0x000003001c1c7a24 */ /* 0x000fc800078e02ff */
[----:B------:R-:W-:-:S04]  /*4180*/  IMAD.SHL.U32 R28, R28, 0x2, RZ ;  /* 0x000000021c1c7824 */ /* 0x000fc800078e00ff */
[----:B------:R-:W-:-:S04]  /*4190*/  IMAD.WIDE R28, R28, R29, c[0x0][0x198] ;  /* 0x000066001c1c7625 */ /* 0x000fc800078e021d */
[----:B0-----:R-:W-:-:S04]  /*41a0*/  IMAD R33, R30, c[0x0][0x10], R33 ;  /* 0x000004001e217a24 */ /* 0x001fc800078e0221 */
[----:B------:R-:W-:-:S06]  /*41b0*/  IMAD.WIDE.U32 R28, R33, 0x8, R28 ;  /* 0x00000008211c7825 */ /* 0x000fcc00078e001c */
[----:B------:R-:W2:Y:S02]  /*41c0*/  LDG.E.64 R28, [R28.64] ;  /* 0x000000061c1c7981 */ /* 0x000ea4000c1e1b00 */
[----:B--2---:R-:W-:Y:S02]  /*41d0*/  FADD.FTZ R42, R42, R28 ;  /* 0x0000001c2a2a7221 */ /* 0x004fe40000010000 */
[----:B------:R-:W-:Y:S02]  /*41e0*/  FADD.FTZ R43, R43, R29 ;  /* 0x0000001d2b2b7221 */ /* 0x000fe40000010000 */
.L_x_3672:
[----:B------:R-:W-:Y:S05]  /*41f0*/  BSYNC B0 ;  /* 0x0000000000007941 */ /* 0x000fea0003800000 */
.L_x_3671:
[----:B------:R-:W-:-:S13]  /*4200*/  ISETP.NE.AND P6, PT, R31, 0x1, PT ;  /* 0x000000011f00780c */ /* 0x000fda0003fc5270 */
[----:B------:R-:W-:Y:S05]  /*4210*/  @!P6 BRA `(.L_x_3666) ;  /* 0x000001d00000e947 */ /* 0x000fea0003800000 */
[----:B------:R-:W-:-:S04]  /*4220*/  IADD3 R33, R30, 0x1, RZ ;  /* 0x000000011e217810 */ /* 0x000fc80007ffe0ff */
        /* <DEDUP_REMOVED lines=27> */
[----:B------:R-:W-:Y:S02]  /*43e0*/  @!P6 FADD.FTZ R43, R43, R29 ;  /* 0x0000001d2b2be221 */ /* 0x000fe40000010000 */
.L_x_3666:
[----:B------:R-:W0:Y:S01]  /*43f0*/  S2R R29, SR_TID.X ;  /* 0x00000000001d7919 */ /* 0x000e220000002100 */
[----:B------:R-:W-:Y:S01]  /*4400*/  P2R R28, PR, RZ, 0x1 ;  /* 0x00000001ff1c7803 */ /* 0x000fe20000000000 */
[----:B------:R-:W-:Y:S01]  /*4410*/  IMAD.IADD R25, R22, 0x1, R25 ;  /* 0x0000000116197824 */ /* 0x000fe200078e0219 */
[----:B------:R-:W-:Y:S01]  /*4420*/  ISETP.EQ.U32.AND P0, PT, RZ, c[0x0][0x168], PT ;  /* 0x00005a00ff007a0c */ /* 0x000fe20003f02070 */
[----:B------:R1:W-:Y:S01]  /*4430*/  @!P5 STS.64 [0x88], R42 ;  /* 0x0000882aff00d388 */ /* 0x0003e20000000a00 */
[----:B------:R-:W-:Y:S01]  /*4440*/  HFMA2.MMA R37, -RZ, RZ, 1.875, 0 ;  /* 0x3f800000ff257435 */ /* 0x000fe200000001ff */
[----:B0-----:R-:W-:-:S04]  /*4450*/  LOP3.LUT P6, RZ, R0, R29, RZ, 0xfc, !PT ;  /* 0x0000001d00ff7212 */ /* 0x001fc800078cfcff */
[----:B------:R-:W-:Y:S02]  /*4460*/  ISETP.EQ.OR.EX P6, PT, RZ, c[0x0][0x16c], P6, P0 ;  /* 0x00005b00ff007a0c */ /* 0x000fe400037c2700 */
[----:B------:R-:W-:-:S11]  /*4470*/  ISETP.NE.AND P0, PT, R28, RZ, PT ;  /* 0x000000ff1c00720c */ /* 0x000fd60003f05270 */
[----:B------:R-:W-:Y:S01]  /*4480*/  @!P6 MOV R28, 0x8 ;  /* 0x00000008001ce802 */ /* 0x000fe20000000f00 */
[----:B-1----:R-:W-:Y:S02]  /*4490*/  @!P6 FMUL.FTZ R43, R43, c[0x0][0x1f4] ;  /* 0x00007d002b2bea20 */ /* 0x002fe40000410000 */
[----:B------:R-:W-:Y:S02]  /*44a0*/  @!P6 FMUL.FTZ R42, R42, c[0x0][0x1f4] ;  /* 0x00007d002a2aea20 */ /* 0x000fe40000410000 */
[----:B------:R-:W-:-:S05]  /*44b0*/  @!P6 IMAD.WIDE R28, R19, R28, c[0x0][0x168] ;  /* 0x00005a00131ce625 */ /* 0x000fca00078e021c */
[----:B------:R-:W-:Y:S04]  /*44c0*/  @!P6 STG.E.64 [R28.64], R42 ;  /* 0x0000002a1c00e986 */ /* 0x000fe8000c101b06 */
[----:B------:R-:W-:Y:S06]  /*44d0*/  BAR.SYNC.DEFER_BLOCKING 0x0 ;  /* 0x0000000000007b1d */ /* 0x000fec0000010000 */
[----:B------:R-:W0:Y:S02]  /*44e0*/  LDS.64 R28, [0x88] ;  /* 0x00008800ff1c7984 */ /* 0x000e240000000a00 */
[----:B0-----:R-:W-:-:S04]  /*44f0*/  FMUL.FTZ R36, R28, c[0x0][0x1f4] ;  /* 0x00007d001c247a20 */ /* 0x001fc80000410000 */
[----:B------:R-:W-:-:S04]  /*4500*/  FMUL.FTZ R30, R36, R36 ;  /* 0x00000024241e7220 */ /* 0x000fc80000410000 */
[----:B------:R-:W-:-:S05]  /*4510*/  FFMA.FTZ R30, R29, c[0x0][0x1f4], -R30 ;  /* 0x00007d001d1e7a23 */ /* 0x000fca000001081e */
[----:B------:R-:W-:-:S13]  /*4520*/  FSETP.GTU.FTZ.AND P5, PT, R30, RZ, PT ;  /* 0x000000ff1e00720b */ /* 0x000fda0003fbc000 */
[----:B------:R-:W-:Y:S01]  /*4530*/  @P5 FADD.FTZ R32, R30, c[0x0][0x188] ;  /* 0x000062001e205621 */ /* 0x000fe20000010000 */
[----:B------:R-:W-:-:S03]  /*4540*/  MOV R30, 0x4 ;  /* 0x00000004001e7802 */ /* 0x000fc60000000f00 */
[----:B------:R0:W1:Y:S02]  /*4550*/  @P5 MUFU.RSQ R37, R32 ;  /* 0x0000002000255308 */ /* 0x0000640000001400 */
[----:B------:R-:W-:-:S04]  /*4560*/  IMAD.WIDE R28, R25, R30, c[0x0][0x178] ;  /* 0x00005e00191c7625 */ /* 0x000fc800078e021e */
[----:B------:R-:W-:Y:S02]  /*4570*/  IMAD.WIDE R30, R25, R30, c[0x0][0x180] ;  /* 0x00006000191e7625 */ /* 0x000fe400078e021e */
[----:B------:R-:W2:Y:S04]  /*4580*/  LDG.E.64 R28, [R28.64] ;  /* 0x000000061c1c7981 */ /* 0x000ea8000c1e1b00 */
[----:B------:R-:W2:Y:S01]  /*4590*/  LDG.E.64 R30, [R30.64] ;  /* 0x000000061e1e7981 */ /* 0x000ea2000c1e1b00 */
[----:B------:R-:W-:Y:S02]  /*45a0*/  ISETP.NE.AND P6, PT, RZ, UR5, PT ;  /* 0x00000005ff007c0c */ /* 0x000fe4000bfc5270 */
[--C-:B------:R-:W-:Y:S02]  /*45b0*/  PRMT R25, RZ, 0x5410, R63.reuse ;  /* 0x00005410ff197816 */ /* 0x100fe4000000003f */
[----:B------:R-:W-:-:S02]  /*45c0*/  PRMT R63, RZ, 0x7610, R63 ;  /* 0x00007610ff3f7816 */ /* 0x000fc4000000003f */
[--C-:B------:R-:W-:Y:S02]  /*45d0*/  PRMT R33, RZ, 0x5410, R26.reuse ;  /* 0x00005410ff217816 */ /* 0x100fe4000000001a */
[----:B------:R-:W-:Y:S01]  /*45e0*/  PRMT R35, RZ, 0x7610, R26 ;  /* 0x00007610ff237816 */ /* 0x000fe2000000001a */
[--C-:B------:R-:W-:Y:S02]  /*45f0*/  FADD.FTZ R26, R25, -R36.reuse ;  /* 0x80000024191a7221 */ /* 0x100fe40000010000 */
[--C-:B0-----:R-:W-:Y:S02]  /*4600*/  FADD.FTZ R32, R63, -R36.reuse ;  /* 0x800000243f207221 */ /* 0x101fe40000010000 */
[--C-:B------:R-:W-:Y:S02]  /*4610*/  FADD.FTZ R34, R33, -R36.reuse ;  /* 0x8000002421227221 */ /* 0x100fe40000010000 */
[----:B------:R-:W-:Y:S02]  /*4620*/  FADD.FTZ R38, R35, -R36 ;  /* 0x8000002423267221 */ /* 0x000fe40000010000 */
[----:B-1----:R-:W-:-:S02]  /*4630*/  FMUL.FTZ R33, R26, R37 ;  /* 0x000000251a217220 */ /* 0x002fc40000410000 */
[-C--:B------:R-:W-:Y:S02]  /*4640*/  FMUL.FTZ R32, R32, R37.reuse ;  /* 0x0000002520207220 */ /* 0x080fe40000410000 */
[-C--:B------:R-:W-:Y:S02]  /*4650*/  FMUL.FTZ R26, R38, R37.reuse ;  /* 0x00000025261a7220 */ /* 0x080fe40000410000 */
        /* <DEDUP_REMOVED lines=14> */
.L_x_3673:
[----:B------:R-:W-:Y:S01]  /*4740*/  LOP3.LUT P5, RZ, R24, 0x2000000, RZ, 0xc0, !PT ;  /* 0x0200000018ff7812 */ /* 0x000fe200078ac0ff */
[----:B------:R-:W-:-:S12]  /*4750*/  BSSY B0, `(.L_x_3674) ;  /* 0x000000d000007945 */ /* 0x000fd80003800000 */
[----:B------:R-:W-:Y:S05]  /*4760*/  @!P5 BRA `(.L_x_3675) ;  /* 0x000000b00000d947 */ /* 0x000fea0003800000 */
[----:B------:R-:W-:Y:S02]  /*4770*/  SHF.R.S32.HI R32, RZ, 0x1f, R2 ;  /* 0x0000001fff207819 */ /* 0x000fe40000011402 */
[----:B------:R-:W-:Y:S02]  /*4780*/  MOV R33, R67 ;  /* 0x0000004300217202 */ /* 0x000fe40000000f00 */
[----:B------:R-:W-:Y:S01]  /*4790*/  F2FP.BF16.PACK_AB R39, R39, R38 ;  /* 0x000000262727723e */ /* 0x000fe200000010ff */
[----:B------:R-:W-:Y:S01]  /*47a0*/  IMAD R35, R32, c[0x0][0x1c0], RZ ;  /* 0x0000700020237a24 */ /* 0x000fe200078e02ff */
[----:B------:R-:W-:-:S03]  /*47b0*/  MOV R32, R68 ;  /* 0x0000004400207202 */ /* 0x000fc60000000f00 */
[C---:B------:R-:W-:Y:S02]  /*47c0*/  IMAD R35, R2.reuse, c[0x0][0x1c4], R35 ;  /* 0x0000710002237a24 */ /* 0x040fe400078e0223 */
[----:B------:R-:W-:-:S05]  /*47d0*/  IMAD.WIDE.U32 R32, R2, c[0x0][0x1c0], R32 ;  /* 0x0000700002207a25 */ /* 0x000fca00078e0020 */
[----:B------:R-:W-:Y:S02]  /*47e0*/  IADD3 R35, R33, R35, RZ ;  /* 0x0000002321237210 */ /* 0x000fe40007ffe0ff */
[----:B------:R-:W-:-:S04]  /*47f0*/  LEA R34, P5, R32, c[0x0][0x160], 0x1 ;  /* 0x0000580020227a11 */ /* 0x000fc800078a08ff */
[----:B------:R-:W-:-:S05]  /*4800*/  LEA.HI.X R35, R32, c[0x0][0x164], R35, 0x1, P5 ;  /* 0x0000590020237a11 */ /* 0x000fca00028f0c23 */
[----:B------:R0:W-:Y:S04]  /*4810*/  STG.E [R34.64], R39 ;  /* 0x0000002722007986 */ /* 0x0001e8000c101906 */
.L_x_3675:
[----:B------:R-:W-:Y:S05]  /*4820*/  BSYNC B0 ;  /* 0x0000000000007941 */ /* 0x000fea0003800000 */
.L_x_3674:
[--C-:B0-----:R-:W-:Y:S01]  /*4830*/  PRMT R35, RZ, 0x5410, R27.reuse ;  /* 0x00005410ff237816 */ /* 0x101fe2000000001b */
[----:B------:R-:W-:Y:S01]  /*4840*/  FFMA.FTZ R25, R28, R25, R30 ;  /* 0x000000191c197223 */ /* 0x000fe2000001001e */
[----:B------:R-:W-:Y:S01]  /*4850*/  PRMT R39, RZ, 0x7610, R27 ;  /* 0x00007610ff277816 */ /* 0x000fe2000000001b */
        /* <DEDUP_REMOVED lines=12> */
.L_x_3676:
        /* <DEDUP_REMOVED lines=9> */
[----:B------:R-:W-:-:S04]  /*49b0*/  IMAD.WIDE.U32 R26, R94, c[0x0][0x1c0], R26 ;  /* 0x000070005e1a7a25 */ /* 0x000fc800078e001a */
[----:B------:R-:W-:Y:S01]  /*49c0*/  IMAD.IADD R33, R27, 0x1, R33 ;  /* 0x000000011b217824 */ /* 0x000fe200078e0221 */
[----:B------:R-:W-:-:S04]  /*49d0*/  LEA R32, P5, R26, c[0x0][0x160], 0x1 ;  /* 0x000058001a207a11 */ /* 0x000fc800078a08ff */
[----:B------:R-:W-:-:S05]  /*49e0*/  LEA.HI.X R33, R26, c[0x0][0x164], R33, 0x1, P5 ;  /* 0x000059001a217a11 */ /* 0x000fca00028f0c21 */
[----:B------:R0:W-:Y:S04]  /*49f0*/  STG.E [R32.64], R25 ;  /* 0x0000001920007986 */ /* 0x0001e8000c101906 */
.L_x_3678:
[----:B------:R-:W-:Y:S05]  /*4a00*/  BSYNC B0 ;  /* 0x0000000000007941 */ /* 0x000fea0003800000 */
.L_x_3677:
[----:B0-----:R-:W-:Y:S01]  /*4a10*/  PRMT R25, RZ, 0x5410, R44 ;  /* 0x00005410ff197816 */ /* 0x001fe2000000002c */
[----:B------:R-:W-:Y:S01]  /*4a20*/  FADD.FTZ R26, R35, -R36 ;  /* 0x80000024231a7221 */ /* 0x000fe20000010000 */
[----:B------:R-:W-:Y:S01]  /*4a30*/  PRMT R27, RZ, 0x7610, R44 ;  /* 0x00007610ff1b7816 */ /* 0x000fe2000000002c */
[--C-:B------:R-:W-:Y:S02]  /*4a40*/  FADD.FTZ R32, R39, -R36.reuse ;  /* 0x8000002427207221 */ /* 0x100fe40000010000 */
[--C-:B------:R-:W-:Y:S02]  /*4a50*/  FADD.FTZ R34, R25, -R36.reuse ;  /* 0x8000002419227221 */ /* 0x100fe40000010000 */
[----:B------:R-:W-:Y:S02]  /*4a60*/  FADD.FTZ R38, R27, -R36 ;  /* 0x800000241b267221 */ /* 0x000fe40000010000 */
[-C--:B------:R-:W-:Y:S02]  /*4a70*/  FMUL.FTZ R35, R26, R37.reuse ;  /* 0x000000251a237220 */ /* 0x080fe40000410000 */
[----:B------:R-:W-:-:S02]  /*4a80*/  FMUL.FTZ R32, R32, R37 ;  /* 0x0000002520207220 */ /* 0x000fc40000410000 */
        /* <DEDUP_REMOVED lines=15> */
.L_x_3679:
        /* <DEDUP_REMOVED lines=14> */
.L_x_3681:
[----:B------:R-:W-:Y:S05]  /*4c60*/  BSYNC B0 ;  /* 0x0000000000007941 */ /* 0x000fea0003800000 */
.L_x_3680:
        /* <DEDUP_REMOVED lines=15> */
.L_x_3682:
        /* <DEDUP_REMOVED lines=14> */
.L_x_3684:
[----:B------:R-:W-:Y:S05]  /*4e40*/  BSYNC B0 ;  /* 0x0000000000007941 */ /* 0x000fea0003800000 */
.L_x_3683:
        /* <DEDUP_REMOVED lines=23> */
.L_x_3685:
[----:B------:R-:W-:Y:S01]  /*4fc0*/  LOP3.LUT P5, RZ, R24, 0x200000, RZ, 0xc0, !PT ;  /* 0x0020000018ff7812 */ /* 0x000fe200078ac0ff */
[----:B------:R-:W-:-:S12]  /*4fd0*/  BSSY B0, `(.L_x_3686) ;  /* 0x000000c000007945 */ /* 0x000fd80003800000 */
[----:B------:R-:W-:Y:S05]  /*4fe0*/  @!P5 BRA `(.L_x_3687) ;  /* 0x000000a00000d947 */ /* 0x000fea0003800000 */
[----:B------:R-:W-:Y:S01]  /*4ff0*/  MOV R27, R67 ;  /* 0x00000043001b7202 */ /* 0x000fe20000000f00 */
[----:B------:R-:W-:Y:S01]  /*5000*/  IMAD R32, R125, c[0x0][0x1c0], RZ ;  /* 0x000070007d207a24 */ /* 0x000fe200078e02ff */
[----:B------:R-:W-:Y:S01]  /*5010*/  F2FP.BF16.PACK_AB R35, R38, R35 ;  /* 0x000000232623723e */ /* 0x000fe200000010ff */
[----:B------:R-:W-:Y:S02]  /*5020*/  IMAD.MOV.U32 R26, RZ, RZ, R68 ;  /* 0x000000ffff1a7224 */ /* 0x000fe400078e0044 */
[C---:B------:R-:W-:Y:S02]  /*5030*/  IMAD R33, R91.reuse, c[0x0][0x1c4], R32 ;  /* 0x000071005b217a24 */ /* 0x040fe400078e0220 */
[----:B------:R-:W-:-:S05]  /*5040*/  IMAD.WIDE.U32 R26, R91, c[0x0][0x1c0], R26 ;  /* 0x000070005b1a7a25 */ /* 0x000fca00078e001a */
[----:B------:R-:W-:Y:S02]  /*5050*/  IADD3 R33, R27, R33, RZ ;  /* 0x000000211b217210 */ /* 0x000fe40007ffe0ff */
[----:B------:R-:W-:-:S04]  /*5060*/  LEA R32, P5, R26, c[0x0][0x160], 0x1 ;  /* 0x000058001a207a11 */ /* 0x000fc800078a08ff */
[----:B------:R-:W-:-:S05]  /*5070*/  LEA.HI.X R33, R26, c[0x0][0x164], R33, 0x1, P5 ;  /* 0x000059001a217a11 */ /* 0x000fca00028f0c21 */
[----:B------:R0:W-:Y:S04]  /*5080*/  STG.E [R32.64], R35 ;  /* 0x0000002320007986 */ /* 0x0001e8000c101906 */
.L_x_3687:
[----:B------:R-:W-:Y:S05]  /*5090*/  BSYNC B0 ;  /* 0x0000000000007941 */ /* 0x000fea0003800000 */
.L_x_3686:
        /* <DEDUP_REMOVED lines=15> */
.L_x_3688:
[----:B------:R-:W-:Y:S01]  /*5190*/  LOP3.LUT P5, RZ, R24, 0x100000, RZ, 0xc0, !PT ;  /* 0x0010000018ff7812 */ /* 0x000fe200078ac0ff */
[----:B------:R-:W-:-:S12]  /*51a0*/  BSSY B0, `(.L_x_3689) ;  /* 0x000000c000007945 */ /* 0x000fd80003800000 */
        /* <DEDUP_REMOVED lines=11> */
.L_x_3690:
[----:B------:R-:W-:Y:S05]  /*5260*/  BSYNC B0 ;  /* 0x0000000000007941 */ /* 0x000fea0003800000 */
.L_x_3689:
        /* <DEDUP_REMOVED lines=23> */
.L_x_3691:
        /* <DEDUP_REMOVED lines=13> */
.L_x_3693:
[----:B------:R-:W-:Y:S05]  /*54b0*/  BSYNC B0 ;  /* 0x0000000000007941 */ /* 0x000fea0003800000 */
.L_x_3692:
        /* <DEDUP_REMOVED lines=15> */
.L_x_3694:
        /* <DEDUP_REMOVED lines=13> */
.L_x_3696:
[----:B------:R-:W-:Y:S05]  /*5680*/  BSYNC B0 ;  /* 0x0000000000007941 */ /* 0x000fea0003800000 */
.L_x_3695:
        /* <DEDUP_REMOVED lines=23> */
.L_x_3697:
        /* <DEDUP_REMOVED lines=8> */
[----:B------:R-:W-:-:S04]  /*5880*/  IMAD.WIDE.U32 R26, R87, c[0x0][0x1c0], R26 ;  /* 0x00007000571a7a25 */ /* 0x000fc800078e001a */
[----:B------:R-:W-:Y:S01]  /*5890*/  IMAD.IADD R33, R27, 0x1, R33 ;  /* 0x000000011b217824 */ /* 0x000fe200078e0221 */
[----:B------:R-:W-:-:S04]  /*58a0*/  LEA R32, P5, R26, c[0x0][0x160], 0x1 ;  /* 0x000058001a207a11 */ /* 0x000fc800078a08ff */
[----:B------:R-:W-:-:S05]  /*58b0*/  LEA.HI.X R33, R26, c[0x0][0x164], R33, 0x1, P5 ;  /* 0x000059001a217a11 */ /* 0x000fca00028f0c21 */
[----:B------:R0:W-:Y:S04]  /*58c0*/  STG.E [R32.64], R35 ;  /* 0x0000002320007986 */ /* 0x0001e8000c101906 */
.L_x_3699:
[----:B------:R-:W-:Y:S05]  /*58d0*/  BSYNC B0 ;  /* 0x0000000000007941 */ /* 0x000fea0003800000 */
.L_x_3698:
[----:B------:R-:W-:Y:S01]  /*58e0*/  PRMT R105, RZ, 0x5410, R51 ;  /* 0x00005410ff697816 */ /* 0x000fe20000000033 */
[----:B------:R-:W-:Y:S01]  /*58f0*/  FFMA.FTZ R25, R28, R25, R30 ;  /* 0x000000191c197223 */ /* 0x000fe2000001001e */
[----:B0-----:R-:W-:Y:S01]  /*5900*/  PRMT R35, RZ, 0x5410, R52 ;  /* 0x00005410ff237816 */ /* 0x001fe20000000034 */
        /* <DEDUP_REMOVED lines=12> */
.L_x_3700:
        /* <DEDUP_REMOVED lines=13> */
.L_x_3702:
[----:B------:R-:W-:Y:S05]  /*5aa0*/  BSYNC B0 ;  /* 0x0000000000007941 */ /* 0x000fea0003800000 */
.L_x_3701:
[----:B0-----:R-:W-:Y:S01]  /*5ab0*/  PRMT R25, RZ, 0x5410, R65 ;  /* 0x00005410ff197816 */ /* 0x001fe20000000041 */
[----:B------:R-:W-:Y:S01]  /*5ac0*/  FADD.FTZ R100, R35, -R36 ;  /* 0x8000002423647221 */ /* 0x000fe20000010000 */
[----:B------:R-:W-:Y:S01]  /*5ad0*/  PRMT R27, RZ, 0x5410, R54 ;  /* 0x00005410ff1b7816 */ /* 0x000fe20000000036 */
[----:B------:R-:W-:Y:S01]  /*5ae0*/  FADD.FTZ R105, R105, -R36 ;  /* 0x8000002469697221 */ /* 0x000fe20000010000 */
[----:B------:R-:W-:Y:S01]  /*5af0*/  PRMT R33, RZ, 0x5410, R56 ;  /* 0x00005410ff217816 */ /* 0x000fe20000000038 */
[--C-:B------:R-:W-:Y:S01]  /*5b00*/  FADD.FTZ R40, R25, -R36.reuse ;  /* 0x8000002419287221 */ /* 0x100fe20000010000 */
[----:B------:R-:W-:Y:S01]  /*5b10*/  PRMT R25, RZ, 0x5410, R71 ;  /* 0x00005410ff197816 */ /* 0x000fe20000000047 */
[----:B------:R-:W-:Y:S01]  /*5b20*/  FADD.FTZ R80, R27, -R36 ;  /* 0x800000241b507221 */ /* 0x000fe20000010000 */
[----:B------:R-:W-:Y:S01]  /*5b30*/  PRMT R39, RZ, 0x5410, R58 ;  /* 0x00005410ff277816 */ /* 0x000fe2000000003a */
[--C-:B------:R-:W-:Y:S01]  /*5b40*/  FADD.FTZ R46, R33, -R36.reuse ;  /* 0x80000024212e7221 */ /* 0x100fe20000010000 */
        /* <DEDUP_REMOVED lines=11> */
[----:B------:R-:W-:Y:S01]  /*5c00*/  FADD.FTZ R45, R45, -R36 ;  /* 0x800000242d2d7221 */ /* 0x000fe20000010000 */
[----:B------:R-:W-:Y:S01]  /*5c10*/  PRMT R49, RZ, 0x5410, R62 ;  /* 0x00005410ff317816 */ /* 0x000fe2000000003e */
[--C-:B------:R-:W-:Y:S01]  /*5c20*/  FADD.FTZ R32, R25, -R36.reuse ;  /* 0x8000002419207221 */ /* 0x100fe20000010000 */
[----:B------:R-:W-:Y:S01]  /*5c30*/  PRMT R25, RZ, 0x5410, R77 ;  /* 0x00005410ff197816 */ /* 0x000fe2000000004d */
[----:B------:R-:W-:Y:S01]  /*5c40*/  FADD.FTZ R43, R43, -R36 ;  /* 0x800000242b2b7221 */ /* 0x000fe20000010000 */
        /* <DEDUP_REMOVED lines=19> */
[-C--:B------:R-:W-:Y:S01]  /*5d80*/  FMUL.FTZ R105, R105, R37.reuse ;  /* 0x0000002569697220 */ /* 0x080fe20000410000 */
        /* <DEDUP_REMOVED lines=37> */
[----:B------:R-:W-:-:S02]  /*5fe0*/  FMUL.FTZ R26, R26, R37 ;  /* 0x000000251a1a7220 */ /* 0x000fc40000410000 */
[-C--:B------:R-:W-:Y:S02]  /*5ff0*/  FMUL.FTZ R25, R25, R37.reuse ;  /* 0x0000002519197220 */ /* 0x080fe40000410000 */
[----:B------:R-:W-:Y:S02]  /*6000*/  FMUL.FTZ R48, R48, R37 ;  /* 0x0000002530307220 */ /* 0x000fe40000410000 */
[C-C-:B------:R-:W-:Y:S02]  /*6010*/  FFMA.FTZ R105, R28.reuse, R105, R30.reuse ;  /* 0x000000691c697223 */ /* 0x140fe4000001001e */
[C-C-:B------:R-:W-:Y:S02]  /*6020*/  FFMA.FTZ R100, R28.reuse, R100, R30.reuse ;  /* 0x000000641c647223 */ /* 0x140fe4000001001e */
[C-C-:B------:R-:W-:Y:S02]  /*6030*/  FFMA.FTZ R81, R28.reuse, R81, R30.reuse ;  /* 0x000000511c517223 */ /* 0x140fe4000001001e */
[----:B------:R-:W-:-:S02]  /*6040*/  FFMA.FTZ R80, R28, R80, R30 ;  /* 0x000000501c507223 */ /* 0x000fc4000001001e */
[C-C-:B------:R-:W-:Y:S02]  /*6050*/  FFMA.FTZ R47, R28.reuse, R47, R30.reuse ;  /* 0x0000002f1c2f7223 */ /* 0x140fe4000001001e */
[C-C-:B------:R-:W-:Y:S02]  /*6060*/  FFMA.FTZ R46, R28.reuse, R46, R30.reuse ;  /* 0x0000002e1c2e7223 */ /* 0x140fe4000001001e */
        /* <DEDUP_REMOVED lines=16> */
[--C-:B------:R-:W-:Y:S02]  /*6170*/  FADD.FTZ R30, R54, -R36.reuse ;  /* 0x80000024361e7221 */ /* 0x100fe40000010000 */
[--C-:B------:R-:W-:Y:S02]  /*6180*/  FADD.FTZ R64, R64, -R36.reuse ;  /* 0x8000002440407221 */ /* 0x100fe40000010000 */
[--C-:B------:R-:W-:Y:S02]  /*6190*/  FADD.FTZ R51, R51, -R36.reuse ;  /* 0x8000002433337221 */ /* 0x100fe40000010000 */
[--C-:B------:R-:W-:Y:S02]  /*61a0*/  FADD.FTZ R65, R65, -R36.reuse ;  /* 0x8000002441417221 */ /* 0x100fe40000010000 */
[--C-:B------:R-:W-:Y:S02]  /*61b0*/  FADD.FTZ R52, R52, -R36.reuse ;  /* 0x8000002434347221 */ /* 0x100fe40000010000 */
[----:B------:R-:W-:-:S02]  /*61c0*/  FADD.FTZ R70, R70, -R36 ;  /* 0x8000002446467221 */ /* 0x000fc40000010000 */
        /* <DEDUP_REMOVED lines=15> */
[----:B------:R-:W-:Y:S02]  /*62c0*/  FADD.FTZ R60, R60, -R36 ;  /* 0x800000243c3c7221 */ /* 0x000fe40000010000 */
[-C--:B------:R-:W-:Y:S02]  /*62d0*/  FMUL.FTZ R30, R30, R37.reuse ;  /* 0x000000251e1e7220 */ /* 0x080fe40000410000 */
[----:B------:R-:W-:-:S02]  /*62e0*/  FMUL.FTZ R36, R64, R37 ;  /* 0x0000002540247220 */ /* 0x000fc40000410000 */
[-C--:B------:R-:W-:Y:S02]  /*62f0*/  FMUL.FTZ R54, R51, R37.reuse ;  /* 0x0000002533367220 */ /* 0x080fe40000410000 */
[-C--:B------:R-:W-:Y:S02]  /*6300*/  FMUL.FTZ R48, R65, R37.reuse ;  /* 0x0000002541307220 */ /* 0x080fe40000410000 */
[-C--:B------:R-:W-:Y:S02]  /*6310*/  FMUL.FTZ R63, R52, R37.reuse ;  /* 0x00000025343f7220 */ /* 0x080fe40000410000 */
[-C--:B------:R-:W-:Y:S02]  /*6320*/  FMUL.FTZ R49, R70, R37.reuse ;  /* 0x0000002546317220 */ /* 0x080fe40000410000 */
[-C--:B------:R-:W-:Y:S02]  /*6330*/  FMUL.FTZ R50, R71, R37.reuse ;  /* 0x0000002547327220 */ /* 0x080fe40000410000 */
[----:B------:R-:W-:-:S02]  /*6340*/  FMUL.FTZ R51, R72, R37 ;  /* 0x0000002548337220 */ /* 0x000fc40000410000 */
[-C--:B------:R-:W-:Y:S02]  /*6350*/  FMUL.FTZ R53, R53, R37.reuse ;  /* 0x0000002535357220 */ /* 0x080fe40000410000 */
[-C--:B------:R-:W-:Y:S02]  /*6360*/  FMUL.FTZ R58, R58, R37.reuse ;  /* 0x000000253a3a7220 */ /* 0x080fe40000410000 */
[-C--:B------:R-:W-:Y:S02]  /*6370*/  FMUL.FTZ R61, R61, R37.reuse ;  /* 0x000000253d3d7220 */ /* 0x080fe40000410000 */
[-C--:B------:R-:W-:Y:S02]  /*6380*/  FMUL.FTZ R52, R73, R37.reuse ;  /* 0x0000002549347220 */ /* 0x080fe40000410000 */
[----:B------:R-:W-:Y:S02]  /*6390*/  FFMA.FTZ R72, R29, R30, R31 ;  /* 0x0000001e1d487223 */ /* 0x000fe4000001001f */
        /* <DEDUP_REMOVED lines=9> */
[----:B------:R-:W-:Y:S02]  /*6430*/  FMUL.FTZ R114, R60, R37 ;  /* 0x000000253c727220 */ /* 0x000fe40000410000 */
        /* <DEDUP_REMOVED lines=32> */
.L_x_3703:
        /* <DEDUP_REMOVED lines=13> */
.L_x_3705:
[----:B------:R-:W-:Y:S05]  /*6710*/  BSYNC B0 ;  /* 0x0000000000007941 */ /* 0x000fea0003800000 */
.L_x_3704:
        /* <DEDUP_REMOVED lines=11> */
.L_x_3706:
[----:B------:R-:W-:Y:S01]  /*67d0*/  LOP3.LUT P5, RZ, R24, 0x4000, RZ, 0xc0, !PT ;  /* 0x0000400018ff7812 */ /* 0x000fe200078ac0ff */
[----:B------:R-:W-:-:S12]  /*67e0*/  BSSY B0, `(.L_x_3707) ;  /* 0x000000c000007945 */ /* 0x000fd80003800000 */
[----:B------:R-:W-:Y:S05]  /*67f0*/  @!P5 BRA `(.L_x_3708) ;  /* 0x000000a00000d947 */ /* 0x000fea0003800000 */
[----:B------:R-:W-:Y:S01]  /*6800*/  MOV R55, R67 ;  /* 0x0000004300377202 */ /* 0x000fe20000000f00 */
[----:B0-----:R-:W-:Y:S02]  /*6810*/  IMAD R29, R118, c[0x0][0x1c0], RZ ;  /* 0x00007000761d7a24 */ /* 0x001fe400078e02ff */
[----:B------:R-:W-:Y:S02]  /*6820*/  IMAD.MOV.U32 R54, RZ, RZ, R68 ;  /* 0x000000ffff367224 */ /* 0x000fe400078e0044 */
[C---:B------:R-:W-:Y:S02]  /*6830*/  IMAD R29, R84.reuse, c[0x0][0x1c4], R29 ;  /* 0x00007100541d7a24 */ /* 0x040fe400078e021d */
[----:B------:R-:W-:-:S05]  /*6840*/  IMAD.WIDE.U32 R54, R84, c[0x0][0x1c0], R54 ;  /* 0x0000700054367a25 */ /* 0x000fca00078e0036 */
[----:B------:R-:W-:Y:S02]  /*6850*/  IADD3 R29, R55, R29, RZ ;  /* 0x0000001d371d7210 */ /* 0x000fe40007ffe0ff */
[----:B------:R-:W-:-:S04]  /*6860*/  LEA R56, P5, R54, c[0x0][0x160], 0x1 ;  /* 0x0000580036387a11 */ /* 0x000fc800078a08ff */
[----:B------:R-:W-:Y:S02]  /*6870*/  LEA.HI.X R57, R54, c[0x0][0x164], R29, 0x1, P5 ;  /* 0x0000590036397a11 */ /* 0x000fe400028f0c1d */
[----:B------:R-:W-:-:S05]  /*6880*/  F2FP.BF16.PACK_AB R29, R74, R100 ;  /* 0x000000644a1d723e */ /* 0x000fca00000010ff */
[----:B------:R0:W-:Y:S02]  /*6890*/  STG.E [R56.64], R29 ;  /* 0x0000001d38007986 */ /* 0x0001e4000c101906 */
.L_x_3708:
[----:B------:R-:W-:Y:S05]  /*68a0*/  BSYNC B0 ;  /* 0x0000000000007941 */ /* 0x000fea0003800000 */
.L_x_3707:
        /* <DEDUP_REMOVED lines=11> */
.L_x_3709:
[----:B------:R-:W-:Y:S01]  /*6960*/  LOP3.LUT P5, RZ, R24, 0x2000, RZ, 0xc0, !PT ;  /* 0x0000200018ff7812 */ /* 0x000fe200078ac0ff */
[----:B------:R-:W-:-:S12]  /*6970*/  BSSY B0, `(.L_x_3710) ;  /* 0x000000c000007945 */ /* 0x000fd80003800000 */
        /* <DEDUP_REMOVED lines=11> */
.L_x_3711:
[----:B------:R-:W-:Y:S05]  /*6a30*/  BSYNC B0 ;  /* 0x0000000000007941 */ /* 0x000fea0003800000 */
.L_x_3710:
        /* <DEDUP_REMOVED lines=11> */
.L_x_3712:
        /* <DEDUP_REMOVED lines=13> */
.L_x_3714:
[----:B------:R-:W-:Y:S05]  /*6bc0*/  BSYNC B0 ;  /* 0x0000000000007941 */ /* 0x000fea0003800000 */
.L_x_3713:
        /* <DEDUP_REMOVED lines=11> */
.L_x_3715:
        /* <DEDUP_REMOVED lines=13> */
.L_x_3717:
[----:B------:R-:W-:Y:S05]  /*6d50*/  BSYNC B0 ;  /* 0x0000000000007941 */ /* 0x000fea0003800000 */
.L_x_3716:
        /* <DEDUP_REMOVED lines=11> */
.L_x_3718:
[----:B------:R-:W-:Y:S01]  /*6e10*/  LOP3.LUT P5, RZ, R24, 0x400, RZ, 0xc0, !PT ;  /* 0x0000040018ff7812 */ /* 0x000fe200078ac0ff */
[----:B------:R-:W-:-:S12]  /*6e20*/  BSSY B0, `(.L_x_3719) ;  /* 0x000000c000007945 */ /* 0x000fd80003800000 */
[----:B------:R-:W-:Y:S05]  /*6e30*/  @!P5 BRA `(.L_x_3720) ;  /* 0x000000a00000d947 */ /* 0x000fea0003800000 */
[----:B------:R-:W-:Y:S01]  /*6e40*/  MOV R54, R68 ;  /* 0x0000004400367202 */ /* 0x000fe20000000f00 */
[----:B0-----:R-:W-:Y:S01]  /*6e50*/  IMAD R56, R112, c[0x0][0x1c0], RZ ;  /* 0x0000700070387a24 */ /* 0x001fe200078e02ff */
[----:B------:R-:W-:-:S03]  /*6e60*/  MOV R55, R67 ;  /* 0x0000004300377202 */ /* 0x000fc60000000f00 */
[C---:B------:R-:W-:Y:S02]  /*6e70*/  IMAD R29, R3.reuse, c[0x0][0x1c4], R56 ;  /* 0x00007100031d7a24 */ /* 0x040fe400078e0238 */
[----:B------:R-:W-:-:S04]  /*6e80*/  IMAD.WIDE.U32 R54, R3, c[0x0][0x1c0], R54 ;  /* 0x0000700003367a25 */ /* 0x000fc800078e0036 */
[----:B------:R-:W-:Y:S01]  /*6e90*/  IMAD.IADD R29, R55, 0x1, R29 ;  /* 0x00000001371d7824 */ /* 0x000fe200078e021d */
[----:B------:R-:W-:-:S04]  /*6ea0*/  LEA R56, P5, R54, c[0x0][0x160], 0x1 ;  /* 0x0000580036387a11 */ /* 0x000fc800078a08ff */
[----:B------:R-:W-:Y:S02]  /*6eb0*/  LEA.HI.X R57, R54, c[0x0][0x164], R29, 0x1, P5 ;  /* 0x0000590036397a11 */ /* 0x000fe400028f0c1d */
[----:B------:R-:W-:-:S05]  /*6ec0*/  F2FP.BF16.PACK_AB R29, R70, R46 ;  /* 0x0000002e461d723e */ /* 0x000fca00000010ff */
[----:B------:R0:W-:Y:S02]  /*6ed0*/  STG.E [R56.64], R29 ;  /* 0x0000001d38007986 */ /* 0x0001e4000c101906 */
.L_x_3720:
[----:B------:R-:W-:Y:S05]  /*6ee0*/  BSYNC B0 ;  /* 0x0000000000007941 */ /* 0x000fea0003800000 */
.L_x_3719:
        /* <DEDUP_REMOVED lines=11> */
.L_x_3721:
        /* <DEDUP_REMOVED lines=13> */
.L_x_3723:
[----:B------:R-:W-:Y:S05]  /*7070*/  BSYNC B0 ;  /* 0x0000000000007941 */ /* 0x000fea0003800000 */
.L_x_3722:
        /* <DEDUP_REMOVED lines=11> */
.L_x_3724:
        /* <DEDUP_REMOVED lines=8> */
[----:B------:R-:W-:Y:S02]  /*71b0*/  IADD3 R29, R47, R29, RZ ;  /* 0x0000001d2f1d7210 */ /* 0x000fe40007ffe0ff */
[----:B------:R-:W-:-:S04]  /*71c0*/  LEA R54, P5, R46, c[0x0][0x160], 0x1 ;  /* 0x000058002e367a11 */ /* 0x000fc800078a08ff */
[----:B------:R-:W-:Y:S02]  /*71d0*/  LEA.HI.X R55, R46, c[0x0][0x164], R29, 0x1, P5 ;  /* 0x000059002e377a11 */ /* 0x000fe400028f0c1d */
[----:B------:R-:W-:-:S05]  /*71e0*/  F2FP.BF16.PACK_AB R29, R64, R44 ;  /* 0x0000002c401d723e */ /* 0x000fca00000010ff */
[----:B------:R0:W-:Y:S02]  /*71f0*/  STG.E [R54.64], R29 ;  /* 0x0000001d36007986 */ /* 0x0001e4000c101906 */
.L_x_3726:
[----:B------:R-:W-:Y:S05]  /*7200*/  BSYNC B0 ;  /* 0x0000000000007941 */ /* 0x000fea0003800000 */
.L_x_3725:
        /* <DEDUP_REMOVED lines=11> */
.L_x_3727:
[----:B------:R-:W-:Y:S01]  /*72c0*/  LOP3.LUT P5, RZ, R24, 0x80, RZ, 0xc0, !PT ;  /* 0x0000008018ff7812 */ /* 0x000fe200078ac0ff */
[----:B------:R-:W-:-:S12]  /*72d0*/  BSSY B0, `(.L_x_3728) ;  /* 0x000000c000007945 */ /* 0x000fd80003800000 */
[----:B------:R-:W-:Y:S05]  /*72e0*/  @!P5 BRA `(.L_x_3729) ;  /* 0x000000a00000d947 */ /* 0x000fea0003800000 */
[----:B0-----:R-:W-:Y:S01]  /*72f0*/  MOV R45, R67 ;  /* 0x00000043002d7202 */ /* 0x001fe20000000f00 */
        /* <DEDUP_REMOVED lines=9> */
.L_x_3729:
[----:B------:R-:W-:Y:S05]  /*7390*/  BSYNC B0 ;  /* 0x0000000000007941 */ /* 0x000fea0003800000 */
.L_x_3728:
        /* <DEDUP_REMOVED lines=11> */
.L_x_3730:
        /* <DEDUP_REMOVED lines=13> */
.L_x_3732:
[----:B------:R-:W-:Y:S05]  /*7520*/  BSYNC B0 ;  /* 0x0000000000007941 */ /* 0x000fea0003800000 */
.L_x_3731:
        /* <DEDUP_REMOVED lines=11> */
.L_x_3733:
[----:B------:R-:W-:Y:S01]  /*75e0*/  LOP3.LUT P5, RZ, R24, 0x20, RZ, 0xc0, !PT ;  /* 0x0000002018ff7812 */ /* 0x000fe200078ac0ff */
[----:B------:R-:W-:-:S12]  /*75f0*/  BSSY B0, `(.L_x_3734) ;  /* 0x000000c000007945 */ /* 0x000fd80003800000 */
[----:B------:R-:W-:Y:S05]  /*7600*/  @!P5 BRA `(.L_x_3735) ;  /* 0x000000a00000d947 */ /* 0x000fea0003800000 */
[----:B------:R-:W-:Y:S01]  /*7610*/  MOV R42, R68 ;  /* 0x00000044002a7202 */ /* 0x000fe20000000f00 */
[----:B0-----:R-:W-:Y:S01]  /*7620*/  IMAD R29, R107, c[0x0][0x1c0], RZ ;  /* 0x000070006b1d7a24 */ /* 0x001fe200078e02ff */
        /* <DEDUP_REMOVED lines=8> */
.L_x_3735:
[----:B------:R-:W-:Y:S05]  /*76b0*/  BSYNC B0 ;  /* 0x0000000000007941 */ /* 0x000fea0003800000 */
.L_x_3734:
        /* <DEDUP_REMOVED lines=11> */
.L_x_3736:
[----:B------:R-:W-:Y:S01]  /*7770*/  LOP3.LUT P5, RZ, R24, 0x10, RZ, 0xc0, !PT ;  /* 0x0000001018ff7812 */ /* 0x000fe200078ac0ff */
[----:B------:R-:W-:-:S12]  /*7780*/  BSSY B0, `(.L_x_3737) ;  /* 0x000000c000007945 */ /* 0x000fd80003800000 */
[----:B------:R-:W-:Y:S05]  /*7790*/  @!P5 BRA `(.L_x_3738) ;  /* 0x000000a00000d947 */ /* 0x000fea0003800000 */
[----:B------:R-:W-:Y:S01]  /*77a0*/  MOV R30, R68 ;  /* 0x00000044001e7202 */ /* 0x000fe20000000f00 */
[----:B------:R-:W-:Y:S01]  /*77b0*/  IMAD R42, R106, c[0x0][0x1c0], RZ ;  /* 0x000070006a2a7a24 */ /* 0x000fe200078e02ff */
[----:B------:R-:W-:-:S03]  /*77c0*/  MOV R31, R67 ;  /* 0x00000043001f7202 */ /* 0x000fc60000000f00 */
[C---:B0-----:R-:W-:Y:S02]  /*77d0*/  IMAD R29, R9.reuse, c[0x0][0x1c4], R42 ;  /* 0x00007100091d7a24 */ /* 0x041fe400078e022a */
[----:B------:R-:W-:-:S05]  /*77e0*/  IMAD.WIDE.U32 R30, R9, c[0x0][0x1c0], R30 ;  /* 0x00007000091e7a25 */ /* 0x000fca00078e001e */
[----:B------:R-:W-:Y:S02]  /*77f0*/  IADD3 R29, R31, R29, RZ ;  /* 0x0000001d1f1d7210 */ /* 0x000fe40007ffe0ff */
[----:B------:R-:W-:-:S04]  /*7800*/  LEA R42, P5, R30, c[0x0][0x160], 0x1 ;  /* 0x000058001e2a7a11 */ /* 0x000fc800078a08ff */
[----:B------:R-:W-:Y:S02]  /*7810*/  LEA.HI.X R43, R30, c[0x0][0x164], R29, 0x1, P5 ;  /* 0x000059001e2b7a11 */ /* 0x000fe400028f0c1d */
[----:B------:R-:W-:-:S05]  /*7820*/  F2FP.BF16.PACK_AB R29, R36, R40 ;  /* 0x00000028241d723e */ /* 0x000fca00000010ff */
[----:B------:R0:W-:Y:S02]  /*7830*/  STG.E [R42.64], R29 ;  /* 0x0000001d2a007986 */ /* 0x0001e4000c101906 */
.L_x_3738:
[----:B------:R-:W-:Y:S05]  /*7840*/  BSYNC B0 ;  /* 0x0000000000007941 */ /* 0x000fea0003800000 */
.L_x_3737:
        /* <DEDUP_REMOVED lines=11> */
.L_x_3739:
        /* <DEDUP_REMOVED lines=13> */
.L_x_3741:
[----:B------:R-:W-:Y:S05]  /*79d0*/  BSYNC B0 ;  /* 0x0000000000007941 */ /* 0x000fea0003800000 */
.L_x_3740:
        /* <DEDUP_REMOVED lines=11> */
.L_x_3742:
        /* <DEDUP_REMOVED lines=13> */
.L_x_3744:
[----:B------:R-:W-:Y:S05]  /*7b60*/  BSYNC B0 ;  /* 0x0000000000007941 */ /* 0x000fea0003800000 */
.L_x_3743:
        /* <DEDUP_REMOVED lines=11> */
.L_x_3745:
        /* <DEDUP_REMOVED lines=13> */
.L_x_3747:
[----:B------:R-:W-:Y:S05]  /*7cf0*/  BSYNC B0 ;  /* 0x0000000000007941 */ /* 0x000fea0003800000 */
.L_x_3746:
        /* <DEDUP_REMOVED lines=11> */
.L_x_3748:
        /* <DEDUP_REMOVED lines=13> */
.L_x_3750:
[----:B------:R-:W-:Y:S05]  /*7e80*/  BSYNC B0 ;  /* 0x0000000000007941 */ /* 0x000fea0003800000 */
.L_x_3749:
        /* <DEDUP_REMOVED lines=11> */
.L_x_3751:
        /* <DEDUP_REMOVED lines=12> */
.L_x_3753:
[----:B------:R-:W-:Y:S05]  /*8000*/  BSYNC B0 ;  /* 0x0000000000007941 */ /* 0x000fea0003800000 */
.L_x_3752:
        /* <DEDUP_REMOVED lines=11> */
.L_x_3754:
[----:B------:R-:W-:Y:S01]  /*80c0*/  BSSY B0, `(.L_x_3755) ;  /* 0x000000c000007945 */ /* 0x000fe20003800000 */
        /* <DEDUP_REMOVED lines=11> */
.L_x_3756:
[----:B------:R-:W-:Y:S05]  /*8180*/  BSYNC B0 ;  /* 0x0000000000007941 */ /* 0x000fea0003800000 */
.L_x_3755:
        /* <DEDUP_REMOVED lines=11> */
.L_x_3757:
        /* <DEDUP_REMOVED lines=12> */
.L_x_3759:
[----:B------:R-:W-:Y:S05]  /*8300*/  BSYNC B0 ;  /* 0x0000000000007941 */ /* 0x000fea0003800000 */
.L_x_3758:
        /* <DEDUP_REMOVED lines=11> */
.L_x_3760:
[----:B------:R-:W-:Y:S01]  /*83c0*/  BSSY B0, `(.L_x_3761) ;  /* 0x000000c000007945 */ /* 0x000fe20003800000 */
        /* <DEDUP_REMOVED lines=11> */
.L_x_3762:
[----:B------:R-:W-:Y:S05]  /*8480*/  BSYNC B0 ;  /* 0x0000000000007941 */ /* 0x000fea0003800000 */
.L_x_3761:
        /* <DEDUP_REMOVED lines=11> */
.L_x_3763:
        /* <DEDUP_REMOVED lines=12> */
.L_x_3765:
[----:B------:R-:W-:Y:S05]  /*8600*/  BSYNC B0 ;  /* 0x0000000000007941 */ /* 0x000fea0003800000 */
.L_x_3764:
        /* <DEDUP_REMOVED lines=11> */
.L_x_3766:
[----:B0-----:R-:W0:Y:S01]  /*86c0*/  S2R R25, SR_TID.X ;  /* 0x0000000000197919 */ /* 0x001e220000002100 */
[----:B------:R-:W-:Y:S01]  /*86d0*/  ISETP.GE.U32.AND P5, PT, R23, c[0x0][0x1c8], PT ;  /* 0x0000720017007a0c */ /* 0x000fe20003fa6070 */
[----:B------:R-:W-:Y:S03]  /*86e0*/  BSSY B0, `(.L_x_3767) ;  /* 0x000000e000007945 */ /* 0x000fe60003800000 */
[----:B------:R-:W-:-:S04]  /*86f0*/  ISETP.GE.AND.EX P5, PT, R59, c[0x0][0x1cc], PT, P5 ;  /* 0x000073003b007a0c */ /* 0x000fc80003fa6350 */
[----:B0-----:R-:W-:-:S13]  /*8700*/  ISETP.GT.U32.OR P5, PT, R25, 0x1bf, P5 ;  /* 0x000001bf1900780c */ /* 0x001fda0002fa4470 */
        /* <DEDUP_REMOVED lines=11> */
.L_x_3768:
[----:B------:R-:W-:Y:S05]  /*87c0*/  BSYNC B0 ;  /* 0x0000000000007941 */ /* 0x000fea0003800000 */
.L_x_3767:
[----:B------:R-:W-:Y:S02]  /*87d0*/  IADD3 R19, R19, c[0x0][0x10], RZ ;  /* 0x0000040013137a10 */ /* 0x000fe40007ffe0ff */
[----:B------:R-:W-:Y:S02]  /*87e0*/  IADD3 R20, R20, 0x1, RZ ;  /* 0x0000000114147810 */ /* 0x000fe40007ffe0ff */
[----:B------:R-:W-:-:S13]  /*87f0*/  ISETP.GE.AND P5, PT, R19, UR4, PT ;  /* 0x0000000413007c0c */ /* 0x000fda000bfa6270 */
[----:B------:R-:W-:Y:S01]  /*8800*/  @P5 CALL.REL.NOINC `(.L_x_3769) ;  /* 0x0000001000005944 */ /* 0x000fe20003c00000 */
[----:B------:R-:W-:Y:S05]  /*8810*/  BRA `(.L_x_3770) ;  /* 0xffff844000007947 */ /* 0x000fea000383ffff */
.L_x_3769:
[----:B------:R-:W-:Y:S05]  /*8820*/  EXIT ;  /* 0x000000000000794d */ /* 0x000fea0003800000 */
.L_x_3771:
        /* <DEDUP_REMOVED lines=13> */
.L_x_5653:


//--------------------- .text._Z35group_norm_nhwc_fwd_one_pass_kernelI11Bf16IOFp32WLi512ELi112ELi448EEv26Group_norm_nhwc_fwd_params --------------------------
	.section	.text._Z35group_norm_nhwc_fwd_one_pass_kernelI11Bf16IOFp32WLi512ELi112ELi448EEv26Group_norm_nhwc_fwd_params,"ax",@progbits
	.sectioninfo	@"SHI_REGISTERS=128"
	.align	128
        .global         _Z35group_norm_nhwc_fwd_one_pass_kernelI11Bf16IOFp32WLi512ELi112ELi448EEv26Group_norm_nhwc_fwd_params
        .type           _Z35group_norm_nhwc_fwd_one_pass_kernelI11Bf16IOFp32WLi512ELi112ELi448EEv26Group_norm_nhwc_fwd_params,@function
        .size           _Z35group_norm_nhwc_fwd_one_pass_kernelI11Bf16IOFp32WLi512ELi112ELi448EEv26Group_norm_nhwc_fwd_params,(.L_x_5654 - _Z35group_norm_nhwc_fwd_one_pass_kernelI11Bf16IOFp32WLi512ELi112ELi448EEv26Group_norm_nhwc_fwd_params)
        .other          _Z35group_norm_nhwc_fwd_one_pass_kernelI11Bf16IOFp32WLi512ELi112ELi448EEv26Group_norm_nhwc_fwd_params,@"STO_CUDA_ENTRY STV_DEFAULT"
_Z35group_norm_nhwc_fwd_one_pass_kernelI11Bf16IOFp32WLi512ELi112ELi448EEv26Group_norm_nhwc_fwd_params:
.text._Z35group_norm_nhwc_fwd_one_pass_kernelI11Bf16IOFp32WLi512ELi112ELi448EEv26Group_norm_nhwc_fwd_params:
[----:B------:R-:W-:-:S03]  /*0000*/  IMAD.MOV.U32 R1, RZ, RZ, c[0x0][0x28] ;  /* 0x00000a00ff017624 */ /* 0x000fc600078e00ff */
[----:B------:R-:W0:Y:S01]  /*0010*/  S2R R119, SR_CTAID.Y ;  /* 0x0000000000777919 */ /* 0x000e220000002600 */
[----:B------:R-:W-:Y:S01]  /*0020*/  ULDC UR4, c[0x0][0x1d8] ;  /* 0x0000760000047ab9 */ /* 0x000fe20000000800 */
[----:B------:R-:W-:Y:S01]  /*0030*/  IADD3 R1, R1, -0x120, RZ ;  /* 0xfffffee001017810 */ /* 0x000fe20007ffe0ff */
[----:B------:R-:W-:Y:S02]  /*0040*/  ULDC UR5, c[0x0][0x1a8] ;  /* 0x00006a0000057ab9 */ /* 0x000fe40000000800 */
[----:B------:R-:W-:-:S06]  /*0050*/  UIMAD UR4, UR4, UR5, URZ ;  /* 0x00000005040472a4 */ /* 0x000fcc000f8e023f */
[----:B0-----:R-:W-:-:S13]  /*0060*/  ISETP.GE.AND P0, PT, R119, UR4, PT ;  /* 0x0000000477007c0c */ /* 0x001fda000bf06270 */
[----:B------:R-:W-:Y:S05]  /*0070*/  @P0 EXIT ;  /* 0x000000000000094d */ /* 0x000fea0003800000 */
[----:B------:R-:W0:Y:S01]  /*0080*/  S2R R4, SR_TID.X ;  /* 0x0000000000047919 */ /* 0x000e220000002100 */
[----:B------:R-:W-:Y:S02]  /*0090*/  ULDC.U8 UR5, c[0x0][0x1dc] ;  /* 0x0000770000057ab9 */ /* 0x000fe40000000000 */
[----:B------:R-:W-:Y:S01]  /*00a0*/  ULDC.64 UR6, c[0x0][0x118] ;  /* 0x0000460000067ab9 */ /* 0x000fe20000000a00 */
[----:B------:R-:W1:Y:S04]  /*00b0*/  S2R R117, SR_CTAID.X ;  /* 0x0000000000757919 */ /* 0x000e680000002500 */
[----:B------:R2:W-:Y:S01]  /*00c0*/  STL [R1+0x110], RZ ;  /* 0x000110ff01007387 */ /* 0x0005e20000100800 */
[--C-:B0-----:R-:W-:Y:S02]  /*00d0*/  SHF.R.U32.HI R2, RZ, 0x3, R4.reuse ;  /* 0x00000003ff027819 */ /* 0x101fe40000011604 */
[----:B------:R-:W-:-:S03]  /*00e0*/  SHF.R.S32.HI R0, RZ, 0x1f, R4 ;  /* 0x0000001fff007819 */ /* 0x000fc60000011404 */
[----:B------:R-:W-:Y:S01]  /*00f0*/  IMAD.WIDE.U32 R2, R2, 0x24924925, RZ ;  /* 0x2492492502027825 */ /* 0x000fe200078e00ff */
[----:B------:R-:W-:-:S03]  /*0100*/  LEA.HI R0, R0, R4, RZ, 0x5 ;  /* 0x0000000400007211 */ /* 0x000fc600078f28ff */
[----:B------:R-:W-:Y:S02]  /*0110*/  IMAD R2, R3, -0x38, R4 ;  /* 0xffffffc803027824 */ /* 0x000fe400078e0204 */
[----:B-1----:R-:W-:Y:S01]  /*0120*/  IMAD R118, R117, c[0x0][0x1e4], R3 ;  /* 0x0000790075767a24 */ /* 0x002fe200078e0203 */
[----:B------:R-:W-:Y:S01]  /*0130*/  SHF.R.S32.HI R3, RZ, 0x5, R0 ;  /* 0x00000005ff037819 */ /* 0x000fe20000011400 */
[----:B------:R-:W-:-:S05]  /*0140*/  IMAD.SHL.U32 R0, R2, 0x2, RZ ;  /* 0x0000000202007824 */ /* 0x000fca00078e00ff */
[----:B------:R2:W-:Y:S02]  /*0150*/  STL [R1+0x114], R0 ;  /* 0x0001140001007387 */ /* 0x0005e40000100800 */
.L_x_3788:
[----:B------:R-:W3:Y:S01]  /*0160*/  LDL R9, [R1+0x114] ;  /* 0x0001140001097983 */ /* 0x000ee20000100800 */
[----:B------:R-:W-:Y:S02]  /*0170*/  IABS R5, c[0x0][0x1d8] ;  /* 0x0000760000057a13 */ /* 0x000fe40000000000 */
[C---:B------:R-:W-:Y:S01]  /*0180*/  IADD3 R11, R118.reuse, 0x8, RZ ;  /* 0x00000008760b7810 */ /* 0x040fe20007ffe0ff */
[----:B0-----:R-:W0:Y:S01]  /*0190*/  S2R R8, SR_TID.X ;  /* 0x0000000000087919 */ /* 0x001e220000002100 */
[----:B-12---:R-:W1:Y:S01]  /*01a0*/  I2F.RP R0, R5 ;  /* 0x0000000500007306 */ /* 0x006e620000209400 */
[----:B------:R-:W-:Y:S02]  /*01b0*/  LOP3.LUT R115, R115, 0xfdffffff, RZ, 0xc0, !PT ;  /* 0xfdffffff73737812 */ /* 0x000fe400078ec0ff */
[C---:B------:R-:W-:Y:S02]  /*01c0*/  IADD3 R15, R118.reuse, 0x18, RZ ;  /* 0x00000018760f7810 */ /* 0x040fe40007ffe0ff */
[----:B------:R-:W-:-:S02]  /*01d0*/  IADD3 R13, R118, 0x10, RZ ;  /* 0x00000010760d7810 */ /* 0x000fc40007ffe0ff */
[----:B------:R-:W-:Y:S02]  /*01e0*/  SHF.R.S32.HI R10, RZ, 0x1f, R15 ;  /* 0x0000001fff0a7819 */ /* 0x000fe4000001140f */
[----:B------:R-:W-:Y:S02]  /*01f0*/  IADD3 R17, R118, 0x20, RZ ;  /* 0x0000002076117810 */ /* 0x000fe40007ffe0ff */
[----:B------:R-:W-:Y:S02]  /*0200*/  LOP3.LUT R114, R114, 0xffdfffff, RZ, 0xc0, !PT ;  /* 0xffdfffff72727812 */ /* 0x000fe400078ec0ff */
[----:B------:R-:W-:Y:S02]  /*0210*/  SHF.R.S32.HI R12, RZ, 0x1f, R17 ;  /* 0x0000001fff0c7819 */ /* 0x000fe40000011411 */
[----:B------:R-:W-:Y:S01]  /*0220*/  LOP3.LUT R116, R116, 0x7fffffff, RZ, 0xc0, !PT ;  /* 0x7fffffff74747812 */ /* 0x000fe200078ec0ff */
[----:B-1----:R-:W1:Y:S02]  /*0230*/  MUFU.RCP R0, R0 ;  /* 0x0000000000007308 */ /* 0x002e640000001000 */
[----:B-1----:R-:W-:-:S06]  /*0240*/  IADD3 R2, R0, 0xffffffe, RZ ;  /* 0x0ffffffe00027810 */ /* 0x002fcc0007ffe0ff */
[----:B------:R1:W2:Y:S02]  /*0250*/  F2I.FTZ.U32.TRUNC.NTZ R3, R2 ;  /* 0x0000000200037305 */ /* 0x0002a4000021f000 */
[----:B-1----:R-:W-:Y:S02]  /*0260*/  IMAD.MOV.U32 R2, RZ, RZ, RZ ;  /* 0x000000ffff027224 */ /* 0x002fe400078e00ff */
[----:B--2---:R-:W-:-:S04]  /*0270*/  IMAD.MOV R4, RZ, RZ, -R3 ;  /* 0x000000ffff047224 */ /* 0x004fc800078e0a03 */
[----:B------:R-:W-:Y:S01]  /*0280*/  IMAD R7, R4, R5, RZ ;  /* 0x0000000504077224 */ /* 0x000fe200078e02ff */
[----:B------:R-:W-:-:S03]  /*0290*/  IABS R4, R119 ;  /* 0x0000007700047213 */ /* 0x000fc60000000000 */
[----:B------:R-:W-:Y:S01]  /*02a0*/  IMAD.HI.U32 R3, R3, R7, R2 ;  /* 0x0000000703037227 */ /* 0x000fe200078e0002 */
[----:B------:R-:W-:-:S05]  /*02b0*/  SHF.R.S32.HI R2, RZ, 0x1f, R118 ;  /* 0x0000001fff027819 */ /* 0x000fca0000011476 */
[----:B------:R-:W-:-:S04]  /*02c0*/  IMAD.HI.U32 R120, R3, R4, RZ ;  /* 0x0000000403787227 */ /* 0x000fc800078e00ff */
[----:B------:R-:W-:-:S04]  /*02d0*/  IMAD.MOV R0, RZ, RZ, -R120 ;  /* 0x000000ffff007224 */ /* 0x000fc800078e0a78 */
[----:B------:R-:W-:-:S05]  /*02e0*/  IMAD R0, R5, R0, R4 ;  /* 0x0000000005007224 */ /* 0x000fca00078e0204 */
[----:B------:R-:W-:-:S13]  /*02f0*/  ISETP.GT.U32.AND P1, PT, R5, R0, PT ;  /* 0x000000000500720c */ /* 0x000fda0003f24070 */
[----:B------:R-:W-:Y:S01]  /*0300*/  @!P1 IMAD.IADD R0, R0, 0x1, -R5 ;  /* 0x0000000100009824 */ /* 0x000fe200078e0a05 */
[----:B------:R-:W-:Y:S02]  /*0310*/  @!P1 IADD3 R120, R120, 0x1, RZ ;  /* 0x0000000178789810 */ /* 0x000fe40007ffe0ff */
[----:B------:R-:W-:Y:S02]  /*0320*/  ISETP.NE.AND P1, PT, RZ, c[0x0][0x1d8], PT ;  /* 0x00007600ff007a0c */ /* 0x000fe40003f25270 */
[----:B------:R-:W-:Y:S02]  /*0330*/  ISETP.GE.U32.AND P0, PT, R0, R5, PT ;  /* 0x000000050000720c */ /* 0x000fe40003f06070 */
[----:B------:R-:W-:-:S04]  /*0340*/  LOP3.LUT R0, R119, c[0x0][0x1d8], RZ, 0x3c, !PT ;  /* 0x0000760077007a12 */ /* 0x000fc800078e3cff */
[----:B------:R-:W-:-:S07]  /*0350*/  ISETP.GE.AND P2, PT, R0, RZ, PT ;  /* 0x000000ff0000720c */ /* 0x000fce0003f46270 */
[----:B------:R-:W-:Y:S02]  /*0360*/  @P0 IADD3 R120, R120, 0x1, RZ ;  /* 0x0000000178780810 */ /* 0x000fe40007ffe0ff */
[----:B0-----:R-:W-:-:S04]  /*0370*/  ISETP.GT.U32.AND P0, PT, R8, 0x1bf, PT ;  /* 0x000001bf0800780c */ /* 0x001fc80003f04070 */
[----:B------:R-:W-:Y:S01]  /*0380*/  @!P2 IMAD.MOV R120, RZ, RZ, -R120 ;  /* 0x000000ffff78a224 */ /* 0x000fe200078e0a78 */
[----:B------:R-:W-:Y:S02]  /*0390*/  @!P1 LOP3.LUT R120, RZ, c[0x0][0x1d8], RZ, 0x33, !PT ;  /* 0x00007600ff789a12 */ /* 0x000fe400078e33ff */
[----:B------:R-:W-:-:S03]  /*03a0*/  ISETP.GE.U32.AND P2, PT, R11, c[0x0][0x1c8], PT ;  /* 0x000072000b007a0c */ /* 0x000fc60003f46070 */
[----:B------:R-:W-:-:S04]  /*03b0*/  IMAD.MOV R0, RZ, RZ, -R120 ;  /* 0x000000ffff007224 */ /* 0x000fc800078e0a78 */
[----:B------:R-:W-:-:S04]  /*03c0*/  IMAD R0, R0, c[0x0][0x1d8], R119 ;  /* 0x0000760000007a24 */ /* 0x000fc800078e0277 */
[----:B------:R-:W-:Y:S01]  /*03d0*/  IMAD R0, R0, 0x70, RZ ;  /* 0x0000007000007824 */ /* 0x000fe200078e02ff */
[----:B---3--:R-:W-:-:S04]  /*03e0*/  SHF.R.S32.HI R3, RZ, 0x1f, R9 ;  /* 0x0000001fff037819 */ /* 0x008fc80000011409 */
[----:B------:R-:W-:-:S04]  /*03f0*/  IADD3 R4, P1, R9, R0, RZ ;  /* 0x0000000009047210 */ /* 0x000fc80007f3e0ff */
[----:B------:R-:W-:Y:S02]  /*0400*/  LEA.HI.X.SX32 R5, R0, R3, 0x1, P1 ;  /* 0x0000000300057211 */ /* 0x000fe400008f0eff */
[----:B------:R-:W-:Y:S02]  /*0410*/  ISETP.GE.U32.AND P1, PT, R118, c[0x0][0x1c8], PT ;  /* 0x0000720076007a0c */ /* 0x000fe40003f26070 */
[----:B------:R-:W-:Y:S01]  /*0420*/  SHF.R.S32.HI R3, RZ, 0x1f, R11 ;  /* 0x0000001fff037819 */ /* 0x000fe2000001140b */
[----:B------:R-:W-:Y:S01]  /*0430*/  IMAD.WIDE.U32 R4, R120, c[0x0][0x1d0], R4 ;  /* 0x0000740078047a25 */ /* 0x000fe200078e0004 */
[----:B------:R-:W-:Y:S02]  /*0440*/  ISETP.GE.OR.EX P3, PT, R2, c[0x0][0x1cc], P0, P1 ;  /* 0x0000730002007a0c */ /* 0x000fe40000766710 */
[----:B------:R-:W-:Y:S02]  /*0450*/  ISETP.GE.OR.EX P6, PT, R3, c[0x0][0x1cc], P0, P2 ;  /* 0x0000730003007a0c */ /* 0x000fe400007c6720 */
[----:B------:R-:W-:-:S02]  /*0460*/  ISETP.GE.U32.AND P2, PT, R15, c[0x0][0x1c8], PT ;  /* 0x000072000f007a0c */ /* 0x000fc40003f46070 */
[----:B------:R-:W-:Y:S02]  /*0470*/  SHF.R.S32.HI R0, RZ, 0x1f, R120 ;  /* 0x0000001fff007819 */ /* 0x000fe40000011478 */
[----:B------:R-:W-:Y:S02]  /*0480*/  ISETP.GE.OR.EX P4, PT, R10, c[0x0][0x1cc], P0, P2 ;  /* 0x000073000a007a0c */ /* 0x000fe40000786720 */
[----:B------:R-:W-:Y:S01]  /*0490*/  ISETP.GE.U32.AND P1, PT, R13, c[0x0][0x1c8], PT ;  /* 0x000072000d007a0c */ /* 0x000fe20003f26070 */
[----:B------:R-:W-:Y:S01]  /*04a0*/  IMAD R7, R0, c[0x0][0x1d0], RZ ;  /* 0x0000740000077a24 */ /* 0x000fe200078e02ff */
[----:B------:R-:W-:Y:S01]  /*04b0*/  SHF.R.S32.HI R0, RZ, 0x1f, R13 ;  /* 0x0000001fff007819 */ /* 0x000fe2000001140d */
[----:B------:R-:W-:Y:S01]  /*04c0*/  @!P3 IMAD R9, R2, c[0x0][0x1c0], RZ ;  /* 0x000070000209ba24 */ /* 0x000fe200078e02ff */
[----:B------:R-:W-:Y:S01]  /*04d0*/  @P3 LOP3.LUT R115, R115, 0x2000000, RZ, 0xfc, !PT ;  /* 0x0200000073733812 */ /* 0x000fe200078efcff */
[----:B------:R-:W-:Y:S01]  /*04e0*/  IMAD R7, R120, c[0x0][0x1d4], R7 ;  /* 0x0000750078077a24 */ /* 0x000fe200078e0207 */
[----:B------:R-:W-:Y:S01]  /*04f0*/  ISETP.GE.OR.EX P5, PT, R0, c[0x0][0x1cc], P0, P1 ;  /* 0x0000730000007a0c */ /* 0x000fe200007a6710 */
[----:B------:R-:W-:Y:S01]  /*0500*/  @!P6 IMAD R2, R3, c[0x0][0x1c0], RZ ;  /* 0x000070000302ea24 */ /* 0x000fe200078e02ff */
[----:B------:R-:W-:Y:S01]  /*0510*/  LOP3.LUT R115, R115, 0xfeffffff, RZ, 0xc0, !PT ;  /* 0xfeffffff73737812 */ /* 0x000fe200078ec0ff */
[----:B------:R-:W-:Y:S01]  /*0520*/  IMAD.IADD R7, R5, 0x1, R7 ;  /* 0x0000000105077824 */ /* 0x000fe200078e0207 */
[----:B------:R-:W-:Y:S01]  /*0530*/  ISETP.GE.U32.AND P1, PT, R17, c[0x0][0x1c8], PT ;  /* 0x0000720011007a0c */ /* 0x000fe20003f26070 */
[----:B------:R-:W-:Y:S01]  /*0540*/  @!P6 IMAD R21, R11, c[0x0][0x1c4], R2 ;  /* 0x000071000b15ea24 */ /* 0x000fe200078e0202 */
[----:B------:R-:W-:Y:S01]  /*0550*/  @P6 LOP3.LUT R115, R115, 0x1000000, RZ, 0xfc, !PT ;  /* 0x0100000073736812 */ /* 0x000fe200078efcff */
[----:B------:R-:W-:Y:S01]  /*0560*/  @!P6 IMAD.MOV.U32 R8, RZ, RZ, R4 ;  /* 0x000000ffff08e224 */ /* 0x000fe200078e0004 */
[----:B------:R-:W-:Y:S01]  /*0570*/  ISETP.GE.OR.EX P3, PT, R12, c[0x0][0x1cc], P0, P1 ;  /* 0x000073000c007a0c */ /* 0x000fe20000766710 */
[----:B------:R-:W-:Y:S01]  /*0580*/  @!P4 IMAD R14, R10, c[0x0][0x1c0], RZ ;  /* 0x000070000a0eca24 */ /* 0x000fe200078e02ff */
[----:B------:R-:W-:-:S02]  /*0590*/  LOP3.LUT P2, RZ, R115, 0x2000000, RZ, 0xc0, !PT ;  /* 0x0200000073ff7812 */ /* 0x000fc4000784c0ff */
[----:B------:R-:W-:Y:S01]  /*05a0*/  LOP3.LUT R115, R115, 0xff7fffff, RZ, 0xc0, !PT ;  /* 0xff7fffff73737812 */ /* 0x000fe200078ec0ff */
[----:B------:R-:W-:Y:S02]  /*05b0*/  @!P5 IMAD R0, R0, c[0x0][0x1c0], RZ ;  /* 0x000070000000da24 */ /* 0x000fe400078e02ff */
[----:B------:R-:W-:Y:S01]  /*05c0*/  @!P5 IMAD.MOV.U32 R10, RZ, RZ, R4 ;  /* 0x000000ffff0ad224 */ /* 0x000fe200078e0004 */
[----:B------:R-:W-:-:S04]  /*05d0*/  @P5 LOP3.LUT R115, R115, 0x800000, RZ, 0xfc, !PT ;  /* 0x0080000073735812 */ /* 0x000fc800078efcff */
[----:B------:R-:W-:Y:S01]  /*05e0*/  LOP3.LUT R115, R115, 0xffbfffff, RZ, 0xc0, !PT ;  /* 0xffbfffff73737812 */ /* 0x000fe200078ec0ff */
[----:B------:R-:W-:Y:S02]  /*05f0*/  @!P3 IMAD R12, R12, c[0x0][0x1c0], RZ ;  /* 0x000070000c0cba24 */ /* 0x000fe400078e02ff */
[----:B------:R-:W-:Y:S01]  /*0600*/  @!P2 IMAD.MOV.U32 R6, RZ, RZ, R4 ;  /* 0x000000ffff06a224 */ /* 0x000fe200078e0004 */
[----:B------:R-:W-:Y:S01]  /*0610*/  @P4 LOP3.LUT R115, R115, 0x400000, RZ, 0xfc, !PT ;  /* 0x0040000073734812 */ /* 0x000fe200078efcff */
[C---:B------:R-:W-:Y:S02]  /*0620*/  @!P2 IMAD R19, R118.reuse, c[0x0][0x1c4], R9 ;  /* 0x000071007613aa24 */ /* 0x040fe400078e0209 */
[----:B------:R-:W-:Y:S01]  /*0630*/  @!P2 IMAD.WIDE.U32 R2, R118, c[0x0][0x1c0], R6 ;  /* 0x000070007602aa25 */ /* 0x000fe200078e0006 */
[----:B------:R-:W-:-:S03]  /*0640*/  LOP3.LUT R115, R115, 0xffdfffff, RZ, 0xc0, !PT ;  /* 0xffdfffff73737812 */ /* 0x000fc600078ec0ff */
[----:B------:R-:W-:Y:S01]  /*0650*/  @!P6 IMAD.MOV.U32 R9, RZ, RZ, R7 ;  /* 0x000000ffff09e224 */ /* 0x000fe200078e0007 */
[----:B------:R-:W-:Y:S01]  /*0660*/  @!P2 LEA R108, P1, R2, c[0x0][0x170], 0x1 ;  /* 0x00005c00026caa11 */ /* 0x000fe200078208ff */
[----:B------:R-:W-:Y:S01]  /*0670*/  @!P2 IMAD.IADD R3, R3, 0x1, R19 ;  /* 0x000000010303a824 */ /* 0x000fe200078e0213 */
[----:B------:R-:W-:Y:S01]  /*0680*/  @P3 LOP3.LUT R115, R115, 0x200000, RZ, 0xfc, !PT ;  /* 0x0020000073733812 */ /* 0x000fe200078efcff */
[----:B------:R-:W-:-:S03]  /*0690*/  @!P6 IMAD.WIDE.U32 R8, R11, c[0x0][0x1c0], R8 ;  /* 0x000070000b08ea25 */ /* 0x000fc600078e0008 */
[----:B------:R-:W-:Y:S01]  /*06a0*/  @!P2 LEA.HI.X R109, R2, c[0x0][0x174], R3, 0x1, P1 ;  /* 0x00005d00026daa11 */ /* 0x000fe200008f0c03 */
[----:B------:R-:W-:Y:S01]  /*06b0*/  @!P5 IMAD.MOV.U32 R11, RZ, RZ, R7 ;  /* 0x000000ffff0bd224 */ /* 0x000fe200078e0007 */
[C---:B------:R-:W-:Y:S01]  /*06c0*/  @!P6 LEA R110, P1, R8.reuse, c[0x0][0x170], 0x1 ;  /* 0x00005c00086eea11 */ /* 0x040fe200078208ff */
[----:B------:R-:W-:Y:S01]  /*06d0*/  @!P6 IMAD.IADD R9, R9, 0x1, R21 ;  /* 0x000000010909e824 */ /* 0x000fe200078e0215 */
[----:B------:R-:W-:Y:S01]  /*06e0*/  LOP3.LUT R115, R115, 0xffefffff, RZ, 0xc0, !PT ;  /* 0xffefffff73737812 */ /* 0x000fe200078ec0ff */
[C---:B------:R-:W-:Y:S02]  /*06f0*/  @!P5 IMAD R19, R13.reuse, c[0x0][0x1c4], R0 ;  /* 0x000071000d13da24 */ /* 0x040fe400078e0200 */
[----:B------:R-:W-:Y:S01]  /*0700*/  @!P5 IMAD.WIDE.U32 R10, R13, c[0x0][0x1c0], R10 ;  /* 0x000070000d0ada25 */ /* 0x000fe200078e000a */
[----:B------:R-:W-:-:S03]  /*0710*/  @!P6 LEA.HI.X R111, R8, c[0x0][0x174], R9, 0x1, P1 ;  /* 0x00005d00086fea11 */ /* 0x000fc600008f0c09 */
[----:B------:R-:W-:Y:S01]  /*0720*/  @!P4 IMAD.MOV.U32 R2, RZ, RZ, R4 ;  /* 0x000000ffff02c224 */ /* 0x000fe200078e0004 */
[C---:B------:R-:W-:Y:S01]  /*0730*/  @!P5 LEA R102, P1, R10.reuse, c[0x0][0x170], 0x1 ;  /* 0x00005c000a66da11 */ /* 0x040fe200078208ff */
[----:B------:R-:W-:Y:S02]  /*0740*/  @!P4 IMAD.MOV.U32 R3, RZ, RZ, R7 ;  /* 0x000000ffff03c224 */ /* 0x000fe400078e0007 */
[----:B------:R-:W-:Y:S02]  /*0750*/  @!P5 IMAD.IADD R11, R11, 0x1, R19 ;  /* 0x000000010b0bd824 */ /* 0x000fe400078e0213 */
        /* <DEDUP_REMOVED lines=9> */
[----:B------:R-:W-:Y:S02]  /*07f0*/  @!P4 LEA.HI.X R105, R2, c[0x0][0x174], R3, 0x1, P1 ;  /* 0x00005d000269ca11 */ /* 0x000fe400008f0c03 */
[----:B------:R-:W-:Y:S01]  /*0800*/  IADD3 R3, R118, 0x28, RZ ;  /* 0x0000002876037810 */ /* 0x000fe20007ffe0ff */
[----:B------:R-:W-:Y:S01]  /*0810*/  @!P3 IMAD.IADD R9, R9, 0x1, R15 ;  /* 0x000000010909b824 */ /* 0x000fe200078e020f */
[----:B------:R-:W-:-:S02]  /*0820*/  @!P3 LEA R106, P1, R8, c[0x0][0x170], 0x1 ;  /* 0x00005c00086aba11 */ /* 0x000fc400078208ff */
[----:B------:R-:W-:Y:S02]  /*0830*/  SHF.R.S32.HI R0, RZ, 0x1f, R3 ;  /* 0x0000001fff007819 */ /* 0x000fe40000011403 */
[----:B------:R-:W-:Y:S02]  /*0840*/  @!P3 LEA.HI.X R107, R8, c[0x0][0x174], R9, 0x1, P1 ;  /* 0x00005d00086bba11 */ /* 0x000fe400008f0c09 */
[----:B------:R-:W-:-:S04]  /*0850*/  ISETP.GE.U32.AND P1, PT, R3, c[0x0][0x1c8], PT ;  /* 0x0000720003007a0c */ /* 0x000fc80003f26070 */
[----:B------:R-:W-:-:S13]  /*0860*/  ISETP.GE.OR.EX P2, PT, R0, c[0x0][0x1cc], P0, P1 ;  /* 0x0000730000007a0c */ /* 0x000fda0000746710 */
[----:B------:R-:W-:Y:S01]  /*0870*/  @!P2 IMAD R0, R0, c[0x0][0x1c0], RZ ;  /* 0x000070000000aa24 */ /* 0x000fe200078e02ff */
[----:B------:R-:W-:Y:S01]  /*0880*/  @P2 LOP3.LUT R115, R115, 0x100000, RZ, 0xfc, !PT ;  /* 0x0010000073732812 */ /* 0x000fe200078efcff */
[----:B------:R-:W-:Y:S02]  /*0890*/  @!P2 IMAD.MOV.U32 R8, RZ, RZ, R4 ;  /* 0x000000ffff08a224 */ /* 0x000fe400078e0004 */
[----:B------:R-:W-:Y:S01]  /*08a0*/  @!P2 IMAD.MOV.U32 R9, RZ, RZ, R7 ;  /* 0x000000ffff09a224 */ /* 0x000fe200078e0007 */
[----:B------:R-:W-:Y:S01]  /*08b0*/  LOP3.LUT R115, R115, 0xfff7ffff, RZ, 0xc0, !PT ;  /* 0xfff7ffff73737812 */ /* 0x000fe200078ec0ff */
[C---:B------:R-:W-:Y:S02]  /*08c0*/  @!P2 IMAD R11, R3.reuse, c[0x0][0x1c4], R0 ;  /* 0x00007100030baa24 */ /* 0x040fe400078e0200 */
[----:B------:R-:W-:-:S04]  /*08d0*/  @!P2 IMAD.WIDE.U32 R8, R3, c[0x0][0x1c0], R8 ;  /* 0x000070000308aa25 */ /* 0x000fc800078e0008 */
[----:B------:R-:W-:Y:S01]  /*08e0*/  @!P2 IMAD.IADD R3, R9, 0x1, R11 ;  /* 0x000000010903a824 */ /* 0x000fe200078e020b */
[----:B------:R-:W-:Y:S02]  /*08f0*/  @!P2 LEA R2, P1, R8, c[0x0][0x170], 0x1 ;  /* 0x00005c000802aa11 */ /* 0x000fe400078208ff */
[----:B------:R-:W-:Y:S02]  /*0900*/  IADD3 R9, R118, 0x30, RZ ;  /* 0x0000003076097810 */ /* 0x000fe40007ffe0ff */
[----:B------:R-:W-:Y:S02]  /*0910*/  @!P2 LEA.HI.X R3, R8, c[0x0][0x174], R3, 0x1, P1 ;  /* 0x00005d000803aa11 */ /* 0x000fe400008f0c03 */
[----:B------:R-:W-:Y:S02]  /*0920*/  SHF.R.S32.HI R0, RZ, 0x1f, R9 ;  /* 0x0000001fff007819 */ /* 0x000fe40000011409 */
        /* <DEDUP_REMOVED lines=46> */
[----:B------:R-:W-:Y:S01]  /*0c10*/  @!P2 IMAD.MOV.U32 R16, RZ, RZ, R4 ;  /* 0x000000ffff10a224 */ /* 0x000fe200078e0004 */
[----:B------:R-:W-:Y:S01]  /*0c20*/  @P2 LOP3.LUT R114, R114, 0x200000, RZ, 0xfc, !PT ;  /* 0x0020000072722812 */ /* 0x000fe200078efcff */
[----:B------:R-:W-:Y:S01]  /*0c30*/  @!P2 IMAD.MOV.U32 R17, RZ, RZ, R7 ;  /* 0x000000ffff11a224 */ /* 0x000fe200078e0007 */
[----:B------:R-:W-:Y:S01]  /*0c40*/  LOP3.LUT R115, R115, 0xffff7fff, RZ, 0xc0, !PT ;  /* 0xffff7fff73737812 */ /* 0x000fe200078ec0ff */
[C---:B------:R-:W-:Y:S01]  /*0c50*/  @!P2 IMAD R19, R15.reuse, c[0x0][0x1c4], R0 ;  /* 0x000071000f13aa24 */ /* 0x040fe200078e0200 */
[----:B------:R-:W-:Y:S01]  /*0c60*/  LOP3.LUT R114, R114, 0xffbfffff, RZ, 0xc0, !PT ;  /* 0xffbfffff72727812 */ /* 0x000fe200078ec0ff */
        /* <DEDUP_REMOVED lines=163> */
[----:B------:R-:W-:-:S04]  /*16a0*/  @!P2 LEA R122, P1, R36, c[0x0][0x170], 0x1 ;  /* 0x00005c00247aaa11 */ /* 0x000fc800078208ff */
[----:B------:R-:W-:Y:S02]  /*16b0*/  @!P2 LEA.HI.X R123, R36, c[0x0][0x174], R37, 0x1, P1 ;  /* 0x00005d00247baa11 */ /* 0x000fe400008f0c25 */
[----:B------:R-:W-:-:S04]  /*16c0*/  IADD3 R37, R118, 0xa8, RZ ;  /* 0x000000a876257810 */ /* 0x000fc80007ffe0ff */
        /* <DEDUP_REMOVED lines=63> */
[----:B------:R-:W-:Y:S01]  /*1ac0*/  LOP3.LUT P3, RZ, R115, 0x1000000, RZ, 0xc0, !PT ;  /* 0x0100000073ff7812 */ /* 0x000fe2000786c0ff */
[----:B------:R-:W-:Y:S01]  /*1ad0*/  @!P2 IMAD R49, R45, c[0x0][0x1c4], R0 ;  /* 0x000071002d31aa24 */ /* 0x000fe200078e0200 */
[----:B------:R-:W-:Y:S01]  /*1ae0*/  LOP3.LUT P5, RZ, R115, 0x2000000, RZ, 0xc0, !PT ;  /* 0x0200000073ff7812 */ /* 0x000fe200078ac0ff */
        /* <DEDUP_REMOVED lines=298> */
[----:B------:R-:W-:Y:S01]  /*2d90*/  @!P2 LEA.HI.X R87, R88, c[0x0][0x174], R87, 0x1, P1 ;  /* 0x00005d005857aa11 */ /* 0x000fe200008f0c57 */
[----:B------:R-:W-:Y:S01]  /*2da0*/  IMAD.MOV.U32 R121, RZ, RZ, RZ ;  /* 0x000000ffff797224 */ /* 0x000fe200078e00ff */
[----:B------:R-:W-:Y:S02]  /*2db0*/  SHF.R.S32.HI R0, RZ, 0x1f, R89 ;  /* 0x0000001fff007819 */ /* 0x000fe40000011459 */
[----:B------:R-:W-:-:S03]  /*2dc0*/  ISETP.GE.U32.AND P1, PT, R89, c[0x0][0x1c8], PT ;  /* 0x0000720059007a0c */ /* 0x000fc60003f26070 */
[----:B------:R0:W2:Y:S01]  /*2dd0*/  @!P3 LDG.E R121, [R110.64] ;  /* 0x000000066e79b981 */ /* 0x0000a2000c1e1900 */
        /* <DEDUP_REMOVED lines=69> */
[----:B------:R-:W-:Y:S02]  /*3230*/  ISETP.GE.U32.AND P1, PT, R99, c[0x0][0x1c8], PT ;  /* 0x0000720063007a0c */ /* 0x000fe40003f26070 */
[----:B------:R-:W-:-:S02]  /*3240*/  LOP3.LUT P2, RZ, R115, 0x800000, RZ, 0xc0, !PT ;  /* 0x0080000073ff7812 */ /* 0x000fc4000784c0ff */
[----:B------:R-:W-:-:S13]  /*3250*/  ISETP.GE.OR.EX P4, PT, R0, c[0x0][0x1cc], P0, P1 ;  /* 0x0000730000007a0c */ /* 0x000fda0000786710 */
[----:B------:R-:W-:Y:S01]  /*3260*/  @!P4 IMAD R0, R0, c[0x0][0x1c0], RZ ;  /* 0x000070000000ca24 */ /* 0x000fe200078e02ff */
[----:B------:R-:W-:Y:S01]  /*3270*/  @P4 LOP3.LUT R116, R116, 0x20, RZ, 0xfc, !PT ;  /* 0x0000002074744812 */ /* 0x000fe200078efcff */
[----:B------:R-:W-:Y:S02]  /*3280*/  @!P4 IMAD.MOV.U32 R100, RZ, RZ, R4 ;  /* 0x000000ffff64c224 */ /* 0x000fe400078e0004 */
[----:B------:R-:W-:Y:S01]  /*3290*/  @!P4 IMAD.MOV.U32 R101, RZ, RZ, R7 ;  /* 0x000000ffff65c224 */ /* 0x000fe200078e0007 */
[----:B------:R-:W-:Y:S01]  /*32a0*/  CS2R R124, SRZ ;  /* 0x00000000007c7805 */ /* 0x000fe2000001ff00 */
[----:B------:R-:W-:Y:S01]  /*32b0*/  @!P4 IMAD R0, R99, c[0x0][0x1c4], R0 ;  /* 0x000071006300ca24 */ /* 0x000fe200078e0200 */
[----:B------:R-:W-:Y:S01]  /*32c0*/  LOP3.LUT P3, RZ, R115, 0x100000, RZ, 0xc0, !PT ;  /* 0x0010000073ff7812 */ /* 0x000fe2000786c0ff */
[----:B------:R-:W-:Y:S01]  /*32d0*/  @!P4 IMAD.WIDE.U32 R100, R99, c[0x0][0x1c0], R100 ;  /* 0x000070006364ca25 */ /* 0x000fe200078e0064 */
[----:B------:R-:W-:Y:S02]  /*32e0*/  LOP3.LUT R116, R116, 0xffffffef, RZ, 0xc0, !PT ;  /* 0xffffffef74747812 */ /* 0x000fe400078ec0ff */
[----:B------:R1:W3:Y:S01]  /*32f0*/  @!P2 LDG.E R125, [R102.64] ;  /* 0x00000006667da981 */ /* 0x0002e2000c1e1900 */
[----:B------:R-:W-:Y:S01]  /*3300*/  @!P4 IMAD.IADD R0, R101, 0x1, R0 ;  /* 0x000000016500c824 */ /* 0x000fe200078e0200 */
[----:B------:R-:W-:-:S04]  /*3310*/  @!P4 LEA R98, P1, R100, c[0x0][0x170], 0x1 ;  /* 0x00005c006462ca11 */ /* 0x000fc800078208ff */
[----:B------:R-:W-:Y:S02]  /*3320*/  @!P4 LEA.HI.X R99, R100, c[0x0][0x174], R0, 0x1, P1 ;  /* 0x00005d006463ca11 */ /* 0x000fe400008f0c00 */
[----:B------:R-:W-:Y:S02]  /*3330*/  IADD3 R100, R118, 0x1a8, RZ ;  /* 0x000001a876647810 */ /* 0x000fe40007ffe0ff */
[----:B------:R-:W-:Y:S02]  /*3340*/  LOP3.LUT P4, RZ, R115, 0x400000, RZ, 0xc0, !PT ;  /* 0x0040000073ff7812 */ /* 0x000fe4000788c0ff */
[----:B------:R-:W-:Y:S02]  /*3350*/  SHF.R.S32.HI R0, RZ, 0x1f, R100 ;  /* 0x0000001fff007819 */ /* 0x000fe40000011464 */
[----:B------:R-:W-:-:S04]  /*3360*/  ISETP.GE.U32.AND P1, PT, R100, c[0x0][0x1c8], PT ;  /* 0x0000720064007a0c */ /* 0x000fc80003f26070 */
[----:B------:R-:W-:Y:S02]  /*3370*/  ISETP.GE.OR.EX P6, PT, R0, c[0x0][0x1cc], P0, P1 ;  /* 0x0000730000007a0c */ /* 0x000fe400007c6710 */
[----:B-1----:R-:W-:-:S03]  /*3380*/  IADD3 R102, R118, 0x1b8, RZ ;  /* 0x000001b876667810 */ /* 0x002fc60007ffe0ff */
[----:B------:R1:W4:Y:S08]  /*3390*/  @!P4 LDG.E R124, [R104.64] ;  /* 0x00000006687cc981 */ /* 0x000330000c1e1900 */
[----:B------:R-:W-:Y:S01]  /*33a0*/  @!P6 IMAD R101, R0, c[0x0][0x1c0], RZ ;  /* 0x000070000065ea24 */ /* 0x000fe200078e02ff */
[----:B------:R-:W-:Y:S01]  /*33b0*/  LOP3.LUT P2, RZ, R115, 0x40000, RZ, 0xc0, !PT ;  /* 0x0004000073ff7812 */ /* 0x000fe2000784c0ff */
[----:B------:R-:W-:Y:S01]  /*33c0*/  @!P6 IMAD.MOV.U32 R112, RZ, RZ, R4 ;  /* 0x000000ffff70e224 */ /* 0x000fe200078e0004 */
[----:B------:R-:W-:Y:S01]  /*33d0*/  @P6 LOP3.LUT R116, R116, 0x10, RZ, 0xfc, !PT ;  /* 0x0000001074746812 */ /* 0x000fe200078efcff */
[----:B------:R-:W-:-:S02]  /*33e0*/  @!P6 IMAD.MOV.U32 R113, RZ, RZ, R7 ;  /* 0x000000ffff71e224 */ /* 0x000fc400078e0007 */
[C---:B------:R-:W-:Y:S02]  /*33f0*/  @!P6 IMAD R0, R100.reuse, c[0x0][0x1c4], R101 ;  /* 0x000071006400ea24 */ /* 0x040fe400078e0265 */
[----:B------:R-:W-:-:S04]  /*3400*/  @!P6 IMAD.WIDE.U32 R112, R100, c[0x0][0x1c0], R112 ;  /* 0x000070006470ea25 */ /* 0x000fc800078e0070 */
[----:B------:R-:W-:Y:S01]  /*3410*/  @!P6 IMAD.IADD R0, R113, 0x1, R0 ;  /* 0x000000017100e824 */ /* 0x000fe200078e0200 */
[----:B------:R-:W-:-:S04]  /*3420*/  @!P6 LEA R100, P1, R112, c[0x0][0x170], 0x1 ;  /* 0x00005c007064ea11 */ /* 0x000fc800078208ff */
[----:B------:R-:W-:Y:S01]  /*3430*/  @!P6 LEA.HI.X R101, R112, c[0x0][0x174], R0, 0x1, P1 ;  /* 0x00005d007065ea11 */ /* 0x000fe200008f0c00 */
[----:B------:R-:W-:Y:S01]  /*3440*/  IMAD.MOV.U32 R112, RZ, RZ, RZ ;  /* 0x000000ffff707224 */ /* 0x000fe200078e00ff */
[----:B------:R-:W-:Y:S02]  /*3450*/  LOP3.LUT R116, R116, 0xfffffff7, RZ, 0xc0, !PT ;  /* 0xfffffff774747812 */ /* 0x000fe400078ec0ff */
[----:B------:R-:W-:-:S03]  /*3460*/  LOP3.LUT P6, RZ, R114, 0x2000000, RZ, 0xc0, !PT ;  /* 0x0200000072ff7812 */ /* 0x000fc600078cc0ff */
[----:B------:R5:W3:Y:S02]  /*3470*/  @!P5 LDG.E R112, [R108.64] ;  /* 0x000000066c70d981 */ /* 0x000ae4000c1e1900 */
[----:B-----5:R-:W-:-:S04]  /*3480*/  IADD3 R108, R118, 0x1b0, RZ ;  /* 0x000001b0766c7810 */ /* 0x020fc80007ffe0ff */
[----:B------:R-:W-:Y:S02]  /*3490*/  SHF.R.S32.HI R0, RZ, 0x1f, R108 ;  /* 0x0000001fff007819 */ /* 0x000fe4000001146c */
[----:B------:R-:W-:-:S04]  /*34a0*/  ISETP.GE.U32.AND P1, PT, R108, c[0x0][0x1c8], PT ;  /* 0x000072006c007a0c */ /* 0x000fc80003f26070 */
[----:B------:R-:W-:-:S13]  /*34b0*/  ISETP.GE.OR.EX P5, PT, R0, c[0x0][0x1cc], P0, P1 ;  /* 0x0000730000007a0c */ /* 0x000fda00007a6710 */
[----:B------:R-:W-:Y:S02]  /*34c0*/  @!P5 IMAD R113, R0, c[0x0][0x1c0], RZ ;  /* 0x000070000071da24 */ /* 0x000fe400078e02ff */
[----:B0-----:R-:W-:Y:S02]  /*34d0*/  @!P5 IMAD.MOV.U32 R110, RZ, RZ, R4 ;  /* 0x000000ffff6ed224 */ /* 0x001fe400078e0004 */
[----:B------:R-:W-:Y:S02]  /*34e0*/  @!P5 IMAD.MOV.U32 R111, RZ, RZ, R7 ;  /* 0x000000ffff6fd224 */ /* 0x000fe400078e0007 */
[C---:B------:R-:W-:Y:S02]  /*34f0*/  @!P5 IMAD R0, R108.reuse, c[0x0][0x1c4], R113 ;  /* 0x000071006c00da24 */ /* 0x040fe400078e0271 */
[----:B------:R-:W-:-:S04]  /*3500*/  @!P5 IMAD.WIDE.U32 R110, R108, c[0x0][0x1c0], R110 ;  /* 0x000070006c6eda25 */ /* 0x000fc800078e006e */
[----:B------:R-:W-:Y:S01]  /*3510*/  @!P5 IMAD.IADD R0, R111, 0x1, R0 ;  /* 0x000000016f00d824 */ /* 0x000fe200078e0200 */
[----:B------:R-:W-:-:S04]  /*3520*/  @!P5 LEA R108, P1, R110, c[0x0][0x170], 0x1 ;  /* 0x00005c006e6cda11 */ /* 0x000fc800078208ff */
[----:B------:R-:W-:Y:S02]  /*3530*/  @!P5 LEA.HI.X R109, R110, c[0x0][0x174], R0, 0x1, P1 ;  /* 0x00005d006e6dda11 */ /* 0x000fe400008f0c00 */
[----:B------:R-:W-:Y:S02]  /*3540*/  SHF.R.S32.HI R0, RZ, 0x1f, R102 ;  /* 0x0000001fff007819 */ /* 0x000fe40000011466 */
[----:B------:R-:W-:-:S04]  /*3550*/  ISETP.GE.U32.AND P1, PT, R102, c[0x0][0x1c8], PT ;  /* 0x0000720066007a0c */ /* 0x000fc80003f26070 */
[----:B------:R-:W-:-:S13]  /*3560*/  ISETP.GE.OR.EX P4, PT, R0, c[0x0][0x1cc], P0, P1 ;  /* 0x0000730000007a0c */ /* 0x000fda0000786710 */
[----:B------:R-:W-:Y:S02]  /*3570*/  @!P4 IMAD R111, R0, c[0x0][0x1c0], RZ ;  /* 0x00007000006fca24 */ /* 0x000fe400078e02ff */
[----:B-1----:R-:W-:Y:S02]  /*3580*/  @!P4 IMAD.MOV.U32 R104, RZ, RZ, R4 ;  /* 0x000000ffff68c224 */ /* 0x002fe400078e0004 */
[----:B------:R-:W-:Y:S02]  /*3590*/  @!P4 IMAD.MOV.U32 R105, RZ, RZ, R7 ;  /* 0x000000ffff69c224 */ /* 0x000fe400078e0007 */
[C---:B------:R-:W-:Y:S02]  /*35a0*/  @!P4 IMAD R0, R102.reuse, c[0x0][0x1c4], R111 ;  /* 0x000071006600ca24 */ /* 0x040fe400078e026f */
[----:B------:R-:W-:-:S04]  /*35b0*/  @!P4 IMAD.WIDE.U32 R104, R102, c[0x0][0x1c0], R104 ;  /* 0x000070006668ca25 */ /* 0x000fc800078e0068 */
[----:B------:R-:W-:Y:S01]  /*35c0*/  @!P4 IMAD.IADD R0, R105, 0x1, R0 ;  /* 0x000000016900c824 */ /* 0x000fe200078e0200 */
[----:B------:R-:W-:-:S04]  /*35d0*/  @!P4 LEA R102, P1, R104, c[0x0][0x170], 0x1 ;  /* 0x00005c006866ca11 */ /* 0x000fc800078208ff */
[----:B------:R-:W-:Y:S02]  /*35e0*/  @!P4 LEA.HI.X R103, R104, c[0x0][0x174], R0, 0x1, P1 ;  /* 0x00005d006867ca11 */ /* 0x000fe400008f0c00 */
[----:B------:R-:W-:Y:S01]  /*35f0*/  LOP3.LUT P1, RZ, R115, 0x200000, RZ, 0xc0, !PT ;  /* 0x0020000073ff7812 */ /* 0x000fe2000782c0ff */
[----:B--2---:R-:W-:Y:S02]  /*3600*/  IMAD.MOV.U32 R113, RZ, RZ, R121 ;  /* 0x000000ffff717224 */ /* 0x004fe400078e0079 */
[----:B------:R-:W-:Y:S01]  /*3610*/  IMAD.MOV.U32 R121, RZ, RZ, RZ ;  /* 0x000000ffff797224 */ /* 0x000fe200078e00ff */
[----:B------:R-:W-:Y:S01]  /*3620*/  IADD3 R105, R118, 0x1c0, RZ ;  /* 0x000001c076697810 */ /* 0x000fe20007ffe0ff */
[----:B------:R-:W-:-:S03]  /*3630*/  IMAD.MOV.U32 R0, RZ, RZ, RZ ;  /* 0x000000ffff007224 */ /* 0x000fc600078e00ff */
[----:B------:R-:W-:-:S03]  /*3640*/  SHF.R.S32.HI R104, RZ, 0x1f, R105 ;  /* 0x0000001fff687819 */ /* 0x000fc60000011469 */
[----:B------:R0:W2:Y:S04]  /*3650*/  @!P3 LDG.E R0, [R2.64] ;  /* 0x000000060200b981 */ /* 0x0000a8000c1e1900 */
[----:B------:R1:W5:Y:S01]  /*3660*/  @!P1 LDG.E R121, [R106.64] ;  /* 0x000000066a799981 */ /* 0x000362000c1e1900 */
        /* <DEDUP_REMOVED lines=10> */
[----:B------:R-:W-:Y:S01]  /*3710*/  LOP3.LUT P1, RZ, R115, 0x80000, RZ, 0xc0, !PT ;  /* 0x0008000073ff7812 */ /* 0x000fe2000782c0ff */
[----:B------:R-:W-:-:S06]  /*3720*/  CS2R R2, SRZ ;  /* 0x0000000000027805 */ /* 0x000fcc000001ff00 */
[----:B------:R0:W2:Y:S06]  /*3730*/  @!P2 LDG.E R3, [R10.64] ;  /* 0x000000060a03a981 */ /* 0x0000ac000c1e1900 */
[----:B------:R1:W2:Y:S01]  /*3740*/  @!P1 LDG.E R2, [R8.64] ;  /* 0x0000000608029981 */ /* 0x0002a2000c1e1900 */
[----:B0-----:R-:W-:-:S04]  /*3750*/  IADD3 R11, R118, 0x1c8, RZ ;  /* 0x000001c8760b7810 */ /* 0x001fc80007ffe0ff */
[----:B-1----:R-:W-:Y:S02]  /*3760*/  SHF.R.S32.HI R106, RZ, 0x1f, R11 ;  /* 0x0000001fff6a7819 */ /* 0x002fe4000001140b */
[----:B------:R-:W-:Y:S02]  /*3770*/  ISETP.GE.U32.AND P1, PT, R11, c[0x0][0x1c8], PT ;  /* 0x000072000b007a0c */ /* 0x000fe40003f26070 */
[----:B------:R-:W-:Y:S02]  /*3780*/  @P5 LOP3.LUT R116, R116, 0x8, RZ, 0xfc, !PT ;  /* 0x0000000874745812 */ /* 0x000fe400078efcff */
[----:B------:R-:W-:Y:S02]  /*3790*/  ISETP.GE.OR.EX P2, PT, R106, c[0x0][0x1cc], P0, P1 ;  /* 0x000073006a007a0c */ /* 0x000fe40000746710 */
[----:B------:R-:W-:-:S04]  /*37a0*/  LOP3.LUT R116, R116, 0xfffffffb, RZ, 0xc0, !PT ;  /* 0xfffffffb74747812 */ /* 0x000fc800078ec0ff */
[----:B------:R-:W-:-:S04]  /*37b0*/  @P4 LOP3.LUT R116, R116, 0x4, RZ, 0xfc, !PT ;  /* 0x0000000474744812 */ /* 0x000fc800078efcff */
[----:B------:R-:W-:-:S03]  /*37c0*/  LOP3.LUT R116, R116, 0xfffffffd, RZ, 0xc0, !PT ;  /* 0xfffffffd74747812 */ /* 0x000fc600078ec0ff */
[----:B------:R-:W-:Y:S02]  /*37d0*/  @!P2 IMAD R106, R106, c[0x0][0x1c0], RZ ;  /* 0x000070006a6aaa24 */ /* 0x000fe400078e02ff */
[----:B------:R-:W-:Y:S02]  /*37e0*/  @!P2 IMAD.MOV.U32 R8, RZ, RZ, R4 ;  /* 0x000000ffff08a224 */ /* 0x000fe400078e0004 */
[----:B------:R-:W-:Y:S01]  /*37f0*/  @!P2 IMAD.MOV.U32 R9, RZ, RZ, R7 ;  /* 0x000000ffff09a224 */ /* 0x000fe200078e0007 */
[----:B------:R-:W-:Y:S01]  /*3800*/  @P3 LOP3.LUT R116, R116, 0x2, RZ, 0xfc, !PT ;  /* 0x0000000274743812 */ /* 0x000fe200078efcff */
[C---:B------:R-:W-:Y:S02]  /*3810*/  @!P2 IMAD R10, R11.reuse, c[0x0][0x1c4], R106 ;  /* 0x000071000b0aaa24 */ /* 0x040fe400078e026a */
[----:B------:R-:W-:Y:S01]  /*3820*/  @!P2 IMAD.WIDE.U32 R8, R11, c[0x0][0x1c0], R8 ;  /* 0x000070000b08aa25 */ /* 0x000fe200078e0008 */
[----:B------:R-:W-:-:S03]  /*3830*/  LOP3.LUT R116, R116, 0xfffffffe, RZ, 0xc0, !PT ;  /* 0xfffffffe74747812 */ /* 0x000fc600078ec0ff */
[----:B------:R-:W-:Y:S01]  /*3840*/  @!P2 IMAD.IADD R9, R9, 0x1, R10 ;  /* 0x000000010909a824 */ /* 0x000fe200078e020a */
[----:B------:R-:W-:Y:S02]  /*3850*/  @!P2 LEA R10, P1, R8, c[0x0][0x170], 0x1 ;  /* 0x00005c00080aaa11 */ /* 0x000fe400078208ff */
[----:B------:R-:W-:Y:S02]  /*3860*/  @P2 LOP3.LUT R116, R116, 0x1, RZ, 0xfc, !PT ;  /* 0x0000000174742812 */ /* 0x000fe400078efcff */
[----:B------:R-:W-:Y:S02]  /*3870*/  @!P2 LEA.HI.X R11, R8, c[0x0][0x174], R9, 0x1, P1 ;  /* 0x00005d00080baa11 */ /* 0x000fe400008f0c09 */
[----:B------:R-:W-:Y:S02]  /*3880*/  LOP3.LUT P2, RZ, R114, 0x200000, RZ, 0xc0, !PT ;  /* 0x0020000072ff7812 */ /* 0x000fe4000784c0ff */
[----:B------:R-:W-:Y:S01]  /*3890*/  LOP3.LUT P1, RZ, R115, 0x20000, RZ, 0xc0, !PT ;  /* 0x0002000073ff7812 */ /* 0x000fe2000782c0ff */
[----:B------:R-:W-:-:S10]  /*38a0*/  CS2R R8, SRZ ;  /* 0x0000000000087805 */ /* 0x000fd4000001ff00 */
[----:B------:R0:W2:Y:S04]  /*38b0*/  @!P2 LDG.E R9, [R14.64] ;  /* 0x000000060e09a981 */ /* 0x0000a8000c1e1900 */
[----:B------:R1:W2:Y:S01]  /*38c0*/  @!P1 LDG.E R8, [R12.64] ;  /* 0x000000060c089981 */ /* 0x0002a2000c1e1900 */
[----:B0-----:R-:W-:-:S04]  /*38d0*/  IADD3 R15, R118, 0x1d0, RZ ;  /* 0x000001d0760f7810 */ /* 0x001fc80007ffe0ff */
        /* <DEDUP_REMOVED lines=12> */
[----:B------:R-:W-:-:S12]  /*39a0*/  CS2R R106, SRZ ;  /* 0x00000000006a7805 */ /* 0x000fd8000001ff00 */
[----:B------:R0:W2:Y:S02]  /*39b0*/  @!P2 LDG.E R106, [R16.64] ;  /* 0x00000006106aa981 */ /* 0x0000a4000c1e1900 */
[----:B0-----:R-:W-:-:S04]  /*39c0*/  IADD3 R17, R118, 0x1d8, RZ ;  /* 0x000001d876117810 */ /* 0x001fc80007ffe0ff */
[----:B------:R-:W-:Y:S02]  /*39d0*/  SHF.R.S32.HI R12, RZ, 0x1f, R17 ;  /* 0x0000001fff0c7819 */ /* 0x000fe40000011411 */
[----:B------:R-:W-:-:S04]  /*39e0*/  ISETP.GE.U32.AND P2, PT, R17, c[0x0][0x1c8], PT ;  /* 0x0000720011007a0c */ /* 0x000fc80003f46070 */
[----:B------:R-:W-:Y:S02]  /*39f0*/  ISETP.GE.OR.EX P2, PT, R12, c[0x0][0x1cc], P0, P2 ;  /* 0x000073000c007a0c */ /* 0x000fe40000746720 */
[----:B------:R-:W-:-:S11]  /*3a00*/  LOP3.LUT P3, RZ, R114, 0x400000, RZ, 0xc0, !PT ;  /* 0x0040000072ff7812 */ /* 0x000fd6000786c0ff */
[----:B------:R-:W-:Y:S02]  /*3a10*/  @!P2 IMAD R12, R12, c[0x0][0x1c0], RZ ;  /* 0x000070000c0caa24 */ /* 0x000fe400078e02ff */
[----:B------:R-:W-:Y:S01]  /*3a20*/  @!P2 IMAD.MOV.U32 R13, RZ, RZ, R7 ;  /* 0x000000ffff0da224 */ /* 0x000fe200078e0007 */
[----:B------:R0:W2:Y:S01]  /*3a30*/  @!P3 LDG.E R107, [R18.64] ;  /* 0x00000006126bb981 */ /* 0x0000a2000c1e1900 */
[----:B------:R-:W-:Y:S02]  /*3a40*/  @!P2 IMAD R16, R17, c[0x0][0x1c4], R12 ;  /* 0x000071001110aa24 */ /* 0x000fe400078e020c */
[----:B------:R-:W-:-:S04]  /*3a50*/  @!P2 IMAD.MOV.U32 R12, RZ, RZ, R4 ;  /* 0x000000ffff0ca224 */ /* 0x000fc800078e0004 */
[----:B------:R-:W-:-:S04]  /*3a60*/  @!P2 IMAD.WIDE.U32 R12, R17, c[0x0][0x1c0], R12 ;  /* 0x00007000110caa25 */ /* 0x000fc800078e000c */
[----:B------:R-:W-:Y:S01]  /*3a70*/  @!P2 IMAD.IADD R13, R13, 0x1, R16 ;  /* 0x000000010d0da824 */ /* 0x000fe200078e0210 */
[----:B------:R-:W-:-:S04]  /*3a80*/  @!P2 LEA R16, P3, R12, c[0x0][0x170], 0x1 ;  /* 0x00005c000c10aa11 */ /* 0x000fc800078608ff */
[----:B------:R-:W-:Y:S02]  /*3a90*/  @!P2 LEA.HI.X R17, R12, c[0x0][0x174], R13, 0x1, P3 ;  /* 0x00005d000c11aa11 */ /* 0x000fe400018f0c0d */
[----:B------:R-:W-:Y:S01]  /*3aa0*/  LOP3.LUT P3, RZ, R115, 0x2000, RZ, 0xc0, !PT ;  /* 0x0000200073ff7812 */ /* 0x000fe2000786c0ff */
[----:B------:R-:W-:Y:S01]  /*3ab0*/  CS2R R110, SRZ ;  /* 0x00000000006e7805 */ /* 0x000fe2000001ff00 */
[----:B0-----:R-:W-:-:S04]  /*3ac0*/  IADD3 R19, R118, 0x1e0, RZ ;  /* 0x000001e076137810 */ /* 0x001fc80007ffe0ff */
[----:B------:R-:W-:-:S07]  /*3ad0*/  SHF.R.S32.HI R12, RZ, 0x1f, R19 ;  /* 0x0000001fff0c7819 */ /* 0x000fce0000011413 */
[----:B------:R3:W2:Y:S01]  /*3ae0*/  @!P3 LDG.E R110, [R20.64] ;  /* 0x00000006146eb981 */ /* 0x0006a2000c1e1900 */
[----:B------:R-:W-:-:S04]  /*3af0*/  ISETP.GE.U32.AND P3, PT, R19, c[0x0][0x1c8], PT ;  /* 0x0000720013007a0c */ /* 0x000fc80003f66070 */
[----:B------:R-:W-:Y:S02]  /*3b00*/  ISETP.GE.OR.EX P3, PT, R12, c[0x0][0x1cc], P0, P3 ;  /* 0x000073000c007a0c */ /* 0x000fe40000766730 */
[C---:B------:R-:W-:Y:S02]  /*3b10*/  LOP3.LUT P5, RZ, R114.reuse, 0x1000000, RZ, 0xc0, !PT ;  /* 0x0100000072ff7812 */ /* 0x040fe400078ac0ff */
[C---:B------:R-:W-:Y:S02]  /*3b20*/  LOP3.LUT P4, RZ, R114.reuse, 0x800000, RZ, 0xc0, !PT ;  /* 0x0080000072ff7812 */ /* 0x040fe4000788c0ff */
[----:B------:R-:W-:-:S04]  /*3b30*/  LOP3.LUT R114, R114, 0xfffffff7, RZ, 0xc0, !PT ;  /* 0xfffffff772727812 */ /* 0x000fc800078ec0ff */
[----:B------:R-:W-:Y:S02]  /*3b40*/  @P1 LOP3.LUT R114, R114, 0x8, RZ, 0xfc, !PT ;  /* 0x0000000872721812 */ /* 0x000fe400078efcff */
[----:B------:R-:W-:Y:S01]  /*3b50*/  LOP3.LUT P1, RZ, R115, 0x800, RZ, 0xc0, !PT ;  /* 0x0000080073ff7812 */ /* 0x000fe2000782c0ff */
[----:B------:R-:W-:Y:S02]  /*3b60*/  @!P3 IMAD R18, R12, c[0x0][0x1c0], RZ ;  /* 0x000070000c12ba24 */ /* 0x000fe400078e02ff */
[----:B------:R-:W-:Y:S02]  /*3b70*/  @!P3 IMAD.MOV.U32 R12, RZ, RZ, R4 ;  /* 0x000000ffff0cb224 */ /* 0x000fe400078e0004 */
[----:B------:R-:W-:Y:S01]  /*3b80*/  @!P3 IMAD.MOV.U32 R13, RZ, RZ, R7 ;  /* 0x000000ffff0db224 */ /* 0x000fe200078e0007 */
[----:B------:R0:W2:Y:S01]  /*3b90*/  @!P4 LDG.E R111, [R22.64] ;  /* 0x00000006166fc981 */ /* 0x0000a2000c1e1900 */
[----:B---3--:R-:W-:Y:S02]  /*3ba0*/  IMAD.MOV.U32 R21, RZ, RZ, R112 ;  /* 0x000000ffff157224 */ /* 0x008fe400078e0070 */
[----:B------:R-:W-:-:S02]  /*3bb0*/  IMAD.MOV.U32 R112, RZ, RZ, RZ ;  /* 0x000000ffff707224 */ /* 0x000fc400078e00ff */
[C---:B------:R-:W-:Y:S02]  /*3bc0*/  @!P3 IMAD R18, R19.reuse, c[0x0][0x1c4], R18 ;  /* 0x000071001312ba24 */ /* 0x040fe400078e0212 */
[----:B------:R-:W-:Y:S02]  /*3bd0*/  @!P3 IMAD.WIDE.U32 R12, R19, c[0x0][0x1c0], R12 ;  /* 0x00007000130cba25 */ /* 0x000fe400078e000c */
[----:B------:R1:W3:Y:S02]  /*3be0*/  @!P1 LDG.E R112, [R24.64] ;  /* 0x0000000618709981 */ /* 0x0002e4000c1e1900 */
[----:B------:R-:W-:Y:S01]  /*3bf0*/  @!P3 IMAD.IADD R13, R13, 0x1, R18 ;  /* 0x000000010d0db824 */ /* 0x000fe200078e0212 */
[----:B------:R-:W-:Y:S01]  /*3c00*/  @!P3 LEA R18, P4, R12, c[0x0][0x170], 0x1 ;  /* 0x00005c000c12ba11 */ /* 0x000fe200078808ff */
[----:B-1----:R-:W-:Y:S01]  /*3c10*/  IMAD.MOV.U32 R25, RZ, RZ, R21 ;  /* 0x000000ffff197224 */ /* 0x002fe200078e0015 */
[----:B------:R-:W-:Y:S02]  /*3c20*/  IADD3 R21, R118, 0x1e8, RZ ;  /* 0x000001e876157810 */ /* 0x000fe40007ffe0ff */
[----:B------:R-:W-:-:S02]  /*3c30*/  @!P3 LEA.HI.X R19, R12, c[0x0][0x174], R13, 0x1, P4 ;  /* 0x00005d000c13ba11 */ /* 0x000fc400020f0c0d */
[----:B------:R-:W-:Y:S02]  /*3c40*/  SHF.R.S32.HI R12, RZ, 0x1f, R21 ;  /* 0x0000001fff0c7819 */ /* 0x000fe40000011415 */
[----:B------:R-:W-:-:S04]  /*3c50*/  ISETP.GE.U32.AND P4, PT, R21, c[0x0][0x1c8], PT ;  /* 0x0000720015007a0c */ /* 0x000fc80003f86070 */
[----:B------:R-:W-:Y:S01]  /*3c60*/  ISETP.GE.OR.EX P4, PT, R12, c[0x0][0x1cc], P0, P4 ;  /* 0x000073000c007a0c */ /* 0x000fe20000786740 */
[----:B------:R-:W-:Y:S02]  /*3c70*/  IMAD.MOV.U32 R24, RZ, RZ, R113 ;  /* 0x000000ffff187224 */ /* 0x000fe400078e0071 */
[----:B------:R-:W-:Y:S01]  /*3c80*/  IMAD.MOV.U32 R113, RZ, RZ, RZ ;  /* 0x000000ffff717224 */ /* 0x000fe200078e00ff */
[----:B------:R-:W-:Y:S02]  /*3c90*/  LOP3.LUT R115, R115, 0x7fffffff, RZ, 0xc0, !PT ;  /* 0x7fffffff73737812 */ /* 0x000fe400078ec0ff */
[----:B0-----:R-:W-:-:S03]  /*3ca0*/  IADD3 R23, R118, 0x1f0, RZ ;  /* 0x000001f076177810 */ /* 0x001fc60007ffe0ff */
[----:B------:R0:W3:Y:S04]  /*3cb0*/  @!P5 LDG.E R113, [R26.64] ;  /* 0x000000061a71d981 */ /* 0x0000e8000c1e1900 */
[----:B------:R-:W-:Y:S02]  /*3cc0*/  @!P4 IMAD R20, R12, c[0x0][0x1c0], RZ ;  /* 0x000070000c14ca24 */ /* 0x000fe400078e02ff */
[----:B------:R-:W-:Y:S02]  /*3cd0*/  @!P4 IMAD.MOV.U32 R12, RZ, RZ, R4 ;  /* 0x000000ffff0cc224 */ /* 0x000fe400078e0004 */
[----:B------:R-:W-:Y:S02]  /*3ce0*/  @!P4 IMAD.MOV.U32 R13, RZ, RZ, R7 ;  /* 0x000000ffff0dc224 */ /* 0x000fe400078e0007 */
[----:B------:R-:W-:-:S02]  /*3cf0*/  @!P4 IMAD R20, R21, c[0x0][0x1c4], R20 ;  /* 0x000071001514ca24 */ /* 0x000fc400078e0214 */
[----:B------:R-:W-:-:S04]  /*3d00*/  @!P4 IMAD.WIDE.U32 R12, R21, c[0x0][0x1c0], R12 ;  /* 0x00007000150cca25 */ /* 0x000fc800078e000c */
[----:B------:R-:W-:Y:S01]  /*3d10*/  @!P4 IMAD.IADD R13, R13, 0x1, R20 ;  /* 0x000000010d0dc824 */ /* 0x000fe200078e0214 */
[----:B------:R-:W-:Y:S02]  /*3d20*/  @!P4 LEA R20, P5, R12, c[0x0][0x170], 0x1 ;  /* 0x00005c000c14ca11 */ /* 0x000fe400078a08ff */
[----:B------:R-:W-:Y:S02]  /*3d30*/  LOP3.LUT R114, R114, 0xfffffffd, RZ, 0xc0, !PT ;  /* 0xfffffffd72727812 */ /* 0x000fe400078ec0ff */
[----:B------:R-:W-:Y:S02]  /*3d40*/  @!P4 LEA.HI.X R21, R12, c[0x0][0x174], R13, 0x1, P5 ;  /* 0x00005d000c15ca11 */ /* 0x000fe400028f0c0d */
[----:B------:R-:W-:Y:S02]  /*3d50*/  @P3 LOP3.LUT R115, R115, 0x80000000, RZ, 0xfc, !PT ;  /* 0x8000000073733812 */ /* 0x000fe400078efcff */
[----:B------:R-:W-:Y:S02]  /*3d60*/  SHF.R.S32.HI R12, RZ, 0x1f, R23 ;  /* 0x0000001fff0c7819 */ /* 0x000fe40000011417 */
[----:B------:R-:W-:-:S02]  /*3d70*/  ISETP.GE.U32.AND P5, PT, R23, c[0x0][0x1c8], PT ;  /* 0x0000720017007a0c */ /* 0x000fc40003fa6070 */
[----:B------:R-:W-:Y:S02]  /*3d80*/  @P2 LOP3.LUT R114, R114, 0x2, RZ, 0xfc, !PT ;  /* 0x0000000272722812 */ /* 0x000fe400078efcff */
[C---:B------:R-:W-:Y:S02]  /*3d90*/  LOP3.LUT P3, RZ, R115.reuse, 0x200, RZ, 0xc0, !PT ;  /* 0x0000020073ff7812 */ /* 0x040fe4000786c0ff */
[C---:B------:R-:W-:Y:S02]  /*3da0*/  LOP3.LUT P2, RZ, R115.reuse, 0x80, RZ, 0xc0, !PT ;  /* 0x0000008073ff7812 */ /* 0x040fe4000784c0ff */
[C---:B------:R-:W-:Y:S02]  /*3db0*/  LOP3.LUT P1, RZ, R115.reuse, 0x40, RZ, 0xc0, !PT ;  /* 0x0000004073ff7812 */ /* 0x040fe4000782c0ff */
[----:B------:R-:W-:Y:S02]  /*3dc0*/  ISETP.GE.OR.EX P5, PT, R12, c[0x0][0x1cc], P0, P5 ;  /* 0x000073000c007a0c */ /* 0x000fe400007a6750 */
[----:B------:R-:W-:-:S04]  /*3dd0*/  LOP3.LUT R115, R115, 0xdfffffff, RZ, 0xc0, !PT ;  /* 0xdfffffff73737812 */ /* 0x000fc800078ec0ff */
[----:B------:R-:W-:-:S04]  /*3de0*/  @P4 LOP3.LUT R115, R115, 0x20000000, RZ, 0xfc, !PT ;  /* 0x2000000073734812 */ /* 0x000fc800078efcff */
[----:B------:R-:W-:-:S04]  /*3df0*/  LOP3.LUT R115, R115, 0xf7ffffff, RZ, 0xc0, !PT ;  /* 0xf7ffffff73737812 */ /* 0x000fc800078ec0ff */
[----:B------:R-:W-:Y:S01]  /*3e00*/  @P5 LOP3.LUT R115, R115, 0x8000000, RZ, 0xfc, !PT ;  /* 0x0800000073735812 */ /* 0x000fe200078efcff */
[----:B0-----:R-:W-:-:S03]  /*3e10*/  CS2R R26, SRZ ;  /* 0x00000000001a7805 */ /* 0x001fc6000001ff00 */
[C---:B------:R-:W-:Y:S01]  /*3e20*/  LOP3.LUT P4, RZ, R115.reuse, 0x10, RZ, 0xc0, !PT ;  /* 0x0000001073ff7812 */ /* 0x040fe2000788c0ff */
[----:B------:R-:W-:Y:S02]  /*3e30*/  @!P5 IMAD R22, R12, c[0x0][0x1c0], RZ ;  /* 0x000070000c16da24 */ /* 0x000fe400078e02ff */
[----:B------:R0:W3:Y:S01]  /*3e40*/  @!P3 LDG.E R26, [R28.64] ;  /* 0x000000061c1ab981 */ /* 0x0000e2000c1e1900 */
[----:B------:R-:W-:Y:S01]  /*3e50*/  @!P5 IMAD.MOV.U32 R12, RZ, RZ, R4 ;  /* 0x000000ffff0cd224 */ /* 0x000fe200078e0004 */
[----:B------:R-:W-:Y:S01]  /*3e60*/  LOP3.LUT P3, RZ, R115, 0x8, RZ, 0xc0, !PT ;  /* 0x0000000873ff7812 */ /* 0x000fe2000786c0ff */
[----:B------:R-:W-:Y:S01]  /*3e70*/  @!P5 IMAD.MOV.U32 R13, RZ, RZ, R7 ;  /* 0x000000ffff0dd224 */ /* 0x000fe200078e0007 */
[----:B------:R-:W-:Y:S01]  /*3e80*/  LOP3.LUT R114, R114, 0xffefffff, RZ, 0xc0, !PT ;  /* 0xffefffff72727812 */ /* 0x000fe200078ec0ff */
[C---:B------:R-:W-:Y:S01]  /*3e90*/  @!P5 IMAD R22, R23.reuse, c[0x0][0x1c4], R22 ;  /* 0x000071001716da24 */ /* 0x040fe200078e0216 */
[----:B------:R1:W3:Y:S01]  /*3ea0*/  @!P6 LDG.E R27, [R30.64] ;  /* 0x000000061e1be981 */ /* 0x0002e2000c1e1900 */
[----:B------:R-:W-:Y:S01]  /*3eb0*/  @!P5 IMAD.WIDE.U32 R12, R23, c[0x0][0x1c0], R12 ;  /* 0x00007000170cda25 */ /* 0x000fe200078e000c */
[----:B0-----:R-:W-:-:S02]  /*3ec0*/  CS2R R28, SRZ ;  /* 0x00000000001c7805 */ /* 0x001fc4000001ff00 */
[----:B------:R-:W-:Y:S01]  /*3ed0*/  @P4 LOP3.LUT R114, R114, 0x100000, RZ, 0xfc, !PT ;  /* 0x0010000072724812 */ /* 0x000fe200078efcff */
[----:B------:R-:W-:Y:S01]  /*3ee0*/  @!P5 IMAD.IADD R13, R13, 0x1, R22 ;  /* 0x000000010d0dd824 */ /* 0x000fe200078e0216 */
[----:B------:R-:W-:Y:S02]  /*3ef0*/  @!P5 LEA R22, P6, R12, c[0x0][0x170], 0x1 ;  /* 0x00005c000c16da11 */ /* 0x000fe400078c08ff */
[----:B------:R-:W-:Y:S01]  /*3f00*/  LOP3.LUT R114, R114, 0xfff7ffff, RZ, 0xc0, !PT ;  /* 0xfff7ffff72727812 */ /* 0x000fe200078ec0ff */
[----:B------:R0:W3:Y:S01]  /*3f10*/  @!P2 LDG.E R28, [R32.64] ;  /* 0x00000006201ca981 */ /* 0x0000e2000c1e1900 */
[----:B------:R-:W-:Y:S02]  /*3f20*/  @!P5 LEA.HI.X R23, R12, c[0x0][0x174], R13, 0x1, P6 ;  /* 0x00005d000c17da11 */ /* 0x000fe400030f0c0d */
[----:B------:R-:W-:Y:S01]  /*3f30*/  @P3 LOP3.LUT R114, R114, 0x80000, RZ, 0xfc, !PT ;  /* 0x0008000072723812 */ /* 0x000fe200078efcff */
[----:B------:R1:W3:Y:S01]  /*3f40*/  @!P1 LDG.E R29, [R34.64] ;  /* 0x00000006221d9981 */ /* 0x0002e2000c1e1900 */
[----:B------:R-:W-:Y:S01]  /*3f50*/  LOP3.LUT P4, RZ, R115, 0x20, RZ, 0xc0, !PT ;  /* 0x0000002073ff7812 */ /* 0x000fe2000788c0ff */
[----:B0-----:R-:W-:Y:S01]  /*3f60*/  IMAD.MOV.U32 R32, RZ, RZ, R25 ;  /* 0x000000ffff207224 */ /* 0x001fe200078e0019 */
[----:B------:R-:W-:-:S02]  /*3f70*/  IADD3 R25, R118, 0x1f8, RZ ;  /* 0x000001f876197810 */ /* 0x000fc40007ffe0ff */
[C---:B------:R-:W-:Y:S02]  /*3f80*/  LOP3.LUT P3, RZ, R115.reuse, 0x2000000, RZ, 0xc0, !PT ;  /* 0x0200000073ff7812 */ /* 0x040fe4000786c0ff */
[C---:B------:R-:W-:Y:S02]  /*3f90*/  LOP3.LUT P2, RZ, R115.reuse, 0x1000000, RZ, 0xc0, !PT ;  /* 0x0100000073ff7812 */ /* 0x040fe4000784c0ff */
[----:B------:R-:W-:Y:S02]  /*3fa0*/  LOP3.LUT P5, RZ, R115, 0x4, RZ, 0xc0, !PT ;  /* 0x0000000473ff7812 */ /* 0x000fe400078ac0ff */
[----:B------:R-:W-:Y:S02]  /*3fb0*/  SHF.R.S32.HI R12, RZ, 0x1f, R25 ;  /* 0x0000001fff0c7819 */ /* 0x000fe40000011419 */
[----:B------:R-:W-:Y:S02]  /*3fc0*/  ISETP.GE.U32.AND P6, PT, R25, c[0x0][0x1c8], PT ;  /* 0x0000720019007a0c */ /* 0x000fe40003fc6070 */
[----:B------:R-:W-:-:S02]  /*3fd0*/  LOP3.LUT R115, R115, 0xefffffff, RZ, 0xc0, !PT ;  /* 0xefffffff73737812 */ /* 0x000fc400078ec0ff */
[----:B------:R-:W-:Y:S02]  /*3fe0*/  ISETP.GE.OR.EX P6, PT, R12, c[0x0][0x1cc], P0, P6 ;  /* 0x000073000c007a0c */ /* 0x000fe400007c6760 */
[----:B------:R-:W-:-:S04]  /*3ff0*/  @P0 LOP3.LUT R115, R115, 0x10000000, RZ, 0xfc, !PT ;  /* 0x1000000073730812 */ /* 0x000fc800078efcff */
[----:B------:R-:W-:Y:S01]  /*4000*/  LOP3.LUT P0, RZ, R115, 0x400000, RZ, 0xc0, !PT ;  /* 0x0040000073ff7812 */ /* 0x000fe2000780c0ff */
[----:B-1----:R-:W-:Y:S01]  /*4010*/  IMAD.MOV.U32 R34, RZ, RZ, R24 ;  /* 0x000000ffff227224 */ /* 0x002fe200078e0018 */
[----:B------:R-:W-:-:S05]  /*4020*/  LOP3.LUT R114, R114, 0xfffdffff, RZ, 0xc0, !PT ;  /* 0xfffdffff72727812 */ /* 0x000fca00078ec0ff */
[----:B------:R-:W-:Y:S02]  /*4030*/  @!P6 IMAD R24, R12, c[0x0][0x1c0], RZ ;  /* 0x000070000c18ea24 */ /* 0x000fe400078e02ff */
[----:B------:R-:W-:Y:S02]  /*4040*/  @!P6 IMAD.MOV.U32 R12, RZ, RZ, R4 ;  /* 0x000000ffff0ce224 */ /* 0x000fe400078e0004 */
[----:B------:R-:W-:Y:S02]  /*4050*/  @!P6 IMAD.MOV.U32 R13, RZ, RZ, R7 ;  /* 0x000000ffff0de224 */ /* 0x000fe400078e0007 */
[----:B------:R-:W-:Y:S01]  /*4060*/  @P0 LOP3.LUT R114, R114, 0x20000, RZ, 0xfc, !PT ;  /* 0x0002000072720812 */ /* 0x000fe200078efcff */
[----:B------:R-:W-:Y:S01]  /*4070*/  @!P6 IMAD R24, R25, c[0x0][0x1c4], R24 ;  /* 0x000071001918ea24 */ /* 0x000fe200078e0218 */
[----:B------:R-:W-:Y:S01]  /*4080*/  LOP3.LUT P0, RZ, R115, 0x1, RZ, 0xc0, !PT ;  /* 0x0000000173ff7812 */ /* 0x000fe2000780c0ff */
[----:B------:R-:W-:-:S04]  /*4090*/  @!P6 IMAD.WIDE.U32 R12, R25, c[0x0][0x1c0], R12 ;  /* 0x00007000190cea25 */ /* 0x000fc800078e000c */
[----:B------:R-:W-:Y:S01]  /*40a0*/  @!P6 IMAD.IADD R13, R13, 0x1, R24 ;  /* 0x000000010d0de824 */ /* 0x000fe200078e0218 */
[----:B------:R-:W-:Y:S02]  /*40b0*/  @!P6 LEA R24, P1, R12, c[0x0][0x170], 0x1 ;  /* 0x00005c000c18ea11 */ /* 0x000fe400078208ff */
[----:B------:R-:W-:Y:S02]  /*40c0*/  LOP3.LUT R114, R114, 0xfffbffff, RZ, 0xc0, !PT ;  /* 0xfffbffff72727812 */ /* 0x000fe400078ec0ff */
[----:B------:R-:W-:Y:S01]  /*40d0*/  @!P6 LEA.HI.X R25, R12, c[0x0][0x174], R13, 0x1, P1 ;  /* 0x00005d000c19ea11 */ /* 0x000fe200008f0c0d */
[----:B------:R-:W-:Y:S02]  /*40e0*/  IMAD.MOV.U32 R12, RZ, RZ, RZ ;  /* 0x000000ffff0c7224 */ /* 0x000fe400078e00ff */
[----:B------:R-:W-:-:S04]  /*40f0*/  @P0 LOP3.LUT R114, R114, 0x40000, RZ, 0xfc, !PT ;  /* 0x0004000072720812 */ /* 0x000fc800078efcff */
[----:B------:R0:W3:Y:S01]  /*4100*/  @!P4 LDG.E R12, [R122.64] ;  /* 0x000000067a0cc981 */ /* 0x0000e2000c1e1900 */
[----:B------:R-:W-:Y:S01]  /*4110*/  LOP3.LUT P4, RZ, R114, 0x100000, RZ, 0xc0, !PT ;  /* 0x0010000072ff7812 */ /* 0x000fe2000788c0ff */
[----:B------:R-:W-:Y:S01]  /*4120*/  IMAD.MOV.U32 R30, RZ, RZ, RZ ;  /* 0x000000ffff1e7224 */ /* 0x000fe200078e00ff */
[----:B------:R-:W-:Y:S02]  /*4130*/  PRMT R13, RZ, 0x7610, R13 ;  /* 0x00007610ff0d7816 */ /* 0x000fe4000000000d */
[----:B0-----:R-:W-:-:S09]  /*4140*/  PRMT R123, R123, 0x5410, RZ ;  /* 0x000054107b7b7816 */ /* 0x001fd200000000ff */
[----:B------:R0:W3:Y:S02]  /*4150*/  @!P4 LDG.E R30, [R36.64] ;  /* 0x00000006241ec981 */ /* 0x0000e4000c1e1900 */
[----:B0-----:R-:W-:-:S05]  /*4160*/  IMAD.MOV.U32 R36, RZ, RZ, R32 ;  /* 0x000000ffff247224 */ /* 0x001fca00078e0020 */
[--C-:B------:R-:W-:Y:S02]  /*4170*/  @!P3 SHF.R.U32.HI R13, RZ, 0x10, R36.reuse ;  /* 0x00000010ff0db819 */ /* 0x100fe40000011624 */
[----:B------:R-:W-:Y:S02]  /*4180*/  @!P3 PRMT R123, R123, 0x5410, R36 ;  /* 0x000054107b7bb816 */ /* 0x000fe40000000024 */
[----:B------:R-:W-:Y:S01]  /*4190*/  LOP3.LUT P3, RZ, R114, 0x80000, RZ, 0xc0, !PT ;  /* 0x0008000072ff7812 */ /* 0x000fe2000786c0ff */
[----:B------:R-:W-:Y:S01]  /*41a0*/  IMAD.MOV.U32 R32, RZ, RZ, RZ ;  /* 0x000000ffff207224 */ /* 0x000fe200078e00ff */
[C---:B------:R-:W-:Y:S02]  /*41b0*/  LOP3.LUT P0, RZ, R115.reuse, 0x800000, RZ, 0xc0, !PT ;  /* 0x0080000073ff7812 */ /* 0x040fe4000780c0ff */
[----:B------:R-:W-:Y:S02]  /*41c0*/  LOP3.LUT R115, R115, 0xbfffffff, RZ, 0xc0, !PT ;  /* 0xbfffffff73737812 */ /* 0x000fe400078ec0ff */
[----:B------:R-:W-:-:S02]  /*41d0*/  PRMT R31, RZ, 0x7610, R31 ;  /* 0x00007610ff1f7816 */ /* 0x000fc4000000001f */
[----:B------:R-:W-:-:S05]  /*41e0*/  @P6 LOP3.LUT R115, R115, 0x40000000, RZ, 0xfc, !PT ;  /* 0x4000000073736812 */ /* 0x000fca00078efcff */
[----:B------:R0:W3:Y:S01]  /*41f0*/  @!P3 LDG.E R32, [R38.64] ;  /* 0x000000062620b981 */ /* 0x0000e2000c1e1900 */
[----:B------:R-:W-:Y:S01]  /*4200*/  LOP3.LUT P6, RZ, R115, 0x2, RZ, 0xc0, !PT ;  /* 0x0000000273ff7812 */ /* 0x000fe200078cc0ff */
[----:B0-----:R-:W-:Y:S02]  /*4210*/  IMAD.MOV.U32 R38, RZ, RZ, R34 ;  /* 0x000000ffff267224 */ /* 0x001fe400078e0022 */
[----:B------:R-:W-:-:S03]  /*4220*/  IMAD.MOV.U32 R34, RZ, RZ, RZ ;  /* 0x000000ffff227224 */ /* 0x000fc600078e00ff */
[----:B------:R-:W-:Y:S02]  /*4230*/  @!P2 SHF.R.U32.HI R31, RZ, 0x10, R38 ;  /* 0x00000010ff1fa819 */ /* 0x000fe40000011626 */
[----:B------:R-:W-:Y:S01]  /*4240*/  PRMT R33, RZ, 0x7610, R33 ;  /* 0x00007610ff217816 */ /* 0x000fe20000000021 */
[----:B------:R0:W3:Y:S01]  /*4250*/  @!P5 LDG.E R34, [R40.64] ;  /* 0x000000062822d981 */ /* 0x0000e2000c1e1900 */
[----:B------:R-:W-:Y:S02]  /*4260*/  PRMT R31, R31, 0x5410, RZ ;  /* 0x000054101f1f7816 */ /* 0x000fe400000000ff */
[--C-:B------:R-:W-:Y:S02]  /*4270*/  @!P0 SHF.R.U32.HI R33, RZ, 0x10, R125.reuse ;  /* 0x00000010ff218819 */ /* 0x100fe4000001167d */
[----:B------:R-:W-:Y:S02]  /*4280*/  @!P0 PRMT R31, R31, 0x5410, R125 ;  /* 0x000054101f1f8816 */ /* 0x000fe4000000007d */
[----:B------:R-:W-:Y:S01]  /*4290*/  LOP3.LUT P0, RZ, R114, 0x40000, RZ, 0xc0, !PT ;  /* 0x0004000072ff7812 */ /* 0x000fe2000780c0ff */
[----:B0-----:R-:W-:-:S02]  /*42a0*/  IMAD.MOV.U32 R40, RZ, RZ, R36 ;  /* 0x000000ffff287224 */ /* 0x001fc400078e0024 */
[----:B------:R-:W-:Y:S01]  /*42b0*/  IMAD.MOV.U32 R36, RZ, RZ, RZ ;  /* 0x000000ffff247224 */ /* 0x000fe200078e00ff */
[----:B------:R-:W-:Y:S02]  /*42c0*/  PRMT R13, R13, 0x5410, RZ ;  /* 0x000054100d0d7816 */ /* 0x000fe400000000ff */
[C---:B------:R-:W-:Y:S02]  /*42d0*/  LOP3.LUT P1, RZ, R116.reuse, 0x80000000, RZ, 0xc0, !PT ;  /* 0x8000000074ff7812 */ /* 0x040fe4000782c0ff */
[--C-:B------:R-:W-:Y:S01]  /*42e0*/  @!P2 PRMT R13, R13, 0x5410, R38.reuse ;  /* 0x000054100d0da816 */ /* 0x100fe20000000026 */
[----:B------:R0:W3:Y:S02]  /*42f0*/  @!P6 LDG.E R36, [R42.64] ;  /* 0x000000062a24e981 */ /* 0x0000e4000c1e1900 */
[----:B0-----:R-:W-:Y:S02]  /*4300*/  IMAD.MOV.U32 R42, RZ, RZ, R38 ;  /* 0x000000ffff2a7224 */ /* 0x001fe400078e0026 */
[----:B------:R-:W-:Y:S01]  /*4310*/  IMAD.MOV.U32 R38, RZ, RZ, RZ ;  /* 0x000000ffff267224 */ /* 0x000fe200078e00ff */
[----:B------:R-:W-:-:S02]  /*4320*/  LOP3.LUT P4, RZ, R116, 0x40000000, RZ, 0xc0, !PT ;  /* 0x4000000074ff7812 */ /* 0x000fc4000788c0ff */
[----:B------:R-:W-:-:S03]  /*4330*/  LOP3.LUT P3, RZ, R115, 0x200000, RZ, 0xc0, !PT ;  /* 0x0020000073ff7812 */ /* 0x000fc6000786c0ff */
[----:B------:R0:W3:Y:S02]  /*4340*/  @!P0 LDG.E R38, [R44.64] ;  /* 0x000000062c268981 */ /* 0x0000e4000c1e1900 */
[----:B0-----:R-:W-:Y:S02]  /*4350*/  IMAD.MOV.U32 R44, RZ, RZ, R40 ;  /* 0x000000ffff2c7224 */ /* 0x001fe400078e0028 */
[----:B------:R-:W-:Y:S01]  /*4360*/  IMAD.MOV.U32 R40, RZ, RZ, RZ ;  /* 0x000000ffff287224 */ /* 0x000fe200078e00ff */
[----:B------:R-:W-:-:S05]  /*4370*/  LOP3.LUT P6, RZ, R115, 0x100000, RZ, 0xc0, !PT ;  /* 0x0010000073ff7812 */ /* 0x000fca00078cc0ff */
[----:B------:R0:W3:Y:S01]  /*4380*/  @!P1 LDG.E R40, [R46.64] ;  /* 0x000000062e289981 */ /* 0x0000e2000c1e1900 */
[----:B------:R-:W-:Y:S02]  /*4390*/  PRMT R37, RZ, 0x7610, R37 ;  /* 0x00007610ff257816 */ /* 0x000fe40000000025 */
[----:B-----5:R-:W-:Y:S01]  /*43a0*/  @!P3 SHF.R.U32.HI R37, RZ, 0x10, R121 ;  /* 0x00000010ff25b819 */ /* 0x020fe20000011679 */
[----:B0-----:R-:W-:Y:S02]  /*43b0*/  IMAD.MOV.U32 R46, RZ, RZ, R42 ;  /* 0x000000ffff2e7224 */ /* 0x001fe400078e002a */
[----:B------:R-:W-:Y:S01]  /*43c0*/  IMAD.MOV.U32 R42, RZ, RZ, RZ ;  /* 0x000000ffff2a7224 */ /* 0x000fe200078e00ff */
[C---:B------:R-:W-:Y:S02]  /*43d0*/  LOP3.LUT P0, RZ, R114.reuse, 0x20000, RZ, 0xc0, !PT ;  /* 0x0002000072ff7812 */ /* 0x040fe4000780c0ff */
[----:B------:R-:W-:-:S03]  /*43e0*/  LOP3.LUT R114, R114, 0xffffdfff, RZ, 0xc0, !PT ;  /* 0xffffdfff72727812 */ /* 0x000fc600078ec0ff */
[----:B------:R0:W5:Y:S01]  /*43f0*/  @!P4 LDG.E R42, [R48.64] ;  /* 0x00000006302ac981 */ /* 0x000162000c1e1900 */
[----:B------:R-:W-:Y:S02]  /*4400*/  LOP3.LUT P4, RZ, R115, 0x40000, RZ, 0xc0, !PT ;  /* 0x0004000073ff7812 */ /* 0x000fe4000788c0ff */
[----:B------:R-:W-:Y:S02]  /*4410*/  PRMT R37, R37, 0x5410, RZ ;  /* 0x0000541025257816 */ /* 0x000fe400000000ff */
[----:B------:R-:W-:Y:S02]  /*4420*/  @P1 LOP3.LUT R114, R114, 0x2000, RZ, 0xfc, !PT ;  /* 0x0000200072721812 */ /* 0x000fe400078efcff */
[----:B------:R-:W-:Y:S02]  /*4430*/  PRMT R39, RZ, 0x7610, R39 ;  /* 0x00007610ff277816 */ /* 0x000fe40000000027 */
[--C-:B--2---:R-:W-:Y:S02]  /*4440*/  @!P6 SHF.R.U32.HI R39, RZ, 0x10, R0.reuse ;  /* 0x00000010ff27e819 */ /* 0x104fe40000011600 */
[----:B------:R-:W-:-:S02]  /*4450*/  @!P6 PRMT R37, R37, 0x5410, R0 ;  /* 0x000054102525e816 */ /* 0x000fc40000000000 */
[----:B------:R-:W-:Y:S02]  /*4460*/  LOP3.LUT P6, RZ, R116, 0x200000, RZ, 0xc0, !PT ;  /* 0x0020000074ff7812 */ /* 0x000fe400078cc0ff */
[----:B------:R-:W-:Y:S02]  /*4470*/  LOP3.LUT R114, R114, 0xfffeffff, RZ, 0xc0, !PT ;  /* 0xfffeffff72727812 */ /* 0x000fe400078ec0ff */
[----:B------:R-:W-:Y:S02]  /*4480*/  LOP3.LUT P5, RZ, R116, 0x20000000, RZ, 0xc0, !PT ;  /* 0x2000000074ff7812 */ /* 0x000fe400078ac0ff */
[----:B------:R-:W-:Y:S01]  /*4490*/  @P4 LOP3.LUT R114, R114, 0x10000, RZ, 0xfc, !PT ;  /* 0x0001000072724812 */ /* 0x000fe200078efcff */
[----:B0-----:R-:W-:-:S03]  /*44a0*/  IMAD.MOV.U32 R48, RZ, RZ, R44 ;  /* 0x000000ffff307224 */ /* 0x001fc600078e002c */
[----:B------:R-:W-:Y:S01]  /*44b0*/  LOP3.LUT R114, R114, 0xffff7fff, RZ, 0xc0, !PT ;  /* 0xffff7fff72727812 */ /* 0x000fe200078ec0ff */
[----:B------:R-:W-:-:S03]  /*44c0*/  IMAD.MOV.U32 R44, RZ, RZ, RZ ;  /* 0x000000ffff2c7224 */ /* 0x000fc600078e00ff */
[----:B------:R-:W-:Y:S02]  /*44d0*/  @P6 LOP3.LUT R114, R114, 0x8000, RZ, 0xfc, !PT ;  /* 0x0000800072726812 */ /* 0x000fe400078efcff */
[C---:B------:R-:W-:Y:S01]  /*44e0*/  LOP3.LUT P6, RZ, R116.reuse, 0x10000000, RZ, 0xc0, !PT ;  /* 0x1000000074ff7812 */ /* 0x040fe200078cc0ff */
[----:B------:R0:W2:Y:S01]  /*44f0*/  @!P5 LDG.E R44, [R50.64] ;  /* 0x00000006322cd981 */ /* 0x0000a2000c1e1900 */
[----:B------:R-:W-:Y:S01]  /*4500*/  LOP3.LUT P2, RZ, R116, 0x8000000, RZ, 0xc0, !PT ;  /* 0x0800000074ff7812 */ /* 0x000fe2000784c0ff */
[----:B0-----:R-:W-:Y:S02]  /*4510*/  IMAD.MOV.U32 R50, RZ, RZ, R46 ;  /* 0x000000ffff327224 */ /* 0x001fe400078e002e */
[----:B------:R-:W-:Y:S01]  /*4520*/  IMAD.MOV.U32 R46, RZ, RZ, RZ ;  /* 0x000000ffff2e7224 */ /* 0x000fe200078e00ff */
[----:B------:R-:W-:-:S07]  /*4530*/  LOP3.LUT R114, R114, 0xfffff7ff, RZ, 0xc0, !PT ;  /* 0xfffff7ff72727812 */ /* 0x000fce00078ec0ff */
[----:B------:R0:W2:Y:S02]  /*4540*/  @!P6 LDG.E R46, [R52.64] ;  /* 0x00000006342ee981 */ /* 0x0000a4000c1e1900 */
[----:B------:R-:W-:Y:S01]  /*4550*/  @P2 LOP3.LUT R114, R114, 0x800, RZ, 0xfc, !PT ;  /* 0x0000080072722812 */ /* 0x000fe200078efcff */
[----:B0-----:R-:W-:Y:S02]  /*4560*/  IMAD.MOV.U32 R52, RZ, RZ, R48 ;  /* 0x000000ffff347224 */ /* 0x001fe400078e0030 */
[----:B------:R-:W-:-:S06]  /*4570*/  IMAD.MOV.U32 R48, RZ, RZ, RZ ;  /* 0x000000ffff307224 */ /* 0x000fcc00078e00ff */
[----:B------:R0:W2:Y:S01]  /*4580*/  @!P2 LDG.E R48, [R54.64] ;  /* 0x000000063630a981 */ /* 0x0000a2000c1e1900 */
[C---:B------:R-:W-:Y:S02]  /*4590*/  LOP3.LUT P2, RZ, R116.reuse, 0x4000000, RZ, 0xc0, !PT ;  /* 0x0400000074ff7812 */ /* 0x040fe4000784c0ff */
[----:B------:R-:W-:Y:S02]  /*45a0*/  LOP3.LUT P1, RZ, R116, 0x2000000, RZ, 0xc0, !PT ;  /* 0x0200000074ff7812 */ /* 0x000fe4000782c0ff */
[----:B------:R-:W-:Y:S01]  /*45b0*/  PRMT R33, R33, 0x5410, RZ ;  /* 0x0000541021217816 */ /* 0x000fe200000000ff */
[----:B0-----:R-:W-:Y:S02]  /*45c0*/  IMAD.MOV.U32 R54, RZ, RZ, R50 ;  /* 0x000000ffff367224 */ /* 0x001fe400078e0032 */
[----:B------:R-:W-:Y:S01]  /*45d0*/  IMAD.MOV.U32 R50, RZ, RZ, RZ ;  /* 0x000000ffff327224 */ /* 0x000fe200078e00ff */
[----:B------:R-:W-:Y:S02]  /*45e0*/  PRMT R35, RZ, 0x7610, R35 ;  /* 0x00007610ff237816 */ /* 0x000fe40000000023 */
[----:B----4-:R-:W-:-:S03]  /*45f0*/  @!P0 SHF.R.U32.HI R35, RZ, 0x10, R124 ;  /* 0x00000010ff238819 */ /* 0x010fc6000001167c */
[----:B------:R0:W4:Y:S01]  /*4600*/  @!P2 LDG.E R50, [R56.64] ;  /* 0x000000063832a981 */ /* 0x000122000c1e1900 */
[----:B------:R-:W-:Y:S02]  /*4610*/  @!P0 PRMT R33, R33, 0x5410, R124 ;  /* 0x0000541021218816 */ /* 0x000fe4000000007c */
[----:B------:R-:W-:Y:S01]  /*4620*/  LOP3.LUT P0, RZ, R116, 0x1000000, RZ, 0xc0, !PT ;  /* 0x0100000074ff7812 */ /* 0x000fe2000780c0ff */
[----:B0-----:R-:W-:Y:S02]  /*4630*/  IMAD.MOV.U32 R56, RZ, RZ, R52 ;  /* 0x000000ffff387224 */ /* 0x001fe400078e0034 */
[----:B------:R-:W-:Y:S01]  /*4640*/  IMAD.MOV.U32 R52, RZ, RZ, RZ ;  /* 0x000000ffff347224 */ /* 0x000fe200078e00ff */
[----:B------:R-:W-:-:S05]  /*4650*/  LOP3.LUT P4, RZ, R115, 0x80000, RZ, 0xc0, !PT ;  /* 0x0008000073ff7812 */ /* 0x000fca000788c0ff */
[----:B------:R0:W2:Y:S02]  /*4660*/  @!P1 LDG.E R52, [R58.64] ;  /* 0x000000063a349981 */ /* 0x0000a4000c1e1900 */
[----:B0-----:R-:W-:Y:S02]  /*4670*/  IMAD.MOV.U32 R58, RZ, RZ, R54 ;  /* 0x000000ffff3a7224 */ /* 0x001fe400078e0036 */
[----:B------:R-:W-:Y:S01]  /*4680*/  IMAD.MOV.U32 R54, RZ, RZ, RZ ;  /* 0x000000ffff367224 */ /* 0x000fe200078e00ff */
[----:B------:R-:W-:-:S05]  /*4690*/  PRMT R35, R35, 0x5410, RZ ;  /* 0x0000541023237816 */ /* 0x000fca00000000ff */
[----:B------:R0:W2:Y:S01]  /*46a0*/  @!P0 LDG.E R54, [R60.64] ;  /* 0x000000063c368981 */ /* 0x0000a2000c1e1900 */
[----:B------:R-:W-:Y:S02]  /*46b0*/  LOP3.LUT P0, RZ, R116, 0x20000, RZ, 0xc0, !PT ;  /* 0x0002000074ff7812 */ /* 0x000fe4000780c0ff */
[----:B------:R-:W-:Y:S02]  /*46c0*/  LOP3.LUT P5, RZ, R115, 0x20000, RZ, 0xc0, !PT ;  /* 0x0002000073ff7812 */ /* 0x000fe400078ac0ff */
[----:B------:R-:W-:Y:S02]  /*46d0*/  PRMT R39, R39, 0x5410, RZ ;  /* 0x0000541027277816 */ /* 0x000fe400000000ff */
[----:B------:R-:W-:Y:S02]  /*46e0*/  PRMT R41, RZ, 0x7610, R41 ;  /* 0x00007610ff297816 */ /* 0x000fe40000000029 */
[----:B------:R-:W-:Y:S02]  /*46f0*/  @!P3 PRMT R35, R35, 0x5410, R121 ;  /* 0x000054102323b816 */ /* 0x000fe40000000079 */
[----:B------:R-:W-:-:S02]  /*4700*/  @!P4 SHF.R.U32.HI R41, RZ, 0x10, R2 ;  /* 0x00000010ff29c819 */ /* 0x000fc40000011602 */
[----:B------:R-:W-:Y:S02]  /*4710*/  @!P4 PRMT R39, R39, 0x5410, R2 ;  /* 0x000054102727c816 */ /* 0x000fe40000000002 */
[----:B------:R-:W-:Y:S02]  /*4720*/  LOP3.LUT P3, RZ, R116, 0x800000, RZ, 0xc0, !PT ;  /* 0x0080000074ff7812 */ /* 0x000fe4000786c0ff */
[C---:B------:R-:W-:Y:S02]  /*4730*/  LOP3.LUT P4, RZ, R114.reuse, 0x10000, RZ, 0xc0, !PT ;  /* 0x0001000072ff7812 */ /* 0x040fe4000788c0ff */
[----:B------:R-:W-:Y:S02]  /*4740*/  LOP3.LUT R114, R114, 0xffffbfff, RZ, 0xc0, !PT ;  /* 0xffffbfff72727812 */ /* 0x000fe400078ec0ff */
[----:B------:R-:W-:Y:S02]  /*4750*/  LOP3.LUT P6, RZ, R115, 0x10000, RZ, 0xc0, !PT ;  /* 0x0001000073ff7812 */ /* 0x000fe400078cc0ff */
[----:B------:R-:W-:Y:S01]  /*4760*/  @P0 LOP3.LUT R114, R114, 0x4000, RZ, 0xfc, !PT ;  /* 0x0000400072720812 */ /* 0x000fe200078efcff */
[----:B0-----:R-:W-:Y:S01]  /*4770*/  IMAD.MOV.U32 R60, RZ, RZ, R56 ;  /* 0x000000ffff3c7224 */ /* 0x001fe200078e0038 */
[----:B------:R-:W-:Y:S01]  /*4780*/  PRMT R45, RZ, 0x7610, R45 ;  /* 0x00007610ff2d7816 */ /* 0x000fe2000000002d */
[----:B------:R-:W-:Y:S01]  /*4790*/  IMAD.MOV.U32 R56, RZ, RZ, RZ ;  /* 0x000000ffff387224 */ /* 0x000fe200078e00ff */
[----:B------:R-:W-:-:S02]  /*47a0*/  @!P5 SHF.R.U32.HI R45, RZ, 0x10, R8 ;  /* 0x00000010ff2dd819 */ /* 0x000fc40000011608 */
[----:B------:R-:W-:Y:S02]  /*47b0*/  LOP3.LUT P0, RZ, R116, 0x400000, RZ, 0xc0, !PT ;  /* 0x0040000074ff7812 */ /* 0x000fe4000780c0ff */
[----:B------:R-:W-:Y:S01]  /*47c0*/  LOP3.LUT R114, R114, 0xfffffdff, RZ, 0xc0, !PT ;  /* 0xfffffdff72727812 */ /* 0x000fe200078ec0ff */
[----:B------:R0:W4:Y:S01]  /*47d0*/  @!P3 LDG.E R56, [R62.64] ;  /* 0x000000063e38b981 */ /* 0x000122000c1e1900 */
[----:B------:R-:W-:Y:S02]  /*47e0*/  PRMT R45, R45, 0x5410, RZ ;  /* 0x000054102d2d7816 */ /* 0x000fe400000000ff */
[----:B------:R-:W-:Y:S02]  /*47f0*/  @P3 LOP3.LUT R114, R114, 0x200, RZ, 0xfc, !PT ;  /* 0x0000020072723812 */ /* 0x000fe400078efcff */
[----:B------:R-:W-:Y:S02]  /*4800*/  PRMT R47, RZ, 0x7610, R47 ;  /* 0x00007610ff2f7816 */ /* 0x000fe4000000002f */
[----:B------:R-:W-:-:S02]  /*4810*/  @!P6 SHF.R.U32.HI R47, RZ, 0x10, R9 ;  /* 0x00000010ff2fe819 */ /* 0x000fc40000011609 */
[----:B------:R-:W-:Y:S01]  /*4820*/  @!P6 PRMT R45, R45, 0x5410, R9 ;  /* 0x000054102d2de816 */ /* 0x000fe20000000009 */
[----:B0-----:R-:W-:Y:S01]  /*4830*/  IMAD.MOV.U32 R62, RZ, RZ, R58 ;  /* 0x000000ffff3e7224 */ /* 0x001fe200078e003a */
[C---:B------:R-:W-:Y:S01]  /*4840*/  LOP3.LUT P6, RZ, R114.reuse, 0x8000, RZ, 0xc0, !PT ;  /* 0x0000800072ff7812 */ /* 0x040fe200078cc0ff */
[----:B------:R-:W-:Y:S01]  /*4850*/  IMAD.MOV.U32 R58, RZ, RZ, RZ ;  /* 0x000000ffff3a7224 */ /* 0x000fe200078e00ff */
[----:B------:R-:W-:-:S05]  /*4860*/  LOP3.LUT R114, R114, 0xfffffeff, RZ, 0xc0, !PT ;  /* 0xfffffeff72727812 */ /* 0x000fca00078ec0ff */
[----:B------:R0:W4:Y:S01]  /*4870*/  @!P0 LDG.E R58, [R64.64] ;  /* 0x00000006403a8981 */ /* 0x000122000c1e1900 */
[----:B------:R-:W-:Y:S01]  /*4880*/  LOP3.LUT P3, RZ, R116, 0x100000, RZ, 0xc0, !PT ;  /* 0x0010000074ff7812 */ /* 0x000fe2000786c0ff */
[----:B0-----:R-:W-:Y:S02]  /*4890*/  IMAD.MOV.U32 R64, RZ, RZ, R60 ;  /* 0x000000ffff407224 */ /* 0x001fe400078e003c */
[----:B------:R-:W-:Y:S02]  /*48a0*/  IMAD.MOV.U32 R60, RZ, RZ, RZ ;  /* 0x000000ffff3c7224 */ /* 0x000fe400078e00ff */
[----:B------:R-:W-:Y:S02]  /*48b0*/  @P6 LOP3.LUT R114, R114, 0x100, RZ, 0xfc, !PT ;  /* 0x0000010072726812 */ /* 0x000fe400078efcff */
[----:B------:R-:W-:Y:S02]  /*48c0*/  PRMT R41, R41, 0x5410, RZ ;  /* 0x0000541029297816 */ /* 0x000fe400000000ff */
[C---:B------:R-:W-:Y:S01]  /*48d0*/  LOP3.LUT P2, RZ, R115.reuse, 0x4000, RZ, 0xc0, !PT ;  /* 0x0000400073ff7812 */ /* 0x040fe2000784c0ff */
[----:B------:R0:W4:Y:S01]  /*48e0*/  @!P6 LDG.E R60, [R66.64] ;  /* 0x00000006423ce981 */ /* 0x000122000c1e1900 */
[----:B------:R-:W-:-:S02]  /*48f0*/  LOP3.LUT P6, RZ, R115, 0x8000, RZ, 0xc0, !PT ;  /* 0x0000800073ff7812 */ /* 0x000fc400078cc0ff */
[----:B------:R-:W-:Y:S02]  /*4900*/  PRMT R43, RZ, 0x7610, R43 ;  /* 0x00007610ff2b7816 */ /* 0x000fe4000000002b */
[--C-:B------:R-:W-:Y:S02]  /*4910*/  @!P4 SHF.R.U32.HI R43, RZ, 0x10, R3.reuse ;  /* 0x00000010ff2bc819 */ /* 0x100fe40000011603 */
[----:B------:R-:W-:Y:S02]  /*4920*/  @!P4 PRMT R41, R41, 0x5410, R3 ;  /* 0x000054102929c816 */ /* 0x000fe40000000003 */
[----:B------:R-:W-:Y:S01]  /*4930*/  LOP3.LUT P4, RZ, R116, 0x80000, RZ, 0xc0, !PT ;  /* 0x0008000074ff7812 */ /* 0x000fe2000788c0ff */
[----:B0-----:R-:W-:Y:S02]  /*4940*/  IMAD.MOV.U32 R66, RZ, RZ, R62 ;  /* 0x000000ffff427224 */ /* 0x001fe400078e003e */
[----:B------:R-:W-:Y:S01]  /*4950*/  IMAD.MOV.U32 R62, RZ, RZ, RZ ;  /* 0x000000ffff3e7224 */ /* 0x000fe200078e00ff */
[----:B------:R-:W-:-:S02]  /*4960*/  LOP3.LUT P0, RZ, R115, 0x1000, RZ, 0xc0, !PT ;  /* 0x0000100073ff7812 */ /* 0x000fc4000780c0ff */
[----:B------:R-:W-:Y:S02]  /*4970*/  PRMT R43, R43, 0x5410, RZ ;  /* 0x000054102b2b7816 */ /* 0x000fe400000000ff */
[----:B------:R-:W-:Y:S01]  /*4980*/  PRMT R53, RZ, 0x7610, R53 ;  /* 0x00007610ff357816 */ /* 0x000fe20000000035 */
[----:B------:R0:W4:Y:S01]  /*4990*/  @!P3 LDG.E R62, [R68.64] ;  /* 0x00000006443eb981 */ /* 0x000122000c1e1900 */
[----:B------:R-:W-:Y:S02]  /*49a0*/  PRMT R55, RZ, 0x7610, R55 ;  /* 0x00007610ff377816 */ /* 0x000fe40000000037 */
[----:B------:R-:W-:Y:S02]  /*49b0*/  @!P6 SHF.R.U32.HI R53, RZ, 0x10, R106 ;  /* 0x00000010ff35e819 */ /* 0x000fe4000001166a */
[----:B------:R-:W-:Y:S02]  /*49c0*/  @!P2 SHF.R.U32.HI R55, RZ, 0x10, R107 ;  /* 0x00000010ff37a819 */ /* 0x000fe4000001166b */
[----:B------:R-:W-:Y:S01]  /*49d0*/  LOP3.LUT P1, RZ, R116, 0x40000, RZ, 0xc0, !PT ;  /* 0x0004000074ff7812 */ /* 0x000fe2000782c0ff */
[----:B0-----:R-:W-:Y:S01]  /*49e0*/  IMAD.MOV.U32 R68, RZ, RZ, R64 ;  /* 0x000000ffff447224 */ /* 0x001fe200078e0040 */
[----:B------:R-:W-:Y:S01]  /*49f0*/  LOP3.LUT R114, R114, 0xffffff7f, RZ, 0xc0, !PT ;  /* 0xffffff7f72727812 */ /* 0x000fe200078ec0ff */
[----:B------:R-:W-:Y:S01]  /*4a00*/  IMAD.MOV.U32 R64, RZ, RZ, RZ ;  /* 0x000000ffff407224 */ /* 0x000fe200078e00ff */
[----:B------:R-:W-:-:S02]  /*4a10*/  @!P5 PRMT R43, R43, 0x5410, R8 ;  /* 0x000054102b2bd816 */ /* 0x000fc40000000008 */
[----:B------:R-:W-:Y:S02]  /*4a20*/  LOP3.LUT P5, RZ, R115, 0x2000, RZ, 0xc0, !PT ;  /* 0x0000200073ff7812 */ /* 0x000fe400078ac0ff */
[----:B------:R-:W-:Y:S01]  /*4a30*/  PRMT R53, R53, 0x5410, RZ ;  /* 0x0000541035357816 */ /* 0x000fe200000000ff */
[----:B------:R0:W4:Y:S01]  /*4a40*/  @!P4 LDG.E R64, [R70.64] ;  /* 0x000000064640c981 */ /* 0x000122000c1e1900 */
[----:B------:R-:W-:Y:S02]  /*4a50*/  PRMT R55, R55, 0x5410, RZ ;  /* 0x0000541037377816 */ /* 0x000fe400000000ff */
[----:B------:R-:W-:Y:S02]  /*4a60*/  @P4 LOP3.LUT R114, R114, 0x80, RZ, 0xfc, !PT ;  /* 0x0000008072724812 */ /* 0x000fe400078efcff */
[----:B------:R-:W-:Y:S02]  /*4a70*/  PRMT R63, RZ, 0x7610, R63 ;  /* 0x00007610ff3f7816 */ /* 0x000fe4000000003f */
[----:B------:R-:W-:-:S02]  /*4a80*/  @!P2 PRMT R53, R53, 0x5410, R107 ;  /* 0x000054103535a816 */ /* 0x000fc4000000006b */
[--C-:B------:R-:W-:Y:S01]  /*4a90*/  @!P0 SHF.R.U32.HI R63, RZ, 0x10, R111.reuse ;  /* 0x00000010ff3f8819 */ /* 0x100fe2000001166f */
[----:B0-----:R-:W-:Y:S01]  /*4aa0*/  IMAD.MOV.U32 R70, RZ, RZ, R66 ;  /* 0x000000ffff467224 */ /* 0x001fe200078e0042 */
[----:B------:R-:W-:Y:S01]  /*4ab0*/  @!P0 PRMT R55, R55, 0x5410, R111 ;  /* 0x0000541037378816 */ /* 0x000fe2000000006f */
[----:B------:R-:W-:Y:S01]  /*4ac0*/  IMAD.MOV.U32 R66, RZ, RZ, RZ ;  /* 0x000000ffff427224 */ /* 0x000fe200078e00ff */
[----:B------:R-:W-:Y:S02]  /*4ad0*/  LOP3.LUT P2, RZ, R116, 0x10000, RZ, 0xc0, !PT ;  /* 0x0001000074ff7812 */ /* 0x000fe4000784c0ff */
[----:B------:R-:W-:Y:S02]  /*4ae0*/  LOP3.LUT P0, RZ, R114, 0x4000, RZ, 0xc0, !PT ;  /* 0x0000400072ff7812 */ /* 0x000fe4000780c0ff */
[----:B------:R-:W-:Y:S01]  /*4af0*/  PRMT R122, R122, 0x5410, RZ ;  /* 0x000054107a7a7816 */ /* 0x000fe200000000ff */
[----:B------:R0:W4:Y:S01]  /*4b00*/  @!P1 LDG.E R66, [R72.64] ;  /* 0x0000000648429981 */ /* 0x000122000c1e1900 */
[----:B------:R-:W-:-:S02]  /*4b10*/  PRMT R61, RZ, 0x7610, R61 ;  /* 0x00007610ff3d7816 */ /* 0x000fc4000000003d */
[--C-:B------:R-:W-:Y:S01]  /*4b20*/  @!P5 SHF.R.U32.HI R61, RZ, 0x10, R110.reuse ;  /* 0x00000010ff3dd819 */ /* 0x100fe2000001166e */
[----:B------:R1:W-:Y:S01]  /*4b30*/  STL [R1+0x10], R68 ;  /* 0x0000104401007387 */ /* 0x0003e20000100800 */
[----:B------:R-:W-:-:S03]  /*4b40*/  @!P5 PRMT R122, R122, 0x5410, R110 ;  /* 0x000054107a7ad816 */ /* 0x000fc6000000006e */
[----:B------:R0:W-:Y:S01]  /*4b50*/  STL [R1+0x14], R70 ;  /* 0x0000144601007387 */ /* 0x0001e20000100800 */
[----:B------:R-:W-:Y:S01]  /*4b60*/  LOP3.LUT P5, RZ, R116, 0x8000, RZ, 0xc0, !PT ;  /* 0x0000800074ff7812 */ /* 0x000fe200078ac0ff */
[----:B-1----:R-:W-:Y:S02]  /*4b70*/  IMAD.MOV.U32 R68, RZ, RZ, RZ ;  /* 0x000000ffff447224 */ /* 0x002fe400078e00ff */
[----:B0-----:R-:W-:-:S04]  /*4b80*/  IMAD.MOV.U32 R70, RZ, RZ, RZ ;  /* 0x000000ffff467224 */ /* 0x001fc800078e00ff */
[----:B------:R0:W4:Y:S01]  /*4b90*/  @!P0 LDG.E R68, [R74.64] ;  /* 0x000000064a448981 */ /* 0x000122000c1e1900 */
[----:B------:R-:W-:-:S03]  /*4ba0*/  IMAD.MOV.U32 R72, RZ, RZ, RZ ;  /* 0x000000ffff487224 */ /* 0x000fc600078e00ff */
[----:B------:R1:W4:Y:S04]  /*4bb0*/  @!P2 LDG.E R70, [R76.64] ;  /* 0x000000064c46a981 */ /* 0x000328000c1e1900 */
[----:B------:R0:W4:Y:S01]  /*4bc0*/  @!P5 LDG.E R72, [R78.64] ;  /* 0x000000064e48d981 */ /* 0x000122000c1e1900 */
[C---:B------:R-:W-:Y:S02]  /*4bd0*/  LOP3.LUT P4, RZ, R115.reuse, 0x800, RZ, 0xc0, !PT ;  /* 0x0000080073ff7812 */ /* 0x040fe4000788c0ff */
[C---:B------:R-:W-:Y:S02]  /*4be0*/  LOP3.LUT P3, RZ, R115.reuse, 0x400, RZ, 0xc0, !PT ;  /* 0x0000040073ff7812 */ /* 0x040fe4000786c0ff */
[----:B------:R-:W-:Y:S02]  /*4bf0*/  LOP3.LUT P1, RZ, R115, 0x100, RZ, 0xc0, !PT ;  /* 0x0000010073ff7812 */ /* 0x000fe4000782c0ff */
[----:B------:R-:W-:-:S02]  /*4c00*/  PRMT R47, R47, 0x5410, RZ ;  /* 0x000054102f2f7816 */ /* 0x000fc400000000ff */
[----:B------:R-:W-:Y:S02]  /*4c10*/  PRMT R61, R61, 0x5410, RZ ;  /* 0x000054103d3d7816 */ /* 0x000fe400000000ff */
[----:B------:R-:W-:Y:S02]  /*4c20*/  @!P6 PRMT R47, R47, 0x5410, R106 ;  /* 0x000054102f2fe816 */ /* 0x000fe4000000006a */
[----:B------:R-:W-:Y:S02]  /*4c30*/  LOP3.LUT P6, RZ, R115, 0x200, RZ, 0xc0, !PT ;  /* 0x0000020073ff7812 */ /* 0x000fe400078cc0ff */
[----:B------:R-:W-:Y:S02]  /*4c40*/  PRMT R49, RZ, 0x7610, R49 ;  /* 0x00007610ff317816 */ /* 0x000fe40000000031 */
[--C-:B---3--:R-:W-:Y:S02]  /*4c50*/  @!P4 SHF.R.U32.HI R49, RZ, 0x10, R112.reuse ;  /* 0x00000010ff31c819 */ /* 0x108fe40000011670 */
[----:B------:R-:W-:-:S02]  /*4c60*/  @!P4 PRMT R61, R61, 0x5410, R112 ;  /* 0x000054103d3dc816 */ /* 0x000fc40000000070 */
[----:B------:R-:W-:Y:S02]  /*4c70*/  LOP3.LUT P4, RZ, R115, 0x80, RZ, 0xc0, !PT ;  /* 0x0000008073ff7812 */ /* 0x000fe4000788c0ff */
[----:B------:R-:W-:Y:S02]  /*4c80*/  PRMT R51, RZ, 0x7610, R51 ;  /* 0x00007610ff337816 */ /* 0x000fe40000000033 */
[----:B------:R-:W-:Y:S02]  /*4c90*/  PRMT R49, R49, 0x5410, RZ ;  /* 0x0000541031317816 */ /* 0x000fe400000000ff */
[----:B------:R-:W-:Y:S02]  /*4ca0*/  @!P3 SHF.R.U32.HI R51, RZ, 0x10, R113 ;  /* 0x00000010ff33b819 */ /* 0x000fe40000011671 */
[----:B------:R-:W-:Y:S02]  /*4cb0*/  PRMT R59, RZ, 0x7610, R59 ;  /* 0x00007610ff3b7816 */ /* 0x000fe4000000003b */
[----:B------:R-:W-:-:S02]  /*4cc0*/  @!P1 SHF.R.U32.HI R59, RZ, 0x10, R27 ;  /* 0x00000010ff3b9819 */ /* 0x000fc4000001161b */
[----:B------:R-:W-:Y:S02]  /*4cd0*/  LOP3.LUT R114, R114, 0xfffffbff, RZ, 0xc0, !PT ;  /* 0xfffffbff72727812 */ /* 0x000fe400078ec0ff */
[----:B------:R-:W-:Y:S02]  /*4ce0*/  @!P3 PRMT R49, R49, 0x5410, R113 ;  /* 0x000054103131b816 */ /* 0x000fe40000000071 */
[----:B------:R-:W-:Y:S02]  /*4cf0*/  PRMT R51, R51, 0x5410, RZ ;  /* 0x0000541033337816 */ /* 0x000fe400000000ff */
[----:B------:R-:W-:Y:S02]  /*4d00*/  LOP3.LUT P3, RZ, R115, 0x40, RZ, 0xc0, !PT ;  /* 0x0000004073ff7812 */ /* 0x000fe4000786c0ff */
[----:B------:R-:W-:Y:S02]  /*4d10*/  LOP3.LUT P2, RZ, R116, 0x4000, RZ, 0xc0, !PT ;  /* 0x0000400074ff7812 */ /* 0x000fe4000784c0ff */
[----:B------:R-:W-:-:S02]  /*4d20*/  PRMT R59, R59, 0x5410, RZ ;  /* 0x000054103b3b7816 */ /* 0x000fc400000000ff */
[----:B------:R-:W-:Y:S02]  /*4d30*/  PRMT R57, RZ, 0x7610, R57 ;  /* 0x00007610ff397816 */ /* 0x000fe40000000039 */
[----:B------:R-:W-:Y:S02]  /*4d40*/  @P0 LOP3.LUT R114, R114, 0x400, RZ, 0xfc, !PT ;  /* 0x0000040072720812 */ /* 0x000fe400078efcff */
[--C-:B------:R-:W-:Y:S02]  /*4d50*/  @!P6 SHF.R.U32.HI R57, RZ, 0x10, R26.reuse ;  /* 0x00000010ff39e819 */ /* 0x100fe4000001161a */
[----:B------:R-:W-:Y:S02]  /*4d60*/  @!P6 PRMT R51, R51, 0x5410, R26 ;  /* 0x000054103333e816 */ /* 0x000fe4000000001a */
[----:B------:R-:W-:Y:S02]  /*4d70*/  LOP3.LUT P6, RZ, R115, 0x20, RZ, 0xc0, !PT ;  /* 0x0000002073ff7812 */ /* 0x000fe400078cc0ff */
[----:B------:R-:W-:-:S02]  /*4d80*/  PRMT R65, RZ, 0x7610, R65 ;  /* 0x00007610ff417816 */ /* 0x000fc40000000041 */
[--C-:B------:R-:W-:Y:S02]  /*4d90*/  @!P4 SHF.R.U32.HI R65, RZ, 0x10, R28.reuse ;  /* 0x00000010ff41c819 */ /* 0x100fe4000001161c */
[----:B------:R-:W-:Y:S01]  /*4da0*/  @!P4 PRMT R59, R59, 0x5410, R28 ;  /* 0x000054103b3bc816 */ /* 0x000fe2000000001c */
[----:B0-----:R-:W-:Y:S01]  /*4db0*/  IMAD.MOV.U32 R74, RZ, RZ, RZ ;  /* 0x000000ffff4a7224 */ /* 0x001fe200078e00ff */
[C---:B------:R-:W-:Y:S02]  /*4dc0*/  LOP3.LUT P0, RZ, R115.reuse, 0x10, RZ, 0xc0, !PT ;  /* 0x0000001073ff7812 */ /* 0x040fe4000780c0ff */
[----:B------:R-:W-:Y:S02]  /*4dd0*/  LOP3.LUT P4, RZ, R115, 0x4, RZ, 0xc0, !PT ;  /* 0x0000000473ff7812 */ /* 0x000fe4000788c0ff */
[----:B------:R-:W-:Y:S01]  /*4de0*/  LOP3.LUT R114, R114, 0xffffefff, RZ, 0xc0, !PT ;  /* 0xffffefff72727812 */ /* 0x000fe200078ec0ff */
[----:B------:R0:W3:Y:S01]  /*4df0*/  @!P2 LDG.E R74, [R80.64] ;  /* 0x00000006504aa981 */ /* 0x0000e2000c1e1900 */
[----:B------:R-:W-:-:S02]  /*4e00*/  PRMT R57, R57, 0x5410, RZ ;  /* 0x0000541039397816 */ /* 0x000fc400000000ff */
[----:B------:R-:W-:Y:S02]  /*4e10*/  @P5 LOP3.LUT R114, R114, 0x1000, RZ, 0xfc, !PT ;  /* 0x0000100072725812 */ /* 0x000fe400078efcff */
[----:B------:R-:W-:Y:S02]  /*4e20*/  LOP3.LUT P5, RZ, R115, 0x8, RZ, 0xc0, !PT ;  /* 0x0000000873ff7812 */ /* 0x000fe400078ac0ff */
[----:B------:R-:W-:Y:S02]  /*4e30*/  PRMT R67, RZ, 0x7610, R67 ;  /* 0x00007610ff437816 */ /* 0x000fe40000000043 */
[----:B------:R-:W-:Y:S02]  /*4e40*/  @!P1 PRMT R57, R57, 0x5410, R27 ;  /* 0x0000541039399816 */ /* 0x000fe4000000001b */
[----:B------:R-:W-:Y:S02]  /*4e50*/  @!P3 SHF.R.U32.HI R67, RZ, 0x10, R29 ;  /* 0x00000010ff43b819 */ /* 0x000fe4000001161d */
[----:B------:R-:W-:-:S02]  /*4e60*/  LOP3.LUT P1, RZ, R116, 0x2000, RZ, 0xc0, !PT ;  /* 0x0000200074ff7812 */ /* 0x000fc4000782c0ff */
[----:B------:R-:W-:Y:S02]  /*4e70*/  LOP3.LUT P2, RZ, R115, 0x2, RZ, 0xc0, !PT ;  /* 0x0000000273ff7812 */ /* 0x000fe4000784c0ff */
[----:B------:R-:W-:Y:S01]  /*4e80*/  PRMT R65, R65, 0x5410, RZ ;  /* 0x0000541041417816 */ /* 0x000fe200000000ff */
[----:B------:R0:W-:Y:S01]  /*4e90*/  STL [R1+0x24], R0 ;  /* 0x0000240001007387 */ /* 0x0001e20000100800 */
[----:B------:R-:W-:Y:S02]  /*4ea0*/  PRMT R69, RZ, 0x7610, R69 ;  /* 0x00007610ff457816 */ /* 0x000fe40000000045 */
[--C-:B------:R-:W-:Y:S01]  /*4eb0*/  @!P6 SHF.R.U32.HI R69, RZ, 0x10, R12.reuse ;  /* 0x00000010ff45e819 */ /* 0x100fe2000001160c */
[----:B------:R1:W-:Y:S01]  /*4ec0*/  STL [R1+0x2c], R3 ;  /* 0x00002c0301007387 */ /* 0x0003e20000100800 */
[----:B------:R-:W-:Y:S02]  /*4ed0*/  PRMT R67, R67, 0x5410, RZ ;  /* 0x0000541043437816 */ /* 0x000fe400000000ff */
[----:B------:R-:W-:Y:S01]  /*4ee0*/  PRMT R63, R63, 0x5410, RZ ;  /* 0x000054103f3f7816 */ /* 0x000fe200000000ff */
[----:B------:R5:W-:Y:S01]  /*4ef0*/  STL [R1+0x28], R2 ;  /* 0x0000280201007387 */ /* 0x000be20000100800 */
[----:B------:R-:W-:-:S02]  /*4f00*/  @!P6 PRMT R65, R65, 0x5410, R12 ;  /* 0x000054104141e816 */ /* 0x000fc4000000000c */
[----:B0-----:R-:W-:Y:S02]  /*4f10*/  PRMT R0, RZ, 0x7610, R0 ;  /* 0x00007610ff007816 */ /* 0x001fe40000000000 */
[----:B------:R-:W-:Y:S02]  /*4f20*/  @!P0 SHF.R.U32.HI R0, RZ, 0x10, R30 ;  /* 0x00000010ff008819 */ /* 0x000fe4000001161e */
[----:B-1----:R-:W-:Y:S02]  /*4f30*/  PRMT R3, RZ, 0x7610, R3 ;  /* 0x00007610ff037816 */ /* 0x002fe40000000003 */
[----:B------:R-:W-:Y:S01]  /*4f40*/  @!P4 SHF.R.U32.HI R3, RZ, 0x10, R34 ;  /* 0x00000010ff03c819 */ /* 0x000fe20000011622 */
[----:B-----5:R-:W-:Y:S01]  /*4f50*/  IMAD.MOV.U32 R2, RZ, RZ, RZ ;  /* 0x000000ffff027224 */ /* 0x020fe200078e00ff */
[----:B------:R-:W-:Y:S02]  /*4f60*/  LOP3.LUT P6, RZ, R115, 0x1, RZ, 0xc0, !PT ;  /* 0x0000000173ff7812 */ /* 0x000fe400078cc0ff */
[----:B------:R-:W-:-:S02]  /*4f70*/  @!P0 PRMT R67, R67, 0x5410, R30 ;  /* 0x0000541043438816 */ /* 0x000fc4000000001e */
[----:B------:R-:W-:Y:S01]  /*4f80*/  PRMT R69, R69, 0x5410, RZ ;  /* 0x0000541045457816 */ /* 0x000fe200000000ff */
[----:B------:R0:W5:Y:S01]  /*4f90*/  @!P1 LDG.E R2, [R82.64] ;  /* 0x0000000652029981 */ /* 0x000162000c1e1900 */
[----:B------:R-:W-:Y:S02]  /*4fa0*/  LOP3.LUT P0, RZ, R116, 0x800, RZ, 0xc0, !PT ;  /* 0x0000080074ff7812 */ /* 0x000fe4000780c0ff */
[----:B------:R-:W-:Y:S02]  /*4fb0*/  @!P3 PRMT R63, R63, 0x5410, R29 ;  /* 0x000054103f3fb816 */ /* 0x000fe4000000001d */
[----:B------:R-:W-:Y:S02]  /*4fc0*/  PRMT R0, R0, 0x5410, RZ ;  /* 0x0000541000007816 */ /* 0x000fe400000000ff */
[----:B------:R-:W-:Y:S02]  /*4fd0*/  PRMT R3, R3, 0x5410, RZ ;  /* 0x0000541003037816 */ /* 0x000fe400000000ff */
[----:B------:R-:W-:-:S02]  /*4fe0*/  LOP3.LUT P3, RZ, R116, 0x1000, RZ, 0xc0, !PT ;  /* 0x0000100074ff7812 */ /* 0x000fc4000786c0ff */
[----:B------:R-:W-:Y:S02]  /*4ff0*/  PRMT R71, RZ, 0x7610, R71 ;  /* 0x00007610ff477816 */ /* 0x000fe40000000047 */
[----:B------:R-:W-:Y:S02]  /*5000*/  @!P5 SHF.R.U32.HI R71, RZ, 0x10, R32 ;  /* 0x00000010ff47d819 */ /* 0x000fe40000011620 */
[----:B------:R-:W-:Y:S02]  /*5010*/  @!P4 PRMT R69, R69, 0x5410, R34 ;  /* 0x000054104545c816 */ /* 0x000fe40000000022 */
[----:B------:R-:W-:Y:S02]  /*5020*/  LOP3.LUT P4, RZ, R116, 0x400, RZ, 0xc0, !PT ;  /* 0x0000040074ff7812 */ /* 0x000fe4000788c0ff */
[----:B------:R-:W-:Y:S02]  /*5030*/  PRMT R73, RZ, 0x7610, R73 ;  /* 0x00007610ff497816 */ /* 0x000fe40000000049 */
[----:B------:R-:W-:-:S02]  /*5040*/  @!P5 PRMT R0, R0, 0x5410, R32 ;  /* 0x000054100000d816 */ /* 0x000fc40000000020 */
[--C-:B------:R-:W-:Y:S02]  /*5050*/  @!P2 SHF.R.U32.HI R73, RZ, 0x10, R36.reuse ;  /* 0x00000010ff49a819 */ /* 0x100fe40000011624 */
[----:B------:R-:W-:Y:S01]  /*5060*/  @!P2 PRMT R3, R3, 0x5410, R36 ;  /* 0x000054100303a816 */ /* 0x000fe20000000024 */
[----:B------:R-:W-:Y:S01]  /*5070*/  IMAD.MOV.U32 R76, RZ, RZ, RZ ;  /* 0x000000ffff4c7224 */ /* 0x000fe200078e00ff */
[----:B------:R-:W-:Y:S02]  /*5080*/  LOP3.LUT P1, RZ, R114, 0x2000, RZ, 0xc0, !PT ;  /* 0x0000200072ff7812 */ /* 0x000fe4000782c0ff */
[C---:B------:R-:W-:Y:S02]  /*5090*/  LOP3.LUT P5, RZ, R116.reuse, 0x40000000, RZ, 0xc0, !PT ;  /* 0x4000000074ff7812 */ /* 0x040fe400078ac0ff */
[----:B------:R-:W-:Y:S01]  /*50a0*/  LOP3.LUT P2, RZ, R116, 0x10000000, RZ, 0xc0, !PT ;  /* 0x1000000074ff7812 */ /* 0x000fe2000784c0ff */
[----:B------:R1:W-:Y:S01]  /*50b0*/  STL [R1+0x30], R8 ;  /* 0x0000300801007387 */ /* 0x0003e20000100800 */
[----:B------:R-:W-:Y:S01]  /*50c0*/  PRMT R71, R71, 0x5410, RZ ;  /* 0x0000541047477816 */ /* 0x000fe200000000ff */
[----:B------:R-:W-:-:S02]  /*50d0*/  IMAD.MOV.U32 R78, RZ, RZ, RZ ;  /* 0x000000ffff4e7224 */ /* 0x000fc400078e00ff */
[----:B------:R0:W-:Y:S01]  /*50e0*/  STL [R1+0x34], R9 ;  /* 0x0000340901007387 */ /* 0x0001e20000100800 */
[----:B------:R-:W-:-:S03]  /*50f0*/  @!P6 PRMT R71, R71, 0x5410, R38 ;  /* 0x000054104747e816 */ /* 0x000fc60000000026 */
[----:B------:R2:W5:Y:S01]  /*5100*/  @!P0 LDG.E R76, [R86.64] ;  /* 0x00000006564c8981 */ /* 0x000562000c1e1900 */
[----:B-1----:R-:W-:Y:S01]  /*5110*/  IMAD.MOV.U32 R8, RZ, RZ, RZ ;  /* 0x000000ffff087224 */ /* 0x002fe200078e00ff */
[----:B------:R-:W-:Y:S02]  /*5120*/  PRMT R75, RZ, 0x7610, R75 ;  /* 0x00007610ff4b7816 */ /* 0x000fe4000000004b */
[----:B------:R1:W5:Y:S01]  /*5130*/  @!P4 LDG.E R78, [R88.64] ;  /* 0x00000006584ec981 */ /* 0x000362000c1e1900 */
[----:B0-----:R-:W-:Y:S02]  /*5140*/  PRMT R9, RZ, 0x7610, R9 ;  /* 0x00007610ff097816 */ /* 0x001fe40000000009 */
[----:B------:R-:W-:Y:S01]  /*5150*/  @!P6 SHF.R.U32.HI R9, RZ, 0x10, R38 ;  /* 0x00000010ff09e819 */ /* 0x000fe20000011626 */
[----:B------:R0:W5:Y:S01]  /*5160*/  @!P3 LDG.E R8, [R84.64] ;  /* 0x000000065408b981 */ /* 0x000162000c1e1900 */
[C---:B------:R-:W-:Y:S02]  /*5170*/  LOP3.LUT P6, RZ, R116.reuse, 0x200, RZ, 0xc0, !PT ;  /* 0x0000020074ff7812 */ /* 0x040fe400078cc0ff */
[----:B------:R-:W-:-:S02]  /*5180*/  LOP3.LUT P0, RZ, R116, 0x4000000, RZ, 0xc0, !PT ;  /* 0x0400000074ff7812 */ /* 0x000fc4000780c0ff */
[----:B------:R-:W-:Y:S02]  /*5190*/  PRMT R9, R9, 0x5410, RZ ;  /* 0x0000541009097816 */ /* 0x000fe400000000ff */
[----:B------:R-:W-:Y:S01]  /*51a0*/  LOP3.LUT P3, RZ, R116, 0x20000000, RZ, 0xc0, !PT ;  /* 0x2000000074ff7812 */ /* 0x000fe2000786c0ff */
[----:B------:R-:W-:Y:S01]  /*51b0*/  IMAD.MOV.U32 R82, RZ, RZ, RZ ;  /* 0x000000ffff527224 */ /* 0x000fe200078e00ff */
[----:B------:R-:W-:Y:S02]  /*51c0*/  PRMT R77, RZ, 0x7610, R77 ;  /* 0x00007610ff4d7816 */ /* 0x000fe4000000004d */
[----:B------:R-:W-:Y:S02]  /*51d0*/  PRMT R80, RZ, 0x7610, R80 ;  /* 0x00007610ff507816 */ /* 0x000fe40000000050 */
[--C-:B------:R-:W-:Y:S01]  /*51e0*/  @!P1 SHF.R.U32.HI R75, RZ, 0x10, R40.reuse ;  /* 0x00000010ff4b9819 */ /* 0x100fe20000011628 */
[----:B------:R0:W5:Y:S01]  /*51f0*/  @!P6 LDG.E R82, [R90.64] ;  /* 0x000000065a52e981 */ /* 0x000162000c1e1900 */
[----:B------:R-:W-:-:S02]  /*5200*/  @!P1 PRMT R9, R9, 0x5410, R40 ;  /* 0x0000541009099816 */ /* 0x000fc40000000028 */
[----:B------:R-:W-:Y:S02]  /*5210*/  @!P5 SHF.R.U32.HI R77, RZ, 0x10, R42 ;  /* 0x00000010ff4dd819 */ /* 0x000fe4000001162a */
[----:B--2---:R-:W-:Y:S02]  /*5220*/  @!P2 SHF.R.U32.HI R80, RZ, 0x10, R46 ;  /* 0x00000010ff50a819 */ /* 0x004fe4000001162e */
[----:B------:R-:W-:Y:S02]  /*5230*/  LOP3.LUT P1, RZ, R116, 0x100, RZ, 0xc0, !PT ;  /* 0x0000010074ff7812 */ /* 0x000fe4000782c0ff */
[----:B------:R-:W-:Y:S02]  /*5240*/  PRMT R73, R73, 0x5410, RZ ;  /* 0x0000541049497816 */ /* 0x000fe400000000ff */
[----:B------:R-:W-:Y:S02]  /*5250*/  PRMT R77, R77, 0x5410, RZ ;  /* 0x000054104d4d7816 */ /* 0x000fe400000000ff */
[----:B------:R-:W-:Y:S01]  /*5260*/  PRMT R80, R80, 0x5410, RZ ;  /* 0x0000541050507816 */ /* 0x000fe200000000ff */
[----:B------:R2:W-:Y:S01]  /*5270*/  STL [R1+0x50], R26 ;  /* 0x0000501a01007387 */ /* 0x0005e20000100800 */
[----:B------:R-:W-:-:S02]  /*5280*/  PRMT R75, R75, 0x5410, RZ ;  /* 0x000054104b4b7816 */ /* 0x000fc400000000ff */
[----:B------:R-:W-:Y:S02]  /*5290*/  PRMT R83, RZ, 0x7610, R83 ;  /* 0x00007610ff537816 */ /* 0x000fe40000000053 */
[----:B------:R-:W-:Y:S02]  /*52a0*/  @!P5 PRMT R73, R73, 0x5410, R42 ;  /* 0x000054104949d816 */ /* 0x000fe4000000002a */
[----:B------:R-:W-:Y:S02]  /*52b0*/  @!P2 PRMT R77, R77, 0x5410, R46 ;  /* 0x000054104d4da816 */ /* 0x000fe4000000002e */
[--C-:B----4-:R-:W-:Y:S01]  /*52c0*/  @!P0 SHF.R.U32.HI R83, RZ, 0x10, R50.reuse ;  /* 0x00000010ff538819 */ /* 0x110fe20000011632 */
[----:B--2---:R-:W-:Y:S01]  /*52d0*/  IMAD.MOV.U32 R26, RZ, RZ, RZ ;  /* 0x000000ffff1a7224 */ /* 0x004fe200078e00ff */
[----:B------:R-:W-:Y:S02]  /*52e0*/  @!P0 PRMT R80, R80, 0x5410, R50 ;  /* 0x0000541050508816 */ /* 0x000fe40000000032 */
[----:B------:R-:W-:-:S02]  /*52f0*/  LOP3.LUT P5, RZ, R114, 0x1000, RZ, 0xc0, !PT ;  /* 0x0000100072ff7812 */ /* 0x000fc400078ac0ff */
[----:B------:R-:W-:Y:S01]  /*5300*/  LOP3.LUT P4, RZ, R116, 0x2000000, RZ, 0xc0, !PT ;  /* 0x0200000074ff7812 */ /* 0x000fe2000788c0ff */
[----:B------:R2:W4:Y:S01]  /*5310*/  @!P1 LDG.E R26, [R92.64] ;  /* 0x000000065c1a9981 */ /* 0x000522000c1e1900 */
[----:B------:R-:W-:Y:S02]  /*5320*/  PRMT R79, RZ, 0x7610, R79 ;  /* 0x00007610ff4f7816 */ /* 0x000fe4000000004f */
[C---:B------:R-:W-:Y:S02]  /*5330*/  LOP3.LUT P2, RZ, R114.reuse, 0x800, RZ, 0xc0, !PT ;  /* 0x0000080072ff7812 */ /* 0x040fe4000784c0ff */
[----:B------:R-:W-:Y:S02]  /*5340*/  LOP3.LUT P0, RZ, R114, 0x400, RZ, 0xc0, !PT ;  /* 0x0000040072ff7812 */ /* 0x000fe4000780c0ff */
[--C-:B------:R-:W-:Y:S02]  /*5350*/  @!P3 SHF.R.U32.HI R79, RZ, 0x10, R44.reuse ;  /* 0x00000010ff4fb819 */ /* 0x100fe4000001162c */
[----:B------:R-:W-:-:S02]  /*5360*/  @!P3 PRMT R75, R75, 0x5410, R44 ;  /* 0x000054104b4bb816 */ /* 0x000fc4000000002c */
[----:B------:R-:W-:Y:S02]  /*5370*/  LOP3.LUT R114, R114, 0xffffffef, RZ, 0xc0, !PT ;  /* 0xffffffef72727812 */ /* 0x000fe400078ec0ff */
[----:B------:R-:W-:Y:S02]  /*5380*/  LOP3.LUT P3, RZ, R116, 0x1000000, RZ, 0xc0, !PT ;  /* 0x0100000074ff7812 */ /* 0x000fe4000786c0ff */
[----:B------:R-:W-:Y:S02]  /*5390*/  @P1 LOP3.LUT R114, R114, 0x10, RZ, 0xfc, !PT ;  /* 0x0000001072721812 */ /* 0x000fe400078efcff */
[C---:B------:R-:W-:Y:S02]  /*53a0*/  LOP3.LUT P1, RZ, R116.reuse, 0x80, RZ, 0xc0, !PT ;  /* 0x0000008074ff7812 */ /* 0x040fe4000782c0ff */
[----:B------:R-:W-:Y:S02]  /*53b0*/  LOP3.LUT P6, RZ, R116, 0x400000, RZ, 0xc0, !PT ;  /* 0x0040000074ff7812 */ /* 0x000fe400078cc0ff */
[----:B------:R-:W-:Y:S01]  /*53c0*/  PRMT R79, R79, 0x5410, RZ ;  /* 0x000054104f4f7816 */ /* 0x000fe200000000ff */
[----:B------:R1:W-:Y:S01]  /*53d0*/  STL [R1+0x58], R28 ;  /* 0x0000581c01007387 */ /* 0x0003e20000100800 */
[----:B------:R-:W-:-:S02]  /*53e0*/  PRMT R83, R83, 0x5410, RZ ;  /* 0x0000541053537816 */ /* 0x000fc400000000ff */
[----:B------:R-:W-:Y:S01]  /*53f0*/  PRMT R81, RZ, 0x7610, R81 ;  /* 0x00007610ff517816 */ /* 0x000fe20000000051 */
[----:B------:R2:W-:Y:S01]  /*5400*/  STL [R1+0x54], R27 ;  /* 0x0000541b01007387 */ /* 0x0005e20000100800 */
[----:B0-----:R-:W-:Y:S02]  /*5410*/  PRMT R84, RZ, 0x7610, R84 ;  /* 0x00007610ff547816 */ /* 0x001fe40000000054 */
[--C-:B------:R-:W-:Y:S02]  /*5420*/  @!P2 SHF.R.U32.HI R81, RZ, 0x10, R48.reuse ;  /* 0x00000010ff51a819 */ /* 0x100fe40000011630 */
[----:B------:R-:W-:Y:S01]  /*5430*/  @!P2 PRMT R79, R79, 0x5410, R48 ;  /* 0x000054104f4fa816 */ /* 0x000fe20000000030 */
[----:B-1----:R-:W-:Y:S01]  /*5440*/  IMAD.MOV.U32 R28, RZ, RZ, RZ ;  /* 0x000000ffff1c7224 */ /* 0x002fe200078e00ff */
[----:B------:R-:W-:Y:S02]  /*5450*/  @!P4 SHF.R.U32.HI R84, RZ, 0x10, R52 ;  /* 0x00000010ff54c819 */ /* 0x000fe40000011634 */
[----:B------:R-:W-:-:S02]  /*5460*/  LOP3.LUT P2, RZ, R116, 0x40, RZ, 0xc0, !PT ;  /* 0x0000004074ff7812 */ /* 0x000fc4000784c0ff */
[----:B--2---:R-:W-:Y:S01]  /*5470*/  PRMT R27, RZ, 0x7610, R27 ;  /* 0x00007610ff1b7816 */ /* 0x004fe2000000001b */
[----:B------:R0:W-:Y:S01]  /*5480*/  STL [R1+0x5c], R29 ;  /* 0x00005c1d01007387 */ /* 0x0001e20000100800 */
[--C-:B------:R-:W-:Y:S02]  /*5490*/  @!P3 SHF.R.U32.HI R27, RZ, 0x10, R54.reuse ;  /* 0x00000010ff1bb819 */ /* 0x100fe40000011636 */
[----:B------:R-:W-:Y:S01]  /*54a0*/  @!P3 PRMT R83, R83, 0x5410, R54 ;  /* 0x000054105353b816 */ /* 0x000fe20000000036 */
[----:B------:R-:W2:Y:S01]  /*54b0*/  @!P1 LDG.E R28, [R94.64] ;  /* 0x000000065e1c9981 */ /* 0x000ea2000c1e1900 */
[----:B------:R-:W-:Y:S02]  /*54c0*/  LOP3.LUT P3, RZ, R114, 0x200, RZ, 0xc0, !PT ;  /* 0x0000020072ff7812 */ /* 0x000fe4000786c0ff */
[----:B------:R-:W-:Y:S01]  /*54d0*/  PRMT R84, R84, 0x5410, RZ ;  /* 0x0000541054547816 */ /* 0x000fe200000000ff */
[----:B------:R1:W-:Y:S01]  /*54e0*/  STL [R1+0x60], R12 ;  /* 0x0000600c01007387 */ /* 0x0003e20000100800 */
[----:B------:R-:W-:-:S02]  /*54f0*/  PRMT R81, R81, 0x5410, RZ ;  /* 0x0000541051517816 */ /* 0x000fc400000000ff */
[----:B0-----:R-:W-:Y:S02]  /*5500*/  PRMT R29, RZ, 0x7610, R29 ;  /* 0x00007610ff1d7816 */ /* 0x001fe4000000001d */
[--C-:B------:R-:W-:Y:S02]  /*5510*/  @!P6 SHF.R.U32.HI R29, RZ, 0x10, R58.reuse ;  /* 0x00000010ff1de819 */ /* 0x100fe4000001163a */
[----:B------:R-:W-:Y:S02]  /*5520*/  @!P6 PRMT R84, R84, 0x5410, R58 ;  /* 0x000054105454e816 */ /* 0x000fe4000000003a */
[C---:B------:R-:W-:Y:S01]  /*5530*/  LOP3.LUT P6, RZ, R114.reuse, 0x100, RZ, 0xc0, !PT ;  /* 0x0000010072ff7812 */ /* 0x040fe200078cc0ff */
[----:B-1----:R-:W-:Y:S01]  /*5540*/  IMAD.MOV.U32 R12, RZ, RZ, RZ ;  /* 0x000000ffff0c7224 */ /* 0x002fe200078e00ff */
[----:B------:R-:W-:Y:S02]  /*5550*/  @!P4 PRMT R81, R81, 0x5410, R52 ;  /* 0x000054105151c816 */ /* 0x000fe40000000034 */
[----:B------:R-:W-:-:S02]  /*5560*/  LOP3.LUT R114, R114, 0xfffffffb, RZ, 0xc0, !PT ;  /* 0xfffffffb72727812 */ /* 0x000fc400078ec0ff */
[----:B------:R-:W-:Y:S01]  /*5570*/  LOP3.LUT P4, RZ, R116, 0x100000, RZ, 0xc0, !PT ;  /* 0x0010000074ff7812 */ /* 0x000fe2000788c0ff */
[----:B------:R-:W2:Y:S01]  /*5580*/  @!P2 LDG.E R12, [R96.64] ;  /* 0x00000006600ca981 */ /* 0x000ea2000c1e1900 */
[----:B------:R-:W-:Y:S02]  /*5590*/  PRMT R27, R27, 0x5410, RZ ;  /* 0x000054101b1b7816 */ /* 0x000fe400000000ff */
[----:B------:R-:W-:Y:S02]  /*55a0*/  @P2 LOP3.LUT R114, R114, 0x4, RZ, 0xfc, !PT ;  /* 0x0000000472722812 */ /* 0x000fe400078efcff */
[----:B------:R-:W-:Y:S02]  /*55b0*/  PRMT R85, RZ, 0x7610, R85 ;  /* 0x00007610ff557816 */ /* 0x000fe40000000055 */
[----:B------:R-:W-:Y:S02]  /*55c0*/  LOP3.LUT P2, RZ, R116, 0x20, RZ, 0xc0, !PT ;  /* 0x0000002074ff7812 */ /* 0x000fe4000784c0ff */
[----:B------:R-:W-:-:S02]  /*55d0*/  @!P3 SHF.R.U32.HI R85, RZ, 0x10, R56 ;  /* 0x00000010ff55b819 */ /* 0x000fc40000011638 */
[----:B------:R-:W-:Y:S02]  /*55e0*/  @!P3 PRMT R27, R27, 0x5410, R56 ;  /* 0x000054101b1bb816 */ /* 0x000fe40000000038 */
[C---:B------:R-:W-:Y:S01]  /*55f0*/  LOP3.LUT P3, RZ, R116.reuse, 0x10, RZ, 0xc0, !PT ;  /* 0x0000001074ff7812 */ /* 0x040fe2000786c0ff */
[----:B------:R0:W-:Y:S01]  /*5600*/  STL [R1+0x68], R32 ;  /* 0x0000682001007387 */ /* 0x0001e20000100800 */
[----:B------:R-:W-:Y:S02]  /*5610*/  PRMT R85, R85, 0x5410, RZ ;  /* 0x0000541055557816 */ /* 0x000fe400000000ff */
[----:B------:R-:W-:Y:S01]  /*5620*/  LOP3.LUT P1, RZ, R116, 0x40000, RZ, 0xc0, !PT ;  /* 0x0004000074ff7812 */ /* 0x000fe2000782c0ff */
[----:B------:R1:W-:Y:S01]  /*5630*/  STL [R1+0x64], R30 ;  /* 0x0000641e01007387 */ /* 0x0003e20000100800 */
[----:B------:R-:W-:-:S03]  /*5640*/  @!P4 PRMT R85, R85, 0x5410, R62 ;  /* 0x000054105555c816 */ /* 0x000fc6000000003e */
[----:B------:R1:W-:Y:S01]  /*5650*/  STL [R1+0x70], R36 ;  /* 0x0000702401007387 */ /* 0x0003e20000100800 */
[----:B0-----:R-:W-:Y:S01]  /*5660*/  IMAD.MOV.U32 R32, RZ, RZ, RZ ;  /* 0x000000ffff207224 */ /* 0x001fe200078e00ff */
[----:B-1----:R-:W-:Y:S02]  /*5670*/  PRMT R30, RZ, 0x7610, R30 ;  /* 0x00007610ff1e7816 */ /* 0x002fe4000000001e */
[----:B------:R-:W-:-:S03]  /*5680*/  @!P4 SHF.R.U32.HI R30, RZ, 0x10, R62 ;  /* 0x00000010ff1ec819 */ /* 0x000fc6000001163e */
[----:B------:R-:W2:Y:S01]  /*5690*/  @!P2 LDG.E R32, [R98.64] ;  /* 0x000000066220a981 */ /* 0x000ea2000c1e1900 */
[----:B------:R-:W-:Y:S01]  /*56a0*/  IMAD.MOV.U32 R36, RZ, RZ, RZ ;  /* 0x000000ffff247224 */ /* 0x000fe200078e00ff */
[C---:B------:R-:W-:Y:S02]  /*56b0*/  LOP3.LUT P4, RZ, R114.reuse, 0x80, RZ, 0xc0, !PT ;  /* 0x0000008072ff7812 */ /* 0x040fe4000788c0ff */
[----:B------:R-:W-:-:S03]  /*56c0*/  LOP3.LUT R114, R114, 0xfffffffe, RZ, 0xc0, !PT ;  /* 0xfffffffe72727812 */ /* 0x000fc600078ec0ff */
[----:B------:R-:W2:Y:S01]  /*56d0*/  @!P3 LDG.E R36, [R100.64] ;  /* 0x000000066424b981 */ /* 0x000ea2000c1e1900 */
[----:B------:R-:W-:Y:S02]  /*56e0*/  @P3 LOP3.LUT R114, R114, 0x1, RZ, 0xfc, !PT ;  /* 0x0000000172723812 */ /* 0x000fe400078efcff */
[----:B------:R-:W-:Y:S01]  /*56f0*/  LOP3.LUT P3, RZ, R116, 0x10000, RZ, 0xc0, !PT ;  /* 0x0001000074ff7812 */ /* 0x000fe2000786c0ff */
[----:B------:R0:W-:Y:S01]  /*5700*/  STL [R1+0x6c], R34 ;  /* 0x00006c2201007387 */ /* 0x0001e20000100800 */
[----:B------:R-:W-:Y:S02]  /*5710*/  PRMT R29, R29, 0x5410, RZ ;  /* 0x000054101d1d7816 */ /* 0x000fe400000000ff */
[----:B------:R-:W-:Y:S02]  /*5720*/  PRMT R86, RZ, 0x7610, R86 ;  /* 0x00007610ff567816 */ /* 0x000fe40000000056 */
[--C-:B------:R-:W-:Y:S02]  /*5730*/  @!P6 SHF.R.U32.HI R86, RZ, 0x10, R60.reuse ;  /* 0x00000010ff56e819 */ /* 0x100fe4000001163c */
[----:B------:R-:W-:-:S02]  /*5740*/  @!P6 PRMT R29, R29, 0x5410, R60 ;  /* 0x000054101d1de816 */ /* 0x000fc4000000003c */
[----:B0-----:R-:W-:Y:S02]  /*5750*/  PRMT R34, RZ, 0x7610, R34 ;  /* 0x00007610ff227816 */ /* 0x001fe40000000022 */
[----:B------:R-:W-:Y:S02]  /*5760*/  @!P1 SHF.R.U32.HI R34, RZ, 0x10, R66 ;  /* 0x00000010ff229819 */ /* 0x000fe40000011642 */
[----:B------:R-:W-:Y:S02]  /*5770*/  LOP3.LUT P6, RZ, R116, 0x8, RZ, 0xc0, !PT ;  /* 0x0000000874ff7812 */ /* 0x000fe400078cc0ff */
[----:B------:R-:W-:Y:S01]  /*5780*/  PRMT R34, R34, 0x5410, RZ ;  /* 0x0000541022227816 */ /* 0x000fe200000000ff */
[----:B------:R0:W-:Y:S01]  /*5790*/  STL [R1+0x74], R38 ;  /* 0x0000742601007387 */ /* 0x0001e20000100800 */
[----:B------:R-:W-:Y:S02]  /*57a0*/  PRMT R30, R30, 0x5410, RZ ;  /* 0x000054101e1e7816 */ /* 0x000fe400000000ff */
[----:B------:R-:W-:Y:S01]  /*57b0*/  PRMT R88, RZ, 0x7610, R88 ;  /* 0x00007610ff587816 */ /* 0x000fe20000000058 */
[----:B------:R1:W-:Y:S01]  /*57c0*/  STL [R1+0x78], R40 ;  /* 0x0000782801007387 */ /* 0x0003e20000100800 */
[----:B------:R-:W-:-:S02]  /*57d0*/  PRMT R87, RZ, 0x7610, R87 ;  /* 0x00007610ff577816 */ /* 0x000fc40000000057 */
[--C-:B------:R-:W-:Y:S02]  /*57e0*/  @!P0 SHF.R.U32.HI R88, RZ, 0x10, R68.reuse ;  /* 0x00000010ff588819 */ /* 0x100fe40000011644 */
[----:B------:R-:W-:Y:S02]  /*57f0*/  @!P0 PRMT R34, R34, 0x5410, R68 ;  /* 0x0000541022228816 */ /* 0x000fe40000000044 */
[----:B0-----:R-:W-:Y:S02]  /*5800*/  PRMT R38, RZ, 0x7610, R38 ;  /* 0x00007610ff267816 */ /* 0x001fe40000000026 */
[----:B------:R-:W-:Y:S01]  /*5810*/  @!P3 SHF.R.U32.HI R38, RZ, 0x10, R70 ;  /* 0x00000010ff26b819 */ /* 0x000fe20000011646 */
[----:B-1----:R-:W-:Y:S01]  /*5820*/  IMAD.MOV.U32 R40, RZ, RZ, RZ ;  /* 0x000000ffff287224 */ /* 0x002fe200078e00ff */
[--C-:B------:R-:W-:Y:S02]  /*5830*/  @!P4 SHF.R.U32.HI R87, RZ, 0x10, R64.reuse ;  /* 0x00000010ff57c819 */ /* 0x100fe40000011640 */
[----:B------:R-:W-:-:S02]  /*5840*/  @!P4 PRMT R30, R30, 0x5410, R64 ;  /* 0x000054101e1ec816 */ /* 0x000fc40000000040 */
[C---:B------:R-:W-:Y:S01]  /*5850*/  LOP3.LUT P0, RZ, R116.reuse, 0x2, RZ, 0xc0, !PT ;  /* 0x0000000274ff7812 */ /* 0x040fe2000780c0ff */
[----:B------:R-:W2:Y:S01]  /*5860*/  @!P6 LDG.E R40, [R108.64] ;  /* 0x000000066c28e981 */ /* 0x000ea2000c1e1900 */
[----:B------:R-:W-:Y:S02]  /*5870*/  LOP3.LUT P4, RZ, R116, 0x4, RZ, 0xc0, !PT ;  /* 0x0000000474ff7812 */ /* 0x000fe4000788c0ff */
[----:B------:R-:W-:Y:S01]  /*5880*/  PRMT R38, R38, 0x5410, RZ ;  /* 0x0000541026267816 */ /* 0x000fe200000000ff */
[----:B------:R0:W-:Y:S01]  /*5890*/  STL [R1+0x88], R48 ;  /* 0x0000883001007387 */ /* 0x0001e20000100800 */
[----:B------:R-:W-:Y:S02]  /*58a0*/  PRMT R89, RZ, 0x7610, R89 ;  /* 0x00007610ff597816 */ /* 0x000fe40000000059 */
[--C-:B------:R-:W-:Y:S01]  /*58b0*/  @!P5 SHF.R.U32.HI R89, RZ, 0x10, R72.reuse ;  /* 0x00000010ff59d819 */ /* 0x100fe20000011648 */
[----:B------:R1:W-:Y:S01]  /*58c0*/  STL [R1+0x80], R44 ;  /* 0x0000802c01007387 */ /* 0x0003e20000100800 */
[----:B------:R-:W-:-:S02]  /*58d0*/  @!P5 PRMT R38, R38, 0x5410, R72 ;  /* 0x000054102626d816 */ /* 0x000fc40000000048 */
[----:B------:R-:W-:Y:S01]  /*58e0*/  LOP3.LUT P5, RZ, R116, 0x1, RZ, 0xc0, !PT ;  /* 0x0000000174ff7812 */ /* 0x000fe200078ac0ff */
[----:B0-----:R-:W-:Y:S02]  /*58f0*/  IMAD.MOV.U32 R48, RZ, RZ, RZ ;  /* 0x000000ffff307224 */ /* 0x001fe400078e00ff */
[----:B-1----:R-:W-:Y:S01]  /*5900*/  IMAD.MOV.U32 R44, RZ, RZ, RZ ;  /* 0x000000ffff2c7224 */ /* 0x002fe200078e00ff */
[----:B------:R0:W-:Y:S04]  /*5910*/  STL [R1+0x90], R52 ;  /* 0x0000903401007387 */ /* 0x0001e80000100800 */
[----:B------:R-:W2:Y:S04]  /*5920*/  @!P0 LDG.E R48, [R104.64] ;  /* 0x0000000668308981 */ /* 0x000ea8000c1e1900 */
[----:B------:R-:W2:Y:S01]  /*5930*/  @!P4 LDG.E R44, [R102.64] ;  /* 0x00000006662cc981 */ /* 0x000ea2000c1e1900 */
[----:B0-----:R-:W-:-:S06]  /*5940*/  IMAD.MOV.U32 R52, RZ, RZ, RZ ;  /* 0x000000ffff347224 */ /* 0x001fcc00078e00ff */
[----:B------:R0:W2:Y:S01]  /*5950*/  @!P5 LDG.E R52, [R10.64] ;  /* 0x000000060a34d981 */ /* 0x0000a2000c1e1900 */
[----:B------:R-:W-:Y:S02]  /*5960*/  LOP3.LUT P2, RZ, R116, 0x1000, RZ, 0xc0, !PT ;  /* 0x0000100074ff7812 */ /* 0x000fe4000784c0ff */
[----:B------:R-:W-:Y:S02]  /*5970*/  LOP3.LUT R114, R114, 0xffffffbf, RZ, 0xc0, !PT ;  /* 0xffffffbf72727812 */ /* 0x000fe400078ec0ff */
[----:B------:R-:W-:-:S04]  /*5980*/  PRMT R86, R86, 0x5410, RZ ;  /* 0x0000541056567816 */ /* 0x000fc800000000ff */
[----:B------:R-:W-:Y:S02]  /*5990*/  @!P1 PRMT R86, R86, 0x5410, R66 ;  /* 0x0000541056569816 */ /* 0x000fe40000000042 */
[----:B------:R-:W-:-:S03]  /*59a0*/  LOP3.LUT P1, RZ, R116, 0x4000, RZ, 0xc0, !PT ;  /* 0x0000400074ff7812 */ /* 0x000fc6000782c0ff */
[----:B------:R-:W-:-:S04]  /*59b0*/  @P2 LOP3.LUT R114, R114, 0x40, RZ, 0xfc, !PT ;  /* 0x0000004072722812 */ /* 0x000fc800078efcff */
[----:B------:R-:W-:-:S04]  /*59c0*/  LOP3.LUT R114, R114, 0xffffffdf, RZ, 0xc0, !PT ;  /* 0xffffffdf72727812 */ /* 0x000fc800078ec0ff */
[----:B------:R-:W-:Y:S02]  /*59d0*/  @P6 LOP3.LUT R114, R114, 0x20, RZ, 0xfc, !PT ;  /* 0x0000002072726812 */ /* 0x000fe400078efcff */
[C---:B------:R-:W-:Y:S02]  /*59e0*/  LOP3.LUT P6, RZ, R116.reuse, 0x400, RZ, 0xc0, !PT ;  /* 0x0000040074ff7812 */ /* 0x040fe400078cc0ff */
[----:B------:R-:W-:Y:S02]  /*59f0*/  LOP3.LUT P2, RZ, R116, 0x2000, RZ, 0xc0, !PT ;  /* 0x0000200074ff7812 */ /* 0x000fe4000784c0ff */
[----:B------:R-:W-:Y:S01]  /*5a00*/  PRMT R88, R88, 0x5410, RZ ;  /* 0x0000541058587816 */ /* 0x000fe200000000ff */
[----:B------:R1:W-:Y:S03]  /*5a10*/  STL [R1+0x7c], R42 ;  /* 0x00007c2a01007387 */ /* 0x0003e60000100800 */
[----:B---3--:R-:W-:Y:S01]  /*5a20*/  @!P1 PRMT R88, R88, 0x5410, R74 ;  /* 0x0000541058589816 */ /* 0x008fe2000000004a */
[----:B------:R3:W-:Y:S01]  /*5a30*/  STL [R1+0x8c], R50 ;  /* 0x00008c3201007387 */ /* 0x0007e20000100800 */
[----:B-1----:R-:W-:-:S02]  /*5a40*/  PRMT R42, RZ, 0x7610, R42 ;  /* 0x00007610ff2a7816 */ /* 0x002fc4000000002a */
[----:B------:R-:W-:Y:S02]  /*5a50*/  @!P1 SHF.R.U32.HI R42, RZ, 0x10, R74 ;  /* 0x00000010ff2a9819 */ /* 0x000fe4000001164a */
[----:B------:R-:W-:Y:S02]  /*5a60*/  LOP3.LUT P1, RZ, R116, 0x200, RZ, 0xc0, !PT ;  /* 0x0000020074ff7812 */ /* 0x000fe4000782c0ff */
[----:B------:R-:W-:Y:S02]  /*5a70*/  PRMT R42, R42, 0x5410, RZ ;  /* 0x000054102a2a7816 */ /* 0x000fe400000000ff */
[----:B---3--:R-:W-:Y:S02]  /*5a80*/  PRMT R50, RZ, 0x7610, R50 ;  /* 0x00007610ff327816 */ /* 0x008fe40000000032 */
[----:B------:R-:W-:Y:S02]  /*5a90*/  PRMT R90, RZ, 0x7610, R90 ;  /* 0x00007610ff5a7816 */ /* 0x000fe4000000005a */
[----:B-----5:R-:W-:-:S02]  /*5aa0*/  @!P2 SHF.R.U32.HI R90, RZ, 0x10, R2 ;  /* 0x00000010ff5aa819 */ /* 0x020fc40000011602 */
[----:B------:R-:W-:Y:S02]  /*5ab0*/  @!P2 PRMT R42, R42, 0x5410, R2 ;  /* 0x000054102a2aa816 */ /* 0x000fe40000000002 */
[----:B------:R-:W-:Y:S02]  /*5ac0*/  LOP3.LUT P2, RZ, R114, 0x40, RZ, 0xc0, !PT ;  /* 0x0000004072ff7812 */ /* 0x000fe4000784c0ff */
[----:B------:R-:W-:Y:S02]  /*5ad0*/  PRMT R92, RZ, 0x7610, R92 ;  /* 0x00007610ff5c7816 */ /* 0x000fe4000000005c */
[----:B------:R-:W-:Y:S02]  /*5ae0*/  PRMT R87, R87, 0x5410, RZ ;  /* 0x0000541057577816 */ /* 0x000fe400000000ff */
[----:B------:R-:W-:Y:S02]  /*5af0*/  PRMT R89, R89, 0x5410, RZ ;  /* 0x0000541059597816 */ /* 0x000fe400000000ff */
[----:B------:R-:W-:-:S04]  /*5b00*/  @!P6 SHF.R.U32.HI R50, RZ, 0x10, R78 ;  /* 0x00000010ff32e819 */ /* 0x000fc8000001164e */
[----:B------:R-:W-:Y:S01]  /*5b10*/  PRMT R50, R50, 0x5410, RZ ;  /* 0x0000541032327816 */ /* 0x000fe200000000ff */
[----:B------:R1:W-:Y:S01]  /*5b20*/  STL [R1+0x84], R46 ;  /* 0x0000842e01007387 */ /* 0x0003e20000100800 */
[----:B------:R-:W-:Y:S02]  /*5b30*/  @!P3 PRMT R87, R87, 0x5410, R70 ;  /* 0x000054105757b816 */ /* 0x000fe40000000046 */
[----:B------:R-:W-:Y:S02]  /*5b40*/  LOP3.LUT P3, RZ, R116, 0x800, RZ, 0xc0, !PT ;  /* 0x0000080074ff7812 */ /* 0x000fe4000786c0ff */
[----:B------:R-:W-:Y:S02]  /*5b50*/  @!P2 PRMT R89, R89, 0x5410, R8 ;  /* 0x000054105959a816 */ /* 0x000fe40000000008 */
[--C-:B------:R-:W-:Y:S02]  /*5b60*/  @!P1 SHF.R.U32.HI R92, RZ, 0x10, R82.reuse ;  /* 0x00000010ff5c9819 */ /* 0x100fe40000011652 */
[----:B------:R-:W-:-:S02]  /*5b70*/  @!P1 PRMT R50, R50, 0x5410, R82 ;  /* 0x0000541032329816 */ /* 0x000fc40000000052 */
[----:B------:R-:W-:Y:S02]  /*5b80*/  LOP3.LUT P1, RZ, R114, 0x10, RZ, 0xc0, !PT ;  /* 0x0000001072ff7812 */ /* 0x000fe4000782c0ff */
[----:B-1----:R-:W-:Y:S02]  /*5b90*/  PRMT R46, RZ, 0x7610, R46 ;  /* 0x00007610ff2e7816 */ /* 0x002fe4000000002e */
[----:B------:R-:W-:Y:S02]  /*5ba0*/  @!P2 SHF.R.U32.HI R46, RZ, 0x10, R8 ;  /* 0x00000010ff2ea819 */ /* 0x000fe40000011608 */
[----:B------:R-:W-:Y:S01]  /*5bb0*/  LOP3.LUT P2, RZ, R116, 0x80, RZ, 0xc0, !PT ;  /* 0x0000008074ff7812 */ /* 0x000fe2000784c0ff */
[----:B------:R1:W-:Y:S01]  /*5bc0*/  STL [R1+0x94], R54 ;  /* 0x0000943601007387 */ /* 0x0003e20000100800 */
[----:B------:R-:W-:Y:S02]  /*5bd0*/  PRMT R91, RZ, 0x7610, R91 ;  /* 0x00007610ff5b7816 */ /* 0x000fe4000000005b */
[----:B------:R-:W-:-:S02]  /*5be0*/  @!P3 SHF.R.U32.HI R91, RZ, 0x10, R76 ;  /* 0x00000010ff5bb819 */ /* 0x000fc4000001164c */
[----:B-1----:R-:W-:Y:S02]  /*5bf0*/  PRMT R54, RZ, 0x7610, R54 ;  /* 0x00007610ff367816 */ /* 0x002fe40000000036 */
[----:B0-----:R-:W-:Y:S02]  /*5c00*/  PRMT R11, RZ, 0x7610, R11 ;  /* 0x00007610ff0b7816 */ /* 0x001fe4000000000b */
[----:B----4-:R-:W-:-:S04]  /*5c10*/  @!P1 SHF.R.U32.HI R54, RZ, 0x10, R26 ;  /* 0x00000010ff369819 */ /* 0x010fc8000001161a */
[----:B------:R-:W-:Y:S02]  /*5c20*/  PRMT R54, R54, 0x5410, RZ ;  /* 0x0000541036367816 */ /* 0x000fe400000000ff */
[----:B------:R-:W-:Y:S02]  /*5c30*/  PRMT R91, R91, 0x5410, RZ ;  /* 0x000054105b5b7816 */ /* 0x000fe400000000ff */
[----:B------:R-:W-:Y:S02]  /*5c40*/  PRMT R46, R46, 0x5410, RZ ;  /* 0x000054102e2e7816 */ /* 0x000fe400000000ff */
[----:B------:R-:W-:Y:S02]  /*5c50*/  @!P1 PRMT R91, R91, 0x5410, R26 ;  /* 0x000054105b5b9816 */ /* 0x000fe4000000001a */
[----:B------:R-:W-:Y:S02]  /*5c60*/  LOP3.LUT P1, RZ, R114, 0x8, RZ, 0xc0, !PT ;  /* 0x0000000872ff7812 */ /* 0x000fe4000782c0ff */
[----:B------:R-:W-:-:S02]  /*5c70*/  @!P3 PRMT R46, R46, 0x5410, R76 ;  /* 0x000054102e2eb816 */ /* 0x000fc4000000004c */
[----:B------:R-:W-:Y:S01]  /*5c80*/  LOP3.LUT P3, RZ, R116, 0x20, RZ, 0xc0, !PT ;  /* 0x0000002074ff7812 */ /* 0x000fe2000786c0ff */
[----:B------:R0:W-:Y:S01]  /*5c90*/  STL [R1+0x98], R56 ;  /* 0x0000983801007387 */ /* 0x0001e20000100800 */
[----:B------:R-:W-:-:S07]  /*5ca0*/  IMAD.MOV.U32 R10, RZ, RZ, RZ ;  /* 0x000000ffff0a7224 */ /* 0x000fce00078e00ff */
[----:B------:R1:W3:Y:S01]  /*5cb0*/  @!P1 LDG.E R10, [R14.64] ;  /* 0x000000060e0a9981 */ /* 0x0002e2000c1e1900 */
[----:B0-----:R-:W-:Y:S02]  /*5cc0*/  PRMT R56, RZ, 0x7610, R56 ;  /* 0x00007610ff387816 */ /* 0x001fe40000000038 */
[--C-:B--2---:R-:W-:Y:S02]  /*5cd0*/  @!P2 SHF.R.U32.HI R11, RZ, 0x10, R28.reuse ;  /* 0x00000010ff0ba819 */ /* 0x104fe4000001161c */
[----:B------:R-:W-:Y:S02]  /*5ce0*/  @!P2 PRMT R54, R54, 0x5410, R28 ;  /* 0x000054103636a816 */ /* 0x000fe4000000001c */
[----:B------:R-:W-:Y:S02]  /*5cf0*/  LOP3.LUT P2, RZ, R114, 0x4, RZ, 0xc0, !PT ;  /* 0x0000000472ff7812 */ /* 0x000fe4000784c0ff */
[----:B-1----:R-:W-:Y:S02]  /*5d00*/  PRMT R15, RZ, 0x7610, R15 ;  /* 0x00007610ff0f7816 */ /* 0x002fe4000000000f */
[----:B------:R-:W-:-:S09]  /*5d10*/  PRMT R11, R11, 0x5410, RZ ;  /* 0x000054100b0b7816 */ /* 0x000fd200000000ff */
[----:B------:R-:W-:-:S04]  /*5d20*/  @!P2 SHF.R.U32.HI R56, RZ, 0x10, R12 ;  /* 0x00000010ff38a819 */ /* 0x000fc8000001160c */
[----:B------:R-:W-:Y:S02]  /*5d30*/  PRMT R56, R56, 0x5410, RZ ;  /* 0x0000541038387816 */ /* 0x000fe400000000ff */
[----:B------:R-:W-:Y:S02]  /*5d40*/  PRMT R90, R90, 0x5410, RZ ;  /* 0x000054105a5a7816 */ /* 0x000fe400000000ff */
[----:B------:R-:W-:Y:S02]  /*5d50*/  @!P2 PRMT R11, R11, 0x5410, R12 ;  /* 0x000054100b0ba816 */ /* 0x000fe4000000000c */
[----:B------:R-:W-:Y:S02]  /*5d60*/  LOP3.LUT P2, RZ, R114, 0x2, RZ, 0xc0, !PT ;  /* 0x0000000272ff7812 */ /* 0x000fe4000784c0ff */
[----:B------:R-:W-:Y:S02]  /*5d70*/  @!P6 PRMT R90, R90, 0x5410, R78 ;  /* 0x000054105a5ae816 */ /* 0x000fe4000000004e */
[----:B------:R-:W-:Y:S01]  /*5d80*/  LOP3.LUT P6, RZ, R114, 0x20, RZ, 0xc0, !PT ;  /* 0x0000002072ff7812 */ /* 0x000fe200078cc0ff */
[----:B------:R0:W-:Y:S01]  /*5d90*/  STL [R1+0x9c], R58 ;  /* 0x00009c3a01007387 */ /* 0x0001e20000100800 */
[----:B------:R-:W-:-:S07]  /*5da0*/  IMAD.MOV.U32 R14, RZ, RZ, RZ ;  /* 0x000000ffff0e7224 */ /* 0x000fce00078e00ff */
[----:B------:R1:W2:Y:S01]  /*5db0*/  @!P2 LDG.E R14, [R16.64] ;  /* 0x00000006100ea981 */ /* 0x0002a2000c1e1900 */
[--C-:B------:R-:W-:Y:S02]  /*5dc0*/  @!P3 SHF.R.U32.HI R15, RZ, 0x10, R32.reuse ;  /* 0x00000010ff0fb819 */ /* 0x100fe40000011620 */
[----:B------:R-:W-:Y:S02]  /*5dd0*/  @!P3 PRMT R56, R56, 0x5410, R32 ;  /* 0x000054103838b816 */ /* 0x000fe40000000020 */
[----:B------:R-:W-:Y:S02]  /*5de0*/  LOP3.LUT P3, RZ, R114, 0x1, RZ, 0xc0, !PT ;  /* 0x0000000172ff7812 */ /* 0x000fe4000786c0ff */
[----:B------:R-:W-:Y:S02]  /*5df0*/  PRMT R15, R15, 0x5410, RZ ;  /* 0x000054100f0f7816 */ /* 0x000fe400000000ff */
[----:B0-----:R-:W-:Y:S01]  /*5e00*/  PRMT R58, RZ, 0x7610, R58 ;  /* 0x00007610ff3a7816 */ /* 0x001fe2000000003a */
[----:B-1----:R-:W-:-:S08]  /*5e10*/  IMAD.MOV.U32 R16, RZ, RZ, RZ ;  /* 0x000000ffff107224 */ /* 0x002fd000078e00ff */
[--C-:B------:R-:W-:Y:S02]  /*5e20*/  @!P3 SHF.R.U32.HI R58, RZ, 0x10, R36.reuse ;  /* 0x00000010ff3ab819 */ /* 0x100fe40000011624 */
[----:B------:R-:W-:Y:S02]  /*5e30*/  @!P3 PRMT R15, R15, 0x5410, R36 ;  /* 0x000054100f0fb816 */ /* 0x000fe40000000024 */
[----:B------:R-:W-:Y:S02]  /*5e40*/  LOP3.LUT P3, RZ, R115, 0x80000000, RZ, 0xc0, !PT ;  /* 0x8000000073ff7812 */ /* 0x000fe4000786c0ff */
[----:B------:R-:W-:Y:S01]  /*5e50*/  PRMT R17, RZ, 0x7610, R17 ;  /* 0x00007610ff117816 */ /* 0x000fe20000000011 */
[----:B------:R0:W-:Y:S10]  /*5e60*/  STL [R1+0xa0], R60 ;  /* 0x0000a03c01007387 */ /* 0x0001f40000100800 */
[----:B------:R1:W4:Y:S01]  /*5e70*/  @!P3 LDG.E R16, [R18.64] ;  /* 0x000000061210b981 */ /* 0x000322000c1e1900 */
[----:B0-----:R-:W-:-:S02]  /*5e80*/  PRMT R60, RZ, 0x7610, R60 ;  /* 0x00007610ff3c7816 */ /* 0x001fc4000000003c */
[----:B------:R-:W-:Y:S02]  /*5e90*/  @!P6 SHF.R.U32.HI R17, RZ, 0x10, R40 ;  /* 0x00000010ff11e819 */ /* 0x000fe40000011628 */
[----:B-1----:R-:W-:Y:S02]  /*5ea0*/  PRMT R19, RZ, 0x7610, R19 ;  /* 0x00007610ff137816 */ /* 0x002fe40000000013 */
[----:B------:R-:W-:Y:S01]  /*5eb0*/  PRMT R17, R17, 0x5410, RZ ;  /* 0x0000541011117816 */ /* 0x000fe200000000ff */
[----:B------:R0:W-:Y:S01]  /*5ec0*/  STL [R1+0xa4], R62 ;  /* 0x0000a43e01007387 */ /* 0x0001e20000100800 */
[----:B------:R-:W-:Y:S01]  /*5ed0*/  IMAD.MOV.U32 R18, RZ, RZ, RZ ;  /* 0x000000ffff127224 */ /* 0x000fe200078e00ff */
[----:B0-----:R-:W-:Y:S02]  /*5ee0*/  PRMT R62, RZ, 0x7610, R62 ;  /* 0x00007610ff3e7816 */ /* 0x001fe4000000003e */
[----:B------:R-:W-:Y:S02]  /*5ef0*/  @!P0 SHF.R.U32.HI R19, RZ, 0x10, R48 ;  /* 0x00000010ff138819 */ /* 0x000fe40000011630 */
[----:B------:R-:W-:-:S02]  /*5f00*/  @!P4 SHF.R.U32.HI R60, RZ, 0x10, R44 ;  /* 0x00000010ff3cc819 */ /* 0x000fc4000001162c */
[----:B------:R-:W-:Y:S02]  /*5f10*/  @!P4 PRMT R17, R17, 0x5410, R44 ;  /* 0x000054101111c816 */ /* 0x000fe4000000002c */
[----:B------:R-:W-:Y:S02]  /*5f20*/  LOP3.LUT P4, RZ, R115, 0x20000000, RZ, 0xc0, !PT ;  /* 0x2000000073ff7812 */ /* 0x000fe4000788c0ff */
[----:B------:R-:W-:Y:S02]  /*5f30*/  PRMT R19, R19, 0x5410, RZ ;  /* 0x0000541013137816 */ /* 0x000fe400000000ff */
[--C-:B------:R-:W-:Y:S02]  /*5f40*/  @!P5 SHF.R.U32.HI R62, RZ, 0x10, R52.reuse ;  /* 0x00000010ff3ed819 */ /* 0x100fe40000011634 */
[----:B------:R-:W-:Y:S02]  /*5f50*/  @!P5 PRMT R19, R19, 0x5410, R52 ;  /* 0x000054101313d816 */ /* 0x000fe40000000034 */
[----:B------:R-:W-:-:S05]  /*5f60*/  LOP3.LUT P5, RZ, R115, 0x8000000, RZ, 0xc0, !PT ;  /* 0x0800000073ff7812 */ /* 0x000fca00078ac0ff */
[----:B------:R0:W5:Y:S01]  /*5f70*/  @!P4 LDG.E R18, [R20.64] ;  /* 0x000000061412c981 */ /* 0x000162000c1e1900 */
[----:B------:R-:W-:-:S03]  /*5f80*/  PRMT R123, RZ, 0x7610, R123 ;  /* 0x00007610ff7b7816 */ /* 0x000fc6000000007b */
[----:B------:R1:W-:Y:S01]  /*5f90*/  STL [R1+0xac], R66 ;  /* 0x0000ac4201007387 */ /* 0x0003e20000100800 */
[----:B0-----:R-:W-:Y:S01]  /*5fa0*/  IMAD.MOV.U32 R20, RZ, RZ, RZ ;  /* 0x000000ffff147224 */ /* 0x001fe200078e00ff */
[----:B-1----:R-:W-:-:S05]  /*5fb0*/  PRMT R66, RZ, 0x5410, R13 ;  /* 0x00005410ff427816 */ /* 0x002fca000000000d */
[----:B------:R0:W2:Y:S01]  /*5fc0*/  @!P5 LDG.E R20, [R22.64] ;  /* 0x000000061614d981 */ /* 0x0000a2000c1e1900 */
[----:B------:R-:W-:Y:S01]  /*5fd0*/  PRMT R13, RZ, 0x7610, R13 ;  /* 0x00007610ff0d7816 */ /* 0x000fe2000000000d */
[----:B------:R-:W-:Y:S02]  /*5fe0*/  FMUL.FTZ R21, R66, R66 ;  /* 0x0000004242157220 */ /* 0x000fe40000410000 */
[----:B------:R1:W-:Y:S01]  /*5ff0*/  STL [R1+0xc0], R2 ;  /* 0x0000c00201007387 */ /* 0x0003e20000100800 */
[----:B0-----:R-:W-:Y:S01]  /*6000*/  PRMT R22, RZ, 0x5410, R31 ;  /* 0x00005410ff167816 */ /* 0x001fe2000000001f */
[----:B------:R-:W-:-:S04]  /*6010*/  FADD.FTZ R66, R123, R66 ;  /* 0x000000427b427221 */ /* 0x000fc80000010000 */
[----:B-1----:R-:W-:Y:S02]  /*6020*/  FMUL.FTZ R2, R22, R22 ;  /* 0x0000001616027220 */ /* 0x002fe40000410000 */
[C---:B------:R-:W-:Y:S02]  /*6030*/  FADD.FTZ R22, R13.reuse, R22 ;  /* 0x000000160d167221 */ /* 0x040fe40000010000 */
[----:B------:R-:W-:Y:S02]  /*6040*/  FFMA.FTZ R2, R13, R13, R2 ;  /* 0x0000000d0d027223 */ /* 0x000fe40000010002 */
[----:B------:R-:W-:Y:S02]  /*6050*/  FADD.FTZ R13, RZ, R66 ;  /* 0x00000042ff0d7221 */ /* 0x000fe40000010000 */
[----:B------:R-:W-:Y:S02]  /*6060*/  FFMA.FTZ R21, R123, R123, R21 ;  /* 0x0000007b7b157223 */ /* 0x000fe40000010015 */
[----:B------:R-:W-:Y:S01]  /*6070*/  FADD.FTZ R13, R13, R22 ;  /* 0x000000160d0d7221 */ /* 0x000fe20000010000 */
[----:B------:R-:W-:Y:S01]  /*6080*/  PRMT R22, RZ, 0x5410, R33 ;  /* 0x00005410ff167816 */ /* 0x000fe20000000021 */
[----:B------:R-:W-:Y:S01]  /*6090*/  FADD.FTZ R21, RZ, R21 ;  /* 0x00000015ff157221 */ /* 0x000fe20000010000 */
[----:B------:R-:W-:-:S03]  /*60a0*/  PRMT R31, RZ, 0x7610, R31 ;  /* 0x00007610ff1f7816 */ /* 0x000fc6000000001f */
[----:B------:R-:W-:Y:S02]  /*60b0*/  FADD.FTZ R2, R21, R2 ;  /* 0x0000000215027221 */ /* 0x000fe40000010000 */
[----:B------:R-:W-:Y:S02]  /*60c0*/  FMUL.FTZ R21, R22, R22 ;  /* 0x0000001616157220 */ /* 0x000fe40000410000 */
[C---:B------:R-:W-:Y:S01]  /*60d0*/  FADD.FTZ R22, R31.reuse, R22 ;  /* 0x000000161f167221 */ /* 0x040fe20000010000 */
[----:B------:R-:W-:Y:S01]  /*60e0*/  PRMT R33, RZ, 0x7610, R33 ;  /* 0x00007610ff217816 */ /* 0x000fe20000000021 */
[----:B------:R-:W-:Y:S02]  /*60f0*/  FFMA.FTZ R21, R31, R31, R21 ;  /* 0x0000001f1f157223 */ /* 0x000fe40000010015 */
[----:B------:R-:W-:Y:S01]  /*6100*/  FADD.FTZ R13, R13, R22 ;  /* 0x000000160d0d7221 */ /* 0x000fe20000010000 */
[----:B------:R-:W-:Y:S01]  /*6110*/  PRMT R22, RZ, 0x5410, R35 ;  /* 0x00005410ff167816 */ /* 0x000fe20000000023 */
[----:B------:R-:W-:-:S04]  /*6120*/  FADD.FTZ R2, R2, R21 ;  /* 0x0000001502027221 */ /* 0x000fc80000010000 */
[----:B------:R-:W-:Y:S02]  /*6130*/  FMUL.FTZ R21, R22, R22 ;  /* 0x0000001616157220 */ /* 0x000fe40000410000 */
[C---:B------:R-:W-:Y:S01]  /*6140*/  FADD.FTZ R22, R33.reuse, R22 ;  /* 0x0000001621167221 */ /* 0x040fe20000010000 */
[----:B------:R-:W-:Y:S01]  /*6150*/  PRMT R58, R58, 0x5410, RZ ;  /* 0x000054103a3a7816 */ /* 0x000fe200000000ff */
[----:B------:R-:W-:Y:S02]  /*6160*/  FFMA.FTZ R21, R33, R33, R21 ;  /* 0x0000002121157223 */ /* 0x000fe40000010015 */
[----:B------:R-:W-:Y:S01]  /*6170*/  FADD.FTZ R13, R13, R22 ;  /* 0x000000160d0d7221 */ /* 0x000fe20000010000 */
[----:B------:R-:W-:Y:S01]  /*6180*/  PRMT R22, RZ, 0x5410, R37 ;  /* 0x00005410ff167816 */ /* 0x000fe20000000025 */
[----:B------:R-:W-:Y:S01]  /*6190*/  FADD.FTZ R2, R2, R21 ;  /* 0x0000001502027221 */ /* 0x000fe20000010000 */
[----:B------:R-:W-:Y:S02]  /*61a0*/  @!P6 PRMT R58, R58, 0x5410, R40 ;  /* 0x000054103a3ae816 */ /* 0x000fe40000000028 */
[----:B------:R-:W-:Y:S01]  /*61b0*/  PRMT R35, RZ, 0x7610, R35 ;  /* 0x00007610ff237816 */ /* 0x000fe20000000023 */
[----:B------:R-:W-:Y:S01]  /*61c0*/  FMUL.FTZ R21, R22, R22 ;  /* 0x0000001616157220 */ /* 0x000fe20000410000 */
[----:B------:R-:W-:Y:S01]  /*61d0*/  LOP3.LUT P6, RZ, R115, 0x40000000, RZ, 0xc0, !PT ;  /* 0x4000000073ff7812 */ /* 0x000fe200078cc0ff */
[----:B------:R0:W-:Y:S02]  /*61e0*/  STL [R1+0xa8], R64 ;  /* 0x0000a84001007387 */ /* 0x0001e40000100800 */
[C---:B------:R-:W-:Y:S01]  /*61f0*/  FFMA.FTZ R21, R35.reuse, R35, R21 ;  /* 0x0000002323157223 */ /* 0x040fe20000010015 */
[----:B------:R-:W-:Y:S01]  /*6200*/  PRMT R37, RZ, 0x7610, R37 ;  /* 0x00007610ff257816 */ /* 0x000fe20000000025 */
[----:B------:R-:W-:-:S02]  /*6210*/  FADD.FTZ R22, R35, R22 ;  /* 0x0000001623167221 */ /* 0x000fc40000010000 */
[----:B------:R-:W-:Y:S01]  /*6220*/  FADD.FTZ R2, R2, R21 ;  /* 0x0000001502027221 */ /* 0x000fe20000010000 */
[--C-:B------:R-:W-:Y:S01]  /*6230*/  PRMT R21, RZ, 0x5410, R39.reuse ;  /* 0x00005410ff157816 */ /* 0x100fe20000000027 */
[----:B0-----:R-:W-:Y:S02]  /*6240*/  IMAD.MOV.U32 R64, RZ, RZ, RZ ;  /* 0x000000ffff407224 */ /* 0x001fe400078e00ff */
[----:B------:R-:W-:Y:S01]  /*6250*/  FADD.FTZ R13, R13, R22 ;  /* 0x000000160d0d7221 */ /* 0x000fe20000010000 */
[----:B------:R-:W-:Y:S01]  /*6260*/  PRMT R39, RZ, 0x7610, R39 ;  /* 0x00007610ff277816 */ /* 0x000fe20000000027 */
[----:B------:R-:W-:Y:S02]  /*6270*/  FMUL.FTZ R22, R21, R21 ;  /* 0x0000001515167220 */ /* 0x000fe40000410000 */
[----:B------:R0:W2:Y:S02]  /*6280*/  @!P6 LDG.E R64, [R24.64] ;  /* 0x000000061840e981 */ /* 0x0000a4000c1e1900 */
[C---:B0-----:R-:W-:Y:S01]  /*6290*/  FADD.FTZ R24, R37.reuse, R21 ;  /* 0x0000001525187221 */ /* 0x041fe20000010000 */
[----:B------:R-:W-:Y:S01]  /*62a0*/  PRMT R21, RZ, 0x5410, R41 ;  /* 0x00005410ff157816 */ /* 0x000fe20000000029 */
[----:B------:R-:W-:-:S02]  /*62b0*/  FFMA.FTZ R37, R37, R37, R22 ;  /* 0x0000002525257223 */ /* 0x000fc40000010016 */
[----:B------:R-:W-:Y:S01]  /*62c0*/  FADD.FTZ R13, R13, R24 ;  /* 0x000000180d0d7221 */ /* 0x000fe20000010000 */
[----:B------:R-:W-:Y:S01]  /*62d0*/  PRMT R41, RZ, 0x7610, R41 ;  /* 0x00007610ff297816 */ /* 0x000fe20000000029 */
[----:B------:R-:W-:Y:S02]  /*62e0*/  FMUL.FTZ R22, R21, R21 ;  /* 0x0000001515167220 */ /* 0x000fe40000410000 */
[C---:B------:R-:W-:Y:S01]  /*62f0*/  FADD.FTZ R24, R39.reuse, R21 ;  /* 0x0000001527187221 */ /* 0x040fe20000010000 */
[--C-:B------:R-:W-:Y:S01]  /*6300*/  PRMT R21, RZ, 0x5410, R43.reuse ;  /* 0x00005410ff157816 */ /* 0x100fe2000000002b */
[----:B------:R-:W-:Y:S02]  /*6310*/  FFMA.FTZ R39, R39, R39, R22 ;  /* 0x0000002727277223 */ /* 0x000fe40000010016 */
[----:B------:R-:W-:Y:S01]  /*6320*/  FADD.FTZ R13, R13, R24 ;  /* 0x000000180d0d7221 */ /* 0x000fe20000010000 */
[----:B------:R-:W-:Y:S01]  /*6330*/  PRMT R43, RZ, 0x7610, R43 ;  /* 0x00007610ff2b7816 */ /* 0x000fe2000000002b */
[----:B------:R-:W-:-:S02]  /*6340*/  FMUL.FTZ R22, R21, R21 ;  /* 0x0000001515167220 */ /* 0x000fc40000410000 */
[C---:B------:R-:W-:Y:S01]  /*6350*/  FADD.FTZ R24, R41.reuse, R21 ;  /* 0x0000001529187221 */ /* 0x040fe20000010000 */
[--C-:B------:R-:W-:Y:S01]  /*6360*/  PRMT R21, RZ, 0x5410, R45.reuse ;  /* 0x00005410ff157816 */ /* 0x100fe2000000002d */
[----:B------:R-:W-:Y:S02]  /*6370*/  FFMA.FTZ R41, R41, R41, R22 ;  /* 0x0000002929297223 */ /* 0x000fe40000010016 */
[----:B------:R-:W-:Y:S01]  /*6380*/  FADD.FTZ R13, R13, R24 ;  /* 0x000000180d0d7221 */ /* 0x000fe20000010000 */
[----:B------:R-:W-:Y:S01]  /*6390*/  PRMT R45, RZ, 0x7610, R45 ;  /* 0x00007610ff2d7816 */ /* 0x000fe2000000002d */
[----:B------:R-:W-:Y:S02]  /*63a0*/  FMUL.FTZ R22, R21, R21 ;  /* 0x0000001515167220 */ /* 0x000fe40000410000 */
[C---:B------:R-:W-:Y:S01]  /*63b0*/  FADD.FTZ R24, R43.reuse, R21 ;  /* 0x000000152b187221 */ /* 0x040fe20000010000 */
[----:B------:R-:W-:Y:S01]  /*63c0*/  PRMT R21, RZ, 0x5410, R47 ;  /* 0x00005410ff157816 */ /* 0x000fe2000000002f */
[----:B------:R-:W-:-:S02]  /*63d0*/  FFMA.FTZ R43, R43, R43, R22 ;  /* 0x0000002b2b2b7223 */ /* 0x000fc40000010016 */
[----:B------:R-:W-:Y:S01]  /*63e0*/  FADD.FTZ R13, R13, R24 ;  /* 0x000000180d0d7221 */ /* 0x000fe20000010000 */
[----:B------:R-:W-:Y:S01]  /*63f0*/  PRMT R47, RZ, 0x7610, R47 ;  /* 0x00007610ff2f7816 */ /* 0x000fe2000000002f */
[----:B------:R-:W-:Y:S02]  /*6400*/  FADD.FTZ R2, R2, R37 ;  /* 0x0000002502027221 */ /* 0x000fe40000010000 */
[----:B------:R-:W-:Y:S02]  /*6410*/  FMUL.FTZ R22, R21, R21 ;  /* 0x0000001515167220 */ /* 0x000fe40000410000 */
[C---:B------:R-:W-:Y:S01]  /*6420*/  FADD.FTZ R24, R45.reuse, R21 ;  /* 0x000000152d187221 */ /* 0x040fe20000010000 */
[----:B------:R-:W-:Y:S01]  /*6430*/  PRMT R21, RZ, 0x5410, R53 ;  /* 0x00005410ff157816 */ /* 0x000fe20000000035 */
[----:B------:R-:W-:Y:S02]  /*6440*/  FADD.FTZ R2, R2, R39 ;  /* 0x0000002702027221 */ /* 0x000fe40000010000 */
[----:B------:R-:W-:-:S02]  /*6450*/  FFMA.FTZ R45, R45, R45, R22 ;  /* 0x0000002d2d2d7223 */ /* 0x000fc40000010016 */
[----:B------:R-:W-:Y:S01]  /*6460*/  FADD.FTZ R13, R13, R24 ;  /* 0x000000180d0d7221 */ /* 0x000fe20000010000 */
[----:B------:R-:W-:Y:S01]  /*6470*/  PRMT R53, RZ, 0x7610, R53 ;  /* 0x00007610ff357816 */ /* 0x000fe20000000035 */
[----:B------:R-:W-:Y:S02]  /*6480*/  FMUL.FTZ R22, R21, R21 ;  /* 0x0000001515167220 */ /* 0x000fe40000410000 */
[C---:B------:R-:W-:Y:S01]  /*6490*/  FADD.FTZ R24, R47.reuse, R21 ;  /* 0x000000152f187221 */ /* 0x040fe20000010000 */
[----:B------:R-:W-:Y:S01]  /*64a0*/  PRMT R21, RZ, 0x5410, R55 ;  /* 0x00005410ff157816 */ /* 0x000fe20000000037 */
[----:B------:R-:W-:Y:S02]  /*64b0*/  FADD.FTZ R2, R2, R41 ;  /* 0x0000002902027221 */ /* 0x000fe40000010000 */
[----:B------:R-:W-:Y:S02]  /*64c0*/  FFMA.FTZ R47, R47, R47, R22 ;  /* 0x0000002f2f2f7223 */ /* 0x000fe40000010016 */
[----:B------:R-:W-:-:S02]  /*64d0*/  FADD.FTZ R13, R13, R24 ;  /* 0x000000180d0d7221 */ /* 0x000fc40000010000 */
[----:B------:R-:W-:Y:S02]  /*64e0*/  FADD.FTZ R2, R2, R43 ;  /* 0x0000002b02027221 */ /* 0x000fe40000010000 */
[----:B------:R-:W-:Y:S02]  /*64f0*/  FMUL.FTZ R22, R21, R21 ;  /* 0x0000001515167220 */ /* 0x000fe40000410000 */
[C---:B------:R-:W-:Y:S01]  /*6500*/  FADD.FTZ R24, R53.reuse, R21 ;  /* 0x0000001535187221 */ /* 0x040fe20000010000 */
[----:B------:R-:W-:Y:S01]  /*6510*/  PRMT R21, RZ, 0x5410, R61 ;  /* 0x00005410ff157816 */ /* 0x000fe2000000003d */
[----:B------:R-:W-:Y:S01]  /*6520*/  FADD.FTZ R2, R2, R45 ;  /* 0x0000002d02027221 */ /* 0x000fe20000010000 */
[----:B------:R-:W-:Y:S01]  /*6530*/  PRMT R122, RZ, 0x7610, R122 ;  /* 0x00007610ff7a7816 */ /* 0x000fe2000000007a */
[----:B------:R-:W-:Y:S02]  /*6540*/  FFMA.FTZ R53, R53, R53, R22 ;  /* 0x0000003535357223 */ /* 0x000fe40000010016 */
[----:B------:R-:W-:-:S02]  /*6550*/  FMUL.FTZ R22, R21, R21 ;  /* 0x0000001515167220 */ /* 0x000fc40000410000 */
[----:B------:R-:W-:Y:S02]  /*6560*/  FADD.FTZ R2, R2, R47 ;  /* 0x0000002f02027221 */ /* 0x000fe40000010000 */
[----:B------:R-:W-:Y:S02]  /*6570*/  FADD.FTZ R13, R13, R24 ;  /* 0x000000180d0d7221 */ /* 0x000fe40000010000 */
[C---:B------:R-:W-:Y:S02]  /*6580*/  FADD.FTZ R24, R122.reuse, R21 ;  /* 0x000000157a187221 */ /* 0x040fe40000010000 */
[----:B------:R-:W-:Y:S01]  /*6590*/  FFMA.FTZ R21, R122, R122, R22 ;  /* 0x0000007a7a157223 */ /* 0x000fe20000010016 */
[----:B------:R-:W-:Y:S01]  /*65a0*/  PRMT R22, RZ, 0x5410, R63 ;  /* 0x00005410ff167816 */ /* 0x000fe2000000003f */
[----:B------:R-:W-:Y:S01]  /*65b0*/  FADD.FTZ R2, R2, R53 ;  /* 0x0000003502027221 */ /* 0x000fe20000010000 */
[----:B------:R-:W-:Y:S01]  /*65c0*/  PRMT R55, RZ, 0x7610, R55 ;  /* 0x00007610ff377816 */ /* 0x000fe20000000037 */
[----:B------:R-:W-:-:S02]  /*65d0*/  FADD.FTZ R13, R13, R24 ;  /* 0x000000180d0d7221 */ /* 0x000fc40000010000 */
[----:B------:R-:W-:Y:S02]  /*65e0*/  FMUL.FTZ R23, R22, R22 ;  /* 0x0000001616177220 */ /* 0x000fe40000410000 */
[----:B------:R-:W-:Y:S01]  /*65f0*/  FADD.FTZ R2, R2, R21 ;  /* 0x0000001502027221 */ /* 0x000fe20000010000 */
[----:B------:R-:W-:Y:S01]  /*6600*/  PRMT R21, RZ, 0x5410, R49 ;  /* 0x00005410ff157816 */ /* 0x000fe20000000031 */
[----:B------:R-:W-:Y:S01]  /*6610*/  FADD.FTZ R22, R55, R22 ;  /* 0x0000001637167221 */ /* 0x000fe20000010000 */
[----:B------:R-:W-:-:S03]  /*6620*/  PRMT R61, RZ, 0x7610, R61 ;  /* 0x00007610ff3d7816 */ /* 0x000fc6000000003d */
[----:B------:R-:W-:Y:S02]  /*6630*/  FADD.FTZ R13, R13, R22 ;  /* 0x000000160d0d7221 */ /* 0x000fe40000010000 */
[----:B------:R-:W-:Y:S02]  /*6640*/  FMUL.FTZ R22, R21, R21 ;  /* 0x0000001515167220 */ /* 0x000fe40000410000 */
[C---:B------:R-:W-:Y:S02]  /*6650*/  FADD.FTZ R24, R61.reuse, R21 ;  /* 0x000000153d187221 */ /* 0x040fe40000010000 */
[----:B------:R-:W-:Y:S01]  /*6660*/  FFMA.FTZ R61, R61, R61, R22 ;  /* 0x0000003d3d3d7223 */ /* 0x000fe20000010016 */
[----:B------:R-:W-:Y:S02]  /*6670*/  PRMT R22, RZ, 0x5410, R51 ;  /* 0x00005410ff167816 */ /* 0x000fe40000000033 */
[----:B------:R-:W-:Y:S01]  /*6680*/  PRMT R49, RZ, 0x7610, R49 ;  /* 0x00007610ff317816 */ /* 0x000fe20000000031 */
[----:B------:R-:W-:-:S02]  /*6690*/  FADD.FTZ R13, R13, R24 ;  /* 0x000000180d0d7221 */ /* 0x000fc40000010000 */
[----:B------:R-:W-:Y:S02]  /*66a0*/  FMUL.FTZ R24, R22, R22 ;  /* 0x0000001616187220 */ /* 0x000fe40000410000 */
[----:B------:R-:W-:Y:S01]  /*66b0*/  FADD.FTZ R22, R49, R22 ;  /* 0x0000001631167221 */ /* 0x000fe20000010000 */
[----:B------:R-:W-:-:S03]  /*66c0*/  PRMT R51, RZ, 0x7610, R51 ;  /* 0x00007610ff337816 */ /* 0x000fc60000000033 */
[----:B------:R-:W-:Y:S01]  /*66d0*/  FADD.FTZ R13, R13, R22 ;  /* 0x000000160d0d7221 */ /* 0x000fe20000010000 */
[----:B------:R-:W-:Y:S01]  /*66e0*/  PRMT R22, RZ, 0x5410, R57 ;  /* 0x00005410ff167816 */ /* 0x000fe20000000039 */
[----:B------:R-:W-:-:S04]  /*66f0*/  FFMA.FTZ R21, R49, R49, R24 ;  /* 0x0000003131157223 */ /* 0x000fc80000010018 */
        /* <DEDUP_REMOVED lines=20> */
[----:B------:R-:W-:Y:S01]  /*6840*/  PRMT R65, RZ, 0x7610, R65 ;  /* 0x00007610ff417816 */ /* 0x000fe20000000041 */
[----:B------:R-:W-:Y:S02]  /*6850*/  FFMA.FTZ R23, R55, R55, R23 ;  /* 0x0000003737177223 */ /* 0x000fe40000010017 */
[----:B------:R-:W-:Y:S01]  /*6860*/  FADD.FTZ R13, R13, R22 ;  /* 0x000000160d0d7221 */ /* 0x000fe20000010000 */
[----:B------:R-:W-:Y:S01]  /*6870*/  PRMT R22, RZ, 0x5410, R69 ;  /* 0x00005410ff167816 */ /* 0x000fe20000000045 */
[----:B------:R-:W-:Y:S02]  /*6880*/  FADD.FTZ R2, R2, R23 ;  /* 0x0000001702027221 */ /* 0x000fe40000010000 */
[----:B------:R-:W-:-:S02]  /*6890*/  FFMA.FTZ R63, R63, R63, R24 ;  /* 0x0000003f3f3f7223 */ /* 0x000fc40000010018 */
[----:B------:R-:W-:Y:S02]  /*68a0*/  FMUL.FTZ R24, R22, R22 ;  /* 0x0000001616187220 */ /* 0x000fe40000410000 */
[----:B------:R-:W-:Y:S02]  /*68b0*/  FADD.FTZ R22, R65, R22 ;  /* 0x0000001641167221 */ /* 0x000fe40000010000 */
[----:B------:R-:W-:Y:S02]  /*68c0*/  FADD.FTZ R2, R2, R61 ;  /* 0x0000003d02027221 */ /* 0x000fe40000010000 */
[----:B------:R-:W-:Y:S01]  /*68d0*/  FADD.FTZ R13, R13, R22 ;  /* 0x000000160d0d7221 */ /* 0x000fe20000010000 */
[----:B------:R-:W-:Y:S01]  /*68e0*/  PRMT R22, RZ, 0x5410, R0 ;  /* 0x00005410ff167816 */ /* 0x000fe20000000000 */
[----:B------:R-:W-:Y:S01]  /*68f0*/  FADD.FTZ R2, R2, R21 ;  /* 0x0000001502027221 */ /* 0x000fe20000010000 */
[----:B------:R-:W-:Y:S02]  /*6900*/  PRMT R67, RZ, 0x7610, R67 ;  /* 0x00007610ff437816 */ /* 0x000fe40000000043 */
[----:B------:R-:W-:Y:S01]  /*6910*/  PRMT R21, RZ, 0x5410, R71 ;  /* 0x00005410ff157816 */ /* 0x000fe20000000047 */
[----:B------:R-:W-:Y:S01]  /*6920*/  FFMA.FTZ R65, R65, R65, R24 ;  /* 0x0000004141417223 */ /* 0x000fe20000010018 */
[----:B------:R-:W-:Y:S01]  /*6930*/  PRMT R0, RZ, 0x7610, R0 ;  /* 0x00007610ff007816 */ /* 0x000fe20000000000 */
[----:B------:R-:W-:-:S02]  /*6940*/  FMUL.FTZ R24, R22, R22 ;  /* 0x0000001616187220 */ /* 0x000fc40000410000 */
[----:B------:R-:W-:Y:S02]  /*6950*/  FADD.FTZ R2, R2, R51 ;  /* 0x0000003302027221 */ /* 0x000fe40000010000 */
[----:B------:R-:W-:Y:S02]  /*6960*/  FADD.FTZ R22, R67, R22 ;  /* 0x0000001643167221 */ /* 0x000fe40000010000 */
[----:B------:R-:W-:Y:S02]  /*6970*/  FMUL.FTZ R23, R21, R21 ;  /* 0x0000001515177220 */ /* 0x000fe40000410000 */
[----:B------:R-:W-:Y:S02]  /*6980*/  FADD.FTZ R2, R2, R57 ;  /* 0x0000003902027221 */ /* 0x000fe40000010000 */
[----:B------:R-:W-:Y:S02]  /*6990*/  FADD.FTZ R13, R13, R22 ;  /* 0x000000160d0d7221 */ /* 0x000fe40000010000 */
[----:B------:R-:W-:-:S02]  /*69a0*/  FADD.FTZ R22, R0, R21 ;  /* 0x0000001500167221 */ /* 0x000fc40000010000 */
[----:B------:R-:W-:Y:S01]  /*69b0*/  FFMA.FTZ R23, R0, R0, R23 ;  /* 0x0000000000177223 */ /* 0x000fe20000010017 */
[----:B------:R-:W-:Y:S01]  /*69c0*/  PRMT R0, RZ, 0x5410, R3 ;  /* 0x00005410ff007816 */ /* 0x000fe20000000003 */
[----:B------:R-:W-:Y:S01]  /*69d0*/  FADD.FTZ R2, R2, R59 ;  /* 0x0000003b02027221 */ /* 0x000fe20000010000 */
        /* <DEDUP_REMOVED lines=9> */
[----:B------:R-:W-:Y:S02]  /*6a70*/  FFMA.FTZ R67, R67, R67, R24 ;  /* 0x0000004343437223 */ /* 0x000fe40000010018 */
[----:B------:R-:W-:Y:S02]  /*6a80*/  FADD.FTZ R0, R13, R0 ;  /* 0x000000000d007221 */ /* 0x000fe40000010000 */
[----:B------:R-:W-:Y:S01]  /*6a90*/  FADD.FTZ R2, R2, R67 ;  /* 0x0000004302027221 */ /* 0x000fe20000010000 */
[----:B------:R-:W-:Y:S01]  /*6aa0*/  PRMT R71, RZ, 0x7610, R71 ;  /* 0x00007610ff477816 */ /* 0x000fe20000000047 */
[----:B------:R-:W-:Y:S02]  /*6ab0*/  FMUL.FTZ R24, R22, R22 ;  /* 0x0000001616187220 */ /* 0x000fe40000410000 */
[----:B------:R-:W-:Y:S01]  /*6ac0*/  FADD.FTZ R13, R3, R22 ;  /* 0x00000016030d7221 */ /* 0x000fe20000010000 */
[----:B------:R-:W-:Y:S01]  /*6ad0*/  PRMT R22, RZ, 0x5410, R9 ;  /* 0x00005410ff167816 */ /* 0x000fe20000000009 */
[----:B------:R-:W-:-:S02]  /*6ae0*/  FADD.FTZ R2, R2, R23 ;  /* 0x0000001702027221 */ /* 0x000fc40000010000 */
[----:B------:R-:W-:Y:S02]  /*6af0*/  FFMA.FTZ R3, R3, R3, R24 ;  /* 0x0000000303037223 */ /* 0x000fe40000010018 */
[----:B------:R-:W-:Y:S01]  /*6b00*/  FADD.FTZ R0, R0, R13 ;  /* 0x0000000d00007221 */ /* 0x000fe20000010000 */
[----:B------:R-:W-:Y:S01]  /*6b10*/  PRMT R9, RZ, 0x7610, R9 ;  /* 0x00007610ff097816 */ /* 0x000fe20000000009 */
        /* <DEDUP_REMOVED lines=12> */
[----:B------:R-:W-:Y:S01]  /*6be0*/  FADD.FTZ R0, R0, R3 ;  /* 0x0000000300007221 */ /* 0x000fe20000010000 */
[----:B------:R-:W-:Y:S01]  /*6bf0*/  PRMT R75, RZ, 0x7610, R75 ;  /* 0x00007610ff4b7816 */ /* 0x000fe2000000004b */
[----:B------:R-:W-:-:S02]  /*6c00*/  FMUL.FTZ R24, R22, R22 ;  /* 0x0000001616187220 */ /* 0x000fc40000410000 */
[C---:B------:R-:W-:Y:S01]  /*6c10*/  FADD.FTZ R3, R73.reuse, R22 ;  /* 0x0000001649037221 */ /* 0x040fe20000010000 */
[----:B------:R-:W-:Y:S01]  /*6c20*/  PRMT R22, RZ, 0x5410, R79 ;  /* 0x00005410ff167816 */ /* 0x000fe2000000004f */
        /* <DEDUP_REMOVED lines=9> */
[----:B------:R-:W-:Y:S02]  /*6cc0*/  FMUL.FTZ R24, R22, R22 ;  /* 0x0000001616187220 */ /* 0x000fe40000410000 */
[----:B------:R-:W-:Y:S01]  /*6cd0*/  FADD.FTZ R3, R77, R22 ;  /* 0x000000164d037221 */ /* 0x000fe20000010000 */
[----:B------:R-:W-:-:S03]  /*6ce0*/  PRMT R22, RZ, 0x5410, R81 ;  /* 0x00005410ff167816 */ /* 0x000fc60000000051 */
[----:B------:R-:W-:Y:S02]  /*6cf0*/  FADD.FTZ R0, R0, R3 ;  /* 0x0000000300007221 */ /* 0x000fe40000010000 */
[----:B------:R-:W-:Y:S01]  /*6d00*/  FADD.FTZ R3, R79, R22 ;  /* 0x000000164f037221 */ /* 0x000fe20000010000 */
[----:B------:R-:W-:Y:S01]  /*6d10*/  PRMT R80, RZ, 0x7610, R80 ;  /* 0x00007610ff507816 */ /* 0x000fe20000000050 */
[----:B------:R-:W-:Y:S02]  /*6d20*/  FADD.FTZ R2, R2, R71 ;  /* 0x0000004702027221 */ /* 0x000fe40000010000 */
[----:B------:R-:W-:Y:S01]  /*6d30*/  FADD.FTZ R0, R0, R3 ;  /* 0x0000000300007221 */ /* 0x000fe20000010000 */
[----:B------:R-:W-:Y:S01]  /*6d40*/  PRMT R3, RZ, 0x5410, R83 ;  /* 0x00005410ff037816 */ /* 0x000fe20000000053 */
[----:B------:R-:W-:Y:S02]  /*6d50*/  FADD.FTZ R2, R2, R9 ;  /* 0x0000000902027221 */ /* 0x000fe40000010000 */
[----:B------:R-:W-:Y:S01]  /*6d60*/  FFMA.FTZ R77, R77, R77, R24 ;  /* 0x0000004d4d4d7223 */ /* 0x000fe20000010018 */
[----:B------:R-:W-:Y:S01]  /*6d70*/  PRMT R81, RZ, 0x7610, R81 ;  /* 0x00007610ff517816 */ /* 0x000fe20000000051 */
[----:B------:R-:W-:Y:S01]  /*6d80*/  FMUL.FTZ R24, R22, R22 ;  /* 0x0000001616187220 */ /* 0x000fe20000410000 */
[----:B------:R-:W-:Y:S01]  /*6d90*/  PRMT R22, RZ, 0x5410, R84 ;  /* 0x00005410ff167816 */ /* 0x000fe20000000054 */
[----:B------:R-:W-:-:S02]  /*6da0*/  FMUL.FTZ R9, R3, R3 ;  /* 0x0000000303097220 */ /* 0x000fc40000410000 */
[----:B------:R-:W-:Y:S02]  /*6db0*/  FADD.FTZ R3, R80, R3 ;  /* 0x0000000350037221 */ /* 0x000fe40000010000 */
[----:B------:R-:W-:Y:S02]  /*6dc0*/  FFMA.FTZ R79, R79, R79, R24 ;  /* 0x0000004f4f4f7223 */ /* 0x000fe40000010018 */
        /* <DEDUP_REMOVED lines=10> */
[----:B------:R-:W-:Y:S01]  /*6e70*/  FADD.FTZ R3, R83, R22 ;  /* 0x0000001653037221 */ /* 0x000fe20000010000 */
[----:B------:R-:W-:Y:S01]  /*6e80*/  PRMT R22, RZ, 0x5410, R85 ;  /* 0x00005410ff167816 */ /* 0x000fe20000000055 */
[----:B------:R-:W-:Y:S02]  /*6e90*/  FADD.FTZ R2, R2, R75 ;  /* 0x0000004b02027221 */ /* 0x000fe40000010000 */
[----:B------:R-:W-:-:S02]  /*6ea0*/  FADD.FTZ R0, R0, R3 ;  /* 0x0000000300007221 */ /* 0x000fc40000010000 */
[----:B------:R-:W-:Y:S02]  /*6eb0*/  FADD.FTZ R3, R27, R22 ;  /* 0x000000161b037221 */ /* 0x000fe40000010000 */
[----:B------:R-:W-:Y:S02]  /*6ec0*/  FADD.FTZ R2, R2, R77 ;  /* 0x0000004d02027221 */ /* 0x000fe40000010000 */
[----:B------:R-:W-:Y:S01]  /*6ed0*/  FADD.FTZ R0, R0, R3 ;  /* 0x0000000300007221 */ /* 0x000fe20000010000 */
[----:B------:R-:W-:Y:S01]  /*6ee0*/  PRMT R3, RZ, 0x5410, R29 ;  /* 0x00005410ff037816 */ /* 0x000fe2000000001d */
[----:B------:R-:W-:Y:S01]  /*6ef0*/  FADD.FTZ R2, R2, R79 ;  /* 0x0000004f02027221 */ /* 0x000fe20000010000 */
[----:B------:R-:W-:Y:S01]  /*6f00*/  PRMT R84, RZ, 0x7610, R84 ;  /* 0x00007610ff547816 */ /* 0x000fe20000000054 */
[----:B------:R-:W-:Y:S02]  /*6f10*/  FFMA.FTZ R9, R80, R80, R9 ;  /* 0x0000005050097223 */ /* 0x000fe40000010009 */
[----:B------:R-:W-:-:S02]  /*6f20*/  FFMA.FTZ R83, R83, R83, R24 ;  /* 0x0000005353537223 */ /* 0x000fc40000010018 */
[----:B------:R-:W-:Y:S01]  /*6f30*/  FADD.FTZ R2, R2, R9 ;  /* 0x0000000902027221 */ /* 0x000fe20000010000 */
[----:B------:R-:W-:Y:S01]  /*6f40*/  PRMT R29, RZ, 0x7610, R29 ;  /* 0x00007610ff1d7816 */ /* 0x000fe2000000001d */
[----:B------:R-:W-:Y:S01]  /*6f50*/  FMUL.FTZ R24, R22, R22 ;  /* 0x0000001616187220 */ /* 0x000fe20000410000 */
[----:B------:R-:W-:Y:S01]  /*6f60*/  PRMT R22, RZ, 0x5410, R86 ;  /* 0x00005410ff167816 */ /* 0x000fe20000000056 */
[----:B------:R-:W-:Y:S02]  /*6f70*/  FMUL.FTZ R9, R3, R3 ;  /* 0x0000000303097220 */ /* 0x000fe40000410000 */
[----:B------:R-:W-:Y:S02]  /*6f80*/  FADD.FTZ R3, R84, R3 ;  /* 0x0000000354037221 */ /* 0x000fe40000010000 */
[----:B------:R-:W-:Y:S02]  /*6f90*/  FFMA.FTZ R27, R27, R27, R24 ;  /* 0x0000001b1b1b7223 */ /* 0x000fe40000010018 */
[----:B------:R-:W-:Y:S01]  /*6fa0*/  FADD.FTZ R0, R0, R3 ;  /* 0x0000000300007221 */ /* 0x000fe20000010000 */
[----:B------:R-:W-:Y:S01]  /*6fb0*/  PRMT R85, RZ, 0x7610, R85 ;  /* 0x00007610ff557816 */ /* 0x000fe20000000055 */
[----:B------:R-:W-:-:S02]  /*6fc0*/  FMUL.FTZ R24, R22, R22 ;  /* 0x0000001616187220 */ /* 0x000fc40000410000 */
[----:B------:R-:W-:Y:S01]  /*6fd0*/  FADD.FTZ R3, R29, R22 ;  /* 0x000000161d037221 */ /* 0x000fe20000010000 */
[----:B------:R-:W-:Y:S01]  /*6fe0*/  PRMT R22, RZ, 0x5410, R30 ;  /* 0x00005410ff167816 */ /* 0x000fe2000000001e */
[----:B------:R-:W-:Y:S02]  /*6ff0*/  FADD.FTZ R2, R2, R81 ;  /* 0x0000005102027221 */ /* 0x000fe40000010000 */
[----:B------:R-:W-:Y:S02]  /*7000*/  FADD.FTZ R0, R0, R3 ;  /* 0x0000000300007221 */ /* 0x000fe40000010000 */
[----:B------:R-:W-:Y:S02]  /*7010*/  FADD.FTZ R3, R85, R22 ;  /* 0x0000001655037221 */ /* 0x000fe40000010000 */
[----:B------:R-:W-:Y:S02]  /*7020*/  FADD.FTZ R2, R2, R83 ;  /* 0x0000005302027221 */ /* 0x000fe40000010000 */
[----:B------:R-:W-:Y:S01]  /*7030*/  FADD.FTZ R0, R0, R3 ;  /* 0x0000000300007221 */ /* 0x000fe20000010000 */
[----:B------:R-:W-:Y:S01]  /*7040*/  PRMT R3, RZ, 0x5410, R87 ;  /* 0x00005410ff037816 */ /* 0x000fe20000000057 */
[----:B------:R-:W-:Y:S01]  /*7050*/  FADD.FTZ R2, R2, R27 ;  /* 0x0000001b02027221 */ /* 0x000fe20000010000 */
[----:B------:R-:W-:Y:S01]  /*7060*/  PRMT R30, RZ, 0x7610, R30 ;  /* 0x00007610ff1e7816 */ /* 0x000fe2000000001e */
[----:B------:R-:W-:-:S04]  /*7070*/  FFMA.FTZ R9, R84, R84, R9 ;  /* 0x0000005454097223 */ /* 0x000fc80000010009 */
[----:B------:R-:W-:Y:S02]  /*7080*/  FADD.FTZ R2, R2, R9 ;  /* 0x0000000902027221 */ /* 0x000fe40000010000 */
[----:B------:R-:W-:Y:S02]  /*7090*/  FMUL.FTZ R9, R3, R3 ;  /* 0x0000000303097220 */ /* 0x000fe40000410000 */
[----:B------:R-:W-:Y:S01]  /*70a0*/  FADD.FTZ R3, R30, R3 ;  /* 0x000000031e037221 */ /* 0x000fe20000010000 */
[----:B------:R-:W-:-:S03]  /*70b0*/  PRMT R86, RZ, 0x7610, R86 ;  /* 0x00007610ff567816 */ /* 0x000fc60000000056 */
[----:B------:R-:W-:Y:S01]  /*70c0*/  FADD.FTZ R0, R0, R3 ;  /* 0x0000000300007221 */ /* 0x000fe20000010000 */
[----:B------:R-:W-:Y:S01]  /*70d0*/  PRMT R3, RZ, 0x5410, R34 ;  /* 0x00005410ff037816 */ /* 0x000fe20000000022 */
[----:B------:R-:W-:Y:S02]  /*70e0*/  FFMA.FTZ R29, R29, R29, R24 ;  /* 0x0000001d1d1d7223 */ /* 0x000fe40000010018 */
[----:B------:R-:W-:Y:S02]  /*70f0*/  FMUL.FTZ R24, R22, R22 ;  /* 0x0000001616187220 */ /* 0x000fe40000410000 */
[----:B------:R-:W-:Y:S02]  /*7100*/  FMUL.FTZ R13, R3, R3 ;  /* 0x00000003030d7220 */ /* 0x000fe40000410000 */
[----:B------:R-:W-:Y:S02]  /*7110*/  FADD.FTZ R3, R86, R3 ;  /* 0x0000000356037221 */ /* 0x000fe40000010000 */
[----:B------:R-:W-:-:S02]  /*7120*/  FADD.FTZ R2, R2, R29 ;  /* 0x0000001d02027221 */ /* 0x000fc40000010000 */
[----:B------:R-:W-:Y:S02]  /*7130*/  FFMA.FTZ R85, R85, R85, R24 ;  /* 0x0000005555557223 */ /* 0x000fe40000010018 */
[----:B------:R-:W-:Y:S01]  /*7140*/  FADD.FTZ R0, R0, R3 ;  /* 0x0000000300007221 */ /* 0x000fe20000010000 */
[----:B------:R-:W-:Y:S01]  /*7150*/  PRMT R3, RZ, 0x5410, R88 ;  /* 0x00005410ff037816 */ /* 0x000fe20000000058 */
[----:B------:R-:W-:Y:S01]  /*7160*/  FADD.FTZ R2, R2, R85 ;  /* 0x0000005502027221 */ /* 0x000fe20000010000 */
[----:B------:R-:W-:Y:S01]  /*7170*/  PRMT R34, RZ, 0x7610, R34 ;  /* 0x00007610ff227816 */ /* 0x000fe20000000022 */
[----:B------:R-:W-:Y:S01]  /*7180*/  FFMA.FTZ R9, R30, R30, R9 ;  /* 0x0000001e1e097223 */ /* 0x000fe20000010009 */
[----:B------:R-:W-:-:S03]  /*7190*/  PRMT R22, RZ, 0x5410, R38 ;  /* 0x00005410ff167816 */ /* 0x000fc60000000026 */
[----:B------:R-:W-:Y:S01]  /*71a0*/  FADD.FTZ R2, R2, R9 ;  /* 0x0000000902027221 */ /* 0x000fe20000010000 */
[----:B------:R-:W-:Y:S01]  /*71b0*/  PRMT R87, RZ, 0x7610, R87 ;  /* 0x00007610ff577816 */ /* 0x000fe20000000057 */
[----:B------:R-:W-:Y:S02]  /*71c0*/  FMUL.FTZ R9, R3, R3 ;  /* 0x0000000303097220 */ /* 0x000fe40000410000 */
[----:B------:R-:W-:Y:S02]  /*71d0*/  FADD.FTZ R3, R34, R3 ;  /* 0x0000000322037221 */ /* 0x000fe40000010000 */
[----:B------:R-:W-:Y:S02]  /*71e0*/  FFMA.FTZ R13, R86, R86, R13 ;  /* 0x00000056560d7223 */ /* 0x000fe4000001000d */
[----:B------:R-:W-:Y:S02]  /*71f0*/  FADD.FTZ R0, R0, R3 ;  /* 0x0000000300007221 */ /* 0x000fe40000010000 */
[----:B------:R-:W-:Y:S01]  /*7200*/  FADD.FTZ R3, R87, R22 ;  /* 0x0000001657037221 */ /* 0x000fe20000010000 */
[----:B------:R-:W-:Y:S01]  /*7210*/  PRMT R38, RZ, 0x7610, R38 ;  /* 0x00007610ff267816 */ /* 0x000fe20000000026 */
[----:B------:R-:W-:-:S02]  /*7220*/  FADD.FTZ R2, R2, R13 ;  /* 0x0000000d02027221 */ /* 0x000fc40000010000 */
        /* <DEDUP_REMOVED lines=9> */
[----:B------:R-:W-:-:S04]  /*72c0*/  FMUL.FTZ R24, R22, R22 ;  /* 0x0000001616187220 */ /* 0x000fc80000410000 */
[----:B------:R-:W-:Y:S02]  /*72d0*/  FMUL.FTZ R13, R3, R3 ;  /* 0x00000003030d7220 */ /* 0x000fe40000410000 */
[----:B------:R-:W-:Y:S02]  /*72e0*/  FADD.FTZ R3, R88, R3 ;  /* 0x0000000358037221 */ /* 0x000fe40000010000 */
        /* <DEDUP_REMOVED lines=46> */
[----:B------:R-:W-:Y:S01]  /*75d0*/  FFMA.FTZ R9, R50, R50, R9 ;  /* 0x0000003232097223 */ /* 0x000fe20000010009 */
[----:B------:R-:W-:Y:S01]  /*75e0*/  PRMT R11, RZ, 0x7610, R11 ;  /* 0x00007610ff0b7816 */ /* 0x000fe2000000000b */
[----:B------:R-:W-:Y:S02]  /*75f0*/  FMUL.FTZ R24, R22, R22 ;  /* 0x0000001616187220 */ /* 0x000fe40000410000 */
[----:B------:R-:W-:Y:S01]  /*7600*/  FADD.FTZ R2, R2, R9 ;  /* 0x0000000902027221 */ /* 0x000fe20000010000 */
[----:B------:R-:W-:Y:S01]  /*7610*/  PRMT R22, RZ, 0x5410, R56 ;  /* 0x00005410ff167816 */ /* 0x000fe20000000038 */
[----:B------:R-:W-:Y:S02]  /*7620*/  FMUL.FTZ R9, R3, R3 ;  /* 0x0000000303097220 */ /* 0x000fe40000410000 */
[----:B------:R-:W-:-:S02]  /*7630*/  FADD.FTZ R3, R54, R3 ;  /* 0x0000000336037221 */ /* 0x000fc40000010000 */
[----:B------:R-:W-:Y:S02]  /*7640*/  FFMA.FTZ R91, R91, R91, R24 ;  /* 0x0000005b5b5b7223 */ /* 0x000fe40000010018 */
[----:B------:R-:W-:Y:S02]  /*7650*/  FADD.FTZ R0, R0, R3 ;  /* 0x0000000300007221 */ /* 0x000fe40000010000 */
[----:B------:R-:W-:Y:S01]  /*7660*/  FADD.FTZ R3, R11, R22 ;  /* 0x000000160b037221 */ /* 0x000fe20000010000 */
[----:B------:R-:W-:Y:S01]  /*7670*/  PRMT R56, RZ, 0x7610, R56 ;  /* 0x00007610ff387816 */ /* 0x000fe20000000038 */
[----:B------:R-:W-:Y:S02]  /*7680*/  FADD.FTZ R2, R2, R91 ;  /* 0x0000005b02027221 */ /* 0x000fe40000010000 */
[----:B------:R-:W-:Y:S01]  /*7690*/  FADD.FTZ R0, R0, R3 ;  /* 0x0000000300007221 */ /* 0x000fe20000010000 */
[----:B------:R-:W-:Y:S01]  /*76a0*/  PRMT R3, RZ, 0x5410, R15 ;  /* 0x00005410ff037816 */ /* 0x000fe2000000000f */
[----:B------:R-:W-:-:S02]  /*76b0*/  FFMA.FTZ R9, R54, R54, R9 ;  /* 0x0000003636097223 */ /* 0x000fc40000010009 */
[----:B------:R-:W-:Y:S02]  /*76c0*/  FMUL.FTZ R24, R22, R22 ;  /* 0x0000001616187220 */ /* 0x000fe40000410000 */
[----:B------:R-:W-:Y:S01]  /*76d0*/  FADD.FTZ R2, R2, R9 ;  /* 0x0000000902027221 */ /* 0x000fe20000010000 */
[----:B------:R-:W-:Y:S01]  /*76e0*/  PRMT R22, RZ, 0x5410, R58 ;  /* 0x00005410ff167816 */ /* 0x000fe2000000003a */
[----:B------:R-:W-:Y:S01]  /*76f0*/  FMUL.FTZ R9, R3, R3 ;  /* 0x0000000303097220 */ /* 0x000fe20000410000 */
[----:B------:R-:W-:Y:S01]  /*7700*/  PRMT R15, RZ, 0x7610, R15 ;  /* 0x00007610ff0f7816 */ /* 0x000fe2000000000f */
[----:B------:R-:W-:Y:S02]  /*7710*/  FFMA.FTZ R11, R11, R11, R24 ;  /* 0x0000000b0b0b7223 */ /* 0x000fe40000010018 */
[----:B------:R-:W-:Y:S02]  /*7720*/  FADD.FTZ R3, R56, R3 ;  /* 0x0000000338037221 */ /* 0x000fe40000010000 */
[----:B------:R-:W-:-:S02]  /*7730*/  FADD.FTZ R2, R2, R11 ;  /* 0x0000000b02027221 */ /* 0x000fc40000010000 */
[----:B------:R-:W-:Y:S02]  /*7740*/  FFMA.FTZ R9, R56, R56, R9 ;  /* 0x0000003838097223 */ /* 0x000fe40000010009 */
[----:B------:R-:W-:Y:S02]  /*7750*/  FADD.FTZ R0, R0, R3 ;  /* 0x0000000300007221 */ /* 0x000fe40000010000 */
[----:B------:R-:W-:Y:S02]  /*7760*/  FADD.FTZ R3, R15, R22 ;  /* 0x000000160f037221 */ /* 0x000fe40000010000 */
[----:B------:R-:W-:Y:S02]  /*7770*/  FADD.FTZ R2, R2, R9 ;  /* 0x0000000902027221 */ /* 0x000fe40000010000 */
[----:B------:R-:W-:Y:S01]  /*7780*/  FADD.FTZ R9, R0, R3 ;  /* 0x0000000300097221 */ /* 0x000fe20000010000 */
[----:B------:R-:W-:Y:S01]  /*7790*/  PRMT R3, RZ, 0x5410, R17 ;  /* 0x00005410ff037816 */ /* 0x000fe20000000011 */
[----:B------:R-:W-:Y:S01]  /*77a0*/  FMUL.FTZ R24, R22, R22 ;  /* 0x0000001616187220 */ /* 0x000fe20000410000 */
[----:B------:R-:W-:-:S02]  /*77b0*/  PRMT R60, R60, 0x5410, RZ ;  /* 0x000054103c3c7816 */ /* 0x000fc400000000ff */
[----:B------:R-:W-:Y:S01]  /*77c0*/  PRMT R58, RZ, 0x7610, R58 ;  /* 0x00007610ff3a7816 */ /* 0x000fe2000000003a */
[----:B------:R-:W-:Y:S02]  /*77d0*/  FFMA.FTZ R15, R15, R15, R24 ;  /* 0x0000000f0f0f7223 */ /* 0x000fe40000010018 */
[----:B------:R-:W-:Y:S01]  /*77e0*/  FMUL.FTZ R11, R3, R3 ;  /* 0x00000003030b7220 */ /* 0x000fe20000410000 */
[----:B------:R-:W-:Y:S01]  /*77f0*/  @!P0 PRMT R60, R60, 0x5410, R48 ;  /* 0x000054103c3c8816 */ /* 0x000fe20000000030 */
[----:B------:R-:W-:Y:S01]  /*7800*/  FADD.FTZ R22, R58, R3 ;  /* 0x000000033a167221 */ /* 0x000fe20000010000 */
[----:B------:R0:W-:Y:S01]  /*7810*/  STL [R1+0xc4], R8 ;  /* 0x0000c40801007387 */ /* 0x0001e20000100800 */
[----:B------:R-:W-:Y:S02]  /*7820*/  FADD.FTZ R0, R2, R15 ;  /* 0x0000000f02007221 */ /* 0x000fe40000010000 */
[----:B------:R-:W-:Y:S01]  /*7830*/  FFMA.FTZ R3, R58, R58, R11 ;  /* 0x0000003a3a037223 */ /* 0x000fe2000001000b */
[----:B------:R-:W-:Y:S01]  /*7840*/  PRMT R17, RZ, 0x7610, R17 ;  /* 0x00007610ff117816 */ /* 0x000fe20000000011 */
[----:B------:R-:W-:-:S02]  /*7850*/  FADD.FTZ R2, R9, R22 ;  /* 0x0000001609027221 */ /* 0x000fc40000010000 */
[----:B------:R-:W-:Y:S01]  /*7860*/  FADD.FTZ R0, R0, R3 ;  /* 0x0000000300007221 */ /* 0x000fe20000010000 */
[--C-:B0-----:R-:W-:Y:S02]  /*7870*/  PRMT R8, RZ, 0x5410, R60.reuse ;  /* 0x00005410ff087816 */ /* 0x101fe4000000003c */
[----:B------:R-:W-:Y:S02]  /*7880*/  PRMT R3, RZ, 0x5410, R19 ;  /* 0x00005410ff037816 */ /* 0x000fe40000000013 */
[----:B------:R-:W-:Y:S01]  /*7890*/  PRMT R60, RZ, 0x7610, R60 ;  /* 0x00007610ff3c7816 */ /* 0x000fe2000000003c */
[----:B------:R-:W-:Y:S02]  /*78a0*/  FMUL.FTZ R11, R8, R8 ;  /* 0x00000008080b7220 */ /* 0x000fe40000410000 */
[----:B------:R-:W-:Y:S01]  /*78b0*/  FADD.FTZ R9, R17, R8 ;  /* 0x0000000811097221 */ /* 0x000fe20000010000 */
[----:B------:R-:W-:Y:S01]  /*78c0*/  PRMT R62, RZ, 0x5410, R62 ;  /* 0x00005410ff3e7816 */ /* 0x000fe2000000003e */
[----:B------:R-:W-:-:S02]  /*78d0*/  FMUL.FTZ R8, R3, R3 ;  /* 0x0000000303087220 */ /* 0x000fc40000410000 */
[----:B------:R-:W-:Y:S02]  /*78e0*/  FFMA.FTZ R11, R17, R17, R11 ;  /* 0x00000011110b7223 */ /* 0x000fe4000001000b */
[----:B------:R-:W-:Y:S02]  /*78f0*/  FADD.FTZ R2, R2, R9 ;  /* 0x0000000902027221 */ /* 0x000fe40000010000 */
[----:B------:R-:W-:Y:S01]  /*7900*/  FADD.FTZ R3, R60, R3 ;  /* 0x000000033c037221 */ /* 0x000fe20000010000 */
[----:B------:R-:W-:Y:S01]  /*7910*/  PRMT R19, RZ, 0x7610, R19 ;  /* 0x00007610ff137816 */ /* 0x000fe20000000013 */
[----:B------:R-:W-:Y:S02]  /*7920*/  FADD.FTZ R0, R0, R11 ;  /* 0x0000000b00007221 */ /* 0x000fe40000010000 */
[----:B------:R-:W-:Y:S02]  /*7930*/  FFMA.FTZ R9, R60, R60, R8 ;  /* 0x0000003c3c097223 */ /* 0x000fe40000010008 */
[----:B------:R-:W-:-:S02]  /*7940*/  FADD.FTZ R3, R2, R3 ;  /* 0x0000000302037221 */ /* 0x000fc40000010000 */
[----:B------:R-:W-:Y:S02]  /*7950*/  FMUL.FTZ R2, R62, R62 ;  /* 0x0000003e3e027220 */ /* 0x000fe40000410000 */
[----:B------:R-:W-:Y:S01]  /*7960*/  FADD.FTZ R9, R0, R9 ;  /* 0x0000000900097221 */ /* 0x000fe20000010000 */
[----:B------:R-:W-:Y:S01]  /*7970*/  PRMT R0, RZ, 0x7610, R0 ;  /* 0x00007610ff007816 */ /* 0x000fe20000000000 */
[C---:B------:R-:W-:Y:S01]  /*7980*/  FFMA.FTZ R22, R19.reuse, R19, R2 ;  /* 0x0000001313167223 */ /* 0x040fe20000010002 */
[----:B------:R-:W-:Y:S02]  /*7990*/  PRMT R2, R2, 0x5410, RZ ;  /* 0x0000541002027816 */ /* 0x000fe400000000ff */
[--C-:B---3--:R-:W-:Y:S02]  /*79a0*/  @!P1 SHF.R.U32.HI R0, RZ, 0x10, R10.reuse ;  /* 0x00000010ff009819 */ /* 0x108fe4000001160a */
[----:B------:R-:W-:Y:S02]  /*79b0*/  @!P1 PRMT R2, R2, 0x5410, R10 ;  /* 0x0000541002029816 */ /* 0x000fe4000000000a */
[----:B------:R-:W-:Y:S01]  /*79c0*/  PRMT R13, RZ, 0x5410, R0 ;  /* 0x00005410ff0d7816 */ /* 0x000fe20000000000 */
[----:B------:R-:W-:Y:S01]  /*79d0*/  FADD.FTZ R8, R19, R62 ;  /* 0x0000003e13087221 */ /* 0x000fe20000010000 */
[----:B------:R-:W-:-:S03]  /*79e0*/  PRMT R2, RZ, 0x7610, R2 ;  /* 0x00007610ff027816 */ /* 0x000fc60000000002 */
[----:B------:R-:W-:Y:S01]  /*79f0*/  FMUL.FTZ R11, R13, R13 ;  /* 0x0000000d0d0b7220 */ /* 0x000fe20000410000 */
[----:B------:R-:W-:Y:S01]  /*7a00*/  PRMT R0, RZ, 0x7610, R0 ;  /* 0x00007610ff007816 */ /* 0x000fe20000000000 */
[----:B------:R-:W-:Y:S02]  /*7a10*/  FADD.FTZ R3, R3, R8 ;  /* 0x0000000803037221 */ /* 0x000fe40000010000 */
[----:B------:R-:W-:Y:S01]  /*7a20*/  FADD.FTZ R9, R9, R22 ;  /* 0x0000001609097221 */ /* 0x000fe20000010000 */
[----:B--2---:R-:W-:Y:S01]  /*7a30*/  @!P2 SHF.R.U32.HI R0, RZ, 0x10, R14 ;  /* 0x00000010ff00a819 */ /* 0x004fe2000001160e */
[C---:B------:R-:W-:Y:S02]  /*7a40*/  FADD.FTZ R8, R2.reuse, R13 ;  /* 0x0000000d02087221 */ /* 0x040fe40000010000 */
[C---:B------:R-:W-:Y:S01]  /*7a50*/  FFMA.FTZ R22, R2.reuse, R2, R11 ;  /* 0x0000000202167223 */ /* 0x040fe2000001000b */
[----:B------:R-:W-:Y:S02]  /*7a60*/  PRMT R2, R2, 0x5410, RZ ;  /* 0x0000541002027816 */ /* 0x000fe400000000ff */
[----:B------:R-:W-:-:S02]  /*7a70*/  PRMT R13, RZ, 0x5410, R0 ;  /* 0x00005410ff0d7816 */ /* 0x000fc40000000000 */
[----:B------:R-:W-:-:S03]  /*7a80*/  @!P2 PRMT R2, R2, 0x5410, R14 ;  /* 0x000054100202a816 */ /* 0x000fc6000000000e */
[----:B------:R-:W-:Y:S01]  /*7a90*/  FMUL.FTZ R11, R13, R13 ;  /* 0x0000000d0d0b7220 */ /* 0x000fe20000410000 */
[----:B------:R-:W-:Y:S01]  /*7aa0*/  PRMT R2, RZ, 0x7610, R2 ;  /* 0x00007610ff027816 */ /* 0x000fe20000000002 */
[----:B------:R-:W-:Y:S01]  /*7ab0*/  FADD.FTZ R3, R3, R8 ;  /* 0x0000000803037221 */ /* 0x000fe20000010000 */
[----:B------:R-:W-:Y:S01]  /*7ac0*/  PRMT R0, RZ, 0x7610, R0 ;  /* 0x00007610ff007816 */ /* 0x000fe20000000000 */
[----:B------:R-:W-:Y:S01]  /*7ad0*/  FADD.FTZ R9, R9, R22 ;  /* 0x0000001609097221 */ /* 0x000fe20000010000 */
[----:B----4-:R-:W-:Y:S01]  /*7ae0*/  @!P3 SHF.R.U32.HI R0, RZ, 0x10, R16 ;  /* 0x00000010ff00b819 */ /* 0x010fe20000011610 */
        /* <DEDUP_REMOVED lines=10> */
[----:B-----5:R-:W-:Y:S01]  /*7b90*/  @!P4 SHF.R.U32.HI R0, RZ, 0x10, R18 ;  /* 0x00000010ff00c819 */ /* 0x020fe20000011612 */
[C---:B------:R-:W-:Y:S02]  /*7ba0*/  FADD.FTZ R8, R2.reuse, R13 ;  /* 0x0000000d02087221 */ /* 0x040fe40000010000 */
[C---:B------:R-:W-:Y:S01]  /*7bb0*/  FFMA.FTZ R22, R2.reuse, R2, R11 ;  /* 0x0000000202167223 */ /* 0x040fe2000001000b */
[----:B------:R-:W-:Y:S02]  /*7bc0*/  PRMT R2, R2, 0x5410, RZ ;  /* 0x0000541002027816 */ /* 0x000fe400000000ff */
[----:B------:R-:W-:-:S02]  /*7bd0*/  PRMT R13, RZ, 0x5410, R0 ;  /* 0x00005410ff0d7816 */ /* 0x000fc40000000000 */
[----:B------:R-:W-:Y:S02]  /*7be0*/  @!P4 PRMT R2, R2, 0x5410, R18 ;  /* 0x000054100202c816 */ /* 0x000fe40000000012 */
[----:B------:R-:W-:Y:S01]  /*7bf0*/  PRMT R0, RZ, 0x7610, R0 ;  /* 0x00007610ff007816 */ /* 0x000fe20000000000 */
[----:B------:R-:W-:Y:S01]  /*7c00*/  FMUL.FTZ R11, R13, R13 ;  /* 0x0000000d0d0b7220 */ /* 0x000fe20000410000 */
[----:B------:R-:W-:Y:S01]  /*7c10*/  PRMT R2, RZ, 0x7610, R2 ;  /* 0x00007610ff027816 */ /* 0x000fe20000000002 */
[----:B------:R0:W-:Y:S01]  /*7c20*/  STL [R1+0xdc], R12 ;  /* 0x0000dc0c01007387 */ /* 0x0001e20000100800 */
[----:B------:R-:W-:Y:S01]  /*7c30*/  @!P5 SHF.R.U32.HI R0, RZ, 0x10, R20 ;  /* 0x00000010ff00d819 */ /* 0x000fe20000011614 */
[----:B------:R-:W-:Y:S02]  /*7c40*/  FADD.FTZ R3, R3, R8 ;  /* 0x0000000803037221 */ /* 0x000fe40000010000 */
[----:B------:R-:W-:Y:S01]  /*7c50*/  FADD.FTZ R8, R2, R13 ;  /* 0x0000000d02087221 */ /* 0x000fe20000010000 */
[----:B------:R-:W-:Y:S01]  /*7c60*/  PRMT R0, R0, 0x5410, RZ ;  /* 0x0000541000007816 */ /* 0x000fe200000000ff */
[C---:B0-----:R-:W-:Y:S01]  /*7c70*/  FFMA.FTZ R12, R2.reuse, R2, R11 ;  /* 0x00000002020c7223 */ /* 0x041fe2000001000b */
[----:B------:R-:W-:-:S02]  /*7c80*/  PRMT R2, R2, 0x5410, RZ ;  /* 0x0000541002027816 */ /* 0x000fc400000000ff */
[----:B------:R-:W-:Y:S02]  /*7c90*/  PRMT R13, RZ, 0x5410, R0 ;  /* 0x00005410ff0d7816 */ /* 0x000fe40000000000 */
[----:B------:R-:W-:Y:S02]  /*7ca0*/  @!P5 PRMT R2, R2, 0x5410, R20 ;  /* 0x000054100202d816 */ /* 0x000fe40000000014 */
[----:B------:R-:W-:Y:S02]  /*7cb0*/  PRMT R11, RZ, 0x7610, R11 ;  /* 0x00007610ff0b7816 */ /* 0x000fe4000000000b */
[----:B------:R-:W-:Y:S02]  /*7cc0*/  @!P6 SHF.R.U32.HI R11, RZ, 0x10, R64 ;  /* 0x00000010ff0be819 */ /* 0x000fe40000011640 */
[----:B------:R-:W-:Y:S01]  /*7cd0*/  PRMT R2, RZ, 0x7610, R2 ;  /* 0x00007610ff027816 */ /* 0x000fe20000000002 */
[----:B------:R-:W-:Y:S01]  /*7ce0*/  FADD.FTZ R9, R9, R22 ;  /* 0x0000001609097221 */ /* 0x000fe20000010000 */
[----:B------:R-:W-:Y:S01]  /*7cf0*/  @!P6 PRMT R0, R0, 0x5410, R64 ;  /* 0x000054100000e816 */ /* 0x000fe20000000040 */
[----:B------:R-:W-:Y:S01]  /*7d00*/  FMUL.FTZ R15, R13, R13 ;  /* 0x0000000d0d0f7220 */ /* 0x000fe20000410000 */
[----:B------:R-:W-:Y:S01]  /*7d10*/  PRMT R11, RZ, 0x5410, R11 ;  /* 0x00005410ff0b7816 */ /* 0x000fe2000000000b */
[----:B------:R-:W-:Y:S01]  /*7d20*/  FADD.FTZ R3, R3, R8 ;  /* 0x0000000803037221 */ /* 0x000fe20000010000 */
[----:B------:R-:W-:Y:S01]  /*7d30*/  PRMT R0, RZ, 0x7610, R0 ;  /* 0x00007610ff007816 */ /* 0x000fe20000000000 */
[----:B------:R-:W-:Y:S01]  /*7d40*/  FADD.FTZ R8, R2, R13 ;  /* 0x0000000d02087221 */ /* 0x000fe20000010000 */
[----:B------:R0:W-:Y:S01]  /*7d50*/  STL [R1+0x18], R125 ;  /* 0x0000187d01007387 */ /* 0x0001e20000100800 */
[----:B------:R-:W-:-:S02]  /*7d60*/  FADD.FTZ R9, R9, R12 ;  /* 0x0000000c09097221 */ /* 0x000fc40000010000 */
[----:B------:R-:W-:Y:S02]  /*7d70*/  FFMA.FTZ R2, R2, R2, R15 ;  /* 0x0000000202027223 */ /* 0x000fe4000001000f */
[----:B------:R-:W-:Y:S02]  /*7d80*/  FMUL.FTZ R13, R11, R11 ;  /* 0x0000000b0b0d7220 */ /* 0x000fe40000410000 */
[----:B------:R-:W-:Y:S01]  /*7d90*/  FADD.FTZ R9, R9, R2 ;  /* 0x0000000209097221 */ /* 0x000fe20000010000 */
[----:B0-----:R-:W0:Y:S01]  /*7da0*/  S2R R125, SR_LANEID ;  /* 0x00000000007d7919 */ /* 0x001e220000000000 */
[----:B------:R-:W-:Y:S02]  /*7db0*/  FADD.FTZ R3, R3, R8 ;  /* 0x0000000803037221 */ /* 0x000fe40000010000 */
[C---:B------:R-:W-:Y:S02]  /*7dc0*/  FADD.FTZ R2, R0.reuse, R11 ;  /* 0x0000000b00027221 */ /* 0x040fe40000010000 */
[----:B------:R-:W-:-:S02]  /*7dd0*/  FFMA.FTZ R0, R0, R0, R13 ;  /* 0x0000000000007223 */ /* 0x000fc4000001000d */
        /* <DEDUP_REMOVED lines=19> */
[C---:B------:R-:W-:Y:S02]  /*7f10*/  ISETP.GT.AND P1, PT, R125.reuse, 0x17, PT ;  /* 0x000000177d00780c */ /* 0x040fe40003f24270 */
[----:B------:R-:W-:-:S11]  /*7f20*/  ISETP.NE.AND P2, PT, R125, RZ, PT ;  /* 0x000000ff7d00720c */ /* 0x000fd60003f45270 */
[----:B0-----:R-:W-:Y:S02]  /*7f30*/  @!P1 FADD.FTZ R2, R2, R9 ;  /* 0x0000000902029221 */ /* 0x001fe40000010000 */
[----:B-1----:R-:W-:Y:S01]  /*7f40*/  @!P1 FADD.FTZ R3, R3, R0 ;  /* 0x0000000003039221 */ /* 0x002fe20000010000 */
[----:B------:R-:W-:Y:S02]  /*7f50*/  ISETP.GT.AND P1, PT, R125, 0xf, PT ;  /* 0x0000000f7d00780c */ /* 0x000fe40003f24270 */
[----:B------:R-:W0:Y:S04]  /*7f60*/  S2R R125, SR_TID.X ;  /* 0x00000000007d7919 */ /* 0x000e280000002100 */
[----:B------:R-:W1:Y:S04]  /*7f70*/  SHFL.DOWN PT, R9, R2, 0x10, 0x1f ;  /* 0x0a001f0002097f89 */ /* 0x000e6800000e0000 */
[----:B------:R-:W2:Y:S04]  /*7f80*/  SHFL.DOWN PT, R0, R3, 0x10, 0x1f ;  /* 0x0a001f0003007f89 */ /* 0x000ea800000e0000 */
[----:B------:R0:W-:Y:S02]  /*7f90*/  STL [R1+0x1c], R124 ;  /* 0x00001c7c01007387 */ /* 0x0001e40000100800 */
[----:B0-----:R-:W-:-:S04]  /*7fa0*/  SHF.R.S32.HI R124, RZ, 0x1f, R125 ;  /* 0x0000001fff7c7819 */ /* 0x001fc8000001147d */
[----:B------:R-:W-:Y:S01]  /*7fb0*/  LEA.HI R124, R124, R125, RZ, 0x5 ;  /* 0x0000007d7c7c7211 */ /* 0x000fe200078f28ff */
[----:B-1----:R-:W-:Y:S01]  /*7fc0*/  @!P1 FADD.FTZ R2, R2, R9 ;  /* 0x0000000902029221 */ /* 0x002fe20000010000 */
[----:B------:R0:W-:Y:S01]  /*7fd0*/  STL [R1+0x20], R121 ;  /* 0x0000207901007387 */ /* 0x0001e20000100800 */
[----:B--2---:R-:W-:Y:S01]  /*7fe0*/  @!P1 FADD.FTZ R3, R3, R0 ;  /* 0x0000000003039221 */ /* 0x004fe20000010000 */
[----:B------:R-:W-:Y:S02]  /*7ff0*/  SHF.R.S32.HI R124, RZ, 0x5, R124 ;  /* 0x00000005ff7c7819 */ /* 0x000fe4000001147c */
[----:B------:R0:W-:Y:S04]  /*8000*/  STL [R1+0x38], R106 ;  /* 0x0000386a01007387 */ /* 0x0001e80000100800 */
        /* <DEDUP_REMOVED lines=26> */
[----:B------:R0:W-:Y:S04]  /*81b0*/  @!P2 STS.64 [R124.X8+0x10], R2 ;  /* 0x000010027c00a388 */ /* 0x0001e80000008a00 */
[----:B------:R-:W-:Y:S01]  /*81c0*/  BAR.SYNC.DEFER_BLOCKING 0x0 ;  /* 0x0000000000007b1d */ /* 0x000fe20000010000 */
[----:B------:R-:W-:Y:S01]  /*81d0*/  ISETP.NE.AND P2, PT, R125, RZ, PT ;  /* 0x000000ff7d00720c */ /* 0x000fe20003f45270 */
[----:B------:R-:W-:Y:S01]  /*81e0*/  IMAD.MOV.U32 R8, RZ, RZ, c[0x0][0xc] ;  /* 0x00000300ff087624 */ /* 0x000fe200078e00ff */
[----:B------:R-:W-:-:S03]  /*81f0*/  LOP3.LUT P0, RZ, R115, 0x10000000, RZ, 0xc0, !PT ;  /* 0x1000000073ff7812 */ /* 0x000fc6000780c0ff */
[----:B------:R-:W-:Y:S01]  /*8200*/  BSSY B0, `(.L_x_3772) ;  /* 0x0000024000007945 */ /* 0x000fe20003800000 */
[----:B------:R-:W-:-:S07]  /*8210*/  ISETP.GE.U32.AND P1, PT, R8, 0x2, PT ;  /* 0x000000020800780c */ /* 0x000fce0003f26070 */
[----:B------:R-:W-:Y:S05]  /*8220*/  @P2 BRA `(.L_x_3773) ;  /* 0x0000021000002947 */ /* 0x000fea0003800000 */
[----:B0-----:R-:W0:Y:S04]  /*8230*/  LDS.64 R10, [0x18] ;  /* 0x00001800ff0a7984 */ /* 0x001e280000000a00 */
[----:B------:R-:W1:Y:S04]  /*8240*/  LDS.128 R28, [0x20] ;  /* 0x00002000ff1c7984 */ /* 0x000e680000000c00 */
[----:B------:R-:W2:Y:S04]  /*8250*/  LDS.128 R32, [0x30] ;  /* 0x00003000ff207984 */ /* 0x000ea80000000c00 */
[----:B------:R-:W3:Y:S04]  /*8260*/  LDS.128 R20, [0x40] ;  /* 0x00004000ff147984 */ /* 0x000ee80000000c00 */
[----:B------:R-:W4:Y:S04]  /*8270*/  LDS.128 R16, [0x50] ;  /* 0x00005000ff107984 */ /* 0x000f280000000c00 */
[----:B------:R-:W5:Y:S04]  /*8280*/  LDS.128 R12, [0x60] ;  /* 0x00006000ff0c7984 */ /* 0x000f680000000c00 */
[----:B------:R-:W4:Y:S01]  /*8290*/  LDS.128 R24, [0x70] ;  /* 0x00007000ff187984 */ /* 0x000f220000000c00 */
[----:B0-----:R-:W-:-:S02]  /*82a0*/  FADD.FTZ R10, R2, R10 ;  /* 0x0000000a020a7221 */ /* 0x001fc40000010000 */
[----:B------:R-:W-:Y:S02]  /*82b0*/  FADD.FTZ R11, R3, R11 ;  /* 0x0000000b030b7221 */ /* 0x000fe40000010000 */
[----:B-1----:R-:W-:Y:S02]  /*82c0*/  FADD.FTZ R3, R10, R28 ;  /* 0x0000001c0a037221 */ /* 0x002fe40000010000 */
        /* <DEDUP_REMOVED lines=15> */
[----:B-----5:R-:W-:-:S02]  /*83c0*/  FADD.FTZ R3, R3, R12 ;  /* 0x0000000c03037221 */ /* 0x020fc40000010000 */
[----:B------:R-:W-:Y:S02]  /*83d0*/  FADD.FTZ R0, R0, R13 ;  /* 0x0000000d00007221 */ /* 0x000fe40000010000 */
[----:B------:R-:W-:Y:S02]  /*83e0*/  FADD.FTZ R3, R3, R14 ;  /* 0x0000000e03037221 */ /* 0x000fe40000010000 */
[----:B------:R-:W-:Y:S02]  /*83f0*/  FADD.FTZ R0, R0, R15 ;  /* 0x0000000f00007221 */ /* 0x000fe40000010000 */
[----:B------:R-:W-:Y:S02]  /*8400*/  FADD.FTZ R3, R3, R24 ;  /* 0x0000001803037221 */ /* 0x000fe40000010000 */
[----:B------:R-:W-:Y:S02]  /*8410*/  FADD.FTZ R0, R0, R25 ;  /* 0x0000001900007221 */ /* 0x000fe40000010000 */
[----:B------:R-:W-:-:S02]  /*8420*/  FADD.FTZ R2, R3, R26 ;  /* 0x0000001a03027221 */ /* 0x000fc40000010000 */
[----:B------:R-:W-:Y:S02]  /*8430*/  FADD.FTZ R3, R0, R27 ;  /* 0x0000001b00037221 */ /* 0x000fe40000010000 */
.L_x_3773:
[----:B0-----:R-:W-:Y:S05]  /*8440*/  BSYNC B0 ;  /* 0x0000000000007941 */ /* 0x001fea0003800000 */
.L_x_3772:
[----:B------:R-:W-:Y:S05]  /*8450*/  @!P1 BRA `(.L_x_3774) ;  /* 0x000011f000009947 */ /* 0x000fea0003800000 */
[----:B------:R-:W2:Y:S01]  /*8460*/  LDL R13, [R1+0x110] ;  /* 0x00011000010d7983 */ /* 0x000ea20000100800 */
[----:B------:R-:W-:-:S03]  /*8470*/  IMAD.MOV.U32 R11, RZ, RZ, 0x4 ;  /* 0x00000004ff0b7424 */ /* 0x000fc600078e00ff */
[----:B------:R-:W0:Y:S01]  /*8480*/  S2R R12, SR_CTAID.Y ;  /* 0x00000000000c7919 */ /* 0x000e220000002600 */
[----:B--2---:R-:W-:-:S05]  /*8490*/  LOP3.LUT R0, R13, 0x1, RZ, 0xc0, !PT ;  /* 0x000000010d007812 */ /* 0x004fca00078ec0ff */
[----:B------:R-:W-:-:S04]  /*84a0*/  IMAD R9, R0, c[0x0][0x10], RZ ;  /* 0x0000040000097a24 */ /* 0x000fc800078e02ff */
[C---:B------:R-:W-:Y:S02]  /*84b0*/  IMAD R0, R9.reuse, c[0x0][0xc], RZ ;  /* 0x0000030009007a24 */ /* 0x040fe400078e02ff */
[----:B0-----:R-:W-:Y:S02]  /*84c0*/  IMAD.IADD R16, R9, 0x1, R12 ;  /* 0x0000000109107824 */ /* 0x001fe400078e020c */
[----:B------:R-:W-:Y:S02]  /*84d0*/  IMAD.SHL.U32 R0, R0, 0x2, RZ ;  /* 0x0000000200007824 */ /* 0x000fe400078e00ff */
[----:B------:R-:W-:-:S04]  /*84e0*/  IMAD.WIDE.U32 R16, R16, R11, c[0x0][0x190] ;  /* 0x0000640010107625 */ /* 0x000fc800078e000b */
[----:B------:R-:W-:Y:S01]  /*84f0*/  IMAD.WIDE R10, R0, R11, c[0x0][0x198] ;  /* 0x00006600000a7625 */ /* 0x000fe200078e020b */
[----:B------:R-:W-:Y:S05]  /*8500*/  @P2 BRA `(.L_x_3775) ;  /* 0x0000015000002947 */ /* 0x000fea0003800000 */
[----:B------:R-:W-:Y:S01]  /*8510*/  IMAD R15, R117, c[0x0][0x10], R12 ;  /* 0x00000400750f7a24 */ /* 0x000fe200078e020c */
[----:B------:R-:W-:Y:S01]  /*8520*/  LOP3.LUT P1, RZ, R13, 0x2, RZ, 0xc0, !PT ;  /* 0x000000020dff7812 */ /* 0x000fe2000782c0ff */
[----:B------:R-:W-:Y:S02]  /*8530*/  IMAD.MOV.U32 R0, RZ, RZ, 0x1 ;  /* 0x00000001ff007424 */ /* 0x000fe400078e00ff */
[----:B------:R-:W-:-:S03]  /*8540*/  IMAD.WIDE.U32 R14, R15, 0x8, R10 ;  /* 0x000000080f0e7825 */ /* 0x000fc600078e000a */
[----:B------:R-:W-:Y:S02]  /*8550*/  SEL R13, R0, 0xffffffff, !P1 ;  /* 0xffffffff000d7807 */ /* 0x000fe40004800000 */
[----:B------:R0:W-:Y:S01]  /*8560*/  STG.E.64 [R14.64], R2 ;  /* 0x000000020e007986 */ /* 0x0001e2000c101b06 */
[----:B------:R-:W-:Y:S06]  /*8570*/  MEMBAR.ALL.GPU ;  /* 0x0000000000007992 */ /* 0x000fec000000a000 */
[----:B------:R-:W-:Y:S01]  /*8580*/  IMAD.MOV.U32 R0, RZ, RZ, -0x1 ;  /* 0xffffffffff007424 */ /* 0x000fe200078e00ff */
[----:B------:R-:W-:-:S00]  /*8590*/  ERRBAR ;  /* 0x00000000000079ab */ /* 0x000fc00000000000 */
[----:B------:R-:W-:Y:S01]  /*85a0*/  SEL R9, RZ, c[0x0][0xc], P1 ;  /* 0x00000300ff097a07 */ /* 0x000fe20000800000 */
[----:B------:R-:W-:Y:S01]  /*85b0*/  UMOV UR8, 0xffffffff ;  /* 0xffffffff00087882 */ /* 0x000fe20000000000 */
[----:B------:R1:W-:Y:S02]  /*85c0*/  RED.E.ADD.S32.STRONG.GPU [R16.64], R13 ;  /* 0x0000000d1000798e */ /* 0x0003e4000c10e386 */
[----:B------:R-:W-:Y:S02]  /*85d0*/  ISETP.NE.AND P1, PT, R9, UR8, PT ;  /* 0x0000000809007c0c */ /* 0x000fe4000bf25270 */
[----:B------:R1:W-:Y:S11]  /*85e0*/  STL [R1], R0 ;  /* 0x0000000001007387 */ /* 0x0003f60000100800 */
[----:B-1----:R-:W-:Y:S05]  /*85f0*/  @!P1 BRA `(.L_x_3775) ;  /* 0x0000006000009947 */ /* 0x002fea0003800000 */
.L_x_3776:
[----:B------:R-:W2:Y:S01]  /*8600*/  LDG.E.STRONG.GPU R0, [R16.64] ;  /* 0x0000000610007981 */ /* 0x000ea2000c1ef900 */
[----:B------:R-:W-:Y:S01]  /*8610*/  YIELD ;  /* 0x0000000000007946 */ /* 0x000fe20003800000 */
[----:B--2---:R-:W-:-:S05]  /*8620*/  CCTL.IVALL ;  /* 0x00000000ff00798f */ /* 0x004fca0002000000 */
[----:B------:R1:W-:Y:S01]  /*8630*/  STL [R1], R0 ;  /* 0x0000000001007387 */ /* 0x0003e20000100800 */
[----:B------:R-:W-:-:S13]  /*8640*/  ISETP.NE.AND P1, PT, R0, R9, PT ;  /* 0x000000090000720c */ /* 0x000fda0003f25270 */
[----:B-1----:R-:W-:Y:S05]  /*8650*/  @P1 BRA `(.L_x_3776) ;  /* 0xffffffa000001947 */ /* 0x002fea000383ffff */
.L_x_3775:
        /* <DEDUP_REMOVED lines=17> */
.L_x_3780:
[C---:B------:R-:W-:Y:S02]  /*8770*/  IADD3 R17, R9.reuse, 0x1, RZ ;  /* 0x0000000109117810 */ /* 0x040fe40007ffe0ff */
[-C--:B------:R-:W-:Y:S02]  /*8780*/  ISETP.EQ.OR P3, PT, R9, R117.reuse, P2 ;  /* 0x000000750900720c */ /* 0x080fe40001762670 */
[-C--:B------:R-:W-:Y:S02]  /*8790*/  ISETP.EQ.OR P4, PT, R17, R117.reuse, P2 ;  /* 0x000000751100720c */ /* 0x080fe40001782670 */
[C---:B------:R-:W-:Y:S02]  /*87a0*/  IADD3 R19, R9.reuse, 0x2, RZ ;  /* 0x0000000209137810 */ /* 0x040fe40007ffe0ff */
[----:B------:R-:W-:Y:S02]  /*87b0*/  IADD3 R21, R9, 0x3, RZ ;  /* 0x0000000309157810 */ /* 0x000fe40007ffe0ff */
[----:B------:R-:W-:-:S02]  /*87c0*/  ISETP.EQ.OR P6, PT, R19, R117, P2 ;  /* 0x000000751300720c */ /* 0x000fc400017c2670 */
[----:B------:R-:W-:-:S03]  /*87d0*/  ISETP.EQ.OR P5, PT, R21, R117, P2 ;  /* 0x000000751500720c */ /* 0x000fc600017a2670 */
        /* <DEDUP_REMOVED lines=11> */
[----:B------:R-:W5:Y:S01]  /*8890*/  @!P5 LDG.E.64 R20, [R20.64] ;  /* 0x000000061414d981 */ /* 0x000f62000c1e1b00 */
[C---:B------:R-:W-:Y:S02]  /*88a0*/  IADD3 R8, R9.reuse, 0x4, RZ ;  /* 0x0000000409087810 */ /* 0x040fe40007ffe0ff */
[----:B------:R-:W-:Y:S01]  /*88b0*/  IADD3 R13, R9, 0x5, RZ ;  /* 0x00000005090d7810 */ /* 0x000fe20007ffe0ff */
[----:B--2---:R-:W-:-:S02]  /*88c0*/  @!P3 FADD.FTZ R2, R2, R14 ;  /* 0x0000000e0202b221 */ /* 0x004fc40000010000 */
[----:B------:R-:W-:Y:S01]  /*88d0*/  @!P3 FADD.FTZ R3, R3, R15 ;  /* 0x0000000f0303b221 */ /* 0x000fe20000010000 */
[-C--:B------:R-:W-:Y:S01]  /*88e0*/  ISETP.EQ.OR P3, PT, R8, R117.reuse, P2 ;  /* 0x000000750800720c */ /* 0x080fe20001762670 */
[----:B---3--:R-:W-:Y:S01]  /*88f0*/  @!P4 FADD.FTZ R2, R2, R16 ;  /* 0x000000100202c221 */ /* 0x008fe20000010000 */
[----:B------:R-:W-:Y:S01]  /*8900*/  IADD3 R16, R9, 0x6, RZ ;  /* 0x0000000609107810 */ /* 0x000fe20007ffe0ff */
[----:B------:R-:W-:Y:S01]  /*8910*/  @!P4 FADD.FTZ R3, R3, R17 ;  /* 0x000000110303c221 */ /* 0x000fe20000010000 */
[-C--:B------:R-:W-:Y:S01]  /*8920*/  ISETP.EQ.OR P4, PT, R13, R117.reuse, P2 ;  /* 0x000000750d00720c */ /* 0x080fe20001782670 */
[----:B----4-:R-:W-:Y:S01]  /*8930*/  @!P6 FADD.FTZ R2, R2, R18 ;  /* 0x000000120202e221 */ /* 0x010fe20000010000 */
[----:B------:R-:W-:Y:S01]  /*8940*/  IADD3 R18, R9, 0x7, RZ ;  /* 0x0000000709127810 */ /* 0x000fe20007ffe0ff */
[----:B------:R-:W-:Y:S01]  /*8950*/  @!P6 FADD.FTZ R3, R3, R19 ;  /* 0x000000130303e221 */ /* 0x000fe20000010000 */
[----:B------:R-:W-:Y:S01]  /*8960*/  ISETP.EQ.OR P6, PT, R16, R117, P2 ;  /* 0x000000751000720c */ /* 0x000fe200017c2670 */
[----:B-----5:R-:W-:-:S02]  /*8970*/  @!P5 FADD.FTZ R2, R2, R20 ;  /* 0x000000140202d221 */ /* 0x020fc40000010000 */
[----:B------:R-:W-:Y:S01]  /*8980*/  @!P5 FADD.FTZ R3, R3, R21 ;  /* 0x000000150303d221 */ /* 0x000fe20000010000 */
[----:B------:R-:W-:Y:S01]  /*8990*/  ISETP.EQ.OR P5, PT, R18, R117, P2 ;  /* 0x000000751200720c */ /* 0x000fe200017a2670 */
[----:B------:R-:W-:-:S04]  /*89a0*/  @!P3 IMAD R15, R8, c[0x0][0x10], R12 ;  /* 0x00000400080fba24 */ /* 0x000fc800078e020c */
[----:B------:R-:W-:Y:S02]  /*89b0*/  @!P4 IMAD R17, R13, c[0x0][0x10], R12 ;  /* 0x000004000d11ca24 */ /* 0x000fe400078e020c */
[----:B------:R-:W-:-:S04]  /*89c0*/  @!P3 IMAD.WIDE.U32 R14, R15, 0x8, R10 ;  /* 0x000000080f0eb825 */ /* 0x000fc800078e000a */
[----:B------:R-:W-:Y:S02]  /*89d0*/  @!P6 IMAD R19, R16, c[0x0][0x10], R12 ;  /* 0x000004001013ea24 */ /* 0x000fe400078e020c */
[----:B------:R-:W-:Y:S01]  /*89e0*/  @!P4 IMAD.WIDE.U32 R16, R17, 0x8, R10 ;  /* 0x000000081110c825 */ /* 0x000fe200078e000a */
[----:B------:R-:W2:Y:S03]  /*89f0*/  @!P3 LDG.E.64 R14, [R14.64] ;  /* 0x000000060e0eb981 */ /* 0x000ea6000c1e1b00 */
[----:B------:R-:W-:Y:S02]  /*8a00*/  @!P5 IMAD R21, R18, c[0x0][0x10], R12 ;  /* 0x000004001215da24 */ /* 0x000fe400078e020c */
[--C-:B------:R-:W-:Y:S01]  /*8a10*/  @!P6 IMAD.WIDE.U32 R18, R19, 0x8, R10.reuse ;  /* 0x000000081312e825 */ /* 0x100fe200078e000a */
[----:B------:R-:W3:Y:S03]  /*8a20*/  @!P4 LDG.E.64 R16, [R16.64] ;  /* 0x000000061010c981 */ /* 0x000ee6000c1e1b00 */
[----:B------:R-:W-:-:S02]  /*8a30*/  @!P5 IMAD.WIDE.U32 R20, R21, 0x8, R10 ;  /* 0x000000081514d825 */ /* 0x000fc400078e000a */
[----:B------:R-:W4:Y:S04]  /*8a40*/  @!P6 LDG.E.64 R18, [R18.64] ;  /* 0x000000061212e981 */ /* 0x000f28000c1e1b00 */
[----:B------:R-:W5:Y:S01]  /*8a50*/  @!P5 LDG.E.64 R20, [R20.64] ;  /* 0x000000061414d981 */ /* 0x000f62000c1e1b00 */
[C---:B------:R-:W-:Y:S02]  /*8a60*/  IADD3 R8, R9.reuse, 0x8, RZ ;  /* 0x0000000809087810 */ /* 0x040fe40007ffe0ff */
[C---:B------:R-:W-:Y:S02]  /*8a70*/  IADD3 R13, R9.reuse, 0x9, RZ ;  /* 0x00000009090d7810 */ /* 0x040fe40007ffe0ff */
[----:B------:R-:W-:Y:S01]  /*8a80*/  IADD3 R22, R9, 0xb, RZ ;  /* 0x0000000b09167810 */ /* 0x000fe20007ffe0ff */
[----:B--2---:R-:W-:-:S02]  /*8a90*/  @!P3 FADD.FTZ R2, R2, R14 ;  /* 0x0000000e0202b221 */ /* 0x004fc40000010000 */
[----:B------:R-:W-:Y:S01]  /*8aa0*/  @!P3 FADD.FTZ R3, R3, R15 ;  /* 0x0000000f0303b221 */ /* 0x000fe20000010000 */
[-C--:B------:R-:W-:Y:S01]  /*8ab0*/  ISETP.EQ.OR P3, PT, R8, R117.reuse, P2 ;  /* 0x000000750800720c */ /* 0x080fe20001762670 */
[----:B---3--:R-:W-:Y:S02]  /*8ac0*/  @!P4 FADD.FTZ R2, R2, R16 ;  /* 0x000000100202c221 */ /* 0x008fe40000010000 */
[----:B------:R-:W-:Y:S01]  /*8ad0*/  @!P4 FADD.FTZ R3, R3, R17 ;  /* 0x000000110303c221 */ /* 0x000fe20000010000 */
[-C--:B------:R-:W-:Y:S01]  /*8ae0*/  ISETP.EQ.OR P4, PT, R13, R117.reuse, P2 ;  /* 0x000000750d00720c */ /* 0x080fe20001782670 */
[----:B----4-:R-:W-:Y:S01]  /*8af0*/  @!P6 FADD.FTZ R2, R2, R18 ;  /* 0x000000120202e221 */ /* 0x010fe20000010000 */
[----:B------:R-:W-:Y:S01]  /*8b00*/  IADD3 R18, R9, 0xa, RZ ;  /* 0x0000000a09127810 */ /* 0x000fe20007ffe0ff */
[----:B------:R-:W-:Y:S02]  /*8b10*/  @!P6 FADD.FTZ R3, R3, R19 ;  /* 0x000000130303e221 */ /* 0x000fe40000010000 */
[----:B-----5:R-:W-:Y:S01]  /*8b20*/  @!P5 FADD.FTZ R2, R2, R20 ;  /* 0x000000140202d221 */ /* 0x020fe20000010000 */
[----:B------:R-:W-:-:S03]  /*8b30*/  ISETP.EQ.OR P6, PT, R18, R117, P2 ;  /* 0x000000751200720c */ /* 0x000fc600017c2670 */
[----:B------:R-:W-:Y:S02]  /*8b40*/  @!P3 IMAD R15, R8, c[0x0][0x10], R12 ;  /* 0x00000400080fba24 */ /* 0x000fe400078e020c */
[----:B------:R-:W-:Y:S01]  /*8b50*/  @!P5 FADD.FTZ R3, R3, R21 ;  /* 0x000000150303d221 */ /* 0x000fe20000010000 */
[----:B------:R-:W-:Y:S01]  /*8b60*/  ISETP.EQ.OR P5, PT, R22, R117, P2 ;  /* 0x000000751600720c */ /* 0x000fe200017a2670 */
[----:B------:R-:W-:-:S04]  /*8b70*/  @!P3 IMAD.WIDE.U32 R14, R15, 0x8, R10 ;  /* 0x000000080f0eb825 */ /* 0x000fc800078e000a */
[----:B------:R-:W-:Y:S02]  /*8b80*/  @!P4 IMAD R17, R13, c[0x0][0x10], R12 ;  /* 0x000004000d11ca24 */ /* 0x000fe400078e020c */
[----:B------:R-:W2:Y:S02]  /*8b90*/  @!P3 LDG.E.64 R14, [R14.64] ;  /* 0x000000060e0eb981 */ /* 0x000ea4000c1e1b00 */
[----:B------:R-:W-:-:S04]  /*8ba0*/  @!P4 IMAD.WIDE.U32 R16, R17, 0x8, R10 ;  /* 0x000000081110c825 */ /* 0x000fc800078e000a */
        /* <DEDUP_REMOVED lines=19> */
[----:B------:R-:W-:-:S05]  /*8ce0*/  ISETP.EQ.OR P6, PT, R16, R117, P2 ;  /* 0x000000751000720c */ /* 0x000fca00017c2670 */
[----:B------:R-:W-:Y:S02]  /*8cf0*/  @!P3 IMAD R15, R8, c[0x0][0x10], R12 ;  /* 0x00000400080fba24 */ /* 0x000fe400078e020c */
[----:B-----5:R-:W-:Y:S02]  /*8d00*/  @!P5 FADD.FTZ R2, R2, R20 ;  /* 0x000000140202d221 */ /* 0x020fe40000010000 */
        /* <DEDUP_REMOVED lines=12> */
[----:B------:R-:W5:Y:S01]  /*8dd0*/  @!P5 LDG.E.64 R20, [R20.64] ;  /* 0x000000061414d981 */ /* 0x000f62000c1e1b00 */
        /* <DEDUP_REMOVED lines=9> */
[----:B-----5:R-:W-:Y:S02]  /*8e70*/  @!P5 FADD.FTZ R2, R2, R20 ;  /* 0x000000140202d221 */ /* 0x020fe40000010000 */
[----:B------:R-:W-:Y:S02]  /*8e80*/  @!P5 FADD.FTZ R3, R3, R21 ;  /* 0x000000150303d221 */ /* 0x000fe40000010000 */
[----:B------:R-:W-:Y:S05]  /*8e90*/  @P3 BRA `(.L_x_3780) ;  /* 0xfffff8d000003947 */ /* 0x000fea000383ffff */
.L_x_3779:
[----:B------:R-:W-:-:S13]  /*8ea0*/  ISETP.GT.AND P3, PT, R0, 0x4, PT ;  /* 0x000000040000780c */ /* 0x000fda0003f64270 */
[----:B------:R-:W-:Y:S05]  /*8eb0*/  @!P3 BRA `(.L_x_3781) ;  /* 0x000003b00000b947 */ /* 0x000fea0003800000 */
[C---:B------:R-:W-:Y:S02]  /*8ec0*/  IADD3 R17, R9.reuse, 0x1, RZ ;  /* 0x0000000109117810 */ /* 0x040fe40007ffe0ff */
[CC--:B------:R-:W-:Y:S02]  /*8ed0*/  ISETP.EQ.OR P5, PT, R9.reuse, R117.reuse, P2 ;  /* 0x000000750900720c */ /* 0x0c0fe400017a2670 */
[----:B------:R-:W-:Y:S02]  /*8ee0*/  IADD3 R19, R9, 0x2, RZ ;  /* 0x0000000209137810 */ /* 0x000fe40007ffe0ff */
[-C--:B------:R-:W-:Y:S02]  /*8ef0*/  ISETP.EQ.OR P6, PT, R17, R117.reuse, P2 ;  /* 0x000000751100720c */ /* 0x080fe400017c2670 */
[----:B------:R-:W-:-:S07]  /*8f00*/  ISETP.EQ.OR P3, PT, R19, R117, P2 ;  /* 0x000000751300720c */ /* 0x000fce0001762670 */
[----:B0-----:R-:W-:-:S04]  /*8f10*/  @!P5 IMAD R15, R9, c[0x0][0x10], R12 ;  /* 0x00000400090fda24 */ /* 0x001fc800078e020c */
        /* <DEDUP_REMOVED lines=15> */
[----:B------:R-:W-:-:S04]  /*9010*/  @!P1 IMAD R9, R8, c[0x0][0x10], R12 ;  /* 0x0000040008099a24 */ /* 0x000fc800078e020c */
[----:B------:R-:W-:-:S06]  /*9020*/  @!P1 IMAD.WIDE.U32 R8, R9, 0x8, R10 ;  /* 0x0000000809089825 */ /* 0x000fcc00078e000a */
[----:B------:R-:W5:Y:S01]  /*9030*/  @!P1 LDG.E.64 R8, [R8.64] ;  /* 0x0000000608089981 */ /* 0x000f62000c1e1b00 */
        /* <DEDUP_REMOVED lines=11> */
[--C-:B------:R-:W-:Y:S02]  /*90f0*/  @!P5 IMAD R17, R20, c[0x0][0x10], R12.reuse ;  /* 0x000004001411da24 */ /* 0x100fe400078e020c */
[----:B------:R-:W2:Y:S02]  /*9100*/  @!P4 LDG.E.64 R14, [R14.64] ;  /* 0x000000060e0ec981 */ /* 0x000ea4000c1e1b00 */
        /* <DEDUP_REMOVED lines=8> */
[----:B-----5:R-:W-:-:S02]  /*9190*/  @!P1 FADD.FTZ R2, R2, R8 ;  /* 0x0000000802029221 */ /* 0x020fc40000010000 */
[----:B------:R-:W-:Y:S01]  /*91a0*/  @!P1 FADD.FTZ R3, R3, R9 ;  /* 0x0000000903039221 */ /* 0x000fe20000010000 */
[----:B------:R-:W-:Y:S02]  /*91b0*/  IADD3 R0, R0, -0x4, RZ ;  /* 0xfffffffc00007810 */ /* 0x000fe40007ffe0ff */
[----:B------:R-:W-:Y:S02]  /*91c0*/  PLOP3.LUT P1, PT, PT, PT, PT, 0x8, 0x0 ;  /* 0x000000000000781c */ /* 0x000fe40003f2e170 */
[----:B------:R-:W-:Y:S02]  /*91d0*/  IADD3 R0, R0, -0x4, RZ ;  /* 0xfffffffc00007810 */ /* 0x000fe40007ffe0ff */
[----:B------:R-:W-:Y:S01]  /*91e0*/  IADD3 R9, R13, 0x4, RZ ;  /* 0x000000040d097810 */ /* 0x000fe20007ffe0ff */
[----:B--2---:R-:W-:Y:S02]  /*91f0*/  @!P4 FADD.FTZ R2, R2, R14 ;  /* 0x0000000e0202c221 */ /* 0x004fe40000010000 */
[----:B------:R-:W-:-:S02]  /*9200*/  @!P4 FADD.FTZ R3, R3, R15 ;  /* 0x0000000f0303c221 */ /* 0x000fc40000010000 */
[----:B---3--:R-:W-:Y:S02]  /*9210*/  @!P5 FADD.FTZ R2, R2, R16 ;  /* 0x000000100202d221 */ /* 0x008fe40000010000 */
[----:B------:R-:W-:Y:S02]  /*9220*/  @!P5 FADD.FTZ R3, R3, R17 ;  /* 0x000000110303d221 */ /* 0x000fe40000010000 */
[----:B----4-:R-:W-:Y:S02]  /*9230*/  @!P6 FADD.FTZ R2, R2, R18 ;  /* 0x000000120202e221 */ /* 0x010fe40000010000 */
[----:B------:R-:W-:Y:S02]  /*9240*/  @!P6 FADD.FTZ R3, R3, R19 ;  /* 0x000000130303e221 */ /* 0x000fe40000010000 */
[----:B------:R-:W-:Y:S02]  /*9250*/  @!P3 FADD.FTZ R2, R2, R20 ;  /* 0x000000140202b221 */ /* 0x000fe40000010000 */
[----:B------:R-:W-:-:S02]  /*9260*/  @!P3 FADD.FTZ R3, R3, R21 ;  /* 0x000000150303b221 */ /* 0x000fc40000010000 */
.L_x_3781:
[----:B------:R-:W-:-:S13]  /*9270*/  ISETP.NE.OR P1, PT, R0, RZ, P1 ;  /* 0x000000ff0000720c */ /* 0x000fda0000f25670 */
[----:B------:R-:W-:Y:S05]  /*9280*/  @!P1 BRA `(.L_x_3777) ;  /* 0x000001f000009947 */ /* 0x000fea0003800000 */
.L_x_3778:
[CC--:B------:R-:W-:Y:S02]  /*9290*/  ISETP.EQ.OR P1, PT, R9.reuse, R117.reuse, P2 ;  /* 0x000000750900720c */ /* 0x0c0fe40001722670 */
[C---:B------:R-:W-:Y:S02]  /*92a0*/  IADD3 R17, R9.reuse, 0x1, RZ ;  /* 0x0000000109117810 */ /* 0x040fe40007ffe0ff */
[----:B------:R-:W-:Y:S02]  /*92b0*/  IADD3 R19, R9, 0x2, RZ ;  /* 0x0000000209137810 */ /* 0x000fe40007ffe0ff */
[-C--:B------:R-:W-:Y:S02]  /*92c0*/  ISETP.EQ.OR P3, PT, R17, R117.reuse, P2 ;  /* 0x000000751100720c */ /* 0x080fe40001762670 */
[----:B------:R-:W-:Y:S02]  /*92d0*/  IADD3 R21, R9, 0x3, RZ ;  /* 0x0000000309157810 */ /* 0x000fe40007ffe0ff */
[----:B------:R-:W-:-:S02]  /*92e0*/  ISETP.EQ.OR P4, PT, R19, R117, P2 ;  /* 0x000000751300720c */ /* 0x000fc40001782670 */
[----:B------:R-:W-:Y:S01]  /*92f0*/  ISETP.EQ.OR P5, PT, R21, R117, P2 ;  /* 0x000000751500720c */ /* 0x000fe200017a2670 */
[----:B0-----:R-:W-:-:S04]  /*9300*/  @!P1 IMAD R15, R9, c[0x0][0x10], R12 ;  /* 0x00000400090f9a24 */ /* 0x001fc800078e020c */
        /* <DEDUP_REMOVED lines=20> */
[----:B-----5:R-:W-:Y:S02]  /*9450*/  @!P5 FADD.FTZ R2, R2, R20 ;  /* 0x000000140202d221 */ /* 0x020fe40000010000 */
[----:B------:R-:W-:Y:S02]  /*9460*/  @!P5 FADD.FTZ R3, R3, R21 ;  /* 0x000000150303d221 */ /* 0x000fe40000010000 */
[----:B------:R-:W-:Y:S05]  /*9470*/  @P1 BRA `(.L_x_3778) ;  /* 0xfffffe1000001947 */ /* 0x000fea000383ffff */
.L_x_3777:
[----:B------:R-:W-:-:S05]  /*9480*/  IMAD.MOV.U32 R0, RZ, RZ, c[0x0][0xc] ;  /* 0x00000300ff007624 */ /* 0x000fca00078e00ff */
[----:B------:R-:W-:-:S13]  /*9490*/  LOP3.LUT P1, R0, R0, 0x3, RZ, 0xc0, !PT ;  /* 0x0000000300007812 */ /* 0x000fda000782c0ff */
[----:B------:R-:W-:Y:S05]  /*94a0*/  @!P1 BRA `(.L_x_3774) ;  /* 0x000001a000009947 */ /* 0x000fea0003800000 */
[----:B------:R-:W-:Y:S01]  /*94b0*/  ISETP.EQ.OR P1, PT, R9, R117, P2 ;  /* 0x000000750900720c */ /* 0x000fe20001722670 */
[----:B------:R-:W-:Y:S01]  /*94c0*/  BSSY B0, `(.L_x_3782) ;  /* 0x0000008000007945 */ /* 0x000fe20003800000 */
[----:B------:R-:W-:-:S11]  /*94d0*/  ISETP.NE.AND P3, PT, R0, 0x1, PT ;  /* 0x000000010000780c */ /* 0x000fd60003f65270 */
[----:B------:R-:W-:Y:S05]  /*94e0*/  @P1 BRA `(.L_x_3783) ;  /* 0x0000005000001947 */ /* 0x000fea0003800000 */
[----:B0-----:R-:W-:-:S04]  /*94f0*/  IMAD R15, R9, c[0x0][0x10], R12 ;  /* 0x00000400090f7a24 */ /* 0x001fc800078e020c */
[----:B------:R-:W-:-:S06]  /*9500*/  IMAD.WIDE.U32 R14, R15, 0x8, R10 ;  /* 0x000000080f0e7825 */ /* 0x000fcc00078e000a */
[----:B------:R-:W2:Y:S02]  /*9510*/  LDG.E.64 R14, [R14.64] ;  /* 0x000000060e0e7981 */ /* 0x000ea4000c1e1b00 */
[----:B--2---:R-:W-:Y:S02]  /*9520*/  FADD.FTZ R2, R2, R14 ;  /* 0x0000000e02027221 */ /* 0x004fe40000010000 */
[----:B------:R-:W-:Y:S02]  /*9530*/  FADD.FTZ R3, R3, R15 ;  /* 0x0000000f03037221 */ /* 0x000fe40000010000 */
.L_x_3783:
[----:B------:R-:W-:Y:S05]  /*9540*/  BSYNC B0 ;  /* 0x0000000000007941 */ /* 0x000fea0003800000 */
.L_x_3782:
        /* <DEDUP_REMOVED lines=15> */
[----:B------:R-:W-:Y:S02]  /*9640*/  @!P1 FADD.FTZ R3, R3, R11 ;  /* 0x0000000b03039221 */ /* 0x000fe40000010000 */
.L_x_3774:
[----:B------:R-:W2:Y:S04]  /*9650*/  LDL R0, [R1+0x114] ;  /* 0x0001140001007983 */ /* 0x000ea80000100800 */
[----:B------:R-:W1:Y:S01]  /*9660*/  S2R R8, SR_TID.X ;  /* 0x0000000000087919 */ /* 0x000e620000002100 */
[----:B------:R-:W-:Y:S02]  /*9670*/  ISETP.EQ.U32.AND P3, PT, RZ, c[0x0][0x168], PT ;  /* 0x00005a00ff007a0c */ /* 0x000fe40003f62070 */
[----:B-1----:R-:W-:-:S04]  /*9680*/  LOP3.LUT P1, RZ, R117, R8, RZ, 0xfc, !PT ;  /* 0x0000000875ff7212 */ /* 0x002fc8000782fcff */
[----:B------:R-:W-:Y:S01]  /*9690*/  ISETP.EQ.OR.EX P1, PT, RZ, c[0x0][0x16c], P1, P3 ;  /* 0x00005b00ff007a0c */ /* 0x000fe20000f22730 */
[----:B------:R-:W-:-:S12]  /*96a0*/  @!P2 STS.64 [0x88], R2 ;  /* 0x00008802ff00a388 */ /* 0x000fd80000000a00 */
[----:B0-----:R-:W-:Y:S02]  /*96b0*/  @!P1 IMAD.MOV.U32 R14, RZ, RZ, 0x8 ;  /* 0x00000008ff0e9424 */ /* 0x001fe400078e00ff */
[----:B------:R-:W-:Y:S02]  /*96c0*/  @!P1 FMUL.FTZ R17, R3, c[0x0][0x1f4] ;  /* 0x00007d0003119a20 */ /* 0x000fe40000410000 */
[----:B------:R-:W-:Y:S02]  /*96d0*/  @!P1 FMUL.FTZ R16, R2, c[0x0][0x1f4] ;  /* 0x00007d0002109a20 */ /* 0x000fe40000410000 */
[----:B------:R-:W-:-:S05]  /*96e0*/  @!P1 IMAD.WIDE R14, R119, R14, c[0x0][0x168] ;  /* 0x00005a00770e9625 */ /* 0x000fca00078e020e */
[----:B------:R-:W-:Y:S04]  /*96f0*/  @!P1 STG.E.64 [R14.64], R16 ;  /* 0x000000100e009986 */ /* 0x000fe8000c101b06 */
[----:B------:R-:W-:Y:S01]  /*9700*/  BAR.SYNC.DEFER_BLOCKING 0x0 ;  /* 0x0000000000007b1d */ /* 0x000fe20000010000 */
[----:B------:R-:W-:-:S04]  /*9710*/  IMAD.MOV R120, RZ, RZ, -R120 ;  /* 0x000000ffff787224 */ /* 0x000fc800078e0a78 */
[----:B------:R-:W-:Y:S02]  /*9720*/  IMAD R10, R120, c[0x0][0x1d8], R119 ;  /* 0x00007600780a7a24 */ /* 0x000fe400078e0277 */
[----:B------:R-:W-:Y:S01]  /*9730*/  IMAD.MOV.U32 R11, RZ, RZ, 0x4 ;  /* 0x00000004ff0b7424 */ /* 0x000fe200078e00ff */
[----:B------:R-:W0:Y:S01]  /*9740*/  LDS.64 R12, [0x88] ;  /* 0x00008800ff0c7984 */ /* 0x000e220000000a00 */
[----:B--2---:R-:W-:-:S04]  /*9750*/  IMAD R10, R10, 0x70, R0 ;  /* 0x000000700a0a7824 */ /* 0x004fc800078e0200 */
[----:B------:R-:W-:-:S04]  /*9760*/  IMAD.WIDE R8, R10, R11, c[0x0][0x178] ;  /* 0x00005e000a087625 */ /* 0x000fc800078e020b */
[----:B------:R-:W-:Y:S02]  /*9770*/  IMAD.WIDE R10, R10, R11, c[0x0][0x180] ;  /* 0x000060000a0a7625 */ /* 0x000fe400078e020b */
[----:B------:R-:W5:Y:S04]  /*9780*/  LDG.E.64 R8, [R8.64] ;  /* 0x0000000608087981 */ /* 0x000f68000c1e1b00 */
[----:B------:R-:W5:Y:S01]  /*9790*/  LDG.E.64 R10, [R10.64] ;  /* 0x000000060a0a7981 */ /* 0x000f62000c1e1b00 */
[----:B0-----:R-:W-:-:S04]  /*97a0*/  FMUL.FTZ R0, R12, c[0x0][0x1f4] ;  /* 0x00007d000c007a20 */ /* 0x001fc80000410000 */
[----:B------:R-:W-:-:S04]  /*97b0*/  FMUL.FTZ R12, R0, R0 ;  /* 0x00000000000c7220 */ /* 0x000fc80000410000 */
[----:B------:R-:W-:-:S05]  /*97c0*/  FFMA.FTZ R13, R13, c[0x0][0x1f4], -R12 ;  /* 0x00007d000d0d7a23 */ /* 0x000fca000001080c */
[----:B------:R-:W-:Y:S01]  /*97d0*/  FSETP.GTU.FTZ.AND P1, PT, R13, RZ, PT ;  /* 0x000000ff0d00720b */ /* 0x000fe20003f3c000 */
[----:B------:R-:W-:Y:S01]  /*97e0*/  IMAD.MOV.U32 R12, RZ, RZ, 0x3f800000 ;  /* 0x3f800000ff0c7424 */ /* 0x000fe200078e00ff */
[----:B------:R-:W-:-:S11]  /*97f0*/  IADD3 R18, R1, 0x10, RZ ;  /* 0x0000001001127810 */ /* 0x000fd60007ffe0ff */
[----:B------:R-:W-:-:S04]  /*9800*/  @P1 FADD.FTZ R13, R13, c[0x0][0x188] ;  /* 0x000062000d0d1621 */ /* 0x000fc80000010000 */
[----:B------:R0:W1:Y:S01]  /*9810*/  @P1 MUFU.RSQ R12, R13 ;  /* 0x0000000d000c1308 */ /* 0x0000620000001400 */
[----:B------:R-:W-:Y:S01]  /*9820*/  ISETP.NE.AND P4, PT, RZ, UR5, PT ;  /* 0x00000005ff007c0c */ /* 0x000fe2000bf85270 */
[----:B------:R-:W-:Y:S02]  /*9830*/  IMAD.MOV.U32 R3, RZ, RZ, RZ ;  /* 0x000000ffff037224 */ /* 0x000fe400078e00ff */
[----:B------:R-:W-:-:S05]  /*9840*/  IMAD.MOV.U32 R2, RZ, RZ, R18 ;  /* 0x000000ffff027224 */ /* 0x000fca00078e0012 */
.L_x_3786:
[----:B0-----:R-:W2:Y:S04]  /*9850*/  LDL R13, [R2] ;  /* 0x00000000020d7983 */ /* 0x001ea80000100800 */
[----:B-1----:R-:W3:Y:S04]  /*9860*/  LDL R16, [R2+0x4] ;  /* 0x0000040002107983 */ /* 0x002ee80000100800 */
[----:B------:R-:W4:Y:S04]  /*9870*/  LDL R18, [R2+0x8] ;  /* 0x0000080002127983 */ /* 0x000f280000100800 */
[----:B------:R-:W3:Y:S01]  /*9880*/  LDL R22, [R2+0xc] ;  /* 0x00000c0002167983 */ /* 0x000ee20000100800 */
[C---:B------:R-:W-:Y:S01]  /*9890*/  IMAD R43, R3.reuse, 0x8, R118 ;  /* 0x00000008032b7824 */ /* 0x040fe200078e0276 */
[----:B------:R-:W-:Y:S01]  /*98a0*/  IADD3 R3, R3, 0x4, RZ ;  /* 0x0000000403037810 */ /* 0x000fe20007ffe0ff */
[----:B------:R-:W-:Y:S03]  /*98b0*/  BSSY B0, `(.L_x_3784) ;  /* 0x0000082000007945 */ /* 0x000fe60003800000 */
[----:B------:R-:W-:-:S02]  /*98c0*/  ISETP.GE.U32.AND P3, PT, R43, c[0x0][0x1c8], PT ;  /* 0x000072002b007a0c */ /* 0x000fc40003f66070 */
[----:B------:R-:W-:-:S04]  /*98d0*/  IADD3 R45, R43, 0x10, RZ ;  /* 0x000000102b2d7810 */ /* 0x000fc80007ffe0ff */
[----:B------:R-:W-:Y:S02]  /*98e0*/  ISETP.GE.U32.AND P2, PT, R45, c[0x0][0x1c8], PT ;  /* 0x000072002d007a0c */ /* 0x000fe40003f46070 */
[----:B------:R-:W-:-:S04]  /*98f0*/  SHF.R.S32.HI R32, RZ, 0x1f, R45 ;  /* 0x0000001fff207819 */ /* 0x000fc8000001142d */
[----:B------:R-:W-:Y:S02]  /*9900*/  ISETP.GE.OR.EX P2, PT, R32, c[0x0][0x1cc], P0, P2 ;  /* 0x0000730020007a0c */ /* 0x000fe40000746720 */
[--C-:B--2---:R-:W-:Y:S02]  /*9910*/  PRMT R15, RZ, 0x5410, R13.reuse ;  /* 0x00005410ff0f7816 */ /* 0x104fe4000000000d */
[----:B------:R-:W-:-:S03]  /*9920*/  PRMT R13, RZ, 0x7610, R13 ;  /* 0x00007610ff0d7816 */ /* 0x000fc6000000000d */
[C---:B------:R-:W-:Y:S02]  /*9930*/  FADD.FTZ R15, -R0.reuse, R15 ;  /* 0x0000000f000f7221 */ /* 0x040fe40000010100 */
[----:B------:R-:W-:Y:S02]  /*9940*/  FADD.FTZ R13, -R0, R13 ;  /* 0x0000000d000d7221 */ /* 0x000fe40000010100 */
[-C--:B-1----:R-:W-:Y:S02]  /*9950*/  FMUL.FTZ R15, R15, R12.reuse ;  /* 0x0000000c0f0f7220 */ /* 0x082fe40000410000 */
[----:B------:R-:W-:Y:S01]  /*9960*/  FMUL.FTZ R14, R13, R12 ;  /* 0x0000000c0d0e7220 */ /* 0x000fe20000410000 */
[----:B---3--:R-:W-:Y:S01]  /*9970*/  PRMT R13, RZ, 0x5410, R16 ;  /* 0x00005410ff0d7816 */ /* 0x008fe20000000010 */
[----:B-----5:R-:W-:Y:S01]  /*9980*/  FFMA.FTZ R24, R8, R15, R10 ;  /* 0x0000000f08187223 */ /* 0x020fe2000001000a */
[----:B------:R-:W-:Y:S02]  /*9990*/  PRMT R16, RZ, 0x7610, R16 ;  /* 0x00007610ff107816 */ /* 0x000fe40000000010 */
[--C-:B------:R-:W-:Y:S01]  /*99a0*/  PRMT R23, RZ, 0x5410, R22.reuse ;  /* 0x00005410ff177816 */ /* 0x100fe20000000016 */
[----:B------:R-:W-:Y:S01]  /*99b0*/  @P4 FMUL.FTZ R15, R24, -1.4426950216293334961 ;  /* 0xbfb8aa3b180f4820 */ /* 0x000fe20000410000 */
[----:B------:R-:W-:Y:S01]  /*99c0*/  PRMT R22, RZ, 0x7610, R22 ;  /* 0x00007610ff167816 */ /* 0x000fe20000000016 */
[----:B------:R-:W-:-:S02]  /*99d0*/  FADD.FTZ R19, -R0, R16 ;  /* 0x0000001000137221 */ /* 0x000fc40000010100 */
[C---:B------:R-:W-:Y:S02]  /*99e0*/  FADD.FTZ R17, -R0.reuse, R13 ;  /* 0x0000000d00117221 */ /* 0x040fe40000010100 */
[----:B------:R-:W-:Y:S01]  /*99f0*/  FMUL.FTZ R16, R19, R12 ;  /* 0x0000000c13107220 */ /* 0x000fe20000410000 */
[--C-:B----4-:R-:W-:Y:S01]  /*9a00*/  PRMT R19, RZ, 0x5410, R18.reuse ;  /* 0x00005410ff137816 */ /* 0x110fe20000000012 */
[C-C-:B------:R-:W-:Y:S01]  /*9a10*/  FFMA.FTZ R13, R9.reuse, R14, R11.reuse ;  /* 0x0000000e090d7223 */ /* 0x140fe2000001000b */
[----:B------:R-:W-:Y:S01]  /*9a20*/  PRMT R18, RZ, 0x7610, R18 ;  /* 0x00007610ff127816 */ /* 0x000fe20000000012 */
[----:B------:R-:W-:Y:S01]  /*9a30*/  FFMA.FTZ R26, R9, R16, R11 ;  /* 0x00000010091a7223 */ /* 0x000fe2000001000b */
[----:B------:R-:W0:Y:S01]  /*9a40*/  @P4 MUFU.EX2 R15, R15 ;  /* 0x0000000f000f4308 */ /* 0x000e220000000800 */
[----:B------:R-:W-:Y:S02]  /*9a50*/  FMUL.FTZ R17, R17, R12 ;  /* 0x0000000c11117220 */ /* 0x000fe40000410000 */
[----:B------:R-:W-:-:S02]  /*9a60*/  FADD.FTZ R21, -R0, R18 ;  /* 0x0000001200157221 */ /* 0x000fc40000010100 */
[----:B------:R-:W-:Y:S02]  /*9a70*/  @P4 FMUL.FTZ R16, R26, -1.4426950216293334961 ;  /* 0xbfb8aa3b1a104820 */ /* 0x000fe40000410000 */
[----:B------:R-:W-:Y:S02]  /*9a80*/  FMUL.FTZ R18, R21, R12 ;  /* 0x0000000c15127220 */ /* 0x000fe40000410000 */
[----:B------:R-:W-:Y:S01]  /*9a90*/  @P4 FMUL.FTZ R14, R13, -1.4426950216293334961 ;  /* 0xbfb8aa3b0d0e4820 */ /* 0x000fe20000410000 */
[----:B------:R1:W-:Y:S01]  /*9aa0*/  @P4 MUFU.EX2 R20, R16 ;  /* 0x0000001000144308 */ /* 0x0003e20000000800 */
[----:B------:R-:W-:Y:S02]  /*9ab0*/  FFMA.FTZ R30, R9, R18, R11 ;  /* 0x00000012091e7223 */ /* 0x000fe4000001000b */
[----:B------:R-:W-:Y:S02]  /*9ac0*/  FADD.FTZ R27, -R0, R22 ;  /* 0x00000016001b7221 */ /* 0x000fe40000010100 */
[----:B------:R-:W-:-:S02]  /*9ad0*/  FFMA.FTZ R25, R8, R17, R10 ;  /* 0x0000001108197223 */ /* 0x000fc4000001000a */
[----:B------:R-:W-:Y:S01]  /*9ae0*/  @P4 FMUL.FTZ R18, R30, -1.4426950216293334961 ;  /* 0xbfb8aa3b1e124820 */ /* 0x000fe20000410000 */
[----:B------:R-:W2:Y:S01]  /*9af0*/  @P4 MUFU.EX2 R14, R14 ;  /* 0x0000000e000e4308 */ /* 0x000ea20000000800 */
[-C--:B-1----:R-:W-:Y:S01]  /*9b00*/  FMUL.FTZ R16, R27, R12.reuse ;  /* 0x0000000c1b107220 */ /* 0x082fe20000410000 */
[----:B------:R-:W-:Y:S01]  /*9b10*/  IADD3 R27, R43, 0x8, RZ ;  /* 0x000000082b1b7810 */ /* 0x000fe20007ffe0ff */
[C---:B------:R-:W-:Y:S02]  /*9b20*/  FADD.FTZ R19, -R0.reuse, R19 ;  /* 0x0000001300137221 */ /* 0x040fe40000010100 */
[----:B------:R-:W-:Y:S01]  /*9b30*/  @P4 FMUL.FTZ R17, R25, -1.4426950216293334961 ;  /* 0xbfb8aa3b19114820 */ /* 0x000fe20000410000 */
[----:B------:R-:W-:Y:S01]  /*9b40*/  ISETP.GE.U32.AND P1, PT, R27, c[0x0][0x1c8], PT ;  /* 0x000072001b007a0c */ /* 0x000fe20003f26070 */
[----:B------:R-:W-:Y:S01]  /*9b50*/  FMUL.FTZ R19, R19, R12 ;  /* 0x0000000c13137220 */ /* 0x000fe20000410000 */
[----:B------:R1:W3:Y:S01]  /*9b60*/  @P4 MUFU.EX2 R33, R18 ;  /* 0x0000001200214308 */ /* 0x0002e20000000800 */
[----:B------:R-:W-:-:S02]  /*9b70*/  FADD.FTZ R23, -R0, R23 ;  /* 0x0000001700177221 */ /* 0x000fc40000010100 */
[C-C-:B------:R-:W-:Y:S02]  /*9b80*/  FFMA.FTZ R29, R8.reuse, R19, R10.reuse ;  /* 0x00000013081d7223 */ /* 0x140fe4000001000a */
[----:B------:R-:W-:Y:S02]  /*9b90*/  FMUL.FTZ R23, R23, R12 ;  /* 0x0000000c17177220 */ /* 0x000fe40000410000 */
[----:B0-----:R-:W-:Y:S01]  /*9ba0*/  @P4 FADD.FTZ R15, R15, 1 ;  /* 0x3f8000000f0f4421 */ /* 0x001fe20000010000 */
[----:B------:R-:W0:Y:S01]  /*9bb0*/  @P4 MUFU.EX2 R17, R17 ;  /* 0x0000001100114308 */ /* 0x000e220000000800 */
[----:B-1----:R-:W-:Y:S01]  /*9bc0*/  SHF.R.S32.HI R18, RZ, 0x1f, R27 ;  /* 0x0000001fff127819 */ /* 0x002fe2000001141b */
[----:B------:R-:W-:Y:S02]  /*9bd0*/  @P4 FMUL.FTZ R19, R29, -1.4426950216293334961 ;  /* 0xbfb8aa3b1d134820 */ /* 0x000fe40000410000 */
[----:B------:R-:W-:Y:S01]  /*9be0*/  FFMA.FTZ R34, R8, R23, R10 ;  /* 0x0000001708227223 */ /* 0x000fe2000001000a */
[----:B------:R-:W-:Y:S01]  /*9bf0*/  ISETP.GE.OR.EX P1, PT, R18, c[0x0][0x1cc], P0, P1 ;  /* 0x0000730012007a0c */ /* 0x000fe20000726710 */
[----:B------:R-:W-:Y:S01]  /*9c00*/  FFMA.FTZ R35, R9, R16, R11 ;  /* 0x0000001009237223 */ /* 0x000fe2000001000b */
[----:B------:R-:W-:Y:S01]  /*9c10*/  SHF.R.S32.HI R23, RZ, 0x1f, R43 ;  /* 0x0000001fff177819 */ /* 0x000fe2000001142b */
[----:B------:R1:W4:Y:S01]  /*9c20*/  @P4 MUFU.EX2 R21, R19 ;  /* 0x0000001300154308 */ /* 0x0003220000000800 */
[----:B------:R-:W-:-:S02]  /*9c30*/  @P4 FMUL.FTZ R22, R34, -1.4426950216293334961 ;  /* 0xbfb8aa3b22164820 */ /* 0x000fc40000410000 */
[----:B--2---:R-:W-:Y:S01]  /*9c40*/  @P4 FADD.FTZ R14, R14, 1 ;  /* 0x3f8000000e0e4421 */ /* 0x004fe20000010000 */
[----:B------:R-:W-:Y:S01]  /*9c50*/  ISETP.GE.OR.EX P3, PT, R23, c[0x0][0x1cc], P0, P3 ;  /* 0x0000730017007a0c */ /* 0x000fe20000766730 */
[----:B------:R-:W-:Y:S02]  /*9c60*/  @P4 FADD.FTZ R20, R20, 1 ;  /* 0x3f80000014144421 */ /* 0x000fe40000010000 */
[----:B---3--:R-:W-:Y:S01]  /*9c70*/  @P4 FADD.FTZ R33, R33, 1 ;  /* 0x3f80000021214421 */ /* 0x008fe20000010000 */
[----:B------:R-:W2:Y:S01]  /*9c80*/  @P4 MUFU.RCP R15, R15 ;  /* 0x0000000f000f4308 */ /* 0x000ea20000001000 */
[----:B-1----:R-:W-:Y:S02]  /*9c90*/  @P4 FMUL.FTZ R19, R35, -1.4426950216293334961 ;  /* 0xbfb8aa3b23134820 */ /* 0x002fe40000410000 */
[----:B0-----:R-:W-:-:S05]  /*9ca0*/  @P4 FADD.FTZ R17, R17, 1 ;  /* 0x3f80000011114421 */ /* 0x001fca0000010000 */
[----:B------:R0:W-:Y:S01]  /*9cb0*/  @P4 MUFU.EX2 R36, R22 ;  /* 0x0000001600244308 */ /* 0x0001e20000000800 */
[----:B----4-:R-:W-:-:S07]  /*9cc0*/  @P4 FADD.FTZ R31, R21, 1 ;  /* 0x3f800000151f4421 */ /* 0x010fce0000010000 */
[----:B------:R1:W-:Y:S01]  /*9cd0*/  @P4 MUFU.EX2 R37, R19 ;  /* 0x0000001300254308 */ /* 0x0003e20000000800 */
[----:B0-----:R-:W-:Y:S02]  /*9ce0*/  @!P1 IMAD R22, R18, c[0x0][0x1c0], RZ ;  /* 0x0000700012169a24 */ /* 0x001fe400078e02ff */
[----:B------:R-:W-:Y:S02]  /*9cf0*/  @!P1 IMAD.MOV.U32 R18, RZ, RZ, R4 ;  /* 0x000000ffff129224 */ /* 0x000fe400078e0004 */
[----:B------:R-:W-:Y:S02]  /*9d00*/  @!P1 IMAD R41, R27, c[0x0][0x1c4], R22 ;  /* 0x000071001b299a24 */ /* 0x000fe400078e0216 */
[----:B--2---:R-:W-:Y:S01]  /*9d10*/  @P4 FMUL.FTZ R24, R24, R15 ;  /* 0x0000000f18184220 */ /* 0x004fe20000410000 */
[----:B------:R0:W2:Y:S01]  /*9d20*/  @P4 MUFU.RCP R16, R14 ;  /* 0x0000000e00104308 */ /* 0x0000a20000001000 */
[----:B-1----:R-:W-:Y:S02]  /*9d30*/  @!P1 IMAD.MOV.U32 R19, RZ, RZ, R7 ;  /* 0x000000ffff139224 */ /* 0x002fe400078e0007 */
[----:B------:R-:W-:-:S02]  /*9d40*/  @!P3 IMAD R22, R23, c[0x0][0x1c0], RZ ;  /* 0x000070001716ba24 */ /* 0x000fc400078e02ff */
[----:B------:R-:W-:-:S03]  /*9d50*/  @!P1 IMAD.WIDE.U32 R18, R27, c[0x0][0x1c0], R18 ;  /* 0x000070001b129a25 */ /* 0x000fc600078e0012 */
[----:B------:R-:W1:Y:S01]  /*9d60*/  @P4 MUFU.RCP R28, R17 ;  /* 0x00000011001c4308 */ /* 0x000e620000001000 */
[----:B0-----:R-:W-:Y:S02]  /*9d70*/  @!P3 IMAD.MOV.U32 R14, RZ, RZ, R4 ;  /* 0x000000ffff0eb224 */ /* 0x001fe400078e0004 */
[----:B------:R-:W-:Y:S02]  /*9d80*/  @!P3 IMAD.MOV.U32 R15, RZ, RZ, R7 ;  /* 0x000000ffff0fb224 */ /* 0x000fe400078e0007 */
[C---:B------:R-:W-:Y:S02]  /*9d90*/  @!P3 IMAD R39, R43.reuse, c[0x0][0x1c4], R22 ;  /* 0x000071002b27ba24 */ /* 0x040fe400078e0216 */
[C---:B------:R-:W-:Y:S01]  /*9da0*/  @!P3 IMAD.WIDE.U32 R14, R43.reuse, c[0x0][0x1c0], R14 ;  /* 0x000070002b0eba25 */ /* 0x040fe200078e000e */
[----:B------:R0:W3:Y:S01]  /*9db0*/  @P4 MUFU.RCP R27, R20 ;  /* 0x00000014001b4308 */ /* 0x0000e20000001000 */
[----:B------:R-:W-:Y:S02]  /*9dc0*/  IADD3 R43, R43, 0x18, RZ ;  /* 0x000000182b2b7810 */ /* 0x000fe40007ffe0ff */
[----:B--2---:R-:W-:-:S02]  /*9dd0*/  @P4 FMUL.FTZ R13, R13, R16 ;  /* 0x000000100d0d4220 */ /* 0x004fc40000410000 */
[----:B------:R-:W-:Y:S02]  /*9de0*/  @!P2 IMAD R16, R32, c[0x0][0x1c0], RZ ;  /* 0x000070002010aa24 */ /* 0x000fe400078e02ff */
[----:B------:R-:W-:Y:S01]  /*9df0*/  @!P2 IMAD.MOV.U32 R22, RZ, RZ, R4 ;  /* 0x000000ffff16a224 */ /* 0x000fe200078e0004 */
[----:B------:R-:W2:Y:S01]  /*9e00*/  @P4 MUFU.RCP R32, R31 ;  /* 0x0000001f00204308 */ /* 0x000ea20000001000 */
[----:B------:R-:W-:Y:S01]  /*9e10*/  @!P2 IMAD.MOV.U32 R23, RZ, RZ, R7 ;  /* 0x000000ffff17a224 */ /* 0x000fe200078e0007 */
[----:B0-----:R-:W-:Y:S01]  /*9e20*/  @!P1 LEA R20, P6, R18, c[0x0][0x160], 0x1 ;  /* 0x0000580012149a11 */ /* 0x001fe200078c08ff */
[----:B------:R-:W-:Y:S02]  /*9e30*/  @!P3 IMAD.IADD R17, R15, 0x1, R39 ;  /* 0x000000010f11b824 */ /* 0x000fe400078e0227 */
[----:B------:R-:W-:Y:S01]  /*9e40*/  @!P2 IMAD R39, R45, c[0x0][0x1c4], R16 ;  /* 0x000071002d27aa24 */ /* 0x000fe200078e0210 */
[C---:B------:R-:W-:Y:S01]  /*9e50*/  @!P3 LEA R16, P5, R14.reuse, c[0x0][0x160], 0x1 ;  /* 0x000058000e10ba11 */ /* 0x040fe200078a08ff */
[----:B------:R-:W-:Y:S01]  /*9e60*/  @!P1 IMAD.IADD R15, R19, 0x1, R41 ;  /* 0x00000001130f9824 */ /* 0x000fe200078e0229 */
[----:B------:R-:W0:Y:S01]  /*9e70*/  @P4 MUFU.RCP R33, R33 ;  /* 0x0000002100214308 */ /* 0x000e220000001000 */
[----:B-1----:R-:W-:Y:S01]  /*9e80*/  @P4 FMUL.FTZ R25, R25, R28 ;  /* 0x0000001c19194220 */ /* 0x002fe20000410000 */
[----:B------:R-:W-:Y:S01]  /*9e90*/  @!P3 LEA.HI.X R17, R14, c[0x0][0x164], R17, 0x1, P5 ;  /* 0x000059000e11ba11 */ /* 0x000fe200028f0c11 */
[----:B---3--:R-:W-:Y:S01]  /*9ea0*/  @P4 FMUL.FTZ R26, R26, R27 ;  /* 0x0000001b1a1a4220 */ /* 0x008fe20000410000 */
[----:B------:R-:W-:Y:S01]  /*9eb0*/  @!P3 F2FP.BF16.PACK_AB R19, R13, R24 ;  /* 0x000000180d13b23e */ /* 0x000fe200000010ff */
[----:B------:R-:W-:Y:S01]  /*9ec0*/  @!P2 IMAD.WIDE.U32 R22, R45, c[0x0][0x1c0], R22 ;  /* 0x000070002d16aa25 */ /* 0x000fe200078e0016 */
[----:B------:R-:W-:-:S02]  /*9ed0*/  @!P1 LEA.HI.X R21, R18, c[0x0][0x164], R15, 0x1, P6 ;  /* 0x0000590012159a11 */ /* 0x000fc400030f0c0f */
[----:B------:R-:W-:Y:S01]  /*9ee0*/  @!P1 F2FP.BF16.PACK_AB R25, R26, R25 ;  /* 0x000000191a19923e */ /* 0x000fe200000010ff */
[----:B------:R-:W-:Y:S01]  /*9ef0*/  @!P2 IMAD.IADD R13, R23, 0x1, R39 ;  /* 0x00000001170da824 */ /* 0x000fe200078e0227 */
[----:B------:R-:W-:Y:S01]  /*9f00*/  @!P2 LEA R14, P5, R22, c[0x0][0x160], 0x1 ;  /* 0x00005800160eaa11 */ /* 0x000fe200078a08ff */
[----:B------:R1:W-:Y:S01]  /*9f10*/  @!P3 STG.E [R16.64], R19 ;  /* 0x000000131000b986 */ /* 0x0003e2000c101906 */
[----:B------:R-:W-:Y:S02]  /*9f20*/  @P4 FADD.FTZ R36, R36, 1 ;  /* 0x3f80000024244421 */ /* 0x000fe40000010000 */
[----:B------:R-:W-:Y:S01]  /*9f30*/  @!P2 LEA.HI.X R15, R22, c[0x0][0x164], R13, 0x1, P5 ;  /* 0x00005900160faa11 */ /* 0x000fe200028f0c0d */
[----:B------:R-:W-:Y:S01]  /*9f40*/  @P4 FADD.FTZ R37, R37, 1 ;  /* 0x3f80000025254421 */ /* 0x000fe20000010000 */
[----:B------:R1:W-:Y:S01]  /*9f50*/  @!P1 STG.E [R20.64], R25 ;  /* 0x0000001914009986 */ /* 0x0003e2000c101906 */
[----:B------:R-:W-:Y:S01]  /*9f60*/  ISETP.GE.U32.AND P1, PT, R43, c[0x0][0x1c8], PT ;  /* 0x000072002b007a0c */ /* 0x000fe20003f26070 */
[----:B------:R-:W3:Y:S01]  /*9f70*/  @P4 MUFU.RCP R13, R36 ;  /* 0x00000024000d4308 */ /* 0x000ee20000001000 */
[----:B------:R-:W-:Y:S01]  /*9f80*/  SHF.R.S32.HI R22, RZ, 0x1f, R43 ;  /* 0x0000001fff167819 */ /* 0x000fe2000001142b */
[----:B--2---:R-:W-:-:S02]  /*9f90*/  @P4 FMUL.FTZ R29, R29, R32 ;  /* 0x000000201d1d4220 */ /* 0x004fc40000410000 */
[----:B0-----:R-:W-:Y:S01]  /*9fa0*/  @P4 FMUL.FTZ R30, R30, R33 ;  /* 0x000000211e1e4220 */ /* 0x001fe20000410000 */
[----:B------:R-:W-:-:S03]  /*9fb0*/  ISETP.GE.OR.EX P1, PT, R22, c[0x0][0x1cc], P0, P1 ;  /* 0x0000730016007a0c */ /* 0x000fc60000726710 */
[----:B------:R-:W0:Y:S01]  /*9fc0*/  @P4 MUFU.RCP R18, R37 ;  /* 0x0000002500124308 */ /* 0x000e220000001000 */
[----:B------:R-:W-:-:S05]  /*9fd0*/  @!P2 F2FP.BF16.PACK_AB R29, R30, R29 ;  /* 0x0000001d1e1da23e */ /* 0x000fca00000010ff */
[----:B------:R1:W-:Y:S01]  /*9fe0*/  @!P2 STG.E [R14.64], R29 ;  /* 0x0000001d0e00a986 */ /* 0x0003e2000c101906 */
[----:B------:R-:W-:Y:S01]  /*9ff0*/  ISETP.NE.AND P2, PT, R3, 0x40, PT ;  /* 0x000000400300780c */ /* 0x000fe20003f45270 */
[----:B---3--:R-:W-:Y:S02]  /*a000*/  @P4 FMUL.FTZ R34, R34, R13 ;  /* 0x0000000d22224220 */ /* 0x008fe40000410000 */
[----:B0-----:R-:W-:Y:S01]  /*a010*/  @P4 FMUL.FTZ R35, R35, R18 ;  /* 0x0000001223234220 */ /* 0x001fe20000410000 */
[----:B------:R-:W-:Y:S05]  /*a020*/  @P1 BRA `(.L_x_3785) ;  /* 0x000000a000001947 */ /* 0x000fea0003800000 */
[----:B------:R-:W-:Y:S01]  /*a030*/  IMAD R13, R22, c[0x0][0x1c0], RZ ;  /* 0x00007000160d7a24 */ /* 0x000fe200078e02ff */
[----:B------:R-:W-:Y:S01]  /*a040*/  F2FP.BF16.PACK_AB R35, R35, R34 ;  /* 0x000000222323723e */ /* 0x000fe200000010ff */
[----:B-1----:R-:W-:Y:S02]  /*a050*/  IMAD.MOV.U32 R14, RZ, RZ, R4 ;  /* 0x000000ffff0e7224 */ /* 0x002fe400078e0004 */
[----:B------:R-:W-:Y:S02]  /*a060*/  IMAD.MOV.U32 R15, RZ, RZ, R7 ;  /* 0x000000ffff0f7224 */ /* 0x000fe400078e0007 */
[----:B------:R-:W-:-:S02]  /*a070*/  IMAD R13, R43, c[0x0][0x1c4], R13 ;  /* 0x000071002b0d7a24 */ /* 0x000fc400078e020d */
[----:B------:R-:W-:-:S04]  /*a080*/  IMAD.WIDE.U32 R14, R43, c[0x0][0x1c0], R14 ;  /* 0x000070002b0e7a25 */ /* 0x000fc800078e000e */
[----:B------:R-:W-:Y:S01]  /*a090*/  IMAD.IADD R13, R15, 0x1, R13 ;  /* 0x000000010f0d7824 */ /* 0x000fe200078e020d */
[----:B------:R-:W-:-:S04]  /*a0a0*/  LEA R16, P1, R14, c[0x0][0x160], 0x1 ;  /* 0x000058000e107a11 */ /* 0x000fc800078208ff */
[----:B------:R-:W-:-:S05]  /*a0b0*/  LEA.HI.X R17, R14, c[0x0][0x164], R13, 0x1, P1 ;  /* 0x000059000e117a11 */ /* 0x000fca00008f0c0d */
[----:B------:R0:W-:Y:S04]  /*a0c0*/  STG.E [R16.64], R35 ;  /* 0x0000002310007986 */ /* 0x0001e8000c101906 */
.L_x_3785:
[----:B------:R-:W-:Y:S05]  /*a0d0*/  BSYNC B0 ;  /* 0x0000000000007941 */ /* 0x000fea0003800000 */
.L_x_3784:
[----:B------:R-:W-:Y:S01]  /*a0e0*/  IADD3 R2, R2, 0x10, RZ ;  /* 0x0000001002027810 */ /* 0x000fe20007ffe0ff */
[----:B------:R-:W-:Y:S05]  /*a0f0*/  @P2 BRA `(.L_x_3786) ;  /* 0xfffff75000002947 */ /* 0x000fea000383ffff */
[----:B------:R-:W2:Y:S01]  /*a100*/  LDL.LU R13, [R1+0x110] ;  /* 0x00011000010d7983 */ /* 0x000ea20000300800 */
[----:B------:R-:W-:-:S04]  /*a110*/  IADD3 R119, R119, c[0x0][0x10], RZ ;  /* 0x0000040077777a10 */ /* 0x000fc80007ffe0ff */
[----:B------:R-:W-:Y:S02]  /*a120*/  ISETP.GE.AND P0, PT, R119, UR4, PT ;  /* 0x0000000477007c0c */ /* 0x000fe4000bf06270 */
[----:B--2---:R-:W-:-:S05]  /*a130*/  IADD3 R13, R13, 0x1, RZ ;  /* 0x000000010d0d7810 */ /* 0x004fca0007ffe0ff */
[----:B------:R2:W-:Y:S06]  /*a140*/  STL [R1+0x110], R13 ;  /* 0x0001100d01007387 */ /* 0x0005ec0000100800 */
[----:B------:R-:W-:Y:S01]  /*a150*/  @P0 CALL.REL.NOINC `(.L_x_3787) ;  /* 0x0000001000000944 */ /* 0x000fe20003c00000 */
[----:B------:R-:W-:Y:S05]  /*a160*/  BRA `(.L_x_3788) ;  /* 0xffff5ff000007947 */ /* 0x000fea000383ffff */
.L_x_3787:
[----:B------:R-:W-:Y:S05]  /*a170*/  EXIT ;  /* 0x000000000000794d */ /* 0x000fea0003800000 */
.L_x_3789:
        /* <DEDUP_REMOVED lines=16> */
.L_x_5654:


//--------------------- .text._Z35group_norm_nhwc_fwd_one_pass_kernelI11Bf16IOBf16WLi64ELi112ELi448EEv26Group_norm_nhwc_fwd_params --------------------------
	.section	.text._Z35group_norm_nhwc_fwd_one_pass_kernelI11Bf16IOBf16WLi64ELi112ELi448EEv26Group_norm_nhwc_fwd_params,"ax",@progbits
	.sectioninfo	@"SHI_REGISTERS=51"
	.align	128
        .global         _Z35group_norm_nhwc_fwd_one_pass_kernelI11Bf16IOBf16WLi64ELi112ELi448EEv26Group_norm_nhwc_fwd_params
        .type           _Z35group_norm_nhwc_fwd_one_pass_kernelI11Bf16IOBf16WLi64ELi112ELi448EEv26Group_norm_nhwc_fwd_params,@function
        .size           _Z35group_norm_nhwc_fwd_one_pass_kernelI11Bf16IOBf16WLi64ELi112ELi448EEv26Group_norm_nhwc_fwd_params,(.L_x_5655 - _Z35group_norm_nhwc_fwd_one_pass_kernelI11Bf16IOBf16WLi64ELi112ELi448EEv26Group_norm_nhwc_fwd_params)
        .other          _Z35group_norm_nhwc_fwd_one_pass_kernelI11Bf16IOBf16WLi64ELi112ELi448EEv26Group_norm_nhwc_fwd_params,@"STO_CUDA_ENTRY STV_DEFAULT"
_Z35group_norm_nhwc_fwd_one_pass_kernelI11Bf16IOBf16WLi64ELi112ELi448EEv26Group_norm_nhwc_fwd_params:
.text._Z35group_norm_nhwc_fwd_one_pass_kernelI11Bf16IOBf16WLi64ELi112ELi448EEv26Group_norm_nhwc_fwd_params:
        /* <DEDUP_REMOVED lines=38> */
[----:B------:R-:W-:Y:S02]  /*0260*/  SHF.L.U32 R28, R28, 0x1, RZ ;  /* 0x000000011c1c7819 */ /* 0x000fe400000006ff */
[----:B--2---:R-:W-:Y:S02]  /*0270*/  IADD3 R29, R8, 0x38, RZ ;  /* 0x00000038081d7810 */ /* 0x004fe40007ffe0ff */
.L_x_3827:
[----:B0-----:R-:W-:Y:S02]  /*0280*/  IABS R5, c[0x0][0x1d8] ;  /* 0x0000760000057a13 */ /* 0x001fe40000000000 */
[----:B------:R-:W-:-:S02]  /*0290*/  SHF.R.U32.HI R34, RZ, 0x3, R21 ;  /* 0x00000003ff227819 */ /* 0x000fc40000011615 */
[----:B------:R-:W0:Y:S01]  /*02a0*/  I2F.RP R0, R5 ;  /* 0x0000000500007306 */ /* 0x000e220000209400 */
[----:B------:R-:W-:Y:S02]  /*02b0*/  MOV R36, RZ ;  /* 0x000000ff00247202 */ /* 0x000fe40000000f00 */
[----:B------:R-:W-:-:S04]  /*02c0*/  IMAD.WIDE.U32 R34, R34, 0x24924925, RZ ;  /* 0x2492492522227825 */ /* 0x000fc800078e00ff */
[----:B------:R-:W-:Y:S01]  /*02d0*/  IMAD R34, R22, c[0x0][0x1e4], R35 ;  /* 0x0000790016227a24 */ /* 0x000fe200078e0223 */
[----:B------:R-:W-:-:S04]  /*02e0*/  MOV R35, RZ ;  /* 0x000000ff00237202 */ /* 0x000fc80000000f00 */
[C---:B------:R-:W-:Y:S02]  /*02f0*/  IADD3 R31, R34.reuse, 0x20, RZ ;  /* 0x00000020221f7810 */ /* 0x040fe40007ffe0ff */
[----:B------:R-:W-:Y:S01]  /*0300*/  IADD3 R32, R34, 0x28, RZ ;  /* 0x0000002822207810 */ /* 0x000fe20007ffe0ff */
[----:B0-----:R-:W0:Y:S03]  /*0310*/  MUFU.RCP R0, R0 ;  /* 0x0000000000007308 */ /* 0x001e260000001000 */
[----:B------:R-:W-:Y:S02]  /*0320*/  SHF.R.S32.HI R18, RZ, 0x1f, R32 ;  /* 0x0000001fff127819 */ /* 0x000fe40000011420 */
[----:B0-----:R-:W-:-:S04]  /*0330*/  IADD3 R2, R0, 0xffffffe, RZ ;  /* 0x0ffffffe00027810 */ /* 0x001fc80007ffe0ff */
[----:B------:R0:W1:Y:S02]  /*0340*/  F2I.FTZ.U32.TRUNC.NTZ R3, R2 ;  /* 0x0000000200037305 */ /* 0x000064000021f000 */
[----:B0-----:R-:W-:Y:S02]  /*0350*/  MOV R2, RZ ;  /* 0x000000ff00027202 */ /* 0x001fe40000000f00 */
[----:B-1----:R-:W-:-:S05]  /*0360*/  IADD3 R4, RZ, -R3, RZ ;  /* 0x80000003ff047210 */ /* 0x002fca0007ffe0ff */
[----:B------:R-:W-:Y:S01]  /*0370*/  IMAD R7, R4, R5, RZ ;  /* 0x0000000504077224 */ /* 0x000fe200078e02ff */
[----:B------:R-:W-:-:S03]  /*0380*/  IABS R4, R26 ;  /* 0x0000001a00047213 */ /* 0x000fc60000000000 */
        /* <DEDUP_REMOVED lines=8> */
[----:B------:R-:W-:Y:S02]  /*0410*/  ISETP.GE.U32.AND P0, PT, R0, R5, PT ;  /* 0x000000050000720c */ /* 0x000fe40003f06070 */
[----:B------:R-:W-:Y:S02]  /*0420*/  LOP3.LUT R0, R26, c[0x0][0x1d8], RZ, 0x3c, !PT ;  /* 0x000076001a007a12 */ /* 0x000fe400078e3cff */
[----:B------:R-:W-:Y:S02]  /*0430*/  ISETP.NE.AND P6, PT, RZ, c[0x0][0x1d8], PT ;  /* 0x00007600ff007a0c */ /* 0x000fe40003fc5270 */
[----:B------:R-:W-:-:S07]  /*0440*/  ISETP.GE.AND P5, PT, R0, RZ, PT ;  /* 0x000000ff0000720c */ /* 0x000fce0003fa6270 */
[----:B------:R-:W-:-:S06]  /*0450*/  @P0 IADD3 R3, R3, 0x1, RZ ;  /* 0x0000000103030810 */ /* 0x000fcc0007ffe0ff */
[----:B------:R-:W-:Y:S02]  /*0460*/  @!P5 IADD3 R3, -R3, RZ, RZ ;  /* 0x000000ff0303d210 */ /* 0x000fe40007ffe1ff */
[----:B------:R-:W-:Y:S02]  /*0470*/  @!P6 LOP3.LUT R3, RZ, c[0x0][0x1d8], RZ, 0x33, !PT ;  /* 0x00007600ff03ea12 */ /* 0x000fe400078e33ff */
[----:B------:R-:W-:Y:S02]  /*0480*/  ISETP.GE.U32.AND P5, PT, R31, c[0x0][0x1c8], PT ;  /* 0x000072001f007a0c */ /* 0x000fe40003fa6070 */
[----:B------:R-:W-:Y:S02]  /*0490*/  IADD3 R37, -R3, RZ, RZ ;  /* 0x000000ff03257210 */ /* 0x000fe40007ffe1ff */
[----:B------:R-:W-:-:S03]  /*04a0*/  SHF.R.S32.HI R0, RZ, 0x1f, R3 ;  /* 0x0000001fff007819 */ /* 0x000fc60000011403 */
[----:B------:R-:W-:Y:S02]  /*04b0*/  IMAD R37, R37, c[0x0][0x1d8], R26 ;  /* 0x0000760025257a24 */ /* 0x000fe400078e021a */
[----:B------:R-:W-:Y:S02]  /*04c0*/  IMAD R0, R0, c[0x0][0x1d0], RZ ;  /* 0x0000740000007a24 */ /* 0x000fe400078e02ff */
[----:B------:R-:W-:Y:S02]  /*04d0*/  IMAD R37, R37, 0x70, RZ ;  /* 0x0000007025257824 */ /* 0x000fe400078e02ff */
[----:B------:R-:W-:Y:S02]  /*04e0*/  IMAD R5, R3, c[0x0][0x1d4], R0 ;  /* 0x0000750003057a24 */ /* 0x000fe400078e0200 */
[----:B------:R-:W-:Y:S01]  /*04f0*/  @P2 IMAD R0, R40, c[0x0][0x1c0], RZ ;  /* 0x0000700028002a24 */ /* 0x000fe200078e02ff */
[----:B------:R-:W-:-:S03]  /*0500*/  IADD3 R16, P0, R28, R37, RZ ;  /* 0x000000251c107210 */ /* 0x000fc60007f1e0ff */
[----:B------:R-:W-:Y:S01]  /*0510*/  @P2 IMAD R7, R23, c[0x0][0x1c4], R0 ;  /* 0x0000710017072a24 */ /* 0x000fe200078e0200 */
[----:B------:R-:W-:Y:S02]  /*0520*/  LEA.HI.X.SX32 R17, R37, R2, 0x1, P0 ;  /* 0x0000000225117211 */ /* 0x000fe400000f0eff */
[----:B------:R-:W-:-:S03]  /*0530*/  SHF.R.S32.HI R0, RZ, 0x1f, R31 ;  /* 0x0000001fff007819 */ /* 0x000fc6000001141f */
[----:B------:R-:W-:Y:S01]  /*0540*/  IMAD.WIDE.U32 R16, R3, c[0x0][0x1d0], R16 ;  /* 0x0000740003107a25 */ /* 0x000fe200078e0010 */
[----:B------:R-:W-:-:S04]  /*0550*/  ISETP.GE.AND.EX P5, PT, R0, c[0x0][0x1cc], PT, P5 ;  /* 0x0000730000007a0c */ /* 0x000fc80003fa6350 */
[----:B------:R-:W-:Y:S02]  /*0560*/  IADD3 R3, R17, R5, RZ ;  /* 0x0000000511037210 */ /* 0x000fe40007ffe0ff */
[-C--:B------:R-:W-:Y:S02]  /*0570*/  @P2 MOV R2, R16.reuse ;  /* 0x0000001000022202 */ /* 0x080fe40000000f00 */
[-C--:B------:R-:W-:Y:S02]  /*0580*/  @P3 MOV R6, R16.reuse ;  /* 0x0000001000063202 */ /* 0x080fe40000000f00 */
[----:B------:R-:W-:Y:S01]  /*0590*/  @P4 MOV R14, R16 ;  /* 0x00000010000e4202 */ /* 0x000fe20000000f00 */
[----:B------:R-:W-:Y:S01]  /*05a0*/  @P2 IMAD.WIDE.U32 R4, R23, c[0x0][0x1c0], R2 ;  /* 0x0000700017042a25 */ /* 0x000fe200078e0002 */
[----:B------:R-:W-:Y:S02]  /*05b0*/  @P4 MOV R15, R3 ;  /* 0x00000003000f4202 */ /* 0x000fe40000000f00 */
[----:B------:R-:W-:-:S02]  /*05c0*/  ISETP.LT.U32.AND P5, PT, R21, 0x1c0, !P5 ;  /* 0x000001c01500780c */ /* 0x000fc40006fa1070 */
[----:B------:R-:W-:Y:S01]  /*05d0*/  @P2 IADD3 R5, R5, R7, RZ ;  /* 0x0000000705052210 */ /* 0x000fe20007ffe0ff */
[----:B------:R-:W-:Y:S01]  /*05e0*/  @P3 IMAD R7, R41, c[0x0][0x1c0], RZ ;  /* 0x0000700029073a24 */ /* 0x000fe200078e02ff */
[C---:B------:R-:W-:Y:S01]  /*05f0*/  @P2 LEA R10, P0, R4.reuse, c[0x0][0x170], 0x1 ;  /* 0x00005c00040a2a11 */ /* 0x040fe200078008ff */
[----:B------:R-:W-:Y:S01]  /*0600*/  @P4 IMAD.WIDE.U32 R14, R25, c[0x0][0x1c0], R14 ;  /* 0x00007000190e4a25 */ /* 0x000fe200078e000e */
[----:B------:R-:W-:Y:S02]  /*0610*/  @P1 MOV R12, R16 ;  /* 0x00000010000c1202 */ /* 0x000fe40000000f00 */
[----:B------:R-:W-:Y:S01]  /*0620*/  @P2 LEA.HI.X R11, R4, c[0x0][0x174], R5, 0x1, P0 ;  /* 0x00005d00040b2a11 */ /* 0x000fe200000f0c05 */
[----:B------:R-:W-:Y:S01]  /*0630*/  @P3 IMAD R13, R24, c[0x0][0x1c4], R7 ;  /* 0x00007100180d3a24 */ /* 0x000fe200078e0207 */
[----:B------:R-:W-:Y:S01]  /*0640*/  @P3 MOV R7, R3 ;  /* 0x0000000300073202 */ /* 0x000fe20000000f00 */
[----:B------:R-:W-:Y:S01]  /*0650*/  @P4 IMAD R4, R42, c[0x0][0x1c0], RZ ;  /* 0x000070002a044a24 */ /* 0x000fe200078e02ff */
[----:B------:R-:W-:Y:S01]  /*0660*/  ISETP.GE.U32.AND P0, PT, R32, c[0x0][0x1c8], PT ;  /* 0x0000720020007a0c */ /* 0x000fe20003f06070 */
[----:B------:R-:W-:Y:S01]  /*0670*/  @P1 IMAD R5, R39, c[0x0][0x1c0], RZ ;  /* 0x0000700027051a24 */ /* 0x000fe200078e02ff */
[----:B------:R0:W2:Y:S01]  /*0680*/  @P2 LDG.E R35, [R10.64] ;  /* 0x000000080a232981 */ /* 0x0000a2000c1e1900 */
[----:B------:R-:W-:Y:S01]  /*0690*/  @P3 IMAD.WIDE.U32 R6, R24, c[0x0][0x1c0], R6 ;  /* 0x0000700018063a25 */ /* 0x000fe200078e0006 */
[----:B------:R-:W-:-:S03]  /*06a0*/  ISETP.GE.AND.EX P0, PT, R18, c[0x0][0x1cc], PT, P0 ;  /* 0x0000730012007a0c */ /* 0x000fc60003f06300 */
[----:B------:R-:W-:Y:S01]  /*06b0*/  @P4 IMAD R19, R25, c[0x0][0x1c4], R4 ;  /* 0x0000710019134a24 */ /* 0x000fe200078e0204 */
[----:B------:R-:W-:Y:S01]  /*06c0*/  @P3 LEA R4, P6, R6, c[0x0][0x170], 0x1 ;  /* 0x00005c0006043a11 */ /* 0x000fe200078c08ff */
[----:B------:R-:W-:Y:S01]  /*06d0*/  @P1 IMAD R9, R8, c[0x0][0x1c4], R5 ;  /* 0x0000710008091a24 */ /* 0x000fe200078e0205 */
[----:B------:R-:W-:Y:S01]  /*06e0*/  @P3 IADD3 R5, R7, R13, RZ ;  /* 0x0000000d07053210 */ /* 0x000fe20007ffe0ff */
[----:B------:R-:W-:Y:S01]  /*06f0*/  @P5 IMAD R0, R0, c[0x0][0x1c0], RZ ;  /* 0x0000700000005a24 */ /* 0x000fe200078e02ff */
[----:B------:R-:W-:Y:S02]  /*0700*/  @P1 MOV R13, R3 ;  /* 0x00000003000d1202 */ /* 0x000fe40000000f00 */
[----:B------:R-:W-:Y:S02]  /*0710*/  @P3 LEA.HI.X R5, R6, c[0x0][0x174], R5, 0x1, P6 ;  /* 0x00005d0006053a11 */ /* 0x000fe400030f0c05 */
[----:B------:R-:W-:Y:S01]  /*0720*/  @P4 IADD3 R7, R15, R19, RZ ;  /* 0x000000130f074210 */ /* 0x000fe20007ffe0ff */
[----:B------:R-:W-:Y:S01]  /*0730*/  @P1 IMAD.WIDE.U32 R12, R8, c[0x0][0x1c0], R12 ;  /* 0x00007000080c1a25 */ /* 0x000fe200078e000c */
[----:B------:R-:W-:-:S02]  /*0740*/  @P4 LEA R6, P6, R14, c[0x0][0x170], 0x1 ;  /* 0x00005c000e064a11 */ /* 0x000fc400078c08ff */
[----:B------:R-:W-:Y:S01]  /*0750*/  ISETP.LT.U32.AND P0, PT, R21, 0x1c0, !P0 ;  /* 0x000001c01500780c */ /* 0x000fe20004701070 */
[----:B------:R-:W-:Y:S01]  /*0760*/  @P5 IMAD R19, R31, c[0x0][0x1c4], R0 ;  /* 0x000071001f135a24 */ /* 0x000fe200078e0200 */
        /* <DEDUP_REMOVED lines=8> */
[----:B------:R-:W-:Y:S02]  /*07f0*/  @P5 IADD3 R15, R15, R19, RZ ;  /* 0x000000130f0f5210 */ /* 0x000fe40007ffe0ff */
[----:B------:R-:W-:Y:S01]  /*0800*/  @P5 LEA R30, P6, R14, c[0x0][0x170], 0x1 ;  /* 0x00005c000e1e5a11 */ /* 0x000fe200078c08ff */
[----:B------:R-:W-:Y:S01]  /*0810*/  CS2R R18, SRZ ;  /* 0x0000000000127805 */ /* 0x000fe2000001ff00 */
[----:B------:R-:W-:Y:S01]  /*0820*/  @P0 IMAD R45, R32, c[0x0][0x1c4], R13 ;  /* 0x00007100202d0a24 */ /* 0x000fe200078e020d */
[----:B------:R-:W-:Y:S01]  /*0830*/  @P0 MOV R12, R16 ;  /* 0x00000010000c0202 */ /* 0x000fe20000000f00 */
[----:B------:R1:W3:Y:S01]  /*0840*/  @P1 LDG.E R36, [R8.64] ;  /* 0x0000000808241981 */ /* 0x0002e2000c1e1900 */
[----:B------:R-:W-:Y:S02]  /*0850*/  @P5 LEA.HI.X R31, R14, c[0x0][0x174], R15, 0x1, P6 ;  /* 0x00005d000e1f5a11 */ /* 0x000fe400030f0c0f */
[----:B------:R-:W-:Y:S01]  /*0860*/  @P0 MOV R13, R3 ;  /* 0x00000003000d0202 */ /* 0x000fe20000000f00 */
[----:B------:R4:W5:Y:S01]  /*0870*/  @P3 LDG.E R18, [R4.64] ;  /* 0x0000000804123981 */ /* 0x000962000c1e1900 */
[----:B------:R-:W-:-:S03]  /*0880*/  IADD3 R15, R34, 0x30, RZ ;  /* 0x00000030220f7810 */ /* 0x000fc60007ffe0ff */
[----:B------:R0:W5:Y:S01]  /*0890*/  @P5 LDG.E R19, [R30.64] ;  /* 0x000000081e135981 */ /* 0x000162000c1e1900 */
[----:B------:R-:W-:Y:S01]  /*08a0*/  ISETP.GE.U32.AND P5, PT, R15, c[0x0][0x1c8], PT ;  /* 0x000072000f007a0c */ /* 0x000fe20003fa6070 */
[----:B------:R-:W-:Y:S01]  /*08b0*/  @P0 IMAD.WIDE.U32 R32, R32, c[0x0][0x1c0], R12 ;  /* 0x0000700020200a25 */ /* 0x000fe200078e000c */
[----:B------:R-:W-:-:S04]  /*08c0*/  SHF.R.S32.HI R14, RZ, 0x1f, R15 ;  /* 0x0000001fff0e7819 */ /* 0x000fc8000001140f */
[----:B------:R-:W-:Y:S02]  /*08d0*/  ISETP.GE.AND.EX P5, PT, R14, c[0x0][0x1cc], PT, P5 ;  /* 0x000073000e007a0c */ /* 0x000fe40003fa6350 */
[----:B------:R-:W-:Y:S02]  /*08e0*/  @P0 IADD3 R13, R33, R45, RZ ;  /* 0x0000002d210d0210 */ /* 0x000fe40007ffe0ff */
[C---:B------:R-:W-:Y:S02]  /*08f0*/  @P0 LEA R12, P6, R32.reuse, c[0x0][0x170], 0x1 ;  /* 0x00005c00200c0a11 */ /* 0x040fe400078c08ff */
[----:B------:R-:W-:Y:S02]  /*0900*/  ISETP.LT.U32.AND P5, PT, R21, 0x1c0, !P5 ;  /* 0x000001c01500780c */ /* 0x000fe40006fa1070 */
[----:B------:R-:W-:Y:S02]  /*0910*/  @P0 LEA.HI.X R13, R32, c[0x0][0x174], R13, 0x1, P6 ;  /* 0x00005d00200d0a11 */ /* 0x000fe400030f0c0d */
[----:B------:R-:W-:-:S02]  /*0920*/  ISETP.GE.U32.AND P6, PT, R29, c[0x0][0x1c8], PT ;  /* 0x000072001d007a0c */ /* 0x000fc40003fc6070 */
[----:B------:R-:W-:Y:S01]  /*0930*/  SHF.R.S32.HI R0, RZ, 0x1f, R29 ;  /* 0x0000001fff007819 */ /* 0x000fe2000001141d */
[----:B0-----:R-:W-:-:S03]  /*0940*/  CS2R R30, SRZ ;  /* 0x00000000001e7805 */ /* 0x001fc6000001ff00 */
[----:B------:R-:W-:-:S03]  /*0950*/  ISETP.GE.AND.EX P6, PT, R0, c[0x0][0x1cc], PT, P6 ;  /* 0x0000730000007a0c */ /* 0x000fc60003fc6360 */
[----:B------:R0:W5:Y:S01]  /*0960*/  @P4 LDG.E R30, [R6.64] ;  /* 0x00000008061e4981 */ /* 0x000162000c1e1900 */
[----:B------:R-:W-:Y:S01]  /*0970*/  ISETP.GT.U32.OR P6, PT, R21, 0x1bf, P6 ;  /* 0x000001bf1500780c */ /* 0x000fe200037c4470 */
[----:B------:R-:W-:Y:S01]  /*0980*/  @P5 IMAD R14, R14, c[0x0][0x1c0], RZ ;  /* 0x000070000e0e5a24 */ /* 0x000fe200078e02ff */
[----:B-1----:R-:W-:Y:S02]  /*0990*/  @P5 MOV R8, R16 ;  /* 0x0000001000085202 */ /* 0x002fe40000000f00 */
[----:B------:R-:W-:Y:S01]  /*09a0*/  @P5 MOV R9, R3 ;  /* 0x0000000300095202 */ /* 0x000fe20000000f00 */
[----:B------:R-:W-:Y:S01]  /*09b0*/  CS2R R32, SRZ ;  /* 0x0000000000207805 */ /* 0x000fe2000001ff00 */
[----:B------:R-:W-:-:S03]  /*09c0*/  @P5 IMAD R11, R15, c[0x0][0x1c4], R14 ;  /* 0x000071000f0b5a24 */ /* 0x000fc600078e020e */
[----:B------:R-:W-:Y:S02]  /*09d0*/  @P5 IMAD.WIDE.U32 R8, R15, c[0x0][0x1c0], R8 ;  /* 0x000070000f085a25 */ /* 0x000fe400078e0008 */
[----:B------:R-:W5:Y:S02]  /*09e0*/  @P0 LDG.E R33, [R12.64] ;  /* 0x000000080c210981 */ /* 0x000f64000c1e1900 */
[----:B0-----:R-:W-:Y:S02]  /*09f0*/  @!P6 MOV R6, R16 ;  /* 0x000000100006e202 */ /* 0x001fe40000000f00 */
[----:B----4-:R-:W-:Y:S02]  /*0a00*/  @P5 IADD3 R5, R9, R11, RZ ;  /* 0x0000000b09055210 */ /* 0x010fe40007ffe0ff */
[----:B------:R-:W-:Y:S01]  /*0a10*/  @P5 LEA R4, P0, R8, c[0x0][0x170], 0x1 ;  /* 0x00005c0008045a11 */ /* 0x000fe200078008ff */
[----:B------:R-:W-:Y:S01]  /*0a20*/  @!P6 IMAD R10, R0, c[0x0][0x1c0], RZ ;  /* 0x00007000000aea24 */ /* 0x000fe200078e02ff */
[----:B------:R-:W-:-:S02]  /*0a30*/  @!P6 MOV R7, R3 ;  /* 0x000000030007e202 */ /* 0x000fc40000000f00 */
[----:B------:R-:W-:Y:S01]  /*0a40*/  @P5 LEA.HI.X R5, R8, c[0x0][0x174], R5, 0x1, P0 ;  /* 0x00005d0008055a11 */ /* 0x000fe200000f0c05 */
[C---:B------:R-:W-:Y:S02]  /*0a50*/  @!P6 IMAD R15, R29.reuse, c[0x0][0x1c4], R10 ;  /* 0x000071001d0fea24 */ /* 0x040fe400078e020a */
[----:B------:R-:W-:Y:S02]  /*0a60*/  @!P6 IMAD.WIDE.U32 R6, R29, c[0x0][0x1c0], R6 ;  /* 0x000070001d06ea25 */ /* 0x000fe400078e0006 */
[----:B------:R3:W4:Y:S03]  /*0a70*/  @P5 LDG.E R32, [R4.64] ;  /* 0x0000000804205981 */ /* 0x000726000c1e1900 */
[----:B------:R-:W-:Y:S02]  /*0a80*/  @!P6 IADD3 R7, R7, R15, RZ ;  /* 0x0000000f0707e210 */ /* 0x000fe40007ffe0ff */
[----:B------:R-:W-:-:S04]  /*0a90*/  @!P6 LEA R8, P0, R6, c[0x0][0x170], 0x1 ;  /* 0x00005c000608ea11 */ /* 0x000fc800078008ff */
[----:B------:R-:W-:-:S05]  /*0aa0*/  @!P6 LEA.HI.X R9, R6, c[0x0][0x174], R7, 0x1, P0 ;  /* 0x00005d000609ea11 */ /* 0x000fca00000f0c07 */
[----:B------:R2:W4:Y:S01]  /*0ab0*/  @!P6 LDG.E R31, [R8.64] ;  /* 0x00000008081fe981 */ /* 0x000522000c1e1900 */
[----:B------:R-:W-:Y:S02]  /*0ac0*/  ISETP.GT.AND P0, PT, R38, 0x1e, PT ;  /* 0x0000001e2600780c */ /* 0x000fe40003f04270 */
[--C-:B--2---:R-:W-:Y:S02]  /*0ad0*/  PRMT R8, RZ, 0x7610, R35.reuse ;  /* 0x00007610ff087816 */ /* 0x104fe40000000023 */
[----:B------:R-:W-:-:S03]  /*0ae0*/  PRMT R7, RZ, 0x5410, R35 ;  /* 0x00005410ff077816 */ /* 0x000fc60000000023 */
[----:B------:R-:W-:Y:S02]  /*0af0*/  FMUL.FTZ R10, R8, R8 ;  /* 0x00000008080a7220 */ /* 0x000fe40000410000 */
[C---:B------:R-:W-:Y:S02]  /*0b00*/  FADD.FTZ R11, R7.reuse, R8 ;  /* 0x00000008070b7221 */ /* 0x040fe40000010000 */
[----:B------:R-:W-:Y:S01]  /*0b10*/  FFMA.FTZ R10, R7, R7, R10 ;  /* 0x00000007070a7223 */ /* 0x000fe2000001000a */
[--C-:B---3--:R-:W-:Y:S02]  /*0b20*/  PRMT R4, RZ, 0x5410, R36.reuse ;  /* 0x00005410ff047816 */ /* 0x108fe40000000024 */
[----:B------:R-:W-:-:S05]  /*0b30*/  PRMT R5, RZ, 0x7610, R36 ;  /* 0x00007610ff057816 */ /* 0x000fca0000000024 */
[C---:B------:R-:W-:Y:S02]  /*0b40*/  FADD.FTZ R6, R4.reuse, R5 ;  /* 0x0000000504067221 */ /* 0x040fe40000010000 */
[----:B------:R-:W-:Y:S01]  /*0b50*/  FMUL.FTZ R5, R5, R5 ;  /* 0x0000000505057220 */ /* 0x000fe20000410000 */
[----:B-----5:R-:W-:Y:S01]  /*0b60*/  PRMT R7, RZ, 0x7610, R18 ;  /* 0x00007610ff077816 */ /* 0x020fe20000000012 */
[----:B------:R-:W-:Y:S02]  /*0b70*/  FADD.FTZ R6, RZ, R6 ;  /* 0x00000006ff067221 */ /* 0x000fe40000010000 */
[----:B------:R-:W-:Y:S01]  /*0b80*/  FFMA.FTZ R5, R4, R4, R5 ;  /* 0x0000000404057223 */ /* 0x000fe20000010005 */
[----:B------:R-:W-:Y:S01]  /*0b90*/  PRMT R4, RZ, 0x5410, R18 ;  /* 0x00005410ff047816 */ /* 0x000fe20000000012 */
[----:B------:R-:W-:Y:S02]  /*0ba0*/  FMUL.FTZ R9, R7, R7 ;  /* 0x0000000707097220 */ /* 0x000fe40000410000 */
[----:B------:R-:W-:-:S02]  /*0bb0*/  FADD.FTZ R6, R6, R11 ;  /* 0x0000000b06067221 */ /* 0x000fc40000010000 */
[----:B------:R-:W-:Y:S02]  /*0bc0*/  FADD.FTZ R7, R4, R7 ;  /* 0x0000000704077221 */ /* 0x000fe40000010000 */
[----:B------:R-:W-:Y:S02]  /*0bd0*/  FADD.FTZ R5, RZ, R5 ;  /* 0x00000005ff057221 */ /* 0x000fe40000010000 */
[----:B------:R-:W-:Y:S02]  /*0be0*/  FADD.FTZ R6, R6, R7 ;  /* 0x0000000706067221 */ /* 0x000fe40000010000 */
[----:B------:R-:W-:Y:S02]  /*0bf0*/  FFMA.FTZ R4, R4, R4, R9 ;  /* 0x0000000404047223 */ /* 0x000fe40000010009 */
[----:B------:R-:W-:Y:S01]  /*0c00*/  FADD.FTZ R5, R5, R10 ;  /* 0x0000000a05057221 */ /* 0x000fe20000010000 */
[--C-:B------:R-:W-:Y:S02]  /*0c10*/  PRMT R8, RZ, 0x7610, R30.reuse ;  /* 0x00007610ff087816 */ /* 0x100fe4000000001e */
[----:B------:R-:W-:Y:S01]  /*0c20*/  PRMT R7, RZ, 0x5410, R30 ;  /* 0x00005410ff077816 */ /* 0x000fe2000000001e */
[----:B------:R-:W-:-:S02]  /*0c30*/  FADD.FTZ R4, R5, R4 ;  /* 0x0000000405047221 */ /* 0x000fc40000010000 */
[----:B------:R-:W-:Y:S01]  /*0c40*/  FMUL.FTZ R10, R8, R8 ;  /* 0x00000008080a7220 */ /* 0x000fe20000410000 */
[--C-:B------:R-:W-:Y:S01]  /*0c50*/  PRMT R5, RZ, 0x5410, R19.reuse ;  /* 0x00005410ff057816 */ /* 0x100fe20000000013 */
[C---:B------:R-:W-:Y:S01]  /*0c60*/  FADD.FTZ R9, R7.reuse, R8 ;  /* 0x0000000807097221 */ /* 0x040fe20000010000 */
[----:B------:R-:W-:Y:S01]  /*0c70*/  PRMT R8, RZ, 0x7610, R19 ;  /* 0x00007610ff087816 */ /* 0x000fe20000000013 */
[----:B------:R-:W-:Y:S02]  /*0c80*/  FFMA.FTZ R7, R7, R7, R10 ;  /* 0x0000000707077223 */ /* 0x000fe4000001000a */
[----:B------:R-:W-:Y:S02]  /*0c90*/  FADD.FTZ R6, R6, R9 ;  /* 0x0000000906067221 */ /* 0x000fe40000010000 */
[----:B------:R-:W-:Y:S02]  /*0ca0*/  FMUL.FTZ R10, R8, R8 ;  /* 0x00000008080a7220 */ /* 0x000fe40000410000 */
[C---:B------:R-:W-:Y:S01]  /*0cb0*/  FADD.FTZ R9, R5.reuse, R8 ;  /* 0x0000000805097221 */ /* 0x040fe20000010000 */
[----:B------:R-:W-:Y:S01]  /*0cc0*/  PRMT R8, RZ, 0x7610, R33 ;  /* 0x00007610ff087816 */ /* 0x000fe20000000021 */
[----:B------:R-:W-:Y:S01]  /*0cd0*/  FADD.FTZ R4, R4, R7 ;  /* 0x0000000704047221 */ /* 0x000fe20000010000 */
[----:B------:R-:W-:Y:S01]  /*0ce0*/  PRMT R7, RZ, 0x5410, R33 ;  /* 0x00005410ff077816 */ /* 0x000fe20000000021 */
[----:B------:R-:W-:-:S02]  /*0cf0*/  FFMA.FTZ R5, R5, R5, R10 ;  /* 0x0000000505057223 */ /* 0x000fc4000001000a */
[----:B------:R-:W-:Y:S02]  /*0d00*/  FADD.FTZ R6, R6, R9 ;  /* 0x0000000906067221 */ /* 0x000fe40000010000 */
[----:B------:R-:W-:Y:S02]  /*0d10*/  FMUL.FTZ R10, R8, R8 ;  /* 0x00000008080a7220 */ /* 0x000fe40000410000 */
[C---:B------:R-:W-:Y:S01]  /*0d20*/  FADD.FTZ R9, R7.reuse, R8 ;  /* 0x0000000807097221 */ /* 0x040fe20000010000 */
[--C-:B----4-:R-:W-:Y:S01]  /*0d30*/  PRMT R8, RZ, 0x7610, R32.reuse ;  /* 0x00007610ff087816 */ /* 0x110fe20000000020 */
[----:B------:R-:W-:Y:S01]  /*0d40*/  FADD.FTZ R4, R4, R5 ;  /* 0x0000000504047221 */ /* 0x000fe20000010000 */
[----:B------:R-:W-:Y:S01]  /*0d50*/  PRMT R5, RZ, 0x5410, R32 ;  /* 0x00005410ff057816 */ /* 0x000fe20000000020 */
[----:B------:R-:W-:Y:S02]  /*0d60*/  FFMA.FTZ R7, R7, R7, R10 ;  /* 0x0000000707077223 */ /* 0x000fe4000001000a */
[----:B------:R-:W-:-:S02]  /*0d70*/  FMUL.FTZ R10, R8, R8 ;  /* 0x00000008080a7220 */ /* 0x000fc40000410000 */
        /* <DEDUP_REMOVED lines=35> */
[----:B------:R-:W-:Y:S02]  /*0fb0*/  ISETP.NE.AND P6, PT, R38, RZ, PT ;  /* 0x000000ff2600720c */ /* 0x000fe40003fc5270 */
[----:B------:R-:W-:Y:S01]  /*0fc0*/  ISETP.NE.AND P5, PT, R21, RZ, PT ;  /* 0x000000ff1500720c */ /* 0x000fe20003fa5270 */
[----:B------:R-:W-:Y:S01]  /*0fd0*/  ULDC UR5, c[0x0][0xc] ;  /* 0x0000030000057ab9 */ /* 0x000fe20000000800 */
[----:B------:R-:W-:Y:S07]  /*0fe0*/  BSSY B0, `(.L_x_3790) ;  /* 0x0000029000007945 */ /* 0x000fee0003800000 */
[----:B0-----:R-:W-:-:S02]  /*0ff0*/  @!P0 FADD.FTZ R6, R6, R5 ;  /* 0x0000000506068221 */ /* 0x001fc40000010000 */
        /* <DEDUP_REMOVED lines=39> */
.L_x_3791:
[----:B------:R-:W-:Y:S05]  /*1270*/  BSYNC B0 ;  /* 0x0000000000007941 */ /* 0x000fea0003800000 */
.L_x_3790:
        /* <DEDUP_REMOVED lines=26> */
.L_x_3794:
[----:B------:R-:W2:Y:S01]  /*1420*/  LDG.E.STRONG.GPU R8, [R6.64] ;  /* 0x0000000806087981 */ /* 0x000ea2000c1ef900 */
[----:B------:R-:W-:Y:S01]  /*1430*/  YIELD ;  /* 0x0000000000007946 */ /* 0x000fe20003800000 */
[----:B--2---:R-:W-:Y:S01]  /*1440*/  ISETP.NE.AND P0, PT, R8, R9, PT ;  /* 0x000000090800720c */ /* 0x004fe20003f05270 */
[----:B------:R-:W-:-:S12]  /*1450*/  CCTL.IVALL ;  /* 0x00000000ff00798f */ /* 0x000fd80002000000 */
[----:B------:R-:W-:Y:S05]  /*1460*/  @P0 BRA `(.L_x_3794) ;  /* 0xffffffb000000947 */ /* 0x000fea000383ffff */
.L_x_3793:
        /* <DEDUP_REMOVED lines=20> */
.L_x_3798:
        /* <DEDUP_REMOVED lines=116> */
.L_x_3797:
        /* <DEDUP_REMOVED lines=62> */
.L_x_3799:
[----:B------:R-:W-:-:S13]  /*20d0*/  ISETP.NE.OR P0, PT, RZ, UR5, P0 ;  /* 0x00000005ff007c0c */ /* 0x000fda0008705670 */
[----:B------:R-:W-:Y:S05]  /*20e0*/  @!P0 BRA `(.L_x_3795) ;  /* 0x000001f000008947 */ /* 0x000fea0003800000 */
.L_x_3796:
        /* <DEDUP_REMOVED lines=31> */
.L_x_3795:
        /* <DEDUP_REMOVED lines=12> */
.L_x_3801:
[----:B------:R-:W-:Y:S05]  /*23a0*/  BSYNC B0 ;  /* 0x0000000000007941 */ /* 0x000fea0003800000 */
.L_x_3800:
        /* <DEDUP_REMOVED lines=16> */
.L_x_3792:
[----:B------:R-:W-:Y:S01]  /*24b0*/  LOP3.LUT P0, RZ, R22, R21, RZ, 0xfc, !PT ;  /* 0x0000001516ff7212 */ /* 0x000fe2000780fcff */
[----:B------:R-:W-:Y:S01]  /*24c0*/  @!P5 STS.64 [0x88], R14 ;  /* 0x0000880eff00d388 */ /* 0x000fe20000000a00 */
[----:B------:R-:W-:Y:S01]  /*24d0*/  ISETP.EQ.U32.AND P6, PT, RZ, c[0x0][0x168], PT ;  /* 0x00005a00ff007a0c */ /* 0x000fe20003fc2070 */
[----:B------:R-:W-:Y:S01]  /*24e0*/  HFMA2.MMA R44, -RZ, RZ, 0, 1.1920928955078125e-07 ;  /* 0x00000002ff2c7435 */ /* 0x000fe200000001ff */
        /* <DEDUP_REMOVED lines=10> */
[----:B------:R2:W3:Y:S04]  /*2590*/  LDG.E.U16 R37, [R4.64] ;  /* 0x0000000804257981 */ /* 0x0004e8000c1e1500 */
[----:B------:R2:W4:Y:S04]  /*25a0*/  LDG.E.U16 R46, [R4.64+0x2] ;  /* 0x00000208042e7981 */ /* 0x000528000c1e1500 */
[----:B------:R5:W4:Y:S04]  /*25b0*/  LDG.E.U16 R47, [R44.64] ;  /* 0x000000082c2f7981 */ /* 0x000b28000c1e1500 */
[----:B------:R5:W4:Y:S01]  /*25c0*/  LDG.E.U16 R48, [R44.64+0x2] ;  /* 0x000002082c307981 */ /* 0x000b22000c1e1500 */
[----:B-1----:R-:W-:-:S02]  /*25d0*/  MOV R10, 0x3f800000 ;  /* 0x3f800000000a7802 */ /* 0x002fc40000000f00 */
[----:B------:R-:W-:Y:S01]  /*25e0*/  ISETP.NE.AND P6, PT, RZ, UR7, PT ;  /* 0x00000007ff007c0c */ /* 0x000fe2000bfc5270 */
[----:B------:R-:W1:Y:S01]  /*25f0*/  LDS.64 R6, [0x88] ;  /* 0x00008800ff067984 */ /* 0x000e620000000a00 */
[----:B-----5:R-:W-:Y:S01]  /*2600*/  PRMT R44, RZ, 0x7610, R35 ;  /* 0x00007610ff2c7816 */ /* 0x020fe20000000023 */
[----:B-1----:R-:W-:-:S04]  /*2610*/  FMUL.FTZ R9, R6, c[0x0][0x1f4] ;  /* 0x00007d0006097a20 */ /* 0x002fc80000410000 */
[----:B------:R-:W-:Y:S02]  /*2620*/  FMUL.FTZ R6, R9, R9 ;  /* 0x0000000909067220 */ /* 0x000fe40000410000 */
[----:B------:R-:W-:Y:S02]  /*2630*/  FADD.FTZ R45, R44, -R9 ;  /* 0x800000092c2d7221 */ /* 0x000fe40000010000 */
[----:B------:R-:W-:Y:S01]  /*2640*/  FFMA.FTZ R6, R7, c[0x0][0x1f4], -R6 ;  /* 0x00007d0007067a23 */ /* 0x000fe20000010806 */
[----:B------:R-:W-:-:S04]  /*2650*/  SHF.R.U32.HI R7, RZ, 0x3, R21 ;  /* 0x00000003ff077819 */ /* 0x000fc80000011615 */
[----:B------:R-:W-:Y:S01]  /*2660*/  FSETP.GTU.FTZ.AND P0, PT, R6, RZ, PT ;  /* 0x000000ff0600720b */ /* 0x000fe20003f1c000 */
[----:B--2---:R-:W-:Y:S01]  /*2670*/  IMAD.WIDE.U32 R4, R7, 0x24924925, RZ ;  /* 0x2492492507047825 */ /* 0x004fe200078e00ff */
[--C-:B------:R-:W-:Y:S02]  /*2680*/  PRMT R4, RZ, 0x5410, R36.reuse ;  /* 0x00005410ff047816 */ /* 0x100fe40000000024 */
[----:B------:R-:W-:Y:S01]  /*2690*/  PRMT R36, RZ, 0x7610, R36 ;  /* 0x00007610ff247816 */ /* 0x000fe20000000024 */
[----:B------:R-:W-:Y:S02]  /*26a0*/  IMAD R8, R22, c[0x0][0x1e4], R5 ;  /* 0x0000790016087a24 */ /* 0x000fe400078e0205 */
[--C-:B------:R-:W-:Y:S02]  /*26b0*/  FADD.FTZ R5, R4, -R9.reuse ;  /* 0x8000000904057221 */ /* 0x100fe40000010000 */
[----:B------:R-:W-:-:S04]  /*26c0*/  FADD.FTZ R7, R36, -R9 ;  /* 0x8000000924077221 */ /* 0x000fc80000010000 */
[----:B------:R-:W-:-:S04]  /*26d0*/  @P0 FADD.FTZ R6, R6, c[0x0][0x188] ;  /* 0x0000620006060621 */ /* 0x000fc80000010000 */
[----:B------:R1:W2:Y:S02]  /*26e0*/  @P0 MUFU.RSQ R10, R6 ;  /* 0x00000006000a0308 */ /* 0x0002a40000001400 */
[----:B-1----:R-:W-:Y:S01]  /*26f0*/  PRMT R6, RZ, 0x5410, R35 ;  /* 0x00005410ff067816 */ /* 0x002fe20000000023 */
[-C--:B--2---:R-:W-:Y:S02]  /*2700*/  FMUL.FTZ R7, R7, R10.reuse ;  /* 0x0000000a07077220 */ /* 0x084fe40000410000 */
[----:B------:R-:W-:Y:S01]  /*2710*/  FMUL.FTZ R5, R5, R10 ;  /* 0x0000000a05057220 */ /* 0x000fe20000410000 */
[----:B---3--:R-:W-:Y:S01]  /*2720*/  PRMT R11, RZ, 0x5410, R37 ;  /* 0x00005410ff0b7816 */ /* 0x008fe20000000025 */
[----:B------:R-:W-:Y:S01]  /*2730*/  FADD.FTZ R37, R6, -R9 ;  /* 0x8000000906257221 */ /* 0x000fe20000010000 */
[----:B----4-:R-:W-:Y:S02]  /*2740*/  PRMT R12, RZ, 0x5410, R46 ;  /* 0x00005410ff0c7816 */ /* 0x010fe4000000002e */
[----:B0-----:R-:W-:-:S02]  /*2750*/  PRMT R14, RZ, 0x5410, R47 ;  /* 0x00005410ff0e7816 */ /* 0x001fc4000000002f */
[----:B------:R-:W-:-:S03]  /*2760*/  PRMT R13, RZ, 0x5410, R48 ;  /* 0x00005410ff0d7816 */ /* 0x000fc60000000030 */
        /* <DEDUP_REMOVED lines=13> */
.L_x_3802:
        /* <DEDUP_REMOVED lines=12> */
.L_x_3804:
[----:B------:R-:W-:Y:S05]  /*2900*/  BSYNC B0 ;  /* 0x0000000000007941 */ /* 0x000fea0003800000 */
.L_x_3803:
        /* <DEDUP_REMOVED lines=17> */
.L_x_3805:
        /* <DEDUP_REMOVED lines=12> */
.L_x_3807:
[----:B------:R-:W-:Y:S05]  /*2ae0*/  BSYNC B0 ;  /* 0x0000000000007941 */ /* 0x000fea0003800000 */
.L_x_3806:
[----:B------:R-:W-:Y:S01]  /*2af0*/  PRMT R18, RZ, 0x7610, R18 ;  /* 0x00007610ff127816 */ /* 0x000fe20000000012 */
[--C-:B------:R-:W-:Y:S01]  /*2b00*/  FADD.FTZ R5, R36, -R9.reuse ;  /* 0x8000000924057221 */ /* 0x100fe20000010000 */
[--C-:B------:R-:W-:Y:S02]  /*2b10*/  PRMT R4, RZ, 0x5410, R30.reuse ;  /* 0x00005410ff047816 */ /* 0x100fe4000000001e */
[----:B------:R-:W-:Y:S01]  /*2b20*/  PRMT R30, RZ, 0x7610, R30 ;  /* 0x00007610ff1e7816 */ /* 0x000fe2000000001e */
[--C-:B0-----:R-:W-:Y:S01]  /*2b30*/  FADD.FTZ R7, R18, -R9.reuse ;  /* 0x8000000912077221 */ /* 0x101fe20000010000 */
        /* <DEDUP_REMOVED lines=20> */
.L_x_3808:
        /* <DEDUP_REMOVED lines=12> */
.L_x_3810:
[----:B------:R-:W-:Y:S05]  /*2d40*/  BSYNC B0 ;  /* 0x0000000000007941 */ /* 0x000fea0003800000 */
.L_x_3809:
        /* <DEDUP_REMOVED lines=14> */
.L_x_3811:
        /* <DEDUP_REMOVED lines=12> */
.L_x_3813:
[----:B------:R-:W-:Y:S05]  /*2ef0*/  BSYNC B0 ;  /* 0x0000000000007941 */ /* 0x000fea0003800000 */
.L_x_3812:
[--C-:B------:R-:W-:Y:S02]  /*2f00*/  PRMT R4, RZ, 0x5410, R19.reuse ;  /* 0x00005410ff047816 */ /* 0x100fe40000000013 */
[----:B0-----:R-:W-:Y:S02]  /*2f10*/  PRMT R6, RZ, 0x7610, R19 ;  /* 0x00007610ff067816 */ /* 0x001fe40000000013 */
        /* <DEDUP_REMOVED lines=14> */
[C---:B------:R-:W-:Y:S01]  /*3000*/  ISETP.LT.U32.AND P0, PT, R21.reuse, 0x1c0, !P0 ;  /* 0x000001c01500780c */ /* 0x040fe20004701070 */
        /* <DEDUP_REMOVED lines=13> */
.L_x_3814:
        /* <DEDUP_REMOVED lines=12> */
.L_x_3816:
[----:B------:R-:W-:Y:S05]  /*31a0*/  BSYNC B0 ;  /* 0x0000000000007941 */ /* 0x000fea0003800000 */
.L_x_3815:
[-C--:B------:R-:W-:Y:S01]  /*31b0*/  FMUL.FTZ R35, R35, R10.reuse ;  /* 0x0000000a23237220 */ /* 0x080fe20000410000 */
[----:B------:R-:W-:Y:S01]  /*31c0*/  PRMT R36, RZ, 0x5410, R32 ;  /* 0x00005410ff247816 */ /* 0x000fe20000000020 */
[----:B------:R-:W-:Y:S01]  /*31d0*/  FMUL.FTZ R37, R37, R10 ;  /* 0x0000000a25257220 */ /* 0x000fe20000410000 */
        /* <DEDUP_REMOVED lines=14> */
.L_x_3817:
[----:B------:R-:W-:Y:S01]  /*32c0*/  BSSY B0, `(.L_x_3818) ;  /* 0x000000c000007945 */ /* 0x000fe20003800000 */
[----:B------:R-:W-:Y:S05]  /*32d0*/  @!P5 BRA `(.L_x_3819) ;  /* 0x000000a00000d947 */ /* 0x000fea0003800000 */
[----:B0-----:R-:W-:Y:S01]  /*32e0*/  MOV R6, R16 ;  /* 0x0000001000067202 */ /* 0x001fe20000000f00 */
        /* <DEDUP_REMOVED lines=9> */
.L_x_3819:
[----:B------:R-:W-:Y:S05]  /*3380*/  BSYNC B0 ;  /* 0x0000000000007941 */ /* 0x000fea0003800000 */
.L_x_3818:
[----:B------:R-:W-:Y:S01]  /*3390*/  PRMT R32, RZ, 0x7610, R32 ;  /* 0x00007610ff207816 */ /* 0x000fe20000000020 */
[----:B------:R-:W-:Y:S01]  /*33a0*/  FADD.FTZ R5, R36, -R9 ;  /* 0x8000000924057221 */ /* 0x000fe20000010000 */
[--C-:B0-----:R-:W-:Y:S02]  /*33b0*/  PRMT R6, RZ, 0x5410, R31.reuse ;  /* 0x00005410ff067816 */ /* 0x101fe4000000001f */
        /* <DEDUP_REMOVED lines=30> */
.L_x_3820:
        /* <DEDUP_REMOVED lines=12> */
.L_x_3822:
[----:B------:R-:W-:Y:S05]  /*3660*/  BSYNC B0 ;  /* 0x0000000000007941 */ /* 0x000fea0003800000 */
.L_x_3821:
        /* <DEDUP_REMOVED lines=11> */
.L_x_3823:
        /* <DEDUP_REMOVED lines=11> */
.L_x_3825:
[----:B------:R-:W-:Y:S05]  /*37d0*/  BSYNC B0 ;  /* 0x0000000000007941 */ /* 0x000fea0003800000 */
.L_x_3824:
[----:B------:R-:W-:Y:S02]  /*37e0*/  IADD3 R26, R26, c[0x0][0x10], RZ ;  /* 0x000004001a1a7a10 */ /* 0x000fe40007ffe0ff */
[----:B------:R-:W-:Y:S02]  /*37f0*/  IADD3 R43, R43, 0x1, RZ ;  /* 0x000000012b2b7810 */ /* 0x000fe40007ffe0ff */
[----:B------:R-:W-:-:S13]  /*3800*/  ISETP.GE.AND P0, PT, R26, UR4, PT ;  /* 0x000000041a007c0c */ /* 0x000fda000bf06270 */
[----:B------:R-:W-:Y:S01]  /*3810*/  @P0 CALL.REL.NOINC `(.L_x_3826) ;  /* 0x0000001000000944 */ /* 0x000fe20003c00000 */
[----:B------:R-:W-:Y:S05]  /*3820*/  BRA `(.L_x_3827) ;  /* 0xffffca5000007947 */ /* 0x000fea000383ffff */
.L_x_3826:
[----:B------:R-:W-:Y:S05]  /*3830*/  EXIT ;  /* 0x000000000000794d */ /* 0x000fea0003800000 */
.L_x_3828:
        /* <DEDUP_REMOVED lines=12> */
.L_x_5655:


//--------------------- .text._Z35group_norm_nhwc_fwd_one_pass_kernelI11Bf16IOBf16WLi128ELi112ELi448EEv26Group_norm_nhwc_fwd_params --------------------------
	.section	.text._Z35group_norm_nhwc_fwd_one_pass_kernelI11Bf16IOBf16WLi128ELi112ELi448EEv26Group_norm_nhwc_fwd_params,"ax",@progbits
	.sectioninfo	@"SHI_REGISTERS=72"
	.align	128
        .global         _Z35group_norm_nhwc_fwd_one_pass_kernelI11Bf16IOBf16WLi128ELi112ELi448EEv26Group_norm_nhwc_fwd_params
        .type           _Z35group_norm_nhwc_fwd_one_pass_kernelI11Bf16IOBf16WLi128ELi112ELi448EEv26Group_norm_nhwc_fwd_params,@function
        .size           _Z35group_norm_nhwc_fwd_one_pass_kernelI11Bf16IOBf16WLi128ELi112ELi448EEv26Group_norm_nhwc_fwd_params,(.L_x_5656 - _Z35group_norm_nhwc_fwd_one_pass_kernelI11Bf16IOBf16WLi128ELi112ELi448EEv26Group_norm_nhwc_fwd_params)
        .other          _Z35group_norm_nhwc_fwd_one_pass_kernelI11Bf16IOBf16WLi128ELi112ELi448EEv26Group_norm_nhwc_fwd_params,@"STO_CUDA_ENTRY STV_DEFAULT"
_Z35group_norm_nhwc_fwd_one_pass_kernelI11Bf16IOBf16WLi128ELi112ELi448EEv26Group_norm_nhwc_fwd_params:
.text._Z35group_norm_nhwc_fwd_one_pass_kernelI11Bf16IOBf16WLi128ELi112ELi448EEv26Group_norm_nhwc_fwd_params:
        /* <DEDUP_REMOVED lines=52> */
.L_x_3887:
        /* <DEDUP_REMOVED lines=179> */
[----:B--2---:R-:W-:Y:S02]  /*0e70*/  PRMT R34, RZ, 0x7610, R37 ;  /* 0x00007610ff227816 */ /* 0x004fe40000000025 */
[----:B------:R-:W-:Y:S02]  /*0e80*/  @!P6 LEA.HI.X R19, R16, c[0x0][0x174], R17, 0x1, P5 ;  /* 0x00005d001013ea11 */ /* 0x000fe400028f0c11 */
[----:B------:R-:W-:Y:S01]  /*0e90*/  PRMT R69, RZ, 0x5410, R37 ;  /* 0x00005410ff457816 */ /* 0x000fe20000000025 */
[----:B------:R-:W-:Y:S01]  /*0ea0*/  FMUL.FTZ R16, R34, R34 ;  /* 0x0000002222107220 */ /* 0x000fe20000410000 */
[----:B------:R-:W-:Y:S01]  /*0eb0*/  SHF.R.S32.HI R29, RZ, 0x1f, R45 ;  /* 0x0000001fff1d7819 */ /* 0x000fe2000001142d */
[----:B------:R0:W2:Y:S01]  /*0ec0*/  @!P6 LDG.E R28, [R18.64] ;  /* 0x00000008121ce981 */ /* 0x0000a2000c1e1900 */
[----:B------:R-:W-:Y:S01]  /*0ed0*/  ISETP.GE.U32.AND P6, PT, R45, c[0x0][0x1c8], PT ;  /* 0x000072002d007a0c */ /* 0x000fe20003fc6070 */
[----:B------:R-:W-:-:S02]  /*0ee0*/  FADD.FTZ R34, R69, R34 ;  /* 0x0000002245227221 */ /* 0x000fc40000010000 */
[----:B------:R-:W-:Y:S01]  /*0ef0*/  FFMA.FTZ R69, R69, R69, R16 ;  /* 0x0000004545457223 */ /* 0x000fe20000010010 */
[----:B------:R-:W-:Y:S02]  /*0f00*/  ISETP.GE.AND.EX P6, PT, R29, c[0x0][0x1cc], PT, P6 ;  /* 0x000073001d007a0c */ /* 0x000fe40003fc6360 */
[--C-:B-----5:R-:W-:Y:S02]  /*0f10*/  PRMT R16, RZ, 0x7610, R9.reuse ;  /* 0x00007610ff107816 */ /* 0x120fe40000000009 */
[----:B------:R-:W-:Y:S02]  /*0f20*/  ISETP.GT.U32.OR P6, PT, R0, 0x1bf, P6 ;  /* 0x000001bf0000780c */ /* 0x000fe400037c4470 */
[----:B------:R-:W-:Y:S01]  /*0f30*/  PRMT R61, RZ, 0x5410, R9 ;  /* 0x00005410ff3d7816 */ /* 0x000fe20000000009 */
[----:B0-----:R-:W-:Y:S01]  /*0f40*/  FMUL.FTZ R18, R16, R16 ;  /* 0x0000001010127220 */ /* 0x001fe20000410000 */
[----:B---3--:R-:W-:Y:S02]  /*0f50*/  PRMT R17, RZ, 0x7610, R38 ;  /* 0x00007610ff117816 */ /* 0x008fe40000000026 */
[----:B------:R-:W-:Y:S01]  /*0f60*/  PRMT R36, RZ, 0x7610, R10 ;  /* 0x00007610ff247816 */ /* 0x000fe2000000000a */
[----:B------:R-:W-:Y:S01]  /*0f70*/  FADD.FTZ R16, R61, R16 ;  /* 0x000000103d107221 */ /* 0x000fe20000010000 */
[----:B------:R-:W-:Y:S01]  /*0f80*/  PRMT R68, RZ, 0x5410, R38 ;  /* 0x00005410ff447816 */ /* 0x000fe20000000026 */
[----:B-1----:R-:W-:Y:S01]  /*0f90*/  FMUL.FTZ R31, R17, R17 ;  /* 0x00000011111f7220 */ /* 0x002fe20000410000 */
[----:B------:R-:W-:Y:S01]  /*0fa0*/  PRMT R35, RZ, 0x5410, R10 ;  /* 0x00005410ff237816 */ /* 0x000fe2000000000a */
[----:B------:R-:W-:Y:S01]  /*0fb0*/  FFMA.FTZ R61, R61, R61, R18 ;  /* 0x0000003d3d3d7223 */ /* 0x000fe20000010012 */
[--C-:B------:R-:W-:Y:S01]  /*0fc0*/  PRMT R19, RZ, 0x7610, R39.reuse ;  /* 0x00007610ff137816 */ /* 0x100fe20000000027 */
[----:B------:R-:W-:Y:S01]  /*0fd0*/  FMUL.FTZ R18, R36, R36 ;  /* 0x0000002424127220 */ /* 0x000fe20000410000 */
[----:B------:R-:W-:Y:S01]  /*0fe0*/  PRMT R66, RZ, 0x5410, R39 ;  /* 0x00005410ff427816 */ /* 0x000fe20000000027 */
[----:B------:R-:W-:-:S02]  /*0ff0*/  FADD.FTZ R17, R68, R17 ;  /* 0x0000001144117221 */ /* 0x000fc40000010000 */
[----:B------:R-:W-:Y:S02]  /*1000*/  FFMA.FTZ R68, R68, R68, R31 ;  /* 0x0000004444447223 */ /* 0x000fe4000001001f */
[C---:B------:R-:W-:Y:S02]  /*1010*/  FADD.FTZ R36, R35.reuse, R36 ;  /* 0x0000002423247221 */ /* 0x040fe40000010000 */
[----:B------:R-:W-:Y:S02]  /*1020*/  FFMA.FTZ R35, R35, R35, R18 ;  /* 0x0000002323237223 */ /* 0x000fe40000010012 */
[----:B------:R-:W-:Y:S02]  /*1030*/  FMUL.FTZ R31, R19, R19 ;  /* 0x00000013131f7220 */ /* 0x000fe40000410000 */
[----:B------:R-:W-:Y:S02]  /*1040*/  @!P6 IMAD R18, R29, c[0x0][0x1c0], RZ ;  /* 0x000070001d12ea24 */ /* 0x000fe400078e02ff */
[----:B------:R-:W-:-:S02]  /*1050*/  FADD.FTZ R30, R66, R19 ;  /* 0x00000013421e7221 */ /* 0x000fc40000010000 */
        /* <DEDUP_REMOVED lines=13> */
[----:B------:R-:W-:Y:S02]  /*1130*/  ISETP.GT.U32.OR P5, PT, R0, 0x1bf, P5 ;  /* 0x000001bf0000780c */ /* 0x000fe40002fa4470 */
[----:B------:R-:W-:Y:S01]  /*1140*/  MOV R31, RZ ;  /* 0x000000ff001f7202 */ /* 0x000fe20000000f00 */
[----:B------:R-:W-:-:S10]  /*1150*/  FADD.FTZ R66, RZ, R66 ;  /* 0x00000042ff427221 */ /* 0x000fd40000010000 */
[----:B------:R-:W-:Y:S01]  /*1160*/  @!P5 IMAD R19, R30, c[0x0][0x1c0], RZ ;  /* 0x000070001e13da24 */ /* 0x000fe200078e02ff */
[----:B------:R-:W-:Y:S01]  /*1170*/  @!P5 MOV R18, R64 ;  /* 0x000000400012d202 */ /* 0x000fe20000000f00 */
[----:B------:R0:W3:Y:S02]  /*1180*/  @!P6 LDG.E R31, [R32.64] ;  /* 0x00000008201fe981 */ /* 0x0000e4000c1e1900 */
[----:B------:R-:W-:Y:S01]  /*1190*/  @!P5 IMAD R67, R44, c[0x0][0x1c4], R19 ;  /* 0x000071002c43da24 */ /* 0x000fe200078e0213 */
[----:B------:R-:W-:Y:S01]  /*11a0*/  @!P5 MOV R19, R63 ;  /* 0x0000003f0013d202 */ /* 0x000fe20000000f00 */
[----:B------:R-:W-:-:S04]  /*11b0*/  FADD.FTZ R69, R66, R69 ;  /* 0x0000004542457221 */ /* 0x000fc80000010000 */
[----:B------:R-:W-:-:S05]  /*11c0*/  @!P5 IMAD.WIDE.U32 R18, R44, c[0x0][0x1c0], R18 ;  /* 0x000070002c12da25 */ /* 0x000fca00078e0012 */
[----:B------:R-:W-:Y:S02]  /*11d0*/  @!P5 IADD3 R19, R19, R67, RZ ;  /* 0x000000431313d210 */ /* 0x000fe40007ffe0ff */
[C---:B------:R-:W-:Y:S02]  /*11e0*/  @!P5 LEA R66, P6, R18.reuse, c[0x0][0x170], 0x1 ;  /* 0x00005c001242da11 */ /* 0x040fe400078c08ff */
[----:B0-----:R-:W-:Y:S02]  /*11f0*/  SHF.R.S32.HI R32, RZ, 0x1f, R43 ;  /* 0x0000001fff207819 */ /* 0x001fe4000001142b */
[----:B------:R-:W-:Y:S02]  /*1200*/  @!P5 LEA.HI.X R67, R18, c[0x0][0x174], R19, 0x1, P6 ;  /* 0x00005d001243da11 */ /* 0x000fe400030f0c13 */
[----:B------:R-:W-:-:S04]  /*1210*/  ISETP.GE.U32.AND P6, PT, R43, c[0x0][0x1c8], PT ;  /* 0x000072002b007a0c */ /* 0x000fc80003fc6070 */
[----:B------:R-:W-:-:S04]  /*1220*/  ISETP.GE.AND.EX P6, PT, R32, c[0x0][0x1cc], PT, P6 ;  /* 0x0000730020007a0c */ /* 0x000fc80003fc6360 */
[----:B------:R-:W-:Y:S01]  /*1230*/  ISETP.GT.U32.OR P6, PT, R0, 0x1bf, P6 ;  /* 0x000001bf0000780c */ /* 0x000fe200037c4470 */
[----:B------:R-:W-:Y:S01]  /*1240*/  FADD.FTZ R17, R34, R17 ;  /* 0x0000001122117221 */ /* 0x000fe20000010000 */
[----:B------:R-:W-:Y:S01]  /*1250*/  MOV R33, RZ ;  /* 0x000000ff00217202 */ /* 0x000fe20000000f00 */
[----:B------:R-:W-:-:S10]  /*1260*/  FADD.FTZ R68, R69, R68 ;  /* 0x0000004445447221 */ /* 0x000fd40000010000 */
[----:B------:R-:W-:Y:S01]  /*1270*/  @!P6 IMAD R18, R32, c[0x0][0x1c0], RZ ;  /* 0x000070002012ea24 */ /* 0x000fe200078e02ff */
[----:B------:R-:W-:Y:S01]  /*1280*/  @!P6 MOV R19, R63 ;  /* 0x0000003f0013e202 */ /* 0x000fe20000000f00 */
[----:B------:R-:W5:Y:S02]  /*1290*/  @!P5 LDG.E R33, [R66.64] ;  /* 0x000000084221d981 */ /* 0x000f64000c1e1900 */
[----:B------:R-:W-:Y:S01]  /*12a0*/  @!P6 IMAD R34, R43, c[0x0][0x1c4], R18 ;  /* 0x000071002b22ea24 */ /* 0x000fe200078e0212 */
[----:B------:R-:W-:Y:S01]  /*12b0*/  @!P6 MOV R18, R64 ;  /* 0x000000400012e202 */ /* 0x000fe20000000f00 */
[----:B------:R-:W-:-:S04]  /*12c0*/  FADD.FTZ R69, R17, R16 ;  /* 0x0000001011457221 */ /* 0x000fc80000010000 */
        /* <DEDUP_REMOVED lines=16> */
[----:B------:R-:W-:-:S02]  /*13d0*/  FADD.FTZ R18, R35, R18 ;  /* 0x0000001223127221 */ /* 0x000fc40000010000 */
[----:B------:R-:W-:Y:S02]  /*13e0*/  FMUL.FTZ R35, R17, R17 ;  /* 0x0000001111237220 */ /* 0x000fe40000410000 */
[----:B------:R-:W-:Y:S02]  /*13f0*/  FADD.FTZ R19, R36, R19 ;  /* 0x0000001324137221 */ /* 0x000fe40000010000 */
[C---:B------:R-:W-:Y:S01]  /*1400*/  FADD.FTZ R36, R16.reuse, R17 ;  /* 0x0000001110247221 */ /* 0x040fe20000010000 */
[----:B------:R-:W-:Y:S01]  /*1410*/  PRMT R17, RZ, 0x7610, R21 ;  /* 0x00007610ff117816 */ /* 0x000fe20000000015 */
[----:B------:R-:W-:Y:S01]  /*1420*/  FFMA.FTZ R35, R16, R16, R35 ;  /* 0x0000001010237223 */ /* 0x000fe20000010023 */
[----:B------:R-:W-:-:S03]  /*1430*/  PRMT R16, RZ, 0x5410, R21 ;  /* 0x00005410ff107816 */ /* 0x000fc60000000015 */
[----:B------:R-:W-:Y:S02]  /*1440*/  FADD.FTZ R18, R18, R35 ;  /* 0x0000002312127221 */ /* 0x000fe40000010000 */
        /* <DEDUP_REMOVED lines=40> */
[----:B------:R-:W-:Y:S01]  /*16d0*/  SHF.R.S32.HI R35, RZ, 0x1f, R42 ;  /* 0x0000001fff237819 */ /* 0x000fe2000001142a */
[----:B------:R-:W-:Y:S02]  /*16e0*/  FADD.FTZ R16, R19, R36 ;  /* 0x0000002413107221 */ /* 0x000fe40000010000 */
[----:B------:R-:W-:Y:S01]  /*16f0*/  FADD.FTZ R17, R18, R17 ;  /* 0x0000001112117221 */ /* 0x000fe20000010000 */
[----:B------:R-:W-:-:S04]  /*1700*/  ISETP.GE.AND.EX P5, PT, R35, c[0x0][0x1cc], PT, P5 ;  /* 0x0000730023007a0c */ /* 0x000fc80003fa6350 */
[----:B------:R-:W-:Y:S02]  /*1710*/  ISETP.GT.U32.OR P5, PT, R0, 0x1bf, P5 ;  /* 0x000001bf0000780c */ /* 0x000fe40002fa4470 */
[--C-:B-----5:R-:W-:Y:S02]  /*1720*/  PRMT R19, RZ, 0x7610, R33.reuse ;  /* 0x00007610ff137816 */ /* 0x120fe40000000021 */
[----:B------:R-:W-:-:S03]  /*1730*/  PRMT R18, RZ, 0x5410, R33 ;  /* 0x00005410ff127816 */ /* 0x000fc60000000021 */
[----:B------:R-:W-:Y:S02]  /*1740*/  FMUL.FTZ R61, R19, R19 ;  /* 0x00000013133d7220 */ /* 0x000fe40000410000 */
[C---:B------:R-:W-:Y:S02]  /*1750*/  FADD.FTZ R19, R18.reuse, R19 ;  /* 0x0000001312137221 */ /* 0x040fe40000010000 */
[----:B------:R-:W-:-:S04]  /*1760*/  FFMA.FTZ R18, R18, R18, R61 ;  /* 0x0000001212127223 */ /* 0x000fc8000001003d */
[----:B------:R-:W-:Y:S01]  /*1770*/  FADD.FTZ R61, R17, R18 ;  /* 0x00000012113d7221 */ /* 0x000fe20000010000 */
[----:B------:R-:W-:Y:S01]  /*1780*/  @!P5 MOV R18, R64 ;  /* 0x000000400012d202 */ /* 0x000fe20000000f00 */
[----:B------:R-:W-:Y:S01]  /*1790*/  FADD.FTZ R16, R16, R19 ;  /* 0x0000001310107221 */ /* 0x000fe20000010000 */
[--C-:B------:R-:W-:Y:S02]  /*17a0*/  PRMT R67, RZ, 0x7610, R34.reuse ;  /* 0x00007610ff437816 */ /* 0x100fe40000000022 */
[----:B------:R-:W-:-:S03]  /*17b0*/  PRMT R66, RZ, 0x5410, R34 ;  /* 0x00005410ff427816 */ /* 0x000fc60000000022 */
[----:B------:R-:W-:Y:S01]  /*17c0*/  FMUL.FTZ R17, R67, R67 ;  /* 0x0000004343117220 */ /* 0x000fe20000410000 */
[----:B------:R-:W-:Y:S01]  /*17d0*/  @!P5 MOV R19, R63 ;  /* 0x0000003f0013d202 */ /* 0x000fe20000000f00 */
        /* <DEDUP_REMOVED lines=52> */
[----:B------:R-:W-:Y:S02]  /*1b20*/  FADD.FTZ R66, R19, R17 ;  /* 0x0000001113427221 */ /* 0x000fe40000010000 */
[----:B0-----:R-:W0:Y:S02]  /*1b30*/  LDS.128 R16, [0x20] ;  /* 0x00002000ff107984 */ /* 0x001e240000000c00 */
        /* <DEDUP_REMOVED lines=29> */
.L_x_3830:
[----:B------:R-:W-:Y:S05]  /*1d10*/  BSYNC B0 ;  /* 0x0000000000007941 */ /* 0x000fea0003800000 */
.L_x_3829:
        /* <DEDUP_REMOVED lines=25> */
.L_x_3833:
[----:B------:R-:W2:Y:S01]  /*1eb0*/  LDG.E.STRONG.GPU R66, [R16.64] ;  /* 0x0000000810427981 */ /* 0x000ea2000c1ef900 */
[----:B------:R-:W-:Y:S01]  /*1ec0*/  YIELD ;  /* 0x0000000000007946 */ /* 0x000fe20003800000 */
[----:B--2---:R-:W-:Y:S01]  /*1ed0*/  ISETP.NE.AND P6, PT, R66, R67, PT ;  /* 0x000000434200720c */ /* 0x004fe20003fc5270 */
[----:B------:R-:W-:-:S12]  /*1ee0*/  CCTL.IVALL ;  /* 0x00000000ff00798f */ /* 0x000fd80002000000 */
[----:B------:R-:W-:Y:S05]  /*1ef0*/  @P6 BRA `(.L_x_3833) ;  /* 0xffffffb000006947 */ /* 0x000fea000383ffff */
.L_x_3832:
        /* <DEDUP_REMOVED lines=11> */
.L_x_3835:
        /* <DEDUP_REMOVED lines=59> */
.L_x_3834:
        /* <DEDUP_REMOVED lines=22> */
.L_x_3837:
[----:B------:R-:W-:Y:S05]  /*24c0*/  BSYNC B0 ;  /* 0x0000000000007941 */ /* 0x000fea0003800000 */
.L_x_3836:
        /* <DEDUP_REMOVED lines=31> */
.L_x_3831:
[----:B------:R-:W-:Y:S01]  /*26c0*/  P2R R16, PR, RZ, 0x1 ;  /* 0x00000001ff107803 */ /* 0x000fe20000000000 */
[----:B------:R1:W-:Y:S01]  /*26d0*/  @!P5 STS.64 [0x88], R18 ;  /* 0x00008812ff00d388 */ /* 0x0003e20000000a00 */
[----:B------:R-:W-:Y:S01]  /*26e0*/  LOP3.LUT P6, RZ, R3, R0, RZ, 0xfc, !PT ;  /* 0x0000000003ff7212 */ /* 0x000fe200078cfcff */
[----:B------:R-:W-:Y:S01]  /*26f0*/  HFMA2.MMA R61, -RZ, RZ, 0, 1.1920928955078125e-07 ;  /* 0x00000002ff3d7435 */ /* 0x000fe200000001ff */
[----:B------:R-:W-:Y:S02]  /*2700*/  ISETP.EQ.U32.AND P0, PT, RZ, c[0x0][0x168], PT ;  /* 0x00005a00ff007a0c */ /* 0x000fe40003f02070 */
[----:B------:R-:W-:-:S02]  /*2710*/  IADD3 R60, R59, R60, RZ ;  /* 0x0000003c3b3c7210 */ /* 0x000fc40007ffe0ff */
[----:B------:R-:W-:Y:S02]  /*2720*/  ISETP.EQ.OR.EX P6, PT, RZ, c[0x0][0x16c], P6, P0 ;  /* 0x00005b00ff007a0c */ /* 0x000fe400037c2700 */
[----:B------:R-:W-:-:S03]  /*2730*/  ISETP.NE.AND P0, PT, R16, RZ, PT ;  /* 0x000000ff1000720c */ /* 0x000fc60003f05270 */
[----:B------:R-:W-:-:S08]  /*2740*/  IMAD.WIDE R68, R60, R61, c[0x0][0x178] ;  /* 0x00005e003c447625 */ /* 0x000fd000078e023d */
[----:B------:R-:W-:Y:S01]  /*2750*/  @!P6 MOV R67, 0x8 ;  /* 0x000000080043e802 */ /* 0x000fe20000000f00 */
[----:B------:R-:W-:Y:S02]  /*2760*/  @!P6 FMUL.FTZ R17, R19, c[0x0][0x1f4] ;  /* 0x00007d001311ea20 */ /* 0x000fe40000410000 */
[----:B------:R-:W-:Y:S02]  /*2770*/  @!P6 FMUL.FTZ R16, R18, c[0x0][0x1f4] ;  /* 0x00007d001210ea20 */ /* 0x000fe40000410000 */
[----:B------:R-:W-:-:S05]  /*2780*/  @!P6 IMAD.WIDE R66, R58, R67, c[0x0][0x168] ;  /* 0x00005a003a42e625 */ /* 0x000fca00078e0243 */
[----:B------:R2:W-:Y:S04]  /*2790*/  @!P6 STG.E.64 [R66.64], R16 ;  /* 0x000000104200e986 */ /* 0x0005e8000c101b08 */
[----:B------:R-:W-:Y:S01]  /*27a0*/  BAR.SYNC.DEFER_BLOCKING 0x0 ;  /* 0x0000000000007b1d */ /* 0x000fe20000010000 */
[----:B------:R-:W-:-:S05]  /*27b0*/  IMAD.WIDE R60, R60, R61, c[0x0][0x180] ;  /* 0x000060003c3c7625 */ /* 0x000fca00078e023d */
[----:B01----:R0:W3:Y:S04]  /*27c0*/  LDG.E.U16 R18, [R68.64] ;  /* 0x0000000844127981 */ /* 0x0030e8000c1e1500 */
[----:B--2---:R1:W2:Y:S04]  /*27d0*/  LDG.E.U16 R66, [R60.64] ;  /* 0x000000083c427981 */ /* 0x0042a8000c1e1500 */
[----:B------:R-:W4:Y:S04]  /*27e0*/  LDS.64 R16, [0x88] ;  /* 0x00008800ff107984 */ /* 0x000f280000000a00 */
[----:B0-----:R-:W5:Y:S04]  /*27f0*/  LDG.E.U16 R68, [R68.64+0x2] ;  /* 0x0000020844447981 */ /* 0x001f68000c1e1500 */
[----:B-1----:R5:W5:Y:S01]  /*2800*/  LDG.E.U16 R61, [R60.64+0x2] ;  /* 0x000002083c3d7981 */ /* 0x002b62000c1e1500 */
[----:B----4-:R-:W-:-:S04]  /*2810*/  FMUL.FTZ R67, R16, c[0x0][0x1f4] ;  /* 0x00007d0010437a20 */ /* 0x010fc80000410000 */
[----:B------:R-:W0:Y:S02]  /*2820*/  R2UR UR5, R67 ;  /* 0x00000000430573c2 */ /* 0x000e2400000e0000 */
[----:B0-----:R-:W-:-:S05]  /*2830*/  MOV R16, UR5 ;  /* 0x0000000500107c02 */ /* 0x001fca0008000f00 */
[----:B------:R-:W-:-:S04]  /*2840*/  FMUL.FTZ R16, R16, UR5 ;  /* 0x0000000510107c20 */ /* 0x000fc80008410000 */
[----:B------:R-:W-:-:S05]  /*2850*/  FFMA.FTZ R16, R17, c[0x0][0x1f4], -R16 ;  /* 0x00007d0011107a23 */ /* 0x000fca0000010810 */
[----:B------:R-:W-:-:S13]  /*2860*/  FSETP.GTU.FTZ.AND P5, PT, R16, RZ, PT ;  /* 0x000000ff1000720b */ /* 0x000fda0003fbc000 */
[----:B------:R-:W-:Y:S01]  /*2870*/  VOTEU.ANY UP0, P5 ;  /* 0x00000000003f7886 */ /* 0x000fe20002800100 */
[----:B------:R-:W-:-:S13]  /*2880*/  PLOP3.LUT P5, PT, PT, PT, UP0, 0x80, 0x0 ;  /* 0x000000000000781c */ /* 0x000fda0003faf008 */
[----:B------:R-:W-:-:S06]  /*2890*/  @P5 FADD.FTZ R16, R16, c[0x0][0x188] ;  /* 0x0000620010105621 */ /* 0x000fcc0000010000 */
[----:B------:R-:W0:Y:S02]  /*28a0*/  @P5 MUFU.RSQ R16, R16 ;  /* 0x0000001000105308 */ /* 0x000e240000001400 */
[----:B0-----:R0:W1:Y:S01]  /*28b0*/  @P5 R2UR UR7, R16 ;  /* 0x00000000100753c2 */ /* 0x00106200000e0000 */
[----:B------:R-:W-:Y:S02]  /*28c0*/  ISETP.NE.AND P6, PT, RZ, UR10, PT ;  /* 0x0000000aff007c0c */ /* 0x000fe4000bfc5270 */
[--C-:B------:R-:W-:Y:S02]  /*28d0*/  PRMT R17, RZ, 0x5410, R39.reuse ;  /* 0x00005410ff117816 */ /* 0x100fe40000000027 */
[----:B0-----:R-:W-:-:S03]  /*28e0*/  PRMT R16, RZ, 0x7610, R39 ;  /* 0x00007610ff107816 */ /* 0x001fc60000000027 */
[----:B------:R-:W-:Y:S01]  /*28f0*/  FADD.FTZ R17, R17, -UR5 ;  /* 0x8000000511117e21 */ /* 0x000fe20008010000 */
[----:B------:R-:W-:Y:S02]  /*2900*/  UMOV UR6, 0x3f800000 ;  /* 0x3f80000000067882 */ /* 0x000fe40000000000 */
[----:B-1----:R-:W-:Y:S02]  /*2910*/  @UP0 UMOV UR6, UR7 ;  /* 0x0000000700060c82 */ /* 0x002fe40008000000 */
[----:B------:R-:W-:Y:S01]  /*2920*/  FMUL.FTZ R17, R17, UR6 ;  /* 0x0000000611117c20 */ /* 0x000fe20008410000 */
[----:B---3--:R-:W-:Y:S01]  /*2930*/  PRMT R39, RZ, 0x5410, R18 ;  /* 0x00005410ff277816 */ /* 0x008fe20000000012 */
[----:B------:R-:W-:Y:S01]  /*2940*/  FADD.FTZ R18, R16, -UR5 ;  /* 0x8000000510127e21 */ /* 0x000fe20008010000 */
[----:B--2---:R-:W-:-:S03]  /*2950*/  PRMT R66, RZ, 0x5410, R66 ;  /* 0x00005410ff427816 */ /* 0x004fc60000000042 */
[----:B------:R-:W-:Y:S01]  /*2960*/  FMUL.FTZ R18, R18, UR6 ;  /* 0x0000000612127c20 */ /* 0x000fe20008410000 */
[----:B-----5:R-:W-:Y:S02]  /*2970*/  PRMT R60, RZ, 0x5410, R68 ;  /* 0x00005410ff3c7816 */ /* 0x020fe40000000044 */
[----:B------:R-:W-:Y:S01]  /*2980*/  PRMT R61, RZ, 0x5410, R61 ;  /* 0x00005410ff3d7816 */ /* 0x000fe2000000003d */
[----:B------:R-:W-:-:S04]  /*2990*/  FFMA.FTZ R16, R39, R17, R66 ;  /* 0x0000001127107223 */ /* 0x000fc80000010042 */
        /* <DEDUP_REMOVED lines=12> */
.L_x_3838:
        /* <DEDUP_REMOVED lines=12> */
.L_x_3840:
[----:B------:R-:W-:Y:S05]  /*2b20*/  BSYNC B0 ;  /* 0x0000000000007941 */ /* 0x000fea0003800000 */
.L_x_3839:
        /* <DEDUP_REMOVED lines=19> */
.L_x_3841:
        /* <DEDUP_REMOVED lines=12> */
.L_x_3843:
[----:B------:R-:W-:Y:S05]  /*2d20*/  BSYNC B0 ;  /* 0x0000000000007941 */ /* 0x000fea0003800000 */
.L_x_3842:
[--C-:B------:R-:W-:Y:S02]  /*2d30*/  PRMT R16, RZ, 0x5410, R38.reuse ;  /* 0x00005410ff107816 */ /* 0x100fe40000000026 */
[----:B------:R-:W-:-:S03]  /*2d40*/  PRMT R17, RZ, 0x7610, R38 ;  /* 0x00007610ff117816 */ /* 0x000fc60000000026 */
[----:B------:R-:W-:Y:S02]  /*2d50*/  FADD.FTZ R16, R16, -UR5 ;  /* 0x8000000510107e21 */ /* 0x000fe40008010000 */
[----:B------:R-:W-:Y:S02]  /*2d60*/  FADD.FTZ R17, R17, -UR5 ;  /* 0x8000000511117e21 */ /* 0x000fe40008010000 */
[----:B------:R-:W-:Y:S02]  /*2d70*/  FMUL.FTZ R16, R16, UR6 ;  /* 0x0000000610107c20 */ /* 0x000fe40008410000 */
[----:B------:R-:W-:Y:S02]  /*2d80*/  FMUL.FTZ R17, R17, UR6 ;  /* 0x0000000611117c20 */ /* 0x000fe40008410000 */
[----:B0-----:R-:W-:Y:S02]  /*2d90*/  FFMA.FTZ R37, R39, R16, R66 ;  /* 0x0000001027257223 */ /* 0x001fe40000010042 */
        /* <DEDUP_REMOVED lines=12> */
.L_x_3844:
        /* <DEDUP_REMOVED lines=12> */
.L_x_3846:
[----:B------:R-:W-:Y:S05]  /*2f20*/  BSYNC B0 ;  /* 0x0000000000007941 */ /* 0x000fea0003800000 */
.L_x_3845:
        /* <DEDUP_REMOVED lines=25> */
.L_x_3847:
        /* <DEDUP_REMOVED lines=12> */
.L_x_3849:
[----:B------:R-:W-:Y:S05]  /*3180*/  BSYNC B0 ;  /* 0x0000000000007941 */ /* 0x000fea0003800000 */
.L_x_3848:
        /* <DEDUP_REMOVED lines=13> */
.L_x_3850:
        /* <DEDUP_REMOVED lines=12> */
.L_x_3852:
[----:B------:R-:W-:Y:S05]  /*3320*/  BSYNC B0 ;  /* 0x0000000000007941 */ /* 0x000fea0003800000 */
.L_x_3851:
        /* <DEDUP_REMOVED lines=22> */
.L_x_3853:
        /* <DEDUP_REMOVED lines=12> */
.L_x_3855:
[----:B------:R-:W-:Y:S05]  /*3550*/  BSYNC B0 ;  /* 0x0000000000007941 */ /* 0x000fea0003800000 */
.L_x_3854:
        /* <DEDUP_REMOVED lines=22> */
.L_x_3856:
        /* <DEDUP_REMOVED lines=12> */
.L_x_3858:
[----:B------:R-:W-:Y:S05]  /*3780*/  BSYNC B0 ;  /* 0x0000000000007941 */ /* 0x000fea0003800000 */
.L_x_3857:
        /* <DEDUP_REMOVED lines=22> */
.L_x_3859:
        /* <DEDUP_REMOVED lines=12> */
.L_x_3861:
[----:B------:R-:W-:Y:S05]  /*39b0*/  BSYNC B0 ;  /* 0x0000000000007941 */ /* 0x000fea0003800000 */
.L_x_3860:
        /* <DEDUP_REMOVED lines=22> */
.L_x_3862:
        /* <DEDUP_REMOVED lines=12> */
.L_x_3864:
[----:B------:R-:W-:Y:S05]  /*3be0*/  BSYNC B0 ;  /* 0x0000000000007941 */ /* 0x000fea0003800000 */
.L_x_3863:
        /* <DEDUP_REMOVED lines=22> */
.L_x_3865:
        /* <DEDUP_REMOVED lines=12> */
.L_x_3867:
[----:B------:R-:W-:Y:S05]  /*3e10*/  BSYNC B0 ;  /* 0x0000000000007941 */ /* 0x000fea0003800000 */
.L_x_3866:
        /* <DEDUP_REMOVED lines=22> */
.L_x_3868:
        /* <DEDUP_REMOVED lines=12> */
.L_x_3870:
[----:B------:R-:W-:Y:S05]  /*4040*/  BSYNC B0 ;  /* 0x0000000000007941 */ /* 0x000fea0003800000 */
.L_x_3869:
        /* <DEDUP_REMOVED lines=22> */
.L_x_3871:
        /* <DEDUP_REMOVED lines=12> */
.L_x_3873:
[----:B------:R-:W-:Y:S05]  /*4270*/  BSYNC B0 ;  /* 0x0000000000007941 */ /* 0x000fea0003800000 */
.L_x_3872:
        /* <DEDUP_REMOVED lines=22> */
.L_x_3874:
        /* <DEDUP_REMOVED lines=12> */
.L_x_3876:
[----:B------:R-:W-:Y:S05]  /*44a0*/  BSYNC B0 ;  /* 0x0000000000007941 */ /* 0x000fea0003800000 */
.L_x_3875:
        /* <DEDUP_REMOVED lines=22> */
.L_x_3877:
        /* <DEDUP_REMOVED lines=12> */
.L_x_3879:
[----:B------:R-:W-:Y:S05]  /*46d0*/  BSYNC B0 ;  /* 0x0000000000007941 */ /* 0x000fea0003800000 */
.L_x_3878:
        /* <DEDUP_REMOVED lines=22> */
.L_x_3880:
        /* <DEDUP_REMOVED lines=12> */
.L_x_3882:
[----:B------:R-:W-:Y:S05]  /*4900*/  BSYNC B0 ;  /* 0x0000000000007941 */ /* 0x000fea0003800000 */
.L_x_3881:
        /* <DEDUP_REMOVED lines=22> */
.L_x_3883:
        /* <DEDUP_REMOVED lines=12> */
.L_x_3885:
[----:B------:R-:W-:Y:S05]  /*4b30*/  BSYNC B0 ;  /* 0x0000000000007941 */ /* 0x000fea0003800000 */
.L_x_3884:
[----:B------:R-:W-:Y:S02]  /*4b40*/  IADD3 R58, R58, c[0x0][0x10], RZ ;  /* 0x000004003a3a7a10 */ /* 0x000fe40007ffe0ff */
[----:B------:R-:W-:Y:S02]  /*4b50*/  IADD3 R40, R40, 0x1, RZ ;  /* 0x0000000128287810 */ /* 0x000fe40007ffe0ff */
[----:B------:R-:W-:-:S13]  /*4b60*/  ISETP.GE.AND P5, PT, R58, UR4, PT ;  /* 0x000000043a007c0c */ /* 0x000fda000bfa6270 */
[----:B------:R-:W-:Y:S01]  /*4b70*/  @P5 CALL.REL.NOINC `(.L_x_3886) ;  /* 0x0000001000005944 */ /* 0x000fe20003c00000 */
[----:B------:R-:W-:Y:S05]  /*4b80*/  BRA `(.L_x_3887) ;  /* 0xffffb7b000007947 */ /* 0x000fea000383ffff */
.L_x_3886:
[----:B------:R-:W-:Y:S05]  /*4b90*/  EXIT ;  /* 0x000000000000794d */ /* 0x000fea0003800000 */
.L_x_3888:
        /* <DEDUP_REMOVED lines=14> */
.L_x_5656:


//--------------------- .text._Z35group_norm_nhwc_fwd_one_pass_kernelI11Bf16IOBf16WLi256ELi112ELi448EEv26Group_norm_nhwc_fwd_params --------------------------
	.section	.text._Z35group_norm_nhwc_fwd_one_pass_kernelI11Bf16IOBf16WLi256ELi112ELi448EEv26Group_norm_nhwc_fwd_params,"ax",@progbits
	.sectioninfo	@"SHI_REGISTERS=128"
	.align	128
        .global         _Z35group_norm_nhwc_fwd_one_pass_kernelI11Bf16IOBf16WLi256ELi112ELi448EEv26Group_norm_nhwc_fwd_params
        .type           _Z35group_norm_nhwc_fwd_one_pass_kernelI11Bf16IOBf16WLi256ELi112ELi448EEv26Group_norm_nhwc_fwd_params,@function
        .size           _Z35group_norm_nhwc_fwd_one_pass_kernelI11Bf16IOBf16WLi256ELi112ELi448EEv26Group_norm_nhwc_fwd_params,(.L_x_5657 - _Z35group_norm_nhwc_fwd_one_pass_kernelI11Bf16IOBf16WLi256ELi112ELi448EEv26Group_norm_nhwc_fwd_params)
        .other          _Z35group_norm_nhwc_fwd_one_pass_kernelI11Bf16IOBf16WLi256ELi112ELi448EEv26Group_norm_nhwc_fwd_params,@"STO_CUDA_ENTRY STV_DEFAULT"
_Z35group_norm_nhwc_fwd_one_pass_kernelI11Bf16IOBf16WLi256ELi112ELi448EEv26Group_norm_nhwc_fwd_params:
.text._Z35group_norm_nhwc_fwd_one_pass_kernelI11Bf16IOBf16WLi256ELi112ELi448EEv26Group_norm_nhwc_fwd_params:
        /* <DEDUP_REMOVED lines=198> */
.L_x_3995:
[----:B0-----:R-:W-:Y:S02]  /*0c60*/  IABS R28, c[0x0][0x1d8] ;  /* 0x00007600001c7a13 */ /* 0x001fe40000000000 */
[----:B------:R-:W-:-:S02]  /*0c70*/  IABS R31, R19 ;  /* 0x00000013001f7213 */ /* 0x000fc40000000000 */
        /* <DEDUP_REMOVED lines=24> */
[----:B------:R-:W-:Y:S01]  /*0e00*/  LOP3.LUT R78, R78, 0xfffffffb, RZ, 0xc0, !PT ;  /* 0xfffffffb4e4e7812 */ /* 0x000fe200078ec0ff */
[----:B0-----:R-:W-:-:S03]  /*0e10*/  IMAD.MOV.U32 R26, RZ, RZ, RZ ;  /* 0x000000ffff1a7224 */ /* 0x001fc600078e00ff */
[----:B------:R-:W-:Y:S02]  /*0e20*/  @P0 LOP3.LUT R78, R78, 0x4, RZ, 0xfc, !PT ;  /* 0x000000044e4e0812 */ /* 0x000fe400078efcff */
[----:B------:R-:W-:Y:S02]  /*0e30*/  LOP3.LUT P0, RZ, R24, 0x4000, RZ, 0xc0, !PT ;  /* 0x0000400018ff7812 */ /* 0x000fe4000780c0ff */
[----:B------:R-:W-:Y:S02]  /*0e40*/  LOP3.LUT R78, R78, 0xffffff7f, RZ, 0xc0, !PT ;  /* 0xffffff7f4e4e7812 */ /* 0x000fe400078ec0ff */
[----:B-1----:R-:W-:Y:S02]  /*0e50*/  IADD3 R29, RZ, -R27, RZ ;  /* 0x8000001bff1d7210 */ /* 0x002fe40007ffe0ff */
[----:B------:R-:W-:-:S03]  /*0e60*/  @P3 LOP3.LUT R78, R78, 0x80, RZ, 0xfc, !PT ;  /* 0x000000804e4e3812 */ /* 0x000fc600078efcff */
[----:B------:R-:W-:Y:S01]  /*0e70*/  IMAD R29, R29, R28, RZ ;  /* 0x0000001c1d1d7224 */ /* 0x000fe200078e02ff */
[----:B------:R-:W-:-:S03]  /*0e80*/  LOP3.LUT R78, R78, 0xfffffeff, RZ, 0xc0, !PT ;  /* 0xfffffeff4e4e7812 */ /* 0x000fc600078ec0ff */
[----:B------:R-:W-:Y:S01]  /*0e90*/  IMAD.HI.U32 R27, R27, R29, R26 ;  /* 0x0000001d1b1b7227 */ /* 0x000fe200078e001a */
[----:B------:R-:W-:Y:S02]  /*0ea0*/  MOV R29, R31 ;  /* 0x0000001f001d7202 */ /* 0x000fe40000000f00 */
[----:B------:R-:W-:-:S03]  /*0eb0*/  @P2 LOP3.LUT R78, R78, 0x100, RZ, 0xfc, !PT ;  /* 0x000001004e4e2812 */ /* 0x000fc600078efcff */
[----:B------:R-:W-:Y:S01]  /*0ec0*/  IMAD.HI.U32 R27, R27, R29, RZ ;  /* 0x0000001d1b1b7227 */ /* 0x000fe200078e00ff */
[----:B------:R-:W-:-:S04]  /*0ed0*/  LOP3.LUT R78, R78, 0xfffffdff, RZ, 0xc0, !PT ;  /* 0xfffffdff4e4e7812 */ /* 0x000fc800078ec0ff */
[----:B------:R-:W-:Y:S02]  /*0ee0*/  IADD3 R25, -R27, RZ, RZ ;  /* 0x000000ff1b197210 */ /* 0x000fe40007ffe1ff */
[----:B------:R-:W-:-:S03]  /*0ef0*/  @P1 LOP3.LUT R78, R78, 0x200, RZ, 0xfc, !PT ;  /* 0x000002004e4e1812 */ /* 0x000fc600078efcff */
        /* <DEDUP_REMOVED lines=23> */
[----:B------:R-:W-:Y:S01]  /*1070*/  SHF.R.S32.HI R34, RZ, 0x1f, R93 ;  /* 0x0000001fff227819 */ /* 0x000fe2000001145d */
[----:B------:R-:W-:Y:S02]  /*1080*/  IMAD.IADD R67, R69, 0x1, R67 ;  /* 0x0000000145437824 */ /* 0x000fe400078e0243 */
[C---:B------:R-:W-:Y:S02]  /*1090*/  @P4 IMAD R29, R94.reuse, c[0x0][0x1c4], R27 ;  /* 0x000071005e1d4a24 */ /* 0x040fe400078e021b */
[----:B------:R-:W-:-:S05]  /*10a0*/  @P4 IMAD.WIDE.U32 R26, R94, c[0x0][0x1c0], R66 ;  /* 0x000070005e1a4a25 */ /* 0x000fca00078e0042 */
[----:B------:R-:W-:Y:S02]  /*10b0*/  @P4 IADD3 R27, R27, R29, RZ ;  /* 0x0000001d1b1b4210 */ /* 0x000fe40007ffe0ff */
        /* <DEDUP_REMOVED lines=13> */
[----:B------:R-:W-:Y:S02]  /*1190*/  @P4 IMAD R27, R34, c[0x0][0x1c0], RZ ;  /* 0x00007000221b4a24 */ /* 0x000fe400078e02ff */
[----:B------:R-:W-:Y:S02]  /*11a0*/  @P4 IMAD.MOV.U32 R26, RZ, RZ, R68 ;  /* 0x000000ffff1a4224 */ /* 0x000fe400078e0044 */
        /* <DEDUP_REMOVED lines=23> */
[----:B------:R-:W-:Y:S02]  /*1320*/  @P3 LEA.HI.X R37, R26, c[0x0][0x174], R27, 0x1, P5 ;  /* 0x00005d001a253a11 */ /* 0x000fe400028f0c1b */
[----:B------:R-:W-:-:S13]  /*1330*/  LOP3.LUT P3, RZ, R24, 0x80000, RZ, 0xc0, !PT ;  /* 0x0008000018ff7812 */ /* 0x000fda000786c0ff */
        /* <DEDUP_REMOVED lines=152> */
[----:B------:R-:W-:Y:S01]  /*1cc0*/  @P1 IMAD.MOV.U32 R26, RZ, RZ, R68 ;  /* 0x000000ffff1a1224 */ /* 0x000fe200078e0044 */
        /* <DEDUP_REMOVED lines=475> */
.L_x_3890:
[----:B0-----:R-:W-:Y:S05]  /*3a80*/  BSYNC B0 ;  /* 0x0000000000007941 */ /* 0x001fea0003800000 */
.L_x_3889:
        /* <DEDUP_REMOVED lines=25> */
.L_x_3893:
[----:B------:R-:W2:Y:S01]  /*3c20*/  LDG.E.STRONG.GPU R33, [R28.64] ;  /* 0x000000061c217981 */ /* 0x000ea2000c1ef900 */
[----:B------:R-:W-:Y:S01]  /*3c30*/  YIELD ;  /* 0x0000000000007946 */ /* 0x000fe20003800000 */
[----:B--2---:R-:W-:Y:S01]  /*3c40*/  ISETP.NE.AND P6, PT, R33, R30, PT ;  /* 0x0000001e2100720c */ /* 0x004fe20003fc5270 */
[----:B------:R-:W-:-:S12]  /*3c50*/  CCTL.IVALL ;  /* 0x00000000ff00798f */ /* 0x000fd80002000000 */
[----:B------:R-:W-:Y:S05]  /*3c60*/  @P6 BRA `(.L_x_3893) ;  /* 0xffffffb000006947 */ /* 0x000fea000383ffff */
.L_x_3892:
        /* <DEDUP_REMOVED lines=11> */
.L_x_3895:
        /* <DEDUP_REMOVED lines=59> */
.L_x_3894:
        /* <DEDUP_REMOVED lines=18> */
.L_x_3897:
[----:B------:R-:W-:Y:S05]  /*41f0*/  BSYNC B0 ;  /* 0x0000000000007941 */ /* 0x000fea0003800000 */
.L_x_3896:
        /* <DEDUP_REMOVED lines=31> */
.L_x_3891:
        /* <DEDUP_REMOVED lines=24> */
[----:B------:R-:W-:Y:S01]  /*4570*/  IMAD.WIDE R30, R25, R30, c[0x0][0x180] ;  /* 0x00006000191e7625 */ /* 0x000fe200078e021e */
[----:B------:R2:W3:Y:S04]  /*4580*/  LDG.E.U16 R34, [R28.64+0x2] ;  /* 0x000002061c227981 */ /* 0x0004e8000c1e1500 */
[----:B------:R2:W4:Y:S04]  /*4590*/  LDG.E.U16 R25, [R28.64] ;  /* 0x000000061c197981 */ /* 0x000528000c1e1500 */
[----:B------:R5:W4:Y:S04]  /*45a0*/  LDG.E.U16 R35, [R30.64] ;  /* 0x000000061e237981 */ /* 0x000b28000c1e1500 */
[----:B------:R5:W4:Y:S01]  /*45b0*/  LDG.E.U16 R36, [R30.64+0x2] ;  /* 0x000002061e247981 */ /* 0x000b22000c1e1500 */
[----:B------:R-:W-:-:S02]  /*45c0*/  ISETP.NE.AND P6, PT, RZ, UR5, PT ;  /* 0x00000005ff007c0c */ /* 0x000fc4000bfc5270 */
[--C-:B--2---:R-:W-:Y:S02]  /*45d0*/  PRMT R29, RZ, 0x5410, R63.reuse ;  /* 0x00005410ff1d7816 */ /* 0x104fe4000000003f */
[----:B------:R-:W-:Y:S02]  /*45e0*/  PRMT R63, RZ, 0x7610, R63 ;  /* 0x00007610ff3f7816 */ /* 0x000fe4000000003f */
[--C-:B0-----:R-:W-:Y:S02]  /*45f0*/  PRMT R37, RZ, 0x7610, R26.reuse ;  /* 0x00007610ff257816 */ /* 0x101fe4000000001a */
[----:B-----5:R-:W-:Y:S01]  /*4600*/  PRMT R31, RZ, 0x5410, R26 ;  /* 0x00005410ff1f7816 */ /* 0x020fe2000000001a */
[--C-:B------:R-:W-:Y:S02]  /*4610*/  FADD.FTZ R28, R63, -R32.reuse ;  /* 0x800000203f1c7221 */ /* 0x100fe40000010000 */
[--C-:B------:R-:W-:Y:S02]  /*4620*/  FADD.FTZ R26, R29, -R32.reuse ;  /* 0x800000201d1a7221 */ /* 0x100fe40000010000 */
[----:B------:R-:W-:-:S02]  /*4630*/  FADD.FTZ R38, R37, -R32 ;  /* 0x8000002025267221 */ /* 0x000fc40000010000 */
[-C--:B-1----:R-:W-:Y:S02]  /*4640*/  FMUL.FTZ R29, R28, R33.reuse ;  /* 0x000000211c1d7220 */ /* 0x082fe40000410000 */
[----:B------:R-:W-:Y:S02]  /*4650*/  FADD.FTZ R30, R31, -R32 ;  /* 0x800000201f1e7221 */ /* 0x000fe40000010000 */
[-C--:B------:R-:W-:Y:S02]  /*4660*/  FMUL.FTZ R28, R26, R33.reuse ;  /* 0x000000211a1c7220 */ /* 0x080fe40000410000 */
[-C--:B------:R-:W-:Y:S02]  /*4670*/  FMUL.FTZ R37, R38, R33.reuse ;  /* 0x0000002126257220 */ /* 0x080fe40000410000 */
[----:B------:R-:W-:Y:S01]  /*4680*/  FMUL.FTZ R26, R30, R33 ;  /* 0x000000211e1a7220 */ /* 0x000fe20000410000 */
[----:B---3--:R-:W-:Y:S02]  /*4690*/  PRMT R34, RZ, 0x5410, R34 ;  /* 0x00005410ff227816 */ /* 0x008fe40000000022 */
[----:B----4-:R-:W-:-:S02]  /*46a0*/  PRMT R25, RZ, 0x5410, R25 ;  /* 0x00005410ff197816 */ /* 0x010fc40000000019 */
[----:B------:R-:W-:Y:S02]  /*46b0*/  PRMT R35, RZ, 0x5410, R35 ;  /* 0x00005410ff237816 */ /* 0x000fe40000000023 */
        /* <DEDUP_REMOVED lines=14> */
.L_x_3898:
        /* <DEDUP_REMOVED lines=14> */
.L_x_3900:
[----:B------:R-:W-:Y:S05]  /*4880*/  BSYNC B0 ;  /* 0x0000000000007941 */ /* 0x000fea0003800000 */
.L_x_3899:
[----:B0-----:R-:W-:Y:S01]  /*4890*/  PRMT R31, RZ, 0x5410, R27 ;  /* 0x00005410ff1f7816 */ /* 0x001fe2000000001b */
        /* <DEDUP_REMOVED lines=14> */
.L_x_3901:
        /* <DEDUP_REMOVED lines=14> */
.L_x_3903:
[----:B------:R-:W-:Y:S05]  /*4a60*/  BSYNC B0 ;  /* 0x0000000000007941 */ /* 0x000fea0003800000 */
.L_x_3902:
[----:B------:R-:W-:Y:S01]  /*4a70*/  PRMT R27, RZ, 0x5410, R44 ;  /* 0x00005410ff1b7816 */ /* 0x000fe2000000002c */
[----:B------:R-:W-:Y:S01]  /*4a80*/  FADD.FTZ R26, R31, -R32 ;  /* 0x800000201f1a7221 */ /* 0x000fe20000010000 */
[----:B0-----:R-:W-:Y:S01]  /*4a90*/  PRMT R29, RZ, 0x7610, R44 ;  /* 0x00007610ff1d7816 */ /* 0x001fe2000000002c */
        /* <DEDUP_REMOVED lines=20> */
.L_x_3904:
        /* <DEDUP_REMOVED lines=14> */
.L_x_3906:
[----:B------:R-:W-:Y:S05]  /*4cc0*/  BSYNC B0 ;  /* 0x0000000000007941 */ /* 0x000fea0003800000 */
.L_x_3905:
        /* <DEDUP_REMOVED lines=15> */
.L_x_3907:
        /* <DEDUP_REMOVED lines=14> */
.L_x_3909:
[----:B------:R-:W-:Y:S05]  /*4ea0*/  BSYNC B0 ;  /* 0x0000000000007941 */ /* 0x000fea0003800000 */
.L_x_3908:
        /* <DEDUP_REMOVED lines=23> */
.L_x_3910:
        /* <DEDUP_REMOVED lines=13> */
.L_x_3912:
[----:B------:R-:W-:Y:S05]  /*50f0*/  BSYNC B0 ;  /* 0x0000000000007941 */ /* 0x000fea0003800000 */
.L_x_3911:
        /* <DEDUP_REMOVED lines=15> */
.L_x_3913:
        /* <DEDUP_REMOVED lines=13> */
.L_x_3915:
[----:B------:R-:W-:Y:S05]  /*52c0*/  BSYNC B0 ;  /* 0x0000000000007941 */ /* 0x000fea0003800000 */
.L_x_3914:
        /* <DEDUP_REMOVED lines=23> */
.L_x_3916:
        /* <DEDUP_REMOVED lines=13> */
.L_x_3918:
[----:B------:R-:W-:Y:S05]  /*5510*/  BSYNC B0 ;  /* 0x0000000000007941 */ /* 0x000fea0003800000 */
.L_x_3917:
        /* <DEDUP_REMOVED lines=15> */
.L_x_3919:
        /* <DEDUP_REMOVED lines=13> */
.L_x_3921:
[----:B------:R-:W-:Y:S05]  /*56e0*/  BSYNC B0 ;  /* 0x0000000000007941 */ /* 0x000fea0003800000 */
.L_x_3920:
        /* <DEDUP_REMOVED lines=23> */
.L_x_3922:
        /* <DEDUP_REMOVED lines=13> */
.L_x_3924:
[----:B------:R-:W-:Y:S05]  /*5930*/  BSYNC B0 ;  /* 0x0000000000007941 */ /* 0x000fea0003800000 */
.L_x_3923:
        /* <DEDUP_REMOVED lines=15> */
.L_x_3925:
        /* <DEDUP_REMOVED lines=13> */
.L_x_3927:
[----:B------:R-:W-:Y:S05]  /*5b00*/  BSYNC B0 ;  /* 0x0000000000007941 */ /* 0x000fea0003800000 */
.L_x_3926:
[----:B------:R-:W-:Y:S01]  /*5b10*/  PRMT R27, RZ, 0x5410, R65 ;  /* 0x00005410ff1b7816 */ /* 0x000fe20000000041 */
[----:B------:R-:W-:Y:S01]  /*5b20*/  FADD.FTZ R100, R37, -R32 ;  /* 0x8000002025647221 */ /* 0x000fe20000010000 */
[----:B0-----:R-:W-:Y:S01]  /*5b30*/  PRMT R29, RZ, 0x5410, R54 ;  /* 0x00005410ff1d7816 */ /* 0x001fe20000000036 */
        /* <DEDUP_REMOVED lines=182> */
.L_x_3928:
        /* <DEDUP_REMOVED lines=13> */
.L_x_3930:
[----:B------:R-:W-:Y:S05]  /*6770*/  BSYNC B0 ;  /* 0x0000000000007941 */ /* 0x000fea0003800000 */
.L_x_3929:
[----:B------:R-:W-:Y:S05]  /*6780*/  @!P6 BRA `(.L_x_3931) ;  /* 0x000000a00000e947 */ /* 0x000fea0003800000 */
[----:B------:R-:W-:Y:S02]  /*6790*/  FMUL.FTZ R34, R100, -1.4426950216293334961 ;  /* 0xbfb8aa3b64227820 */ /* 0x000fe40000410000 */
[----:B------:R-:W-:-:S04]  /*67a0*/  FMUL.FTZ R54, R74, -1.4426950216293334961 ;  /* 0xbfb8aa3b4a367820 */ /* 0x000fc80000410000 */
[----:B------:R-:W1:Y:S08]  /*67b0*/  MUFU.EX2 R34, R34 ;  /* 0x0000002200227308 */ /* 0x000e700000000800 */
[----:B------:R-:W2:Y:S01]  /*67c0*/  MUFU.EX2 R54, R54 ;  /* 0x0000003600367308 */ /* 0x000ea20000000800 */
[----:B-1----:R-:W-:-:S07]  /*67d0*/  FADD.FTZ R36, R34, 1 ;  /* 0x3f80000022247421 */ /* 0x002fce0000010000 */
[----:B------:R-:W1:Y:S01]  /*67e0*/  MUFU.RCP R55, R36 ;  /* 0x0000002400377308 */ /* 0x000e620000001000 */
[----:B0-2---:R-:W-:-:S07]  /*67f0*/  FADD.FTZ R56, R54, 1 ;  /* 0x3f80000036387421 */ /* 0x005fce0000010000 */
[----:B------:R-:W0:Y:S01]  /*6800*/  MUFU.RCP R57, R56 ;  /* 0x0000003800397308 */ /* 0x000e220000001000 */
[----:B-1----:R-:W-:Y:S02]  /*6810*/  FMUL.FTZ R100, R100, R55 ;  /* 0x0000003764647220 */ /* 0x002fe40000410000 */
[----:B0-----:R-:W-:-:S05]  /*6820*/  FMUL.FTZ R74, R74, R57 ;  /* 0x000000394a4a7220 */ /* 0x001fca0000410000 */
.L_x_3931:
        /* <DEDUP_REMOVED lines=9> */
[----:B------:R-:W-:Y:S02]  /*68c0*/  LEA R56, P5, R54, c[0x0][0x160], 0x1 ;  /* 0x0000580036387a11 */ /* 0x000fe400078a08ff */
[----:B------:R-:W-:Y:S02]  /*68d0*/  F2FP.BF16.PACK_AB R55, R74, R100 ;  /* 0x000000644a37723e */ /* 0x000fe400000010ff */
[----:B------:R-:W-:-:S05]  /*68e0*/  LEA.HI.X R57, R54, c[0x0][0x164], R57, 0x1, P5 ;  /* 0x0000590036397a11 */ /* 0x000fca00028f0c39 */
[----:B------:R0:W-:Y:S04]  /*68f0*/  STG.E [R56.64], R55 ;  /* 0x0000003738007986 */ /* 0x0001e8000c101906 */
.L_x_3933:
[----:B------:R-:W-:Y:S05]  /*6900*/  BSYNC B0 ;  /* 0x0000000000007941 */ /* 0x000fea0003800000 */
.L_x_3932:
        /* <DEDUP_REMOVED lines=11> */
.L_x_3934:
[----:B------:R-:W-:Y:S01]  /*69c0*/  LOP3.LUT P5, RZ, R24, 0x2000, RZ, 0xc0, !PT ;  /* 0x0000200018ff7812 */ /* 0x000fe200078ac0ff */
[----:B------:R-:W-:-:S12]  /*69d0*/  BSSY B0, `(.L_x_3935) ;  /* 0x000000c000007945 */ /* 0x000fd80003800000 */
[----:B------:R-:W-:Y:S05]  /*69e0*/  @!P5 BRA `(.L_x_3936) ;  /* 0x000000a00000d947 */ /* 0x000fea0003800000 */
[----:B------:R-:W-:Y:S01]  /*69f0*/  MOV R54, R68 ;  /* 0x0000004400367202 */ /* 0x000fe20000000f00 */
[----:B------:R-:W-:Y:S01]  /*6a00*/  IMAD R34, R117, c[0x0][0x1c0], RZ ;  /* 0x0000700075227a24 */ /* 0x000fe200078e02ff */
[----:B0-----:R-:W-:Y:S02]  /*6a10*/  MOV R55, R67 ;  /* 0x0000004300377202 */ /* 0x001fe40000000f00 */
[----:B------:R-:W-:Y:S01]  /*6a20*/  F2FP.BF16.PACK_AB R73, R73, R81 ;  /* 0x000000514949723e */ /* 0x000fe200000010ff */
[C---:B------:R-:W-:Y:S02]  /*6a30*/  IMAD R57, R83.reuse, c[0x0][0x1c4], R34 ;  /* 0x0000710053397a24 */ /* 0x040fe400078e0222 */
[----:B------:R-:W-:-:S05]  /*6a40*/  IMAD.WIDE.U32 R54, R83, c[0x0][0x1c0], R54 ;  /* 0x0000700053367a25 */ /* 0x000fca00078e0036 */
[----:B------:R-:W-:Y:S02]  /*6a50*/  IADD3 R57, R55, R57, RZ ;  /* 0x0000003937397210 */ /* 0x000fe40007ffe0ff */
[----:B------:R-:W-:-:S04]  /*6a60*/  LEA R56, P5, R54, c[0x0][0x160], 0x1 ;  /* 0x0000580036387a11 */ /* 0x000fc800078a08ff */
[----:B------:R-:W-:-:S05]  /*6a70*/  LEA.HI.X R57, R54, c[0x0][0x164], R57, 0x1, P5 ;  /* 0x0000590036397a11 */ /* 0x000fca00028f0c39 */
[----:B------:R0:W-:Y:S04]  /*6a80*/  STG.E [R56.64], R73 ;  /* 0x0000004938007986 */ /* 0x0001e8000c101906 */
.L_x_3936:
[----:B------:R-:W-:Y:S05]  /*6a90*/  BSYNC B0 ;  /* 0x0000000000007941 */ /* 0x000fea0003800000 */
.L_x_3935:
[----:B------:R-:W-:Y:S05]  /*6aa0*/  @!P6 BRA `(.L_x_3937) ;  /* 0x000000a00000e947 */ /* 0x000fea0003800000 */
[----:B------:R-:W-:Y:S02]  /*6ab0*/  FMUL.FTZ R34, R80, -1.4426950216293334961 ;  /* 0xbfb8aa3b50227820 */ /* 0x000fe40000410000 */
[----:B------:R-:W-:-:S04]  /*6ac0*/  FMUL.FTZ R54, R72, -1.4426950216293334961 ;  /* 0xbfb8aa3b48367820 */ /* 0x000fc80000410000 */
[----:B------:R-:W1:Y:S08]  /*6ad0*/  MUFU.EX2 R34, R34 ;  /* 0x0000002200227308 */ /* 0x000e700000000800 */
[----:B------:R-:W2:Y:S01]  /*6ae0*/  MUFU.EX2 R54, R54 ;  /* 0x0000003600367308 */ /* 0x000ea20000000800 */
[----:B-1----:R-:W-:-:S07]  /*6af0*/  FADD.FTZ R36, R34, 1 ;  /* 0x3f80000022247421 */ /* 0x002fce0000010000 */
[----:B0-----:R-:W0:Y:S01]  /*6b00*/  MUFU.RCP R55, R36 ;  /* 0x0000002400377308 */ /* 0x001e220000001000 */
[----:B--2---:R-:W-:-:S07]  /*6b10*/  FADD.FTZ R56, R54, 1 ;  /* 0x3f80000036387421 */ /* 0x004fce0000010000 */
[----:B------:R-:W1:Y:S01]  /*6b20*/  MUFU.RCP R57, R56 ;  /* 0x0000003800397308 */ /* 0x000e620000001000 */
[----:B0-----:R-:W-:Y:S02]  /*6b30*/  FMUL.FTZ R80, R80, R55 ;  /* 0x0000003750507220 */ /* 0x001fe40000410000 */
[----:B-1----:R-:W-:-:S05]  /*6b40*/  FMUL.FTZ R72, R72, R57 ;  /* 0x0000003948487220 */ /* 0x002fca0000410000 */
.L_x_3937:
        /* <DEDUP_REMOVED lines=13> */
.L_x_3939:
[----:B------:R-:W-:Y:S05]  /*6c20*/  BSYNC B0 ;  /* 0x0000000000007941 */ /* 0x000fea0003800000 */
.L_x_3938:
        /* <DEDUP_REMOVED lines=11> */
.L_x_3940:
        /* <DEDUP_REMOVED lines=13> */
.L_x_3942:
[----:B------:R-:W-:Y:S05]  /*6db0*/  BSYNC B0 ;  /* 0x0000000000007941 */ /* 0x000fea0003800000 */
.L_x_3941:
[----:B------:R-:W-:Y:S05]  /*6dc0*/  @!P6 BRA `(.L_x_3943) ;  /* 0x000000a00000e947 */ /* 0x000fea0003800000 */
[----:B------:R-:W-:Y:S02]  /*6dd0*/  FMUL.FTZ R54, R70, -1.4426950216293334961 ;  /* 0xbfb8aa3b46367820 */ /* 0x000fe40000410000 */
[----:B------:R-:W-:-:S04]  /*6de0*/  FMUL.FTZ R34, R46, -1.4426950216293334961 ;  /* 0xbfb8aa3b2e227820 */ /* 0x000fc80000410000 */
[----:B------:R-:W1:Y:S08]  /*6df0*/  MUFU.EX2 R54, R54 ;  /* 0x0000003600367308 */ /* 0x000e700000000800 */
[----:B------:R-:W2:Y:S01]  /*6e00*/  MUFU.EX2 R34, R34 ;  /* 0x0000002200227308 */ /* 0x000ea20000000800 */
[----:B01----:R-:W-:-:S07]  /*6e10*/  FADD.FTZ R55, R54, 1 ;  /* 0x3f80000036377421 */ /* 0x003fce0000010000 */
[----:B------:R-:W0:Y:S01]  /*6e20*/  MUFU.RCP R55, R55 ;  /* 0x0000003700377308 */ /* 0x000e220000001000 */
[----:B--2---:R-:W-:-:S07]  /*6e30*/  FADD.FTZ R36, R34, 1 ;  /* 0x3f80000022247421 */ /* 0x004fce0000010000 */
[----:B------:R-:W1:Y:S01]  /*6e40*/  MUFU.RCP R47, R36 ;  /* 0x00000024002f7308 */ /* 0x000e620000001000 */
[----:B0-----:R-:W-:Y:S02]  /*6e50*/  FMUL.FTZ R70, R70, R55 ;  /* 0x0000003746467220 */ /* 0x001fe40000410000 */
[----:B-1----:R-:W-:-:S05]  /*6e60*/  FMUL.FTZ R46, R46, R47 ;  /* 0x0000002f2e2e7220 */ /* 0x002fca0000410000 */
.L_x_3943:
[----:B------:R-:W-:Y:S01]  /*6e70*/  LOP3.LUT P5, RZ, R24, 0x400, RZ, 0xc0, !PT ;  /* 0x0000040018ff7812 */ /* 0x000fe200078ac0ff */
[----:B------:R-:W-:-:S12]  /*6e80*/  BSSY B0, `(.L_x_3944) ;  /* 0x000000c000007945 */ /* 0x000fd80003800000 */
[----:B------:R-:W-:Y:S05]  /*6e90*/  @!P5 BRA `(.L_x_3945) ;  /* 0x000000a00000d947 */ /* 0x000fea0003800000 */
[----:B------:R-:W-:Y:S01]  /*6ea0*/  MOV R54, R68 ;  /* 0x0000004400367202 */ /* 0x000fe20000000f00 */
[----:B------:R-:W-:Y:S01]  /*6eb0*/  IMAD R34, R112, c[0x0][0x1c0], RZ ;  /* 0x0000700070227a24 */ /* 0x000fe200078e02ff */
[----:B0-----:R-:W-:-:S03]  /*6ec0*/  MOV R55, R67 ;  /* 0x0000004300377202 */ /* 0x001fc60000000f00 */
[C---:B------:R-:W-:Y:S02]  /*6ed0*/  IMAD R47, R3.reuse, c[0x0][0x1c4], R34 ;  /* 0x00007100032f7a24 */ /* 0x040fe400078e0222 */
[----:B------:R-:W-:-:S04]  /*6ee0*/  IMAD.WIDE.U32 R54, R3, c[0x0][0x1c0], R54 ;  /* 0x0000700003367a25 */ /* 0x000fc800078e0036 */
[----:B------:R-:W-:Y:S01]  /*6ef0*/  IMAD.IADD R47, R55, 0x1, R47 ;  /* 0x00000001372f7824 */ /* 0x000fe200078e022f */
[----:B------:R-:W-:-:S04]  /*6f00*/  LEA R56, P5, R54, c[0x0][0x160], 0x1 ;  /* 0x0000580036387a11 */ /* 0x000fc800078a08ff */
[----:B------:R-:W-:Y:S02]  /*6f10*/  LEA.HI.X R57, R54, c[0x0][0x164], R47, 0x1, P5 ;  /* 0x0000590036397a11 */ /* 0x000fe400028f0c2f */
[----:B------:R-:W-:-:S05]  /*6f20*/  F2FP.BF16.PACK_AB R47, R70, R46 ;  /* 0x0000002e462f723e */ /* 0x000fca00000010ff */
[----:B------:R0:W-:Y:S02]  /*6f30*/  STG.E [R56.64], R47 ;  /* 0x0000002f38007986 */ /* 0x0001e4000c101906 */
.L_x_3945:
[----:B------:R-:W-:Y:S05]  /*6f40*/  BSYNC B0 ;  /* 0x0000000000007941 */ /* 0x000fea0003800000 */
.L_x_3944:
        /* <DEDUP_REMOVED lines=11> */
.L_x_3946:
        /* <DEDUP_REMOVED lines=13> */
.L_x_3948:
[----:B------:R-:W-:Y:S05]  /*70d0*/  BSYNC B0 ;  /* 0x0000000000007941 */ /* 0x000fea0003800000 */
.L_x_3947:
        /* <DEDUP_REMOVED lines=11> */
.L_x_3949:
[----:B------:R-:W-:Y:S01]  /*7190*/  LOP3.LUT P5, RZ, R24, 0x100, RZ, 0xc0, !PT ;  /* 0x0000010018ff7812 */ /* 0x000fe200078ac0ff */
[----:B------:R-:W-:-:S12]  /*71a0*/  BSSY B0, `(.L_x_3950) ;  /* 0x000000c000007945 */ /* 0x000fd80003800000 */
[----:B------:R-:W-:Y:S05]  /*71b0*/  @!P5 BRA `(.L_x_3951) ;  /* 0x000000a00000d947 */ /* 0x000fea0003800000 */
[----:B------:R-:W-:Y:S01]  /*71c0*/  MOV R46, R68 ;  /* 0x00000044002e7202 */ /* 0x000fe20000000f00 */
[----:B------:R-:W-:Y:S01]  /*71d0*/  IMAD R34, R110, c[0x0][0x1c0], RZ ;  /* 0x000070006e227a24 */ /* 0x000fe200078e02ff */
[----:B0-----:R-:W-:-:S03]  /*71e0*/  MOV R47, R67 ;  /* 0x00000043002f7202 */ /* 0x001fc60000000f00 */
[C---:B------:R-:W-:Y:S02]  /*71f0*/  IMAD R45, R5.reuse, c[0x0][0x1c4], R34 ;  /* 0x00007100052d7a24 */ /* 0x040fe400078e0222 */
[----:B------:R-:W-:-:S05]  /*7200*/  IMAD.WIDE.U32 R46, R5, c[0x0][0x1c0], R46 ;  /* 0x00007000052e7a25 */ /* 0x000fca00078e002e */
[----:B------:R-:W-:Y:S02]  /*7210*/  IADD3 R45, R47, R45, RZ ;  /* 0x0000002d2f2d7210 */ /* 0x000fe40007ffe0ff */
[----:B------:R-:W-:-:S04]  /*7220*/  LEA R54, P5, R46, c[0x0][0x160], 0x1 ;  /* 0x000058002e367a11 */ /* 0x000fc800078a08ff */
[----:B------:R-:W-:Y:S02]  /*7230*/  LEA.HI.X R55, R46, c[0x0][0x164], R45, 0x1, P5 ;  /* 0x000059002e377a11 */ /* 0x000fe400028f0c2d */
[----:B------:R-:W-:-:S05]  /*7240*/  F2FP.BF16.PACK_AB R45, R64, R44 ;  /* 0x0000002c402d723e */ /* 0x000fca00000010ff */
[----:B------:R0:W-:Y:S02]  /*7250*/  STG.E [R54.64], R45 ;  /* 0x0000002d36007986 */ /* 0x0001e4000c101906 */
.L_x_3951:
[----:B------:R-:W-:Y:S05]  /*7260*/  BSYNC B0 ;  /* 0x0000000000007941 */ /* 0x000fea0003800000 */
.L_x_3950:
        /* <DEDUP_REMOVED lines=11> */
.L_x_3952:
        /* <DEDUP_REMOVED lines=13> */
.L_x_3954:
[----:B------:R-:W-:Y:S05]  /*73f0*/  BSYNC B0 ;  /* 0x0000000000007941 */ /* 0x000fea0003800000 */
.L_x_3953:
        /* <DEDUP_REMOVED lines=11> */
.L_x_3955:
        /* <DEDUP_REMOVED lines=13> */
.L_x_3957:
[----:B------:R-:W-:Y:S05]  /*7580*/  BSYNC B0 ;  /* 0x0000000000007941 */ /* 0x000fea0003800000 */
.L_x_3956:
        /* <DEDUP_REMOVED lines=11> */
.L_x_3958:
        /* <DEDUP_REMOVED lines=13> */
.L_x_3960:
[----:B------:R-:W-:Y:S05]  /*7710*/  BSYNC B0 ;  /* 0x0000000000007941 */ /* 0x000fea0003800000 */
.L_x_3959:
[----:B------:R-:W-:Y:S05]  /*7720*/  @!P6 BRA `(.L_x_3961) ;  /* 0x000000a00000e947 */ /* 0x000fea0003800000 */
[----:B------:R-:W-:Y:S02]  /*7730*/  FMUL.FTZ R36, R33, -1.4426950216293334961 ;  /* 0xbfb8aa3b21247820 */ /* 0x000fe40000410000 */
[----:B------:R-:W-:-:S04]  /*7740*/  FMUL.FTZ R32, R40, -1.4426950216293334961 ;  /* 0xbfb8aa3b28207820 */ /* 0x000fc80000410000 */
[----:B------:R-:W1:Y:S08]  /*7750*/  MUFU.EX2 R36, R36 ;  /* 0x0000002400247308 */ /* 0x000e700000000800 */
[----:B------:R-:W2:Y:S01]  /*7760*/  MUFU.EX2 R32, R32 ;  /* 0x0000002000207308 */ /* 0x000ea20000000800 */
[----:B-1----:R-:W-:-:S07]  /*7770*/  FADD.FTZ R42, R36, 1 ;  /* 0x3f800000242a7421 */ /* 0x002fce0000010000 */
[----:B------:R-:W1:Y:S01]  /*7780*/  MUFU.RCP R42, R42 ;  /* 0x0000002a002a7308 */ /* 0x000e620000001000 */
[----:B--2---:R-:W-:-:S07]  /*7790*/  FADD.FTZ R34, R32, 1 ;  /* 0x3f80000020227421 */ /* 0x004fce0000010000 */
[----:B0-----:R-:W0:Y:S01]  /*77a0*/  MUFU.RCP R41, R34 ;  /* 0x0000002200297308 */ /* 0x001e220000001000 */
[----:B-1----:R-:W-:Y:S02]  /*77b0*/  FMUL.FTZ R33, R33, R42 ;  /* 0x0000002a21217220 */ /* 0x002fe40000410000 */
[----:B0-----:R-:W-:-:S05]  /*77c0*/  FMUL.FTZ R40, R40, R41 ;  /* 0x0000002928287220 */ /* 0x001fca0000410000 */
.L_x_3961:
        /* <DEDUP_REMOVED lines=13> */
.L_x_3963:
[----:B------:R-:W-:Y:S05]  /*78a0*/  BSYNC B0 ;  /* 0x0000000000007941 */ /* 0x000fea0003800000 */
.L_x_3962:
        /* <DEDUP_REMOVED lines=11> */
.L_x_3964:
        /* <DEDUP_REMOVED lines=13> */
.L_x_3966:
[----:B------:R-:W-:Y:S05]  /*7a30*/  BSYNC B0 ;  /* 0x0000000000007941 */ /* 0x000fea0003800000 */
.L_x_3965:
        /* <DEDUP_REMOVED lines=11> */
.L_x_3967:
        /* <DEDUP_REMOVED lines=9> */
[----:B------:R-:W-:Y:S02]  /*7b80*/  LEA R34, P5, R32, c[0x0][0x160], 0x1 ;  /* 0x0000580020227a11 */ /* 0x000fe400078a08ff */
[----:B------:R-:W-:Y:S02]  /*7b90*/  F2FP.BF16.PACK_AB R33, R48, R38 ;  /* 0x000000263021723e */ /* 0x000fe400000010ff */
[----:B------:R-:W-:-:S05]  /*7ba0*/  LEA.HI.X R35, R32, c[0x0][0x164], R35, 0x1, P5 ;  /* 0x0000590020237a11 */ /* 0x000fca00028f0c23 */
[----:B------:R0:W-:Y:S04]  /*7bb0*/  STG.E [R34.64], R33 ;  /* 0x0000002122007986 */ /* 0x0001e8000c101906 */
.L_x_3969:
[----:B------:R-:W-:Y:S05]  /*7bc0*/  BSYNC B0 ;  /* 0x0000000000007941 */ /* 0x000fea0003800000 */
.L_x_3968:
        /* <DEDUP_REMOVED lines=11> */
.L_x_3970:
        /* <DEDUP_REMOVED lines=13> */
.L_x_3972:
[----:B------:R-:W-:Y:S05]  /*7d50*/  BSYNC B0 ;  /* 0x0000000000007941 */ /* 0x000fea0003800000 */
.L_x_3971:
        /* <DEDUP_REMOVED lines=11> */
.L_x_3973:
        /* <DEDUP_REMOVED lines=13> */
.L_x_3975:
[----:B------:R-:W-:Y:S05]  /*7ee0*/  BSYNC B0 ;  /* 0x0000000000007941 */ /* 0x000fea0003800000 */
.L_x_3974:
        /* <DEDUP_REMOVED lines=11> */
.L_x_3976:
        /* <DEDUP_REMOVED lines=12> */
.L_x_3978:
[----:B------:R-:W-:Y:S05]  /*8060*/  BSYNC B0 ;  /* 0x0000000000007941 */ /* 0x000fea0003800000 */
.L_x_3977:
        /* <DEDUP_REMOVED lines=11> */
.L_x_3979:
[----:B------:R-:W-:Y:S01]  /*8120*/  BSSY B0, `(.L_x_3980) ;  /* 0x000000c000007945 */ /* 0x000fe20003800000 */
[----:B------:R-:W-:Y:S05]  /*8130*/  @!P3 BRA `(.L_x_3981) ;  /* 0x000000a00000b947 */ /* 0x000fea0003800000 */
[----:B------:R-:W-:Y:S01]  /*8140*/  MOV R30, R68 ;  /* 0x00000044001e7202 */ /* 0x000fe20000000f00 */
[----:B------:R-:W-:Y:S01]  /*8150*/  IMAD R32, R98, c[0x0][0x1c0], RZ ;  /* 0x0000700062207a24 */ /* 0x000fe200078e02ff */
[----:B------:R-:W-:Y:S01]  /*8160*/  F2FP.BF16.PACK_AB R29, R52, R29 ;  /* 0x0000001d341d723e */ /* 0x000fe200000010ff */
[----:B0-----:R-:W-:Y:S02]  /*8170*/  IMAD.MOV.U32 R31, RZ, RZ, R67 ;  /* 0x000000ffff1f7224 */ /* 0x001fe400078e0043 */
[C---:B------:R-:W-:Y:S02]  /*8180*/  IMAD R33, R15.reuse, c[0x0][0x1c4], R32 ;  /* 0x000071000f217a24 */ /* 0x040fe400078e0220 */
[----:B------:R-:W-:-:S05]  /*8190*/  IMAD.WIDE.U32 R30, R15, c[0x0][0x1c0], R30 ;  /* 0x000070000f1e7a25 */ /* 0x000fca00078e001e */
[----:B------:R-:W-:Y:S02]  /*81a0*/  IADD3 R33, R31, R33, RZ ;  /* 0x000000211f217210 */ /* 0x000fe40007ffe0ff */
[----:B------:R-:W-:-:S04]  /*81b0*/  LEA R32, P5, R30, c[0x0][0x160], 0x1 ;  /* 0x000058001e207a11 */ /* 0x000fc800078a08ff */
[----:B------:R-:W-:-:S05]  /*81c0*/  LEA.HI.X R33, R30, c[0x0][0x164], R33, 0x1, P5 ;  /* 0x000059001e217a11 */ /* 0x000fca00028f0c21 */
[----:B------:R0:W-:Y:S04]  /*81d0*/  STG.E [R32.64], R29 ;  /* 0x0000001d20007986 */ /* 0x0001e8000c101906 */
.L_x_3981:
[----:B------:R-:W-:Y:S05]  /*81e0*/  BSYNC B0 ;  /* 0x0000000000007941 */ /* 0x000fea0003800000 */
.L_x_3980:
        /* <DEDUP_REMOVED lines=11> */
.L_x_3982:
        /* <DEDUP_REMOVED lines=12> */
.L_x_3984:
[----:B------:R-:W-:Y:S05]  /*8360*/  BSYNC B0 ;  /* 0x0000000000007941 */ /* 0x000fea0003800000 */
.L_x_3983:
        /* <DEDUP_REMOVED lines=11> */
.L_x_3985:
[----:B------:R-:W-:Y:S01]  /*8420*/  BSSY B0, `(.L_x_3986) ;  /* 0x000000c000007945 */ /* 0x000fe20003800000 */
[----:B------:R-:W-:Y:S05]  /*8430*/  @!P1 BRA `(.L_x_3987) ;  /* 0x000000a000009947 */ /* 0x000fea0003800000 */
[----:B------:R-:W-:Y:S01]  /*8440*/  MOV R28, R68 ;  /* 0x00000044001c7202 */ /* 0x000fe20000000f00 */
[----:B------:R-:W-:Y:S01]  /*8450*/  IMAD R30, R96, c[0x0][0x1c0], RZ ;  /* 0x00007000601e7a24 */ /* 0x000fe200078e02ff */
[----:B0-----:R-:W-:Y:S02]  /*8460*/  MOV R29, R67 ;  /* 0x00000043001d7202 */ /* 0x001fe40000000f00 */
[----:B------:R-:W-:Y:S01]  /*8470*/  F2FP.BF16.PACK_AB R27, R58, R27 ;  /* 0x0000001b3a1b723e */ /* 0x000fe200000010ff */
[C---:B------:R-:W-:Y:S02]  /*8480*/  IMAD R31, R17.reuse, c[0x0][0x1c4], R30 ;  /* 0x00007100111f7a24 */ /* 0x040fe400078e021e */
[----:B------:R-:W-:-:S04]  /*8490*/  IMAD.WIDE.U32 R28, R17, c[0x0][0x1c0], R28 ;  /* 0x00007000111c7a25 */ /* 0x000fc800078e001c */
[----:B------:R-:W-:Y:S01]  /*84a0*/  IMAD.IADD R31, R29, 0x1, R31 ;  /* 0x000000011d1f7824 */ /* 0x000fe200078e021f */
[----:B------:R-:W-:-:S04]  /*84b0*/  LEA R30, P5, R28, c[0x0][0x160], 0x1 ;  /* 0x000058001c1e7a11 */ /* 0x000fc800078a08ff */
[----:B------:R-:W-:-:S05]  /*84c0*/  LEA.HI.X R31, R28, c[0x0][0x164], R31, 0x1, P5 ;  /* 0x000059001c1f7a11 */ /* 0x000fca00028f0c1f */
[----:B------:R0:W-:Y:S04]  /*84d0*/  STG.E [R30.64], R27 ;  /* 0x0000001b1e007986 */ /* 0x0001e8000c101906 */
.L_x_3987:
[----:B------:R-:W-:Y:S05]  /*84e0*/  BSYNC B0 ;  /* 0x0000000000007941 */ /* 0x000fea0003800000 */
.L_x_3986:
        /* <DEDUP_REMOVED lines=11> */
.L_x_3988:
[----:B------:R-:W-:Y:S01]  /*85a0*/  BSSY B0, `(.L_x_3989) ;  /* 0x000000c000007945 */ /* 0x000fe20003800000 */
        /* <DEDUP_REMOVED lines=11> */
.L_x_3990:
[----:B------:R-:W-:Y:S05]  /*8660*/  BSYNC B0 ;  /* 0x0000000000007941 */ /* 0x000fea0003800000 */
.L_x_3989:
        /* <DEDUP_REMOVED lines=11> */
.L_x_3991:
[----:B------:R-:W1:Y:S01]  /*8720*/  S2R R26, SR_TID.X ;  /* 0x00000000001a7919 */ /* 0x000e620000002100 */
[----:B------:R-:W-:Y:S01]  /*8730*/  ISETP.GE.U32.AND P5, PT, R23, c[0x0][0x1c8], PT ;  /* 0x0000720017007a0c */ /* 0x000fe20003fa6070 */
[----:B------:R-:W-:Y:S03]  /*8740*/  BSSY B0, `(.L_x_3992) ;  /* 0x000000e000007945 */ /* 0x000fe60003800000 */
[----:B------:R-:W-:-:S04]  /*8750*/  ISETP.GE.AND.EX P5, PT, R59, c[0x0][0x1cc], PT, P5 ;  /* 0x000073003b007a0c */ /* 0x000fc80003fa6350 */
[----:B-1----:R-:W-:-:S13]  /*8760*/  ISETP.GT.U32.OR P5, PT, R26, 0x1bf, P5 ;  /* 0x000001bf1a00780c */ /* 0x002fda0002fa4470 */
[----:B------:R-:W-:Y:S05]  /*8770*/  @P5 BRA `(.L_x_3993) ;  /* 0x000000a000005947 */ /* 0x000fea0003800000 */
        /* <DEDUP_REMOVED lines=10> */
.L_x_3993:
[----:B------:R-:W-:Y:S05]  /*8820*/  BSYNC B0 ;  /* 0x0000000000007941 */ /* 0x000fea0003800000 */
.L_x_3992:
[----:B------:R-:W-:Y:S02]  /*8830*/  IADD3 R19, R19, c[0x0][0x10], RZ ;  /* 0x0000040013137a10 */ /* 0x000fe40007ffe0ff */
[----:B------:R-:W-:Y:S02]  /*8840*/  IADD3 R20, R20, 0x1, RZ ;  /* 0x0000000114147810 */ /* 0x000fe40007ffe0ff */
[----:B------:R-:W-:-:S13]  /*8850*/  ISETP.GE.AND P5, PT, R19, UR4, PT ;  /* 0x0000000413007c0c */ /* 0x000fda000bfa6270 */
[----:B------:R-:W-:Y:S01]  /*8860*/  @P5 CALL.REL.NOINC `(.L_x_3994) ;  /* 0x0000001000005944 */ /* 0x000fe20003c00000 */
[----:B------:R-:W-:Y:S05]  /*8870*/  BRA `(.L_x_3995) ;  /* 0xffff83e000007947 */ /* 0x000fea000383ffff */
.L_x_3994:
[----:B------:R-:W-:Y:S05]  /*8880*/  EXIT ;  /* 0x000000000000794d */ /* 0x000fea0003800000 */
.L_x_3996:
        /* <DEDUP_REMOVED lines=15> */
.L_x_5657:


//--------------------- .text._Z35group_norm_nhwc_fwd_one_pass_kernelI11Bf16IOBf16WLi512ELi112ELi448EEv26Group_norm_nhwc_fwd_params --------------------------
	.section	.text._Z35group_norm_nhwc_fwd_one_pass_kernelI11Bf16IOBf16WLi512ELi112ELi448EEv26Group_norm_nhwc_fwd_params,"ax",@progbits
	.sectioninfo	@"SHI_REGISTERS=128"
	.align	128
        .global         _Z35group_norm_nhwc_fwd_one_pass_kernelI11Bf16IOBf16WLi512ELi112ELi448EEv26Group_norm_nhwc_fwd_params
        .type           _Z35group_norm_nhwc_fwd_one_pass_kernelI11Bf16IOBf16WLi512ELi112ELi448EEv26Group_norm_nhwc_fwd_params,@function
        .size           _Z35group_norm_nhwc_fwd_one_pass_kernelI11Bf16IOBf16WLi512ELi112ELi448EEv26Group_norm_nhwc_fwd_params,(.L_x_5658 - _Z35group_norm_nhwc_fwd_one_pass_kernelI11Bf16IOBf16WLi512ELi112ELi448EEv26Group_norm_nhwc_fwd_params)
        .other          _Z35group_norm_nhwc_fwd_one_pass_kernelI11Bf16IOBf16WLi512ELi112ELi448EEv26Group_norm_nhwc_fwd_params,@"STO_CUDA_ENTRY STV_DEFAULT"
_Z35group_norm_nhwc_fwd_one_pass_kernelI11Bf16IOBf16WLi512ELi112ELi448EEv26Group_norm_nhwc_fwd_params:
.text._Z35group_norm_nhwc_fwd_one_pass_kernelI11Bf16IOBf16WLi512ELi112ELi448EEv26Group_norm_nhwc_fwd_params:
        /* <DEDUP_REMOVED lines=22> */
.L_x_4013:
        /* <DEDUP_REMOVED lines=2094> */
.L_x_3998:
[----:B0-----:R-:W-:Y:S05]  /*8440*/  BSYNC B0 ;  /* 0x0000000000007941 */ /* 0x001fea0003800000 */
.L_x_3997:
        /* <DEDUP_REMOVED lines=27> */
.L_x_4001:
[----:B------:R-:W2:Y:S01]  /*8600*/  LDG.E.STRONG.GPU R0, [R16.64] ;  /* 0x0000000610007981 */ /* 0x000ea2000c1ef900 */
[----:B------:R-:W-:Y:S01]  /*8610*/  YIELD ;  /* 0x0000000000007946 */ /* 0x000fe20003800000 */
[----:B--2---:R-:W-:-:S05]  /*8620*/  CCTL.IVALL ;  /* 0x00000000ff00798f */ /* 0x004fca0002000000 */
[----:B------:R1:W-:Y:S01]  /*8630*/  STL [R1], R0 ;  /* 0x0000000001007387 */ /* 0x0003e20000100800 */
[----:B------:R-:W-:-:S13]  /*8640*/  ISETP.NE.AND P1, PT, R0, R9, PT ;  /* 0x000000090000720c */ /* 0x000fda0003f25270 */
[----:B-1----:R-:W-:Y:S05]  /*8650*/  @P1 BRA `(.L_x_4001) ;  /* 0xffffffa000001947 */ /* 0x002fea000383ffff */
.L_x_4000:
        /* <DEDUP_REMOVED lines=17> */
.L_x_4005:
        /* <DEDUP_REMOVED lines=115> */
.L_x_4004:
        /* <DEDUP_REMOVED lines=61> */
.L_x_4006:
[----:B------:R-:W-:-:S13]  /*9270*/  ISETP.NE.OR P1, PT, R0, RZ, P1 ;  /* 0x000000ff0000720c */ /* 0x000fda0000f25670 */
[----:B------:R-:W-:Y:S05]  /*9280*/  @!P1 BRA `(.L_x_4002) ;  /* 0x000001f000009947 */ /* 0x000fea0003800000 */
.L_x_4003:
        /* <DEDUP_REMOVED lines=31> */
.L_x_4002:
        /* <DEDUP_REMOVED lines=12> */
.L_x_4008:
[----:B------:R-:W-:Y:S05]  /*9540*/  BSYNC B0 ;  /* 0x0000000000007941 */ /* 0x000fea0003800000 */
.L_x_4007:
        /* <DEDUP_REMOVED lines=16> */
.L_x_3999:
[----:B------:R-:W2:Y:S04]  /*9650*/  LDL R0, [R1+0x114] ;  /* 0x0001140001007983 */ /* 0x000ea80000100800 */
[----:B------:R-:W1:Y:S01]  /*9660*/  S2R R8, SR_TID.X ;  /* 0x0000000000087919 */ /* 0x000e620000002100 */
[----:B------:R-:W-:Y:S02]  /*9670*/  ISETP.EQ.U32.AND P3, PT, RZ, c[0x0][0x168], PT ;  /* 0x00005a00ff007a0c */ /* 0x000fe40003f62070 */
[----:B-1----:R-:W-:-:S04]  /*9680*/  LOP3.LUT P1, RZ, R117, R8, RZ, 0xfc, !PT ;  /* 0x0000000875ff7212 */ /* 0x002fc8000782fcff */
[----:B------:R-:W-:Y:S01]  /*9690*/  ISETP.EQ.OR.EX P1, PT, RZ, c[0x0][0x16c], P1, P3 ;  /* 0x00005b00ff007a0c */ /* 0x000fe20000f22730 */
[----:B------:R-:W-:-:S12]  /*96a0*/  @!P2 STS.64 [0x88], R2 ;  /* 0x00008802ff00a388 */ /* 0x000fd80000000a00 */
[----:B------:R-:W-:Y:S02]  /*96b0*/  @!P1 IMAD.MOV.U32 R8, RZ, RZ, 0x8 ;  /* 0x00000008ff089424 */ /* 0x000fe400078e00ff */
[----:B0-----:R-:W-:Y:S02]  /*96c0*/  @!P1 FMUL.FTZ R15, R3, c[0x0][0x1f4] ;  /* 0x00007d00030f9a20 */ /* 0x001fe40000410000 */
        /* <DEDUP_REMOVED lines=10> */
[----:B------:R-:W-:Y:S01]  /*9770*/  IMAD.WIDE R12, R12, R13, c[0x0][0x180] ;  /* 0x000060000c0c7625 */ /* 0x000fe200078e020d */
[----:B------:R-:W2:Y:S04]  /*9780*/  LDG.E.U16 R16, [R10.64] ;  /* 0x000000060a107981 */ /* 0x000ea8000c1e1500 */
[----:B------:R-:W3:Y:S04]  /*9790*/  LDG.E.U16 R17, [R10.64+0x2] ;  /* 0x000002060a117981 */ /* 0x000ee8000c1e1500 */
[----:B------:R-:W4:Y:S04]  /*97a0*/  LDG.E.U16 R18, [R12.64] ;  /* 0x000000060c127981 */ /* 0x000f28000c1e1500 */
[----:B------:R-:W5:Y:S01]  /*97b0*/  LDG.E.U16 R19, [R12.64+0x2] ;  /* 0x000002060c137981 */ /* 0x000f62000c1e1500 */
        /* <DEDUP_REMOVED lines=10> */
[----:B------:R-:W-:Y:S01]  /*9860*/  IMAD.MOV.U32 R3, RZ, RZ, R22 ;  /* 0x000000ffff037224 */ /* 0x000fe200078e0016 */
[----:B--2---:R-:W-:Y:S02]  /*9870*/  PRMT R8, RZ, 0x5410, R16 ;  /* 0x00005410ff087816 */ /* 0x004fe40000000010 */
[----:B---3--:R-:W-:Y:S02]  /*9880*/  PRMT R10, RZ, 0x5410, R17 ;  /* 0x00005410ff0a7816 */ /* 0x008fe40000000011 */
[----:B----4-:R-:W-:Y:S02]  /*9890*/  PRMT R11, RZ, 0x5410, R18 ;  /* 0x00005410ff0b7816 */ /* 0x010fe40000000012 */
[----:B01---5:R-:W-:-:S02]  /*98a0*/  PRMT R13, RZ, 0x5410, R19 ;  /* 0x00005410ff0d7816 */ /* 0x023fc40000000013 */
.L_x_4011:
[----:B------:R-:W2:Y:S04]  /*98b0*/  LDL R12, [R3] ;  /* 0x00000000030c7983 */ /* 0x000ea80000100800 */
[----:B01----:R-:W3:Y:S04]  /*98c0*/  LDL R16, [R3+0x4] ;  /* 0x0000040003107983 */ /* 0x003ee80000100800 */
[----:B------:R-:W4:Y:S04]  /*98d0*/  LDL R20, [R3+0x8] ;  /* 0x0000080003147983 */ /* 0x000f280000100800 */
[----:B------:R-:W5:Y:S01]  /*98e0*/  LDL R22, [R3+0xc] ;  /* 0x00000c0003167983 */ /* 0x000f620000100800 */
[C---:B------:R-:W-:Y:S01]  /*98f0*/  IMAD R43, R9.reuse, 0x8, R118 ;  /* 0x00000008092b7824 */ /* 0x040fe200078e0276 */
[----:B------:R-:W-:Y:S01]  /*9900*/  IADD3 R9, R9, 0x4, RZ ;  /* 0x0000000409097810 */ /* 0x000fe20007ffe0ff */
[----:B------:R-:W-:Y:S03]  /*9910*/  BSSY B0, `(.L_x_4009) ;  /* 0x0000082000007945 */ /* 0x000fe60003800000 */
[----:B------:R-:W-:-:S02]  /*9920*/  IADD3 R33, R43, 0x8, RZ ;  /* 0x000000082b217810 */ /* 0x000fc40007ffe0ff */
[----:B------:R-:W-:Y:S02]  /*9930*/  ISETP.GE.U32.AND P3, PT, R43, c[0x0][0x1c8], PT ;  /* 0x000072002b007a0c */ /* 0x000fe40003f66070 */
[----:B------:R-:W-:Y:S02]  /*9940*/  ISETP.GE.U32.AND P1, PT, R33, c[0x0][0x1c8], PT ;  /* 0x0000720021007a0c */ /* 0x000fe40003f26070 */
        /* <DEDUP_REMOVED lines=8> */
[-C--:B------:R-:W-:Y:S02]  /*99d0*/  FMUL.FTZ R15, R15, R2.reuse ;  /* 0x000000020f0f7220 */ /* 0x080fe40000410000 */
[----:B------:R-:W-:Y:S02]  /*99e0*/  FMUL.FTZ R17, R17, R2 ;  /* 0x0000000211117220 */ /* 0x000fe40000410000 */
[----:B------:R-:W-:Y:S01]  /*99f0*/  FFMA.FTZ R12, R8, R15, R11 ;  /* 0x0000000f080c7223 */ /* 0x000fe2000001000b */
[--C-:B---3--:R-:W-:Y:S01]  /*9a00*/  PRMT R15, RZ, 0x5410, R16.reuse ;  /* 0x00005410ff0f7816 */ /* 0x108fe20000000010 */
[----:B------:R-:W-:Y:S01]  /*9a10*/  FFMA.FTZ R25, R10, R17, R13 ;  /* 0x000000110a197223 */ /* 0x000fe2000001000d */
[----:B------:R-:W-:Y:S01]  /*9a20*/  PRMT R16, RZ, 0x7610, R16 ;  /* 0x00007610ff107816 */ /* 0x000fe20000000010 */
[----:B------:R-:W-:-:S02]  /*9a30*/  @P4 FMUL.FTZ R14, R12, -1.4426950216293334961 ;  /* 0xbfb8aa3b0c0e4820 */ /* 0x000fc40000410000 */
[C---:B------:R-:W-:Y:S02]  /*9a40*/  FADD.FTZ R15, -R0.reuse, R15 ;  /* 0x0000000f000f7221 */ /* 0x040fe40000010100 */
[----:B------:R-:W-:Y:S02]  /*9a50*/  FADD.FTZ R19, -R0, R16 ;  /* 0x0000001000137221 */ /* 0x000fe40000010100 */
[-C--:B------:R-:W-:Y:S01]  /*9a60*/  FMUL.FTZ R17, R15, R2.reuse ;  /* 0x000000020f117220 */ /* 0x080fe20000410000 */
[----:B------:R-:W0:Y:S01]  /*9a70*/  @P4 MUFU.EX2 R14, R14 ;  /* 0x0000000e000e4308 */ /* 0x000e220000000800 */
[----:B------:R-:W-:Y:S02]  /*9a80*/  @P4 FMUL.FTZ R15, R25, -1.4426950216293334961 ;  /* 0xbfb8aa3b190f4820 */ /* 0x000fe40000410000 */
[----:B------:R-:W-:Y:S02]  /*9a90*/  FMUL.FTZ R19, R19, R2 ;  /* 0x0000000213137220 */ /* 0x000fe40000410000 */
[----:B------:R-:W-:-:S02]  /*9aa0*/  FFMA.FTZ R24, R8, R17, R11 ;  /* 0x0000001108187223 */ /* 0x000fc4000001000b */
[----:B------:R-:W-:Y:S01]  /*9ab0*/  FFMA.FTZ R27, R10, R19, R13 ;  /* 0x000000130a1b7223 */ /* 0x000fe2000001000d */
[----:B------:R4:W1:Y:S01]  /*9ac0*/  @P4 MUFU.EX2 R16, R15 ;  /* 0x0000000f00104308 */ /* 0x0008620000000800 */
[----:B------:R-:W-:Y:S02]  /*9ad0*/  @P4 FMUL.FTZ R17, R24, -1.4426950216293334961 ;  /* 0xbfb8aa3b18114820 */ /* 0x000fe40000410000 */
[----:B------:R-:W-:-:S05]  /*9ae0*/  @P4 FMUL.FTZ R18, R27, -1.4426950216293334961 ;  /* 0xbfb8aa3b1b124820 */ /* 0x000fca0000410000 */
[----:B------:R-:W2:Y:S01]  /*9af0*/  @P4 MUFU.EX2 R17, R17 ;  /* 0x0000001100114308 */ /* 0x000ea20000000800 */
[--C-:B----4-:R-:W-:Y:S01]  /*9b00*/  PRMT R15, RZ, 0x5410, R20.reuse ;  /* 0x00005410ff0f7816 */ /* 0x110fe20000000014 */
[----:B0-----:R-:W-:Y:S01]  /*9b10*/  @P4 FADD.FTZ R14, R14, 1 ;  /* 0x3f8000000e0e4421 */ /* 0x001fe20000010000 */
[----:B------:R-:W-:-:S03]  /*9b20*/  PRMT R20, RZ, 0x7610, R20 ;  /* 0x00007610ff147816 */ /* 0x000fc60000000014 */
[C---:B------:R-:W-:Y:S02]  /*9b30*/  FADD.FTZ R21, -R0.reuse, R15 ;  /* 0x0000000f00157221 */ /* 0x040fe40000010100 */
[----:B------:R-:W-:Y:S02]  /*9b40*/  FADD.FTZ R19, -R0, R20 ;  /* 0x0000001400137221 */ /* 0x000fe40000010100 */
[-C--:B------:R-:W-:Y:S01]  /*9b50*/  FMUL.FTZ R21, R21, R2.reuse ;  /* 0x0000000215157220 */ /* 0x080fe20000410000 */
[----:B------:R-:W0:Y:S01]  /*9b60*/  @P4 MUFU.EX2 R20, R18 ;  /* 0x0000001200144308 */ /* 0x000e220000000800 */
[----:B------:R-:W-:Y:S02]  /*9b70*/  FMUL.FTZ R19, R19, R2 ;  /* 0x0000000213137220 */ /* 0x000fe40000410000 */
[----:B------:R-:W-:Y:S01]  /*9b80*/  FFMA.FTZ R28, R8, R21, R11 ;  /* 0x00000015081c7223 */ /* 0x000fe2000001000b */
[--C-:B-----5:R-:W-:Y:S01]  /*9b90*/  PRMT R21, RZ, 0x5410, R22.reuse ;  /* 0x00005410ff157816 */ /* 0x120fe20000000016 */
[----:B------:R-:W-:Y:S01]  /*9ba0*/  FFMA.FTZ R31, R10, R19, R13 ;  /* 0x000000130a1f7223 */ /* 0x000fe2000001000d */
[----:B------:R-:W-:Y:S01]  /*9bb0*/  PRMT R22, RZ, 0x7610, R22 ;  /* 0x00007610ff167816 */ /* 0x000fe20000000016 */
[----:B------:R-:W-:-:S02]  /*9bc0*/  @P4 FMUL.FTZ R15, R28, -1.4426950216293334961 ;  /* 0xbfb8aa3b1c0f4820 */ /* 0x000fc40000410000 */
[----:B------:R-:W-:Y:S02]  /*9bd0*/  @P4 FMUL.FTZ R19, R31, -1.4426950216293334961 ;  /* 0xbfb8aa3b1f134820 */ /* 0x000fe40000410000 */
[----:B------:R-:W-:Y:S02]  /*9be0*/  FADD.FTZ R23, -R0, R21 ;  /* 0x0000001500177221 */ /* 0x000fe40000010100 */
[----:B------:R3:W4:Y:S01]  /*9bf0*/  @P4 MUFU.EX2 R32, R19 ;  /* 0x0000001300204308 */ /* 0x0007220000000800 */
[----:B-1----:R-:W-:Y:S02]  /*9c00*/  @P4 FADD.FTZ R16, R16, 1 ;  /* 0x3f80000010104421 */ /* 0x002fe40000010000 */
[-C--:B------:R-:W-:Y:S02]  /*9c10*/  FMUL.FTZ R23, R23, R2.reuse ;  /* 0x0000000217177220 */ /* 0x080fe40000410000 */
[----:B------:R-:W-:Y:S02]  /*9c20*/  FADD.FTZ R29, -R0, R22 ;  /* 0x00000016001d7221 */ /* 0x000fe40000010100 */
[----:B------:R-:W-:Y:S01]  /*9c30*/  FFMA.FTZ R34, R8, R23, R11 ;  /* 0x0000001708227223 */ /* 0x000fe2000001000b */
[----:B------:R-:W1:Y:S01]  /*9c40*/  @P4 MUFU.EX2 R21, R15 ;  /* 0x0000000f00154308 */ /* 0x000e620000000800 */
[----:B---3--:R-:W-:Y:S01]  /*9c50*/  SHF.R.S32.HI R19, RZ, 0x1f, R33 ;  /* 0x0000001fff137819 */ /* 0x008fe20000011421 */
[----:B------:R-:W-:Y:S01]  /*9c60*/  FMUL.FTZ R29, R29, R2 ;  /* 0x000000021d1d7220 */ /* 0x000fe20000410000 */
[----:B------:R-:W-:Y:S01]  /*9c70*/  SHF.R.S32.HI R23, RZ, 0x1f, R43 ;  /* 0x0000001fff177819 */ /* 0x000fe2000001142b */
[----:B--2---:R-:W-:Y:S01]  /*9c80*/  @P4 FADD.FTZ R17, R17, 1 ;  /* 0x3f80000011114421 */ /* 0x004fe20000010000 */
[----:B------:R-:W-:Y:S01]  /*9c90*/  ISETP.GE.OR.EX P1, PT, R19, c[0x0][0x1cc], P0, P1 ;  /* 0x0000730013007a0c */ /* 0x000fe20000726710 */
[----:B0-----:R-:W-:Y:S01]  /*9ca0*/  @P4 FADD.FTZ R20, R20, 1 ;  /* 0x3f80000014144421 */ /* 0x001fe20000010000 */
[----:B------:R-:W-:Y:S01]  /*9cb0*/  ISETP.GE.OR.EX P3, PT, R23, c[0x0][0x1cc], P0, P3 ;  /* 0x0000730017007a0c */ /* 0x000fe20000766730 */
[----:B------:R0:W2:Y:S01]  /*9cc0*/  @P4 MUFU.RCP R15, R14 ;  /* 0x0000000e000f4308 */ /* 0x0000a20000001000 */
[----:B------:R-:W-:-:S02]  /*9cd0*/  FFMA.FTZ R35, R10, R29, R13 ;  /* 0x0000001d0a237223 */ /* 0x000fc4000001000d */
[----:B------:R-:W-:Y:S02]  /*9ce0*/  @P4 FMUL.FTZ R18, R34, -1.4426950216293334961 ;  /* 0xbfb8aa3b22124820 */ /* 0x000fe40000410000 */
[----:B------:R-:W-:Y:S02]  /*9cf0*/  @P4 FMUL.FTZ R22, R35, -1.4426950216293334961 ;  /* 0xbfb8aa3b23164820 */ /* 0x000fe40000410000 */
[----:B----4-:R-:W-:Y:S01]  /*9d00*/  @P4 FADD.FTZ R32, R32, 1 ;  /* 0x3f80000020204421 */ /* 0x010fe20000010000 */
[----:B------:R-:W3:Y:S01]  /*9d10*/  @P4 MUFU.RCP R16, R16 ;  /* 0x0000001000104308 */ /* 0x000ee20000001000 */
[----:B-1----:R-:W-:Y:S02]  /*9d20*/  @P4 FADD.FTZ R30, R21, 1 ;  /* 0x3f800000151e4421 */ /* 0x002fe40000010000 */
[----:B0-----:R-:W-:Y:S02]  /*9d30*/  @!P1 IMAD R14, R19, c[0x0][0x1c0], RZ ;  /* 0x00007000130e9a24 */ /* 0x001fe400078e02ff */
[----:B------:R-:W-:-:S02]  /*9d40*/  @!P1 IMAD.MOV.U32 R19, RZ, RZ, R7 ;  /* 0x000000ffff139224 */ /* 0x000fc400078e0007 */
[----:B------:R-:W-:Y:S01]  /*9d50*/  @!P1 IMAD R41, R33, c[0x0][0x1c4], R14 ;  /* 0x0000710021299a24 */ /* 0x000fe200078e020e */
[----:B------:R-:W0:Y:S01]  /*9d60*/  @P4 MUFU.RCP R29, R17 ;  /* 0x00000011001d4308 */ /* 0x000e220000001000 */
[----:B--2---:R-:W-:Y:S02]  /*9d70*/  @P4 FMUL.FTZ R12, R12, R15 ;  /* 0x0000000f0c0c4220 */ /* 0x004fe40000410000 */
[----:B------:R-:W-:Y:S02]  /*9d80*/  @!P3 IMAD.MOV.U32 R14, RZ, RZ, R4 ;  /* 0x000000ffff0eb224 */ /* 0x000fe400078e0004 */
[----:B------:R-:W-:-:S03]  /*9d90*/  @!P3 IMAD.MOV.U32 R15, RZ, RZ, R7 ;  /* 0x000000ffff0fb224 */ /* 0x000fc600078e0007 */
[----:B------:R-:W1:Y:S01]  /*9da0*/  @P4 MUFU.RCP R26, R20 ;  /* 0x00000014001a4308 */ /* 0x000e620000001000 */
[----:B------:R-:W-:-:S04]  /*9db0*/  @!P3 IMAD.WIDE.U32 R14, R43, c[0x0][0x1c0], R14 ;  /* 0x000070002b0eba25 */ /* 0x000fc800078e000e */
[----:B---3--:R-:W-:Y:S02]  /*9dc0*/  @P4 FMUL.FTZ R25, R25, R16 ;  /* 0x0000001019194220 */ /* 0x008fe40000410000 */
[----:B------:R-:W-:Y:S01]  /*9dd0*/  @!P2 IMAD R16, R38, c[0x0][0x1c0], RZ ;  /* 0x000070002610aa24 */ /* 0x000fe200078e02ff */
[----:B------:R2:W-:Y:S01]  /*9de0*/  @P4 MUFU.EX2 R37, R22 ;  /* 0x0000001600254308 */ /* 0x0005e20000000800 */
[----:B0-----:R-:W-:Y:S01]  /*9df0*/  @P4 FMUL.FTZ R24, R24, R29 ;  /* 0x0000001d18184220 */ /* 0x001fe20000410000 */
[----:B------:R-:W-:-:S06]  /*9e00*/  @!P3 F2FP.BF16.PACK_AB R25, R25, R12 ;  /* 0x0000000c1919b23e */ /* 0x000fcc00000010ff */
[----:B------:R0:W3:Y:S01]  /*9e10*/  @P4 MUFU.EX2 R36, R18 ;  /* 0x0000001200244308 */ /* 0x0000e20000000800 */
[----:B--2---:R-:W-:Y:S02]  /*9e20*/  @!P3 IMAD R22, R23, c[0x0][0x1c0], RZ ;  /* 0x000070001716ba24 */ /* 0x004fe400078e02ff */
[----:B-1----:R-:W-:Y:S02]  /*9e30*/  @P4 FMUL.FTZ R27, R27, R26 ;  /* 0x0000001a1b1b4220 */ /* 0x002fe40000410000 */
[C---:B------:R-:W-:Y:S01]  /*9e40*/  @!P3 IMAD R39, R43.reuse, c[0x0][0x1c4], R22 ;  /* 0x000071002b27ba24 */ /* 0x040fe200078e0216 */
[----:B------:R-:W-:Y:S01]  /*9e50*/  IADD3 R43, R43, 0x18, RZ ;  /* 0x000000182b2b7810 */ /* 0x000fe20007ffe0ff */
[--C-:B------:R-:W-:Y:S01]  /*9e60*/  @!P2 IMAD.MOV.U32 R22, RZ, RZ, R4.reuse ;  /* 0x000000ffff16a224 */ /* 0x100fe200078e0004 */
[----:B------:R-:W-:Y:S01]  /*9e70*/  @P4 MUFU.RCP R32, R32 ;  /* 0x0000002000204308 */ /* 0x000fe20000001000 */
[----:B0-----:R-:W-:Y:S01]  /*9e80*/  @!P1 IMAD.MOV.U32 R18, RZ, RZ, R4 ;  /* 0x000000ffff129224 */ /* 0x001fe200078e0004 */
[----:B------:R-:W-:Y:S01]  /*9e90*/  @!P1 F2FP.BF16.PACK_AB R27, R27, R24 ;  /* 0x000000181b1b923e */ /* 0x000fe200000010ff */
[----:B------:R-:W-:-:S02]  /*9ea0*/  @!P3 IMAD.IADD R17, R15, 0x1, R39 ;  /* 0x000000010f11b824 */ /* 0x000fc400078e0227 */
[----:B------:R-:W-:-:S03]  /*9eb0*/  @!P1 IMAD.WIDE.U32 R18, R33, c[0x0][0x1c0], R18 ;  /* 0x0000700021129a25 */ /* 0x000fc600078e0012 */
[----:B------:R-:W0:Y:S01]  /*9ec0*/  @P4 MUFU.RCP R33, R30 ;  /* 0x0000001e00214308 */ /* 0x000e220000001000 */
[----:B------:R-:W-:Y:S01]  /*9ed0*/  @!P2 IMAD R39, R45, c[0x0][0x1c4], R16 ;  /* 0x000071002d27aa24 */ /* 0x000fe200078e0210 */
[----:B------:R-:W-:Y:S01]  /*9ee0*/  @!P3 LEA R16, P5, R14, c[0x0][0x160], 0x1 ;  /* 0x000058000e10ba11 */ /* 0x000fe200078a08ff */
[----:B------:R-:W-:Y:S01]  /*9ef0*/  @!P1 IMAD.IADD R15, R19, 0x1, R41 ;  /* 0x00000001130f9824 */ /* 0x000fe200078e0229 */
[----:B------:R-:W-:Y:S01]  /*9f00*/  @!P1 LEA R20, P6, R18, c[0x0][0x160], 0x1 ;  /* 0x0000580012149a11 */ /* 0x000fe200078c08ff */
[----:B---3--:R-:W-:Y:S01]  /*9f10*/  @P4 FADD.FTZ R36, R36, 1 ;  /* 0x3f80000024244421 */ /* 0x008fe20000010000 */
[----:B------:R-:W-:Y:S01]  /*9f20*/  @!P3 LEA.HI.X R17, R14, c[0x0][0x164], R17, 0x1, P5 ;  /* 0x000059000e11ba11 */ /* 0x000fe200028f0c11 */
[----:B------:R-:W-:Y:S01]  /*9f30*/  @P4 FADD.FTZ R37, R37, 1 ;  /* 0x3f80000025254421 */ /* 0x000fe20000010000 */
[----:B------:R-:W-:Y:S01]  /*9f40*/  @!P1 LEA.HI.X R21, R18, c[0x0][0x164], R15, 0x1, P6 ;  /* 0x0000590012159a11 */ /* 0x000fe200030f0c0f */
[----:B------:R-:W-:Y:S01]  /*9f50*/  @!P2 IMAD.MOV.U32 R23, RZ, RZ, R7 ;  /* 0x000000ffff17a224 */ /* 0x000fe200078e0007 */
[----:B------:R-:W-:Y:S01]  /*9f60*/  SHF.R.S32.HI R18, RZ, 0x1f, R43 ;  /* 0x0000001fff127819 */ /* 0x000fe2000001142b */
[----:B------:R1:W-:Y:S01]  /*9f70*/  @!P3 STG.E [R16.64], R25 ;  /* 0x000000191000b986 */ /* 0x0003e2000c101906 */
[----:B------:R-:W2:Y:S01]  /*9f80*/  @P4 MUFU.RCP R19, R36 ;  /* 0x0000002400134308 */ /* 0x000ea20000001000 */
[----:B------:R-:W-:-:S02]  /*9f90*/  @!P2 IMAD.WIDE.U32 R22, R45, c[0x0][0x1c0], R22 ;  /* 0x000070002d16aa25 */ /* 0x000fc400078e0016 */
[----:B------:R1:W-:Y:S01]  /*9fa0*/  @!P1 STG.E [R20.64], R27 ;  /* 0x0000001b14009986 */ /* 0x0003e2000c101906 */
[----:B------:R-:W-:Y:S01]  /*9fb0*/  ISETP.GE.U32.AND P1, PT, R43, c[0x0][0x1c8], PT ;  /* 0x000072002b007a0c */ /* 0x000fe20003f26070 */
[----:B------:R-:W-:Y:S01]  /*9fc0*/  @!P2 IMAD.IADD R15, R23, 0x1, R39 ;  /* 0x00000001170fa824 */ /* 0x000fe200078e0227 */
[----:B------:R-:W-:Y:S01]  /*9fd0*/  @!P2 LEA R14, P5, R22, c[0x0][0x160], 0x1 ;  /* 0x00005800160eaa11 */ /* 0x000fe200078a08ff */
[----:B0-----:R-:W-:Y:S01]  /*9fe0*/  @P4 FMUL.FTZ R28, R28, R33 ;  /* 0x000000211c1c4220 */ /* 0x001fe20000410000 */
[----:B------:R-:W0:Y:S01]  /*9ff0*/  @P4 MUFU.RCP R12, R37 ;  /* 0x00000025000c4308 */ /* 0x000e220000001000 */
[----:B------:R-:W-:Y:S01]  /*a000*/  ISETP.GE.OR.EX P1, PT, R18, c[0x0][0x1cc], P0, P1 ;  /* 0x0000730012007a0c */ /* 0x000fe20000726710 */
[----:B------:R-:W-:Y:S01]  /*a010*/  @P4 FMUL.FTZ R31, R31, R32 ;  /* 0x000000201f1f4220 */ /* 0x000fe20000410000 */
[----:B------:R-:W-:-:S04]  /*a020*/  @!P2 LEA.HI.X R15, R22, c[0x0][0x164], R15, 0x1, P5 ;  /* 0x00005900160faa11 */ /* 0x000fc800028f0c0f */
[----:B------:R-:W-:Y:S01]  /*a030*/  @!P2 F2FP.BF16.PACK_AB R31, R31, R28 ;  /* 0x0000001c1f1fa23e */ /* 0x000fe200000010ff */
[----:B--2---:R-:W-:-:S04]  /*a040*/  @P4 FMUL.FTZ R34, R34, R19 ;  /* 0x0000001322224220 */ /* 0x004fc80000410000 */
[----:B------:R1:W-:Y:S01]  /*a050*/  @!P2 STG.E [R14.64], R31 ;  /* 0x0000001f0e00a986 */ /* 0x0003e2000c101906 */
[----:B------:R-:W-:Y:S01]  /*a060*/  ISETP.NE.AND P2, PT, R9, 0x40, PT ;  /* 0x000000400900780c */ /* 0x000fe20003f45270 */
[----:B0-----:R-:W-:Y:S01]  /*a070*/  @P4 FMUL.FTZ R35, R35, R12 ;  /* 0x0000000c23234220 */ /* 0x001fe20000410000 */
[----:B------:R-:W-:Y:S06]  /*a080*/  @P1 BRA `(.L_x_4010) ;  /* 0x000000a000001947 */ /* 0x000fec0003800000 */
[----:B------:R-:W-:Y:S01]  /*a090*/  IMAD R12, R18, c[0x0][0x1c0], RZ ;  /* 0x00007000120c7a24 */ /* 0x000fe200078e02ff */
[----:B------:R-:W-:Y:S01]  /*a0a0*/  F2FP.BF16.PACK_AB R35, R35, R34 ;  /* 0x000000222323723e */ /* 0x000fe200000010ff */
[----:B-1----:R-:W-:Y:S02]  /*a0b0*/  IMAD.MOV.U32 R14, RZ, RZ, R4 ;  /* 0x000000ffff0e7224 */ /* 0x002fe400078e0004 */
[----:B------:R-:W-:Y:S02]  /*a0c0*/  IMAD.MOV.U32 R15, RZ, RZ, R7 ;  /* 0x000000ffff0f7224 */ /* 0x000fe400078e0007 */
[C---:B------:R-:W-:Y:S02]  /*a0d0*/  IMAD R17, R43.reuse, c[0x0][0x1c4], R12 ;  /* 0x000071002b117a24 */ /* 0x040fe400078e020c */
[----:B------:R-:W-:-:S04]  /*a0e0*/  IMAD.WIDE.U32 R14, R43, c[0x0][0x1c0], R14 ;  /* 0x000070002b0e7a25 */ /* 0x000fc800078e000e */
[----:B------:R-:W-:Y:S01]  /*a0f0*/  IMAD.IADD R15, R15, 0x1, R17 ;  /* 0x000000010f0f7824 */ /* 0x000fe200078e0211 */
[----:B------:R-:W-:-:S04]  /*a100*/  LEA R16, P1, R14, c[0x0][0x160], 0x1 ;  /* 0x000058000e107a11 */ /* 0x000fc800078208ff */
[----:B------:R-:W-:-:S05]  /*a110*/  LEA.HI.X R17, R14, c[0x0][0x164], R15, 0x1, P1 ;  /* 0x000059000e117a11 */ /* 0x000fca00008f0c0f */
[----:B------:R0:W-:Y:S04]  /*a120*/  STG.E [R16.64], R35 ;  /* 0x0000002310007986 */ /* 0x0001e8000c101906 */
.L_x_4010:
[----:B------:R-:W-:Y:S05]  /*a130*/  BSYNC B0 ;  /* 0x0000000000007941 */ /* 0x000fea0003800000 */
.L_x_4009:
        /* <DEDUP_REMOVED lines=9> */
.L_x_4012:
[----:B------:R-:W-:Y:S05]  /*a1d0*/  EXIT ;  /* 0x000000000000794d */ /* 0x000fea0003800000 */
.L_x_4014:
        /* <DEDUP_REMOVED lines=10> */
.L_x_5658:


//--------------------- .text._Z35group_norm_nhwc_fwd_one_pass_kernelI11Bf16IOFp16WLi64ELi112ELi448EEv26Group_norm_nhwc_fwd_params --------------------------
	.section	.text._Z35group_norm_nhwc_fwd_one_pass_kernelI11Bf16IOFp16WLi64ELi112ELi448EEv26Group_norm_nhwc_fwd_params,"ax",@progbits
	.sectioninfo	@"SHI_REGISTERS=51"
	.align	128
        .global         _Z35group_norm_nhwc_fwd_one_pass_kernelI11Bf16IOFp16WLi64ELi112ELi448EEv26Group_norm_nhwc_fwd_params
        .type           _Z35group_norm_nhwc_fwd_one_pass_kernelI11Bf16IOFp16WLi64ELi112ELi448EEv26Group_norm_nhwc_fwd_params,@function
        .size           _Z35group_norm_nhwc_fwd_one_pass_kernelI11Bf16IOFp16WLi64ELi112ELi448EEv26Group_norm_nhwc_fwd_params,(.L_x_5659 - _Z35group_norm_nhwc_fwd_one_pass_kernelI11Bf16IOFp16WLi64ELi112ELi448EEv26Group_norm_nhwc_fwd_params)
        .other          _Z35group_norm_nhwc_fwd_one_pass_kernelI11Bf16IOFp16WLi64ELi112ELi448EEv26Group_norm_nhwc_fwd_params,@"STO_CUDA_ENTRY STV_DEFAULT"
_Z35group_norm_nhwc_fwd_one_pass_kernelI11Bf16IOFp16WLi64ELi112ELi448EEv26Group_norm_nhwc_fwd_params:
.text._Z35group_norm_nhwc_fwd_one_pass_kernelI11Bf16IOFp16WLi64ELi112ELi448EEv26Group_norm_nhwc_fwd_params:
        /* <DEDUP_REMOVED lines=40> */
.L_x_4052:
        /* <DEDUP_REMOVED lines=255> */
.L_x_4016:
[----:B------:R-:W-:Y:S05]  /*1270*/  BSYNC B0 ;  /* 0x0000000000007941 */ /* 0x000fea0003800000 */
.L_x_4015:
        /* <DEDUP_REMOVED lines=26> */
.L_x_4019:
[----:B------:R-:W2:Y:S01]  /*1420*/  LDG.E.STRONG.GPU R8, [R6.64] ;  /* 0x0000000806087981 */ /* 0x000ea2000c1ef900 */
[----:B------:R-:W-:Y:S01]  /*1430*/  YIELD ;  /* 0x0000000000007946 */ /* 0x000fe20003800000 */
[----:B--2---:R-:W-:Y:S01]  /*1440*/  ISETP.NE.AND P0, PT, R8, R9, PT ;  /* 0x000000090800720c */ /* 0x004fe20003f05270 */
[----:B------:R-:W-:-:S12]  /*1450*/  CCTL.IVALL ;  /* 0x00000000ff00798f */ /* 0x000fd80002000000 */
[----:B------:R-:W-:Y:S05]  /*1460*/  @P0 BRA `(.L_x_4019) ;  /* 0xffffffb000000947 */ /* 0x000fea000383ffff */
.L_x_4018:
        /* <DEDUP_REMOVED lines=20> */
.L_x_4023:
        /* <DEDUP_REMOVED lines=116> */
.L_x_4022:
        /* <DEDUP_REMOVED lines=62> */
.L_x_4024:
[----:B------:R-:W-:-:S13]  /*20d0*/  ISETP.NE.OR P0, PT, RZ, UR5, P0 ;  /* 0x00000005ff007c0c */ /* 0x000fda0008705670 */
[----:B------:R-:W-:Y:S05]  /*20e0*/  @!P0 BRA `(.L_x_4020) ;  /* 0x000001f000008947 */ /* 0x000fea0003800000 */
.L_x_4021:
        /* <DEDUP_REMOVED lines=31> */
.L_x_4020:
        /* <DEDUP_REMOVED lines=12> */
.L_x_4026:
[----:B------:R-:W-:Y:S05]  /*23a0*/  BSYNC B0 ;  /* 0x0000000000007941 */ /* 0x000fea0003800000 */
.L_x_4025:
        /* <DEDUP_REMOVED lines=16> */
.L_x_4017:
        /* <DEDUP_REMOVED lines=39> */
[----:B---3--:R-:W-:Y:S01]  /*2720*/  HADD2.F32 R11, -RZ, R37.H0_H0 ;  /* 0x20000025ff0b7230 */ /* 0x008fe20000004100 */
[----:B------:R-:W-:Y:S01]  /*2730*/  FADD.FTZ R37, R6, -R9 ;  /* 0x8000000906257221 */ /* 0x000fe20000010000 */
[----:B----4-:R-:W-:Y:S02]  /*2740*/  HADD2.F32 R12, -RZ, R46.H0_H0 ;  /* 0x2000002eff0c7230 */ /* 0x010fe40000004100 */
[----:B0-----:R-:W-:-:S02]  /*2750*/  HADD2.F32 R14, -RZ, R47.H0_H0 ;  /* 0x2000002fff0e7230 */ /* 0x001fc40000004100 */
[----:B------:R-:W-:-:S03]  /*2760*/  HADD2.F32 R13, -RZ, R48.H0_H0 ;  /* 0x20000030ff0d7230 */ /* 0x000fc60000004100 */
        /* <DEDUP_REMOVED lines=13> */
.L_x_4027:
        /* <DEDUP_REMOVED lines=12> */
.L_x_4029:
[----:B------:R-:W-:Y:S05]  /*2900*/  BSYNC B0 ;  /* 0x0000000000007941 */ /* 0x000fea0003800000 */
.L_x_4028:
        /* <DEDUP_REMOVED lines=17> */
.L_x_4030:
        /* <DEDUP_REMOVED lines=12> */
.L_x_4032:
[----:B------:R-:W-:Y:S05]  /*2ae0*/  BSYNC B0 ;  /* 0x0000000000007941 */ /* 0x000fea0003800000 */
.L_x_4031:
        /* <DEDUP_REMOVED lines=25> */
.L_x_4033:
        /* <DEDUP_REMOVED lines=12> */
.L_x_4035:
[----:B------:R-:W-:Y:S05]  /*2d40*/  BSYNC B0 ;  /* 0x0000000000007941 */ /* 0x000fea0003800000 */
.L_x_4034:
        /* <DEDUP_REMOVED lines=14> */
.L_x_4036:
        /* <DEDUP_REMOVED lines=12> */
.L_x_4038:
[----:B------:R-:W-:Y:S05]  /*2ef0*/  BSYNC B0 ;  /* 0x0000000000007941 */ /* 0x000fea0003800000 */
.L_x_4037:
        /* <DEDUP_REMOVED lines=30> */
.L_x_4039:
        /* <DEDUP_REMOVED lines=12> */
.L_x_4041:
[----:B------:R-:W-:Y:S05]  /*31a0*/  BSYNC B0 ;  /* 0x0000000000007941 */ /* 0x000fea0003800000 */
.L_x_4040:
        /* <DEDUP_REMOVED lines=17> */
.L_x_4042:
        /* <DEDUP_REMOVED lines=12> */
.L_x_4044:
[----:B------:R-:W-:Y:S05]  /*3380*/  BSYNC B0 ;  /* 0x0000000000007941 */ /* 0x000fea0003800000 */
.L_x_4043:
        /* <DEDUP_REMOVED lines=33> */
.L_x_4045:
        /* <DEDUP_REMOVED lines=12> */
.L_x_4047:
[----:B------:R-:W-:Y:S05]  /*3660*/  BSYNC B0 ;  /* 0x0000000000007941 */ /* 0x000fea0003800000 */
.L_x_4046:
        /* <DEDUP_REMOVED lines=11> */
.L_x_4048:
        /* <DEDUP_REMOVED lines=11> */
.L_x_4050:
[----:B------:R-:W-:Y:S05]  /*37d0*/  BSYNC B0 ;  /* 0x0000000000007941 */ /* 0x000fea0003800000 */
.L_x_4049:
[----:B------:R-:W-:Y:S02]  /*37e0*/  IADD3 R26, R26, c[0x0][0x10], RZ ;  /* 0x000004001a1a7a10 */ /* 0x000fe40007ffe0ff */
[----:B------:R-:W-:Y:S02]  /*37f0*/  IADD3 R43, R43, 0x1, RZ ;  /* 0x000000012b2b7810 */ /* 0x000fe40007ffe0ff */
[----:B------:R-:W-:-:S13]  /*3800*/  ISETP.GE.AND P0, PT, R26, UR4, PT ;  /* 0x000000041a007c0c */ /* 0x000fda000bf06270 */
[----:B------:R-:W-:Y:S01]  /*3810*/  @P0 CALL.REL.NOINC `(.L_x_4051) ;  /* 0x0000001000000944 */ /* 0x000fe20003c00000 */
[----:B------:R-:W-:Y:S05]  /*3820*/  BRA `(.L_x_4052) ;  /* 0xffffca5000007947 */ /* 0x000fea000383ffff */
.L_x_4051:
[----:B------:R-:W-:Y:S05]  /*3830*/  EXIT ;  /* 0x000000000000794d */ /* 0x000fea0003800000 */
.L_x_4053:
        /* <DEDUP_REMOVED lines=12> */
.L_x_5659:


//--------------------- .text._Z35group_norm_nhwc_fwd_one_pass_kernelI11Bf16IOFp16WLi128ELi112ELi448EEv26Group_norm_nhwc_fwd_params --------------------------
	.section	.text._Z35group_norm_nhwc_fwd_one_pass_kernelI11Bf16IOFp16WLi128ELi112ELi448EEv26Group_norm_nhwc_fwd_params,"ax",@progbits
	.sectioninfo	@"SHI_REGISTERS=72"
	.align	128
        .global         _Z35group_norm_nhwc_fwd_one_pass_kernelI11Bf16IOFp16WLi128ELi112ELi448EEv26Group_norm_nhwc_fwd_params
        .type           _Z35group_norm_nhwc_fwd_one_pass_kernelI11Bf16IOFp16WLi128ELi112ELi448EEv26Group_norm_nhwc_fwd_params,@function
        .size           _Z35group_norm_nhwc_fwd_one_pass_kernelI11Bf16IOFp16WLi128ELi112ELi448EEv26Group_norm_nhwc_fwd_params,(.L_x_5660 - _Z35group_norm_nhwc_fwd_one_pass_kernelI11Bf16IOFp16WLi128ELi112ELi448EEv26Group_norm_nhwc_fwd_params)
        .other          _Z35group_norm_nhwc_fwd_one_pass_kernelI11Bf16IOFp16WLi128ELi112ELi448EEv26Group_norm_nhwc_fwd_params,@"STO_CUDA_ENTRY STV_DEFAULT"
_Z35group_norm_nhwc_fwd_one_pass_kernelI11Bf16IOFp16WLi128ELi112ELi448EEv26Group_norm_nhwc_fwd_params:
.text._Z35group_norm_nhwc_fwd_one_pass_kernelI11Bf16IOFp16WLi128ELi112ELi448EEv26Group_norm_nhwc_fwd_params:
        /* <DEDUP_REMOVED lines=52> */
.L_x_4112:
        /* <DEDUP_REMOVED lines=413> */
.L_x_4055:
[----:B------:R-:W-:Y:S05]  /*1d10*/  BSYNC B0 ;  /* 0x0000000000007941 */ /* 0x000fea0003800000 */
.L_x_4054:
        /* <DEDUP_REMOVED lines=25> */
.L_x_4058:
[----:B------:R-:W2:Y:S01]  /*1eb0*/  LDG.E.STRONG.GPU R66, [R16.64] ;  /* 0x0000000810427981 */ /* 0x000ea2000c1ef900 */
[----:B------:R-:W-:Y:S01]  /*1ec0*/  YIELD ;  /* 0x0000000000007946 */ /* 0x000fe20003800000 */
[----:B--2---:R-:W-:Y:S01]  /*1ed0*/  ISETP.NE.AND P6, PT, R66, R67, PT ;  /* 0x000000434200720c */ /* 0x004fe20003fc5270 */
[----:B------:R-:W-:-:S12]  /*1ee0*/  CCTL.IVALL ;  /* 0x00000000ff00798f */ /* 0x000fd80002000000 */
[----:B------:R-:W-:Y:S05]  /*1ef0*/  @P6 BRA `(.L_x_4058) ;  /* 0xffffffb000006947 */ /* 0x000fea000383ffff */
.L_x_4057:
        /* <DEDUP_REMOVED lines=11> */
.L_x_4060:
        /* <DEDUP_REMOVED lines=59> */
.L_x_4059:
        /* <DEDUP_REMOVED lines=22> */
.L_x_4062:
[----:B------:R-:W-:Y:S05]  /*24c0*/  BSYNC B0 ;  /* 0x0000000000007941 */ /* 0x000fea0003800000 */
.L_x_4061:
        /* <DEDUP_REMOVED lines=31> */
.L_x_4056:
        /* <DEDUP_REMOVED lines=8> */
[----:B------:R-:W-:-:S04]  /*2740*/  IMAD.WIDE R68, R60, R61, c[0x0][0x178] ;  /* 0x00005e003c447625 */ /* 0x000fc800078e023d */
[----:B------:R-:W-:-:S04]  /*2750*/  IMAD.WIDE R60, R60, R61, c[0x0][0x180] ;  /* 0x000060003c3c7625 */ /* 0x000fc800078e023d */
[----:B------:R-:W-:Y:S01]  /*2760*/  @!P6 MOV R67, 0x8 ;  /* 0x000000080043e802 */ /* 0x000fe20000000f00 */
[----:B------:R-:W-:Y:S02]  /*2770*/  @!P6 FMUL.FTZ R17, R19, c[0x0][0x1f4] ;  /* 0x00007d001311ea20 */ /* 0x000fe40000410000 */
[----:B------:R-:W-:Y:S02]  /*2780*/  @!P6 FMUL.FTZ R16, R18, c[0x0][0x1f4] ;  /* 0x00007d001210ea20 */ /* 0x000fe40000410000 */
[----:B------:R-:W-:-:S05]  /*2790*/  @!P6 IMAD.WIDE R66, R58, R67, c[0x0][0x168] ;  /* 0x00005a003a42e625 */ /* 0x000fca00078e0243 */
[----:B------:R2:W-:Y:S04]  /*27a0*/  @!P6 STG.E.64 [R66.64], R16 ;  /* 0x000000104200e986 */ /* 0x0005e8000c101b08 */
[----:B------:R-:W-:Y:S06]  /*27b0*/  BAR.SYNC.DEFER_BLOCKING 0x0 ;  /* 0x0000000000007b1d */ /* 0x000fec0000010000 */
        /* <DEDUP_REMOVED lines=23> */
[----:B---3--:R-:W-:Y:S01]  /*2930*/  HADD2.F32 R39, -RZ, R18.H0_H0 ;  /* 0x20000012ff277230 */ /* 0x008fe20000004100 */
[----:B------:R-:W-:Y:S01]  /*2940*/  FADD.FTZ R18, R16, -UR5 ;  /* 0x8000000510127e21 */ /* 0x000fe20008010000 */
[----:B--2---:R-:W-:-:S03]  /*2950*/  HADD2.F32 R66, -RZ, R66.H0_H0 ;  /* 0x20000042ff427230 */ /* 0x004fc60000004100 */
[----:B------:R-:W-:Y:S01]  /*2960*/  FMUL.FTZ R18, R18, UR6 ;  /* 0x0000000612127c20 */ /* 0x000fe20008410000 */
[----:B-----5:R-:W-:Y:S02]  /*2970*/  HADD2.F32 R60, -RZ, R68.H0_H0 ;  /* 0x20000044ff3c7230 */ /* 0x020fe40000004100 */
[----:B------:R-:W-:Y:S01]  /*2980*/  HADD2.F32 R61, -RZ, R61.H0_H0 ;  /* 0x2000003dff3d7230 */ /* 0x000fe20000004100 */
        /* <DEDUP_REMOVED lines=13> */
.L_x_4063:
        /* <DEDUP_REMOVED lines=12> */
.L_x_4065:
[----:B------:R-:W-:Y:S05]  /*2b20*/  BSYNC B0 ;  /* 0x0000000000007941 */ /* 0x000fea0003800000 */
.L_x_4064:
        /* <DEDUP_REMOVED lines=19> */
.L_x_4066:
        /* <DEDUP_REMOVED lines=12> */
.L_x_4068:
[----:B------:R-:W-:Y:S05]  /*2d20*/  BSYNC B0 ;  /* 0x0000000000007941 */ /* 0x000fea0003800000 */
.L_x_4067:
        /* <DEDUP_REMOVED lines=19> */
.L_x_4069:
        /* <DEDUP_REMOVED lines=12> */
.L_x_4071:
[----:B------:R-:W-:Y:S05]  /*2f20*/  BSYNC B0 ;  /* 0x0000000000007941 */ /* 0x000fea0003800000 */
.L_x_4070:
        /* <DEDUP_REMOVED lines=25> */
.L_x_4072:
        /* <DEDUP_REMOVED lines=12> */
.L_x_4074:
[----:B------:R-:W-:Y:S05]  /*3180*/  BSYNC B0 ;  /* 0x0000000000007941 */ /* 0x000fea0003800000 */
.L_x_4073:
        /* <DEDUP_REMOVED lines=13> */
.L_x_4075:
        /* <DEDUP_REMOVED lines=12> */
.L_x_4077:
[----:B------:R-:W-:Y:S05]  /*3320*/  BSYNC B0 ;  /* 0x0000000000007941 */ /* 0x000fea0003800000 */
.L_x_4076:
        /* <DEDUP_REMOVED lines=22> */
.L_x_4078:
        /* <DEDUP_REMOVED lines=12> */
.L_x_4080:
[----:B------:R-:W-:Y:S05]  /*3550*/  BSYNC B0 ;  /* 0x0000000000007941 */ /* 0x000fea0003800000 */
.L_x_4079:
        /* <DEDUP_REMOVED lines=22> */
.L_x_4081:
        /* <DEDUP_REMOVED lines=12> */
.L_x_4083:
[----:B------:R-:W-:Y:S05]  /*3780*/  BSYNC B0 ;  /* 0x0000000000007941 */ /* 0x000fea0003800000 */
.L_x_4082:
        /* <DEDUP_REMOVED lines=22> */
.L_x_4084:
        /* <DEDUP_REMOVED lines=12> */
.L_x_4086:
[----:B------:R-:W-:Y:S05]  /*39b0*/  BSYNC B0 ;  /* 0x0000000000007941 */ /* 0x000fea0003800000 */
.L_x_4085:
        /* <DEDUP_REMOVED lines=22> */
.L_x_4087:
        /* <DEDUP_REMOVED lines=12> */
.L_x_4089:
[----:B------:R-:W-:Y:S05]  /*3be0*/  BSYNC B0 ;  /* 0x0000000000007941 */ /* 0x000fea0003800000 */
.L_x_4088:
        /* <DEDUP_REMOVED lines=22> */
.L_x_4090:
        /* <DEDUP_REMOVED lines=12> */
.L_x_4092:
[----:B------:R-:W-:Y:S05]  /*3e10*/  BSYNC B0 ;  /* 0x0000000000007941 */ /* 0x000fea0003800000 */
.L_x_4091:
        /* <DEDUP_REMOVED lines=22> */
.L_x_4093:
        /* <DEDUP_REMOVED lines=12> */
.L_x_4095:
[----:B------:R-:W-:Y:S05]  /*4040*/  BSYNC B0 ;  /* 0x0000000000007941 */ /* 0x000fea0003800000 */
.L_x_4094:
        /* <DEDUP_REMOVED lines=22> */
.L_x_4096:
        /* <DEDUP_REMOVED lines=12> */
.L_x_4098:
[----:B------:R-:W-:Y:S05]  /*4270*/  BSYNC B0 ;  /* 0x0000000000007941 */ /* 0x000fea0003800000 */
.L_x_4097:
        /* <DEDUP_REMOVED lines=22> */
.L_x_4099:
        /* <DEDUP_REMOVED lines=12> */
.L_x_4101:
[----:B------:R-:W-:Y:S05]  /*44a0*/  BSYNC B0 ;  /* 0x0000000000007941 */ /* 0x000fea0003800000 */
.L_x_4100:
        /* <DEDUP_REMOVED lines=22> */
.L_x_4102:
        /* <DEDUP_REMOVED lines=12> */
.L_x_4104:
[----:B------:R-:W-:Y:S05]  /*46d0*/  BSYNC B0 ;  /* 0x0000000000007941 */ /* 0x000fea0003800000 */
.L_x_4103:
        /* <DEDUP_REMOVED lines=22> */
.L_x_4105:
        /* <DEDUP_REMOVED lines=12> */
.L_x_4107:
[----:B------:R-:W-:Y:S05]  /*4900*/  BSYNC B0 ;  /* 0x0000000000007941 */ /* 0x000fea0003800000 */
.L_x_4106:
        /* <DEDUP_REMOVED lines=22> */
.L_x_4108:
        /* <DEDUP_REMOVED lines=12> */
.L_x_4110:
[----:B------:R-:W-:Y:S05]  /*4b30*/  BSYNC B0 ;  /* 0x0000000000007941 */ /* 0x000fea0003800000 */
.L_x_4109:
[----:B------:R-:W-:Y:S02]  /*4b40*/  IADD3 R58, R58, c[0x0][0x10], RZ ;  /* 0x000004003a3a7a10 */ /* 0x000fe40007ffe0ff */
[----:B------:R-:W-:Y:S02]  /*4b50*/  IADD3 R40, R40, 0x1, RZ ;  /* 0x0000000128287810 */ /* 0x000fe40007ffe0ff */
[----:B------:R-:W-:-:S13]  /*4b60*/  ISETP.GE.AND P5, PT, R58, UR4, PT ;  /* 0x000000043a007c0c */ /* 0x000fda000bfa6270 */
[----:B------:R-:W-:Y:S01]  /*4b70*/  @P5 CALL.REL.NOINC `(.L_x_4111) ;  /* 0x0000001000005944 */ /* 0x000fe20003c00000 */
[----:B------:R-:W-:Y:S05]  /*4b80*/  BRA `(.L_x_4112) ;  /* 0xffffb7b000007947 */ /* 0x000fea000383ffff */
.L_x_4111:
[----:B------:R-:W-:Y:S05]  /*4b90*/  EXIT ;  /* 0x000000000000794d */ /* 0x000fea0003800000 */
.L_x_4113:
        /* <DEDUP_REMOVED lines=14> */
.L_x_5660:


//--------------------- .text._Z35group_norm_nhwc_fwd_one_pass_kernelI11Bf16IOFp16WLi256ELi112ELi448EEv26Group_norm_nhwc_fwd_params --------------------------
	.section	.text._Z35group_norm_nhwc_fwd_one_pass_kernelI11Bf16IOFp16WLi256ELi112ELi448EEv26Group_norm_nhwc_fwd_params,"ax",@progbits
	.sectioninfo	@"SHI_REGISTERS=128"
	.align	128
        .global         _Z35group_norm_nhwc_fwd_one_pass_kernelI11Bf16IOFp16WLi256ELi112ELi448EEv26Group_norm_nhwc_fwd_params
        .type           _Z35group_norm_nhwc_fwd_one_pass_kernelI11Bf16IOFp16WLi256ELi112ELi448EEv26Group_norm_nhwc_fwd_params,@function
        .size           _Z35group_norm_nhwc_fwd_one_pass_kernelI11Bf16IOFp16WLi256ELi112ELi448EEv26Group_norm_nhwc_fwd_params,(.L_x_5661 - _Z35group_norm_nhwc_fwd_one_pass_kernelI11Bf16IOFp16WLi256ELi112ELi448EEv26Group_norm_nhwc_fwd_params)
        .other          _Z35group_norm_nhwc_fwd_one_pass_kernelI11Bf16IOFp16WLi256ELi112ELi448EEv26Group_norm_nhwc_fwd_params,@"STO_CUDA_ENTRY STV_DEFAULT"
_Z35group_norm_nhwc_fwd_one_pass_kernelI11Bf16IOFp16WLi256ELi112ELi448EEv26Group_norm_nhwc_fwd_params:
.text._Z35group_norm_nhwc_fwd_one_pass_kernelI11Bf16IOFp16WLi256ELi112ELi448EEv26Group_norm_nhwc_fwd_params:
        /* <DEDUP_REMOVED lines=198> */
.L_x_4220:
        /* <DEDUP_REMOVED lines=738> */
.L_x_4115:
[----:B0-----:R-:W-:Y:S05]  /*3a80*/  BSYNC B0 ;  /* 0x0000000000007941 */ /* 0x001fea0003800000 */
.L_x_4114:
        /* <DEDUP_REMOVED lines=25> */
.L_x_4118:
[----:B------:R-:W2:Y:S01]  /*3c20*/  LDG.E.STRONG.GPU R33, [R28.64] ;  /* 0x000000061c217981 */ /* 0x000ea2000c1ef900 */
[----:B------:R-:W-:Y:S01]  /*3c30*/  YIELD ;  /* 0x0000000000007946 */ /* 0x000fe20003800000 */
[----:B--2---:R-:W-:Y:S01]  /*3c40*/  ISETP.NE.AND P6, PT, R33, R30, PT ;  /* 0x0000001e2100720c */ /* 0x004fe20003fc5270 */
[----:B------:R-:W-:-:S12]  /*3c50*/  CCTL.IVALL ;  /* 0x00000000ff00798f */ /* 0x000fd80002000000 */
[----:B------:R-:W-:Y:S05]  /*3c60*/  @P6 BRA `(.L_x_4118) ;  /* 0xffffffb000006947 */ /* 0x000fea000383ffff */
.L_x_4117:
        /* <DEDUP_REMOVED lines=11> */
.L_x_4120:
        /* <DEDUP_REMOVED lines=59> */
.L_x_4119:
        /* <DEDUP_REMOVED lines=18> */
.L_x_4122:
[----:B------:R-:W-:Y:S05]  /*41f0*/  BSYNC B0 ;  /* 0x0000000000007941 */ /* 0x000fea0003800000 */
.L_x_4121:
        /* <DEDUP_REMOVED lines=31> */
.L_x_4116:
        /* <DEDUP_REMOVED lines=42> */
[----:B---3--:R-:W-:Y:S02]  /*4690*/  HADD2.F32 R34, -RZ, R34.H0_H0 ;  /* 0x20000022ff227230 */ /* 0x008fe40000004100 */
[----:B----4-:R-:W-:-:S02]  /*46a0*/  HADD2.F32 R25, -RZ, R25.H0_H0 ;  /* 0x20000019ff197230 */ /* 0x010fc40000004100 */
[----:B------:R-:W-:Y:S02]  /*46b0*/  HADD2.F32 R35, -RZ, R35.H0_H0 ;  /* 0x20000023ff237230 */ /* 0x000fe40000004100 */
        /* <DEDUP_REMOVED lines=14> */
.L_x_4123:
        /* <DEDUP_REMOVED lines=14> */
.L_x_4125:
[----:B------:R-:W-:Y:S05]  /*4880*/  BSYNC B0 ;  /* 0x0000000000007941 */ /* 0x000fea0003800000 */
.L_x_4124:
        /* <DEDUP_REMOVED lines=15> */
.L_x_4126:
        /* <DEDUP_REMOVED lines=14> */
.L_x_4128:
[----:B------:R-:W-:Y:S05]  /*4a60*/  BSYNC B0 ;  /* 0x0000000000007941 */ /* 0x000fea0003800000 */
.L_x_4127:
        /* <DEDUP_REMOVED lines=23> */
.L_x_4129:
        /* <DEDUP_REMOVED lines=14> */
.L_x_4131:
[----:B------:R-:W-:Y:S05]  /*4cc0*/  BSYNC B0 ;  /* 0x0000000000007941 */ /* 0x000fea0003800000 */
.L_x_4130:
        /* <DEDUP_REMOVED lines=15> */
.L_x_4132:
        /* <DEDUP_REMOVED lines=14> */
.L_x_4134:
[----:B------:R-:W-:Y:S05]  /*4ea0*/  BSYNC B0 ;  /* 0x0000000000007941 */ /* 0x000fea0003800000 */
.L_x_4133:
        /* <DEDUP_REMOVED lines=23> */
.L_x_4135:
        /* <DEDUP_REMOVED lines=13> */
.L_x_4137:
[----:B------:R-:W-:Y:S05]  /*50f0*/  BSYNC B0 ;  /* 0x0000000000007941 */ /* 0x000fea0003800000 */
.L_x_4136:
        /* <DEDUP_REMOVED lines=15> */
.L_x_4138:
        /* <DEDUP_REMOVED lines=13> */
.L_x_4140:
[----:B------:R-:W-:Y:S05]  /*52c0*/  BSYNC B0 ;  /* 0x0000000000007941 */ /* 0x000fea0003800000 */
.L_x_4139:
        /* <DEDUP_REMOVED lines=23> */
.L_x_4141:
        /* <DEDUP_REMOVED lines=13> */
.L_x_4143:
[----:B------:R-:W-:Y:S05]  /*5510*/  BSYNC B0 ;  /* 0x0000000000007941 */ /* 0x000fea0003800000 */
.L_x_4142:
        /* <DEDUP_REMOVED lines=15> */
.L_x_4144:
        /* <DEDUP_REMOVED lines=13> */
.L_x_4146:
[----:B------:R-:W-:Y:S05]  /*56e0*/  BSYNC B0 ;  /* 0x0000000000007941 */ /* 0x000fea0003800000 */
.L_x_4145:
        /* <DEDUP_REMOVED lines=23> */
.L_x_4147:
        /* <DEDUP_REMOVED lines=13> */
.L_x_4149:
[----:B------:R-:W-:Y:S05]  /*5930*/  BSYNC B0 ;  /* 0x0000000000007941 */ /* 0x000fea0003800000 */
.L_x_4148:
        /* <DEDUP_REMOVED lines=15> */
.L_x_4150:
        /* <DEDUP_REMOVED lines=13> */
.L_x_4152:
[----:B------:R-:W-:Y:S05]  /*5b00*/  BSYNC B0 ;  /* 0x0000000000007941 */ /* 0x000fea0003800000 */
.L_x_4151:
        /* <DEDUP_REMOVED lines=185> */
.L_x_4153:
        /* <DEDUP_REMOVED lines=13> */
.L_x_4155:
[----:B------:R-:W-:Y:S05]  /*6770*/  BSYNC B0 ;  /* 0x0000000000007941 */ /* 0x000fea0003800000 */
.L_x_4154:
        /* <DEDUP_REMOVED lines=11> */
.L_x_4156:
        /* <DEDUP_REMOVED lines=13> */
.L_x_4158:
[----:B------:R-:W-:Y:S05]  /*6900*/  BSYNC B0 ;  /* 0x0000000000007941 */ /* 0x000fea0003800000 */
.L_x_4157:
        /* <DEDUP_REMOVED lines=11> */
.L_x_4159:
        /* <DEDUP_REMOVED lines=13> */
.L_x_4161:
[----:B------:R-:W-:Y:S05]  /*6a90*/  BSYNC B0 ;  /* 0x0000000000007941 */ /* 0x000fea0003800000 */
.L_x_4160:
        /* <DEDUP_REMOVED lines=11> */
.L_x_4162:
        /* <DEDUP_REMOVED lines=13> */
.L_x_4164:
[----:B------:R-:W-:Y:S05]  /*6c20*/  BSYNC B0 ;  /* 0x0000000000007941 */ /* 0x000fea0003800000 */
.L_x_4163:
        /* <DEDUP_REMOVED lines=11> */
.L_x_4165:
        /* <DEDUP_REMOVED lines=13> */
.L_x_4167:
[----:B------:R-:W-:Y:S05]  /*6db0*/  BSYNC B0 ;  /* 0x0000000000007941 */ /* 0x000fea0003800000 */
.L_x_4166:
        /* <DEDUP_REMOVED lines=11> */
.L_x_4168:
        /* <DEDUP_REMOVED lines=13> */
.L_x_4170:
[----:B------:R-:W-:Y:S05]  /*6f40*/  BSYNC B0 ;  /* 0x0000000000007941 */ /* 0x000fea0003800000 */
.L_x_4169:
        /* <DEDUP_REMOVED lines=11> */
.L_x_4171:
        /* <DEDUP_REMOVED lines=13> */
.L_x_4173:
[----:B------:R-:W-:Y:S05]  /*70d0*/  BSYNC B0 ;  /* 0x0000000000007941 */ /* 0x000fea0003800000 */
.L_x_4172:
        /* <DEDUP_REMOVED lines=11> */
.L_x_4174:
        /* <DEDUP_REMOVED lines=13> */
.L_x_4176:
[----:B------:R-:W-:Y:S05]  /*7260*/  BSYNC B0 ;  /* 0x0000000000007941 */ /* 0x000fea0003800000 */
.L_x_4175:
        /* <DEDUP_REMOVED lines=11> */
.L_x_4177:
        /* <DEDUP_REMOVED lines=13> */
.L_x_4179:
[----:B------:R-:W-:Y:S05]  /*73f0*/  BSYNC B0 ;  /* 0x0000000000007941 */ /* 0x000fea0003800000 */
.L_x_4178:
        /* <DEDUP_REMOVED lines=11> */
.L_x_4180:
        /* <DEDUP_REMOVED lines=13> */
.L_x_4182:
[----:B------:R-:W-:Y:S05]  /*7580*/  BSYNC B0 ;  /* 0x0000000000007941 */ /* 0x000fea0003800000 */
.L_x_4181:
        /* <DEDUP_REMOVED lines=11> */
.L_x_4183:
        /* <DEDUP_REMOVED lines=13> */
.L_x_4185:
[----:B------:R-:W-:Y:S05]  /*7710*/  BSYNC B0 ;  /* 0x0000000000007941 */ /* 0x000fea0003800000 */
.L_x_4184:
        /* <DEDUP_REMOVED lines=11> */
.L_x_4186:
        /* <DEDUP_REMOVED lines=13> */
.L_x_4188:
[----:B------:R-:W-:Y:S05]  /*78a0*/  BSYNC B0 ;  /* 0x0000000000007941 */ /* 0x000fea0003800000 */
.L_x_4187:
        /* <DEDUP_REMOVED lines=11> */
.L_x_4189:
        /* <DEDUP_REMOVED lines=13> */
.L_x_4191:
[----:B------:R-:W-:Y:S05]  /*7a30*/  BSYNC B0 ;  /* 0x0000000000007941 */ /* 0x000fea0003800000 */
.L_x_4190:
        /* <DEDUP_REMOVED lines=11> */
.L_x_4192:
        /* <DEDUP_REMOVED lines=13> */
.L_x_4194:
[----:B------:R-:W-:Y:S05]  /*7bc0*/  BSYNC B0 ;  /* 0x0000000000007941 */ /* 0x000fea0003800000 */
.L_x_4193:
        /* <DEDUP_REMOVED lines=11> */
.L_x_4195:
        /* <DEDUP_REMOVED lines=13> */
.L_x_4197:
[----:B------:R-:W-:Y:S05]  /*7d50*/  BSYNC B0 ;  /* 0x0000000000007941 */ /* 0x000fea0003800000 */
.L_x_4196:
        /* <DEDUP_REMOVED lines=11> */
.L_x_4198:
        /* <DEDUP_REMOVED lines=13> */
.L_x_4200:
[----:B------:R-:W-:Y:S05]  /*7ee0*/  BSYNC B0 ;  /* 0x0000000000007941 */ /* 0x000fea0003800000 */
.L_x_4199:
        /* <DEDUP_REMOVED lines=11> */
.L_x_4201:
        /* <DEDUP_REMOVED lines=12> */
.L_x_4203:
[----:B------:R-:W-:Y:S05]  /*8060*/  BSYNC B0 ;  /* 0x0000000000007941 */ /* 0x000fea0003800000 */
.L_x_4202:
        /* <DEDUP_REMOVED lines=11> */
.L_x_4204:
        /* <DEDUP_REMOVED lines=12> */
.L_x_4206:
[----:B------:R-:W-:Y:S05]  /*81e0*/  BSYNC B0 ;  /* 0x0000000000007941 */ /* 0x000fea0003800000 */
.L_x_4205:
        /* <DEDUP_REMOVED lines=11> */
.L_x_4207:
        /* <DEDUP_REMOVED lines=12> */
.L_x_4209:
[----:B------:R-:W-:Y:S05]  /*8360*/  BSYNC B0 ;  /* 0x0000000000007941 */ /* 0x000fea0003800000 */
.L_x_4208:
        /* <DEDUP_REMOVED lines=11> */
.L_x_4210:
        /* <DEDUP_REMOVED lines=12> */
.L_x_4212:
[----:B------:R-:W-:Y:S05]  /*84e0*/  BSYNC B0 ;  /* 0x0000000000007941 */ /* 0x000fea0003800000 */
.L_x_4211:
        /* <DEDUP_REMOVED lines=11> */
.L_x_4213:
        /* <DEDUP_REMOVED lines=12> */
.L_x_4215:
[----:B------:R-:W-:Y:S05]  /*8660*/  BSYNC B0 ;  /* 0x0000000000007941 */ /* 0x000fea0003800000 */
.L_x_4214:
        /* <DEDUP_REMOVED lines=11> */
.L_x_4216:
        /* <DEDUP_REMOVED lines=16> */
.L_x_4218:
[----:B------:R-:W-:Y:S05]  /*8820*/  BSYNC B0 ;  /* 0x0000000000007941 */ /* 0x000fea0003800000 */
.L_x_4217:
[----:B------:R-:W-:Y:S02]  /*8830*/  IADD3 R19, R19, c[0x0][0x10], RZ ;  /* 0x0000040013137a10 */ /* 0x000fe40007ffe0ff */
[----:B------:R-:W-:Y:S02]  /*8840*/  IADD3 R20, R20, 0x1, RZ ;  /* 0x0000000114147810 */ /* 0x000fe40007ffe0ff */
[----:B------:R-:W-:-:S13]  /*8850*/  ISETP.GE.AND P5, PT, R19, UR4, PT ;  /* 0x0000000413007c0c */ /* 0x000fda000bfa6270 */
[----:B------:R-:W-:Y:S01]  /*8860*/  @P5 CALL.REL.NOINC `(.L_x_4219) ;  /* 0x0000001000005944 */ /* 0x000fe20003c00000 */
[----:B------:R-:W-:Y:S05]  /*8870*/  BRA `(.L_x_4220) ;  /* 0xffff83e000007947 */ /* 0x000fea000383ffff */
.L_x_4219:
[----:B------:R-:W-:Y:S05]  /*8880*/  EXIT ;  /* 0x000000000000794d */ /* 0x000fea0003800000 */
.L_x_4221:
        /* <DEDUP_REMOVED lines=15> */
.L_x_5661:


//--------------------- .text._Z35group_norm_nhwc_fwd_one_pass_kernelI11Bf16IOFp16WLi512ELi112ELi448EEv26Group_norm_nhwc_fwd_params --------------------------
	.section	.text._Z35group_norm_nhwc_fwd_one_pass_kernelI11Bf16IOFp16WLi512ELi112ELi448EEv26Group_norm_nhwc_fwd_params,"ax",@progbits
	.sectioninfo	@"SHI_REGISTERS=128"
	.align	128
        .global         _Z35group_norm_nhwc_fwd_one_pass_kernelI11Bf16IOFp16WLi512ELi112ELi448EEv26Group_norm_nhwc_fwd_params
        .type           _Z35group_norm_nhwc_fwd_one_pass_kernelI11Bf16IOFp16WLi512ELi112ELi448EEv26Group_norm_nhwc_fwd_params,@function
        .size           _Z35group_norm_nhwc_fwd_one_pass_kernelI11Bf16IOFp16WLi512ELi112ELi448EEv26Group_norm_nhwc_fwd_params,(.L_x_5662 - _Z35group_norm_nhwc_fwd_one_pass_kernelI11Bf16IOFp16WLi512ELi112ELi448EEv26Group_norm_nhwc_fwd_params)
        .other          _Z35group_norm_nhwc_fwd_one_pass_kernelI11Bf16IOFp16WLi512ELi112ELi448EEv26Group_norm_nhwc_fwd_params,@"STO_CUDA_ENTRY STV_DEFAULT"
_Z35group_norm_nhwc_fwd_one_pass_kernelI11Bf16IOFp16WLi512ELi112ELi448EEv26Group_norm_nhwc_fwd_params:
.text._Z35group_norm_nhwc_fwd_one_pass_kernelI11Bf16IOFp16WLi512ELi112ELi448EEv26Group_norm_nhwc_fwd_params:
        /* <DEDUP_REMOVED lines=22> */
.L_x_4238:
        /* <DEDUP_REMOVED lines=2094> */
.L_x_4223:
[----:B0-----:R-:W-:Y:S05]  /*8440*/  BSYNC B0 ;  /* 0x0000000000007941 */ /* 0x001fea0003800000 */
.L_x_4222:
        /* <DEDUP_REMOVED lines=27> */
.L_x_4226:
[----:B------:R-:W2:Y:S01]  /*8600*/  LDG.E.STRONG.GPU R0, [R16.64] ;  /* 0x0000000610007981 */ /* 0x000ea2000c1ef900 */
[----:B------:R-:W-:Y:S01]  /*8610*/  YIELD ;  /* 0x0000000000007946 */ /* 0x000fe20003800000 */
[----:B--2---:R-:W-:-:S05]  /*8620*/  CCTL.IVALL ;  /* 0x00000000ff00798f */ /* 0x004fca0002000000 */
[----:B------:R1:W-:Y:S01]  /*8630*/  STL [R1], R0 ;  /* 0x0000000001007387 */ /* 0x0003e20000100800 */
[----:B------:R-:W-:-:S13]  /*8640*/  ISETP.NE.AND P1, PT, R0, R9, PT ;  /* 0x000000090000720c */ /* 0x000fda0003f25270 */
[----:B-1----:R-:W-:Y:S05]  /*8650*/  @P1 BRA `(.L_x_4226) ;  /* 0xffffffa000001947 */ /* 0x002fea000383ffff */
.L_x_4225:
        /* <DEDUP_REMOVED lines=17> */
.L_x_4230:
        /* <DEDUP_REMOVED lines=115> */
.L_x_4229:
        /* <DEDUP_REMOVED lines=61> */
.L_x_4231:
[----:B------:R-:W-:-:S13]  /*9270*/  ISETP.NE.OR P1, PT, R0, RZ, P1 ;  /* 0x000000ff0000720c */ /* 0x000fda0000f25670 */
[----:B------:R-:W-:Y:S05]  /*9280*/  @!P1 BRA `(.L_x_4227) ;  /* 0x000001f000009947 */ /* 0x000fea0003800000 */
.L_x_4228:
        /* <DEDUP_REMOVED lines=31> */
.L_x_4227:
        /* <DEDUP_REMOVED lines=12> */
.L_x_4233:
[----:B------:R-:W-:Y:S05]  /*9540*/  BSYNC B0 ;  /* 0x0000000000007941 */ /* 0x000fea0003800000 */
.L_x_4232:
        /* <DEDUP_REMOVED lines=16> */
.L_x_4224:
        /* <DEDUP_REMOVED lines=34> */
[----:B--2---:R-:W-:Y:S02]  /*9870*/  HADD2.F32 R8, -RZ, R16.H0_H0 ;  /* 0x20000010ff087230 */ /* 0x004fe40000004100 */
[----:B---3--:R-:W-:Y:S02]  /*9880*/  HADD2.F32 R10, -RZ, R17.H0_H0 ;  /* 0x20000011ff0a7230 */ /* 0x008fe40000004100 */
[----:B----4-:R-:W-:Y:S02]  /*9890*/  HADD2.F32 R11, -RZ, R18.H0_H0 ;  /* 0x20000012ff0b7230 */ /* 0x010fe40000004100 */
[----:B01---5:R-:W-:-:S02]  /*98a0*/  HADD2.F32 R13, -RZ, R19.H0_H0 ;  /* 0x20000013ff0d7230 */ /* 0x023fc40000004100 */
.L_x_4236:
        /* <DEDUP_REMOVED lines=136> */
.L_x_4235:
[----:B------:R-:W-:Y:S05]  /*a130*/  BSYNC B0 ;  /* 0x0000000000007941 */ /* 0x000fea0003800000 */
.L_x_4234:
        /* <DEDUP_REMOVED lines=9> */
.L_x_4237:
[----:B------:R-:W-:Y:S05]  /*a1d0*/  EXIT ;  /* 0x000000000000794d */ /* 0x000fea0003800000 */
.L_x_4239:
        /* <DEDUP_REMOVED lines=10> */
.L_x_5662:


//--------------------- .text._Z35group_norm_nhwc_fwd_one_pass_kernelI11Fp16IOFp32WLi64ELi112ELi448EEv26Group_norm_nhwc_fwd_params --------------------------
	.section	.text._Z35group_norm_nhwc_fwd_one_pass_kernelI11Fp16IOFp32WLi64ELi112ELi448EEv26Group_norm_nhwc_fwd_params,"ax",@progbits
	.sectioninfo	@"SHI_REGISTERS=48"
	.align	128
        .global         _Z35group_norm_nhwc_fwd_one_pass_kernelI11Fp16IOFp32WLi64ELi112ELi448EEv26Group_norm_nhwc_fwd_params
        .type           _Z35group_norm_nhwc_fwd_one_pass_kernelI11Fp16IOFp32WLi64ELi112ELi448EEv26Group_norm_nhwc_fwd_params,@function
        .size           _Z35group_norm_nhwc_fwd_one_pass_kernelI11Fp16IOFp32WLi64ELi112ELi448EEv26Group_norm_nhwc_fwd_params,(.L_x_5663 - _Z35group_norm_nhwc_fwd_one_pass_kernelI11Fp16IOFp32WLi64ELi112ELi448EEv26Group_norm_nhwc_fwd_params)
        .other          _Z35group_norm_nhwc_fwd_one_pass_kernelI11Fp16IOFp32WLi64ELi112ELi448EEv26Group_norm_nhwc_fwd_params,@"STO_CUDA_ENTRY STV_DEFAULT"
_Z35group_norm_nhwc_fwd_one_pass_kernelI11Fp16IOFp32WLi64ELi112ELi448EEv26Group_norm_nhwc_fwd_params:
.text._Z35group_norm_nhwc_fwd_one_pass_kernelI11Fp16IOFp32WLi64ELi112ELi448EEv26Group_norm_nhwc_fwd_params:
        /* <DEDUP_REMOVED lines=40> */
.L_x_4277:
        /* <DEDUP_REMOVED lines=12> */
[----:B------:R-:W-:Y:S02]  /*0340*/  LOP3.LUT R2, R22, c[0x0][0x1d8], RZ, 0x3c, !PT ;  /* 0x0000760016027a12 */ /* 0x000fe400078e3cff */
[----:B------:R-:W-:Y:S02]  /*0350*/  SHF.R.S32.HI R7, RZ, 0x1f, R25 ;  /* 0x0000001fff077819 */ /* 0x000fe40000011419 */
[----:B------:R-:W-:Y:S01]  /*0360*/  ISETP.GE.AND P5, PT, R2, RZ, PT ;  /* 0x000000ff0200720c */ /* 0x000fe20003fa6270 */
[----:B------:R-:W-:Y:S01]  /*0370*/  IMAD.HI.U32 R3, R3, R6, RZ ;  /* 0x0000000603037227 */ /* 0x000fe200078e00ff */
[----:B------:R-:W-:-:S04]  /*0380*/  SHF.R.U32.HI R2, RZ, 0x3, R19 ;  /* 0x00000003ff027819 */ /* 0x000fc80000011613 */
[----:B------:R-:W-:-:S05]  /*0390*/  IADD3 R4, -R3, RZ, RZ ;  /* 0x000000ff03047210 */ /* 0x000fca0007ffe1ff */
[----:B------:R-:W-:-:S05]  /*03a0*/  IMAD R4, R5, R4, R6 ;  /* 0x0000000405047224 */ /* 0x000fca00078e0206 */
[----:B------:R-:W-:-:S13]  /*03b0*/  ISETP.GT.U32.AND P6, PT, R5, R4, PT ;  /* 0x000000040500720c */ /* 0x000fda0003fc4070 */
[-C--:B------:R-:W-:Y:S02]  /*03c0*/  @!P6 IADD3 R4, R4, -R5.reuse, RZ ;  /* 0x800000050404e210 */ /* 0x080fe40007ffe0ff */
[----:B------:R-:W-:Y:S02]  /*03d0*/  @!P6 IADD3 R3, R3, 0x1, RZ ;  /* 0x000000010303e810 */ /* 0x000fe40007ffe0ff */
[----:B------:R-:W-:Y:S02]  /*03e0*/  ISETP.GE.U32.AND P0, PT, R4, R5, PT ;  /* 0x000000050400720c */ /* 0x000fe40003f06070 */
[----:B------:R-:W-:-:S11]  /*03f0*/  ISETP.NE.AND P6, PT, RZ, c[0x0][0x1d8], PT ;  /* 0x00007600ff007a0c */ /* 0x000fd60003fc5270 */
[----:B------:R-:W-:-:S04]  /*0400*/  @P0 IADD3 R3, R3, 0x1, RZ ;  /* 0x0000000103030810 */ /* 0x000fc80007ffe0ff */
[----:B------:R-:W-:-:S04]  /*0410*/  MOV R5, R3 ;  /* 0x0000000300057202 */ /* 0x000fc80000000f00 */
[----:B------:R-:W-:Y:S02]  /*0420*/  @!P5 IADD3 R5, -R5, RZ, RZ ;  /* 0x000000ff0505d210 */ /* 0x000fe40007ffe1ff */
[----:B------:R-:W-:-:S04]  /*0430*/  @!P6 LOP3.LUT R5, RZ, c[0x0][0x1d8], RZ, 0x33, !PT ;  /* 0x00007600ff05ea12 */ /* 0x000fc800078e33ff */
[----:B------:R-:W-:Y:S02]  /*0440*/  IADD3 R3, -R5, RZ, RZ ;  /* 0x000000ff05037210 */ /* 0x000fe40007ffe1ff */
[----:B------:R-:W-:-:S03]  /*0450*/  SHF.R.S32.HI R4, RZ, 0x1f, R5 ;  /* 0x0000001fff047819 */ /* 0x000fc60000011405 */
[----:B------:R-:W-:Y:S02]  /*0460*/  IMAD R34, R3, c[0x0][0x1d8], R22 ;  /* 0x0000760003227a24 */ /* 0x000fe400078e0216 */
[----:B------:R-:W-:-:S04]  /*0470*/  IMAD.WIDE.U32 R2, R2, 0x24924925, RZ ;  /* 0x2492492502027825 */ /* 0x000fc800078e00ff */
[----:B------:R-:W-:Y:S02]  /*0480*/  IMAD R34, R34, 0x70, RZ ;  /* 0x0000007022227824 */ /* 0x000fe400078e02ff */
[----:B------:R-:W-:Y:S02]  /*0490*/  IMAD R4, R4, c[0x0][0x1d0], RZ ;  /* 0x0000740004047a24 */ /* 0x000fe400078e02ff */
[----:B------:R-:W-:Y:S01]  /*04a0*/  IMAD R27, R0, c[0x0][0x1e4], R3 ;  /* 0x00007900001b7a24 */ /* 0x000fe200078e0203 */
[----:B------:R-:W-:Y:S01]  /*04b0*/  IADD3 R16, P0, R25, R34, RZ ;  /* 0x0000002219107210 */ /* 0x000fe20007f1e0ff */
[----:B------:R-:W-:Y:S02]  /*04c0*/  IMAD R3, R5, c[0x0][0x1d4], R4 ;  /* 0x0000750005037a24 */ /* 0x000fe400078e0204 */
[----:B------:R-:W-:Y:S01]  /*04d0*/  @P2 IMAD R2, R40, c[0x0][0x1c0], RZ ;  /* 0x0000700028022a24 */ /* 0x000fe200078e02ff */
[----:B------:R-:W-:Y:S02]  /*04e0*/  LEA.HI.X.SX32 R17, R34, R7, 0x1, P0 ;  /* 0x0000000722117211 */ /* 0x000fe400000f0eff */
[----:B------:R-:W-:Y:S01]  /*04f0*/  IADD3 R35, R27, 0x20, RZ ;  /* 0x000000201b237810 */ /* 0x000fe20007ffe0ff */
[----:B------:R-:W-:Y:S01]  /*0500*/  @P2 IMAD R7, R23, c[0x0][0x1c4], R2 ;  /* 0x0000710017072a24 */ /* 0x000fe200078e0202 */
[----:B------:R-:W-:Y:S01]  /*0510*/  IADD3 R37, R27, 0x28, RZ ;  /* 0x000000281b257810 */ /* 0x000fe20007ffe0ff */
[----:B------:R-:W-:Y:S01]  /*0520*/  IMAD.WIDE.U32 R16, R5, c[0x0][0x1d0], R16 ;  /* 0x0000740005107a25 */ /* 0x000fe200078e0010 */
[----:B------:R-:W-:-:S02]  /*0530*/  ISETP.GE.U32.AND P5, PT, R35, c[0x0][0x1c8], PT ;  /* 0x0000720023007a0c */ /* 0x000fc40003fa6070 */
[----:B------:R-:W-:Y:S02]  /*0540*/  SHF.R.S32.HI R9, RZ, 0x1f, R35 ;  /* 0x0000001fff097819 */ /* 0x000fe40000011423 */
[----:B------:R-:W-:Y:S02]  /*0550*/  IADD3 R3, R17, R3, RZ ;  /* 0x0000000311037210 */ /* 0x000fe40007ffe0ff */
[-C--:B------:R-:W-:Y:S02]  /*0560*/  @P2 MOV R2, R16.reuse ;  /* 0x0000001000022202 */ /* 0x080fe40000000f00 */
[----:B------:R-:W-:Y:S02]  /*0570*/  ISETP.GE.AND.EX P5, PT, R9, c[0x0][0x1cc], PT, P5 ;  /* 0x0000730009007a0c */ /* 0x000fe40003fa6350 */
[----:B------:R-:W-:Y:S01]  /*0580*/  @P3 MOV R6, R16 ;  /* 0x0000001000063202 */ /* 0x000fe20000000f00 */
[----:B------:R-:W-:Y:S01]  /*0590*/  @P2 IMAD.WIDE.U32 R4, R23, c[0x0][0x1c0], R2 ;  /* 0x0000700017042a25 */ /* 0x000fe200078e0002 */
[----:B------:R-:W-:-:S02]  /*05a0*/  SHF.R.S32.HI R28, RZ, 0x1f, R37 ;  /* 0x0000001fff1c7819 */ /* 0x000fc40000011425 */
[----:B------:R-:W-:Y:S02]  /*05b0*/  ISETP.LT.U32.AND P5, PT, R19, 0x1c0, !P5 ;  /* 0x000001c01300780c */ /* 0x000fe40006fa1070 */
[----:B------:R-:W-:Y:S01]  /*05c0*/  @P2 IADD3 R5, R5, R7, RZ ;  /* 0x0000000705052210 */ /* 0x000fe20007ffe0ff */
[----:B------:R-:W-:Y:S01]  /*05d0*/  @P3 IMAD R7, R41, c[0x0][0x1c0], RZ ;  /* 0x0000700029073a24 */ /* 0x000fe200078e02ff */
[----:B------:R-:W-:Y:S02]  /*05e0*/  @P2 LEA R10, P0, R4, c[0x0][0x170], 0x1 ;  /* 0x00005c00040a2a11 */ /* 0x000fe400078008ff */
[----:B------:R-:W-:Y:S01]  /*05f0*/  @P4 MOV R12, R16 ;  /* 0x00000010000c4202 */ /* 0x000fe20000000f00 */
[----:B------:R-:W-:Y:S01]  /*0600*/  @P3 IMAD R15, R18, c[0x0][0x1c4], R7 ;  /* 0x00007100120f3a24 */ /* 0x000fe200078e0207 */
[----:B------:R-:W-:Y:S01]  /*0610*/  @P2 LEA.HI.X R11, R4, c[0x0][0x174], R5, 0x1, P0 ;  /* 0x00005d00040b2a11 */ /* 0x000fe200000f0c05 */
[----:B------:R-:W-:Y:S01]  /*0620*/  @P1 IMAD R5, R39, c[0x0][0x1c0], RZ ;  /* 0x0000700027051a24 */ /* 0x000fe200078e02ff */
[----:B------:R-:W-:-:S02]  /*0630*/  @P3 MOV R7, R3 ;  /* 0x0000000300073202 */ /* 0x000fc40000000f00 */
[----:B------:R-:W-:Y:S01]  /*0640*/  ISETP.GE.U32.AND P0, PT, R37, c[0x0][0x1c8], PT ;  /* 0x0000720025007a0c */ /* 0x000fe20003f06070 */
[----:B------:R-:W-:Y:S01]  /*0650*/  @P1 IMAD R29, R8, c[0x0][0x1c4], R5 ;  /* 0x00007100081d1a24 */ /* 0x000fe200078e0205 */
[----:B------:R-:W-:Y:S01]  /*0660*/  @P4 MOV R13, R3 ;  /* 0x00000003000d4202 */ /* 0x000fe20000000f00 */
[----:B------:R-:W-:Y:S01]  /*0670*/  @P3 IMAD.WIDE.U32 R6, R18, c[0x0][0x1c0], R6 ;  /* 0x0000700012063a25 */ /* 0x000fe200078e0006 */
[----:B------:R-:W-:Y:S02]  /*0680*/  ISETP.GE.AND.EX P0, PT, R28, c[0x0][0x1cc], PT, P0 ;  /* 0x000073001c007a0c */ /* 0x000fe40003f06300 */
[----:B------:R-:W-:Y:S01]  /*0690*/  @P1 MOV R14, R16 ;  /* 0x00000010000e1202 */ /* 0x000fe20000000f00 */
[----:B------:R-:W-:Y:S01]  /*06a0*/  @P4 IMAD.WIDE.U32 R12, R20, c[0x0][0x1c0], R12 ;  /* 0x00007000140c4a25 */ /* 0x000fe200078e000c */
[----:B------:R-:W-:Y:S02]  /*06b0*/  ISETP.LT.U32.AND P0, PT, R19, 0x1c0, !P0 ;  /* 0x000001c01300780c */ /* 0x000fe40004701070 */
[----:B------:R-:W-:Y:S01]  /*06c0*/  @P3 IADD3 R5, R7, R15, RZ ;  /* 0x0000000f07053210 */ /* 0x000fe20007ffe0ff */
[----:B------:R-:W-:Y:S01]  /*06d0*/  @P5 IMAD R30, R9, c[0x0][0x1c0], RZ ;  /* 0x00007000091e5a24 */ /* 0x000fe200078e02ff */
[----:B------:R-:W-:-:S02]  /*06e0*/  @P1 MOV R15, R3 ;  /* 0x00000003000f1202 */ /* 0x000fc40000000f00 */
[----:B------:R-:W-:Y:S01]  /*06f0*/  @P3 LEA R4, P6, R6, c[0x0][0x170], 0x1 ;  /* 0x00005c0006043a11 */ /* 0x000fe200078c08ff */
[----:B------:R-:W-:Y:S01]  /*0700*/  @P5 IMAD R33, R35, c[0x0][0x1c4], R30 ;  /* 0x0000710023215a24 */ /* 0x000fe200078e021e */
[----:B------:R-:W-:Y:S01]  /*0710*/  @P4 IADD3 R7, R13, R31, RZ ;  /* 0x0000001f0d074210 */ /* 0x000fe20007ffe0ff */
[----:B------:R-:W-:Y:S01]  /*0720*/  @P1 IMAD.WIDE.U32 R8, R8, c[0x0][0x1c0], R14 ;  /* 0x0000700008081a25 */ /* 0x000fe200078e000e */
[----:B------:R-:W-:Y:S02]  /*0730*/  @P3 LEA.HI.X R5, R6, c[0x0][0x174], R5, 0x1, P6 ;  /* 0x00005d0006053a11 */ /* 0x000fe400030f0c05 */
[----:B------:R-:W-:Y:S01]  /*0740*/  @P4 LEA R6, P6, R12, c[0x0][0x170], 0x1 ;  /* 0x00005c000c064a11 */ /* 0x000fe200078c08ff */
[----:B------:R-:W-:Y:S01]  /*0750*/  @P0 IMAD R28, R28, c[0x0][0x1c0], RZ ;  /* 0x000070001c1c0a24 */ /* 0x000fe200078e02ff */
[----:B------:R-:W-:Y:S02]  /*0760*/  @P5 MOV R14, R16 ;  /* 0x00000010000e5202 */ /* 0x000fe40000000f00 */
[----:B------:R-:W-:-:S02]  /*0770*/  @P5 MOV R15, R3 ;  /* 0x00000003000f5202 */ /* 0x000fc40000000f00 */
[----:B------:R-:W-:Y:S02]  /*0780*/  @P4 LEA.HI.X R7, R12, c[0x0][0x174], R7, 0x1, P6 ;  /* 0x00005d000c074a11 */ /* 0x000fe400030f0c07 */
[----:B------:R-:W-:Y:S01]  /*0790*/  @P1 IADD3 R9, R9, R29, RZ ;  /* 0x0000001d09091210 */ /* 0x000fe20007ffe0ff */
[----:B------:R-:W-:Y:S01]  /*07a0*/  @P5 IMAD.WIDE.U32 R14, R35, c[0x0][0x1c0], R14 ;  /* 0x00007000230e5a25 */ /* 0x000fe200078e000e */
[C---:B------:R-:W-:Y:S02]  /*07b0*/  @P1 LEA R12, P6, R8.reuse, c[0x0][0x170], 0x1 ;  /* 0x00005c00080c1a11 */ /* 0x040fe400078c08ff */
[----:B------:R-:W-:Y:S01]  /*07c0*/  @P0 MOV R30, R16 ;  /* 0x00000010001e0202 */ /* 0x000fe20000000f00 */
[----:B------:R-:W-:Y:S01]  /*07d0*/  @P0 IMAD R29, R37, c[0x0][0x1c4], R28 ;  /* 0x00007100251d0a24 */ /* 0x000fe200078e021c */
[----:B------:R-:W-:Y:S02]  /*07e0*/  @P0 MOV R31, R3 ;  /* 0x00000003001f0202 */ /* 0x000fe40000000f00 */
[----:B------:R-:W-:-:S02]  /*07f0*/  @P1 LEA.HI.X R13, R8, c[0x0][0x174], R9, 0x1, P6 ;  /* 0x00005d00080d1a11 */ /* 0x000fc400030f0c09 */
[----:B------:R-:W-:Y:S01]  /*0800*/  @P5 IADD3 R9, R15, R33, RZ ;  /* 0x000000210f095210 */ /* 0x000fe20007ffe0ff */
[----:B------:R-:W-:Y:S01]  /*0810*/  @P0 IMAD.WIDE.U32 R30, R37, c[0x0][0x1c0], R30 ;  /* 0x00007000251e0a25 */ /* 0x000fe200078e001e */
[C---:B------:R-:W-:Y:S02]  /*0820*/  @P5 LEA R36, P6, R14.reuse, c[0x0][0x170], 0x1 ;  /* 0x00005c000e245a11 */ /* 0x040fe400078c08ff */
[----:B------:R-:W-:Y:S02]  /*0830*/  IADD3 R15, R27, 0x30, RZ ;  /* 0x000000301b0f7810 */ /* 0x000fe40007ffe0ff */
[----:B------:R-:W-:Y:S02]  /*0840*/  @P5 LEA.HI.X R37, R14, c[0x0][0x174], R9, 0x1, P6 ;  /* 0x00005d000e255a11 */ /* 0x000fe400030f0c09 */
[----:B------:R-:W-:Y:S02]  /*0850*/  @P0 IADD3 R9, R31, R29, RZ ;  /* 0x0000001d1f090210 */ /* 0x000fe40007ffe0ff */
[----:B------:R-:W-:Y:S01]  /*0860*/  CS2R R28, SRZ ;  /* 0x00000000001c7805 */ /* 0x000fe2000001ff00 */
[----:B------:R-:W-:-:S02]  /*0870*/  SHF.R.S32.HI R14, RZ, 0x1f, R15 ;  /* 0x0000001fff0e7819 */ /* 0x000fc4000001140f */
[----:B------:R-:W-:-:S03]  /*0880*/  @P0 LEA R8, P6, R30, c[0x0][0x170], 0x1 ;  /* 0x00005c001e080a11 */ /* 0x000fc600078c08ff */
[----:B------:R0:W2:Y:S01]  /*0890*/  @P5 LDG.E R28, [R36.64] ;  /* 0x00000008241c5981 */ /* 0x0000a2000c1e1900 */
[----:B------:R-:W-:Y:S01]  /*08a0*/  ISETP.GE.U32.AND P5, PT, R15, c[0x0][0x1c8], PT ;  /* 0x000072000f007a0c */ /* 0x000fe20003fa6070 */
[----:B------:R-:W-:Y:S01]  /*08b0*/  CS2R R32, SRZ ;  /* 0x0000000000207805 */ /* 0x000fe2000001ff00 */
[----:B------:R-:W-:Y:S01]  /*08c0*/  @P0 LEA.HI.X R9, R30, c[0x0][0x174], R9, 0x1, P6 ;  /* 0x00005d001e090a11 */ /* 0x000fe200030f0c09 */
[----:B------:R1:W3:Y:S01]  /*08d0*/  @P2 LDG.E R29, [R10.64] ;  /* 0x000000080a1d2981 */ /* 0x0002e2000c1e1900 */
[----:B------:R-:W-:Y:S02]  /*08e0*/  ISETP.GE.AND.EX P5, PT, R14, c[0x0][0x1cc], PT, P5 ;  /* 0x000073000e007a0c */ /* 0x000fe40003fa6350 */
[----:B------:R-:W-:Y:S01]  /*08f0*/  ISETP.GE.U32.AND P6, PT, R26, c[0x0][0x1c8], PT ;  /* 0x000072001a007a0c */ /* 0x000fe20003fc6070 */
[----:B------:R4:W5:Y:S01]  /*0900*/  @P1 LDG.E R32, [R12.64] ;  /* 0x000000080c201981 */ /* 0x000962000c1e1900 */
[----:B------:R-:W-:Y:S02]  /*0910*/  SHF.R.S32.HI R31, RZ, 0x1f, R26 ;  /* 0x0000001fff1f7819 */ /* 0x000fe4000001141a */
[----:B------:R-:W-:Y:S01]  /*0920*/  ISETP.LT.U32.AND P5, PT, R19, 0x1c0, !P5 ;  /* 0x000001c01300780c */ /* 0x000fe20006fa1070 */
[----:B------:R0:W2:Y:S01]  /*0930*/  @P4 LDG.E R33, [R6.64] ;  /* 0x0000000806214981 */ /* 0x0000a2000c1e1900 */
[----:B------:R-:W-:-:S02]  /*0940*/  ISETP.GE.AND.EX P6, PT, R31, c[0x0][0x1cc], PT, P6 ;  /* 0x000073001f007a0c */ /* 0x000fc40003fc6360 */
[----:B------:R-:W-:Y:S02]  /*0950*/  MOV R30, RZ ;  /* 0x000000ff001e7202 */ /* 0x000fe40000000f00 */
[----:B------:R-:W-:-:S04]  /*0960*/  ISETP.GT.U32.OR P6, PT, R19, 0x1bf, P6 ;  /* 0x000001bf1300780c */ /* 0x000fc800037c4470 */
[----:B------:R0:W2:Y:S03]  /*0970*/  @P3 LDG.E R30, [R4.64] ;  /* 0x00000008041e3981 */ /* 0x0000a6000c1e1900 */
[-C--:B-1----:R-:W-:Y:S01]  /*0980*/  @P5 MOV R10, R16.reuse ;  /* 0x00000010000a5202 */ /* 0x082fe20000000f00 */
[----:B------:R-:W-:Y:S01]  /*0990*/  @P5 IMAD R14, R14, c[0x0][0x1c0], RZ ;  /* 0x000070000e0e5a24 */ /* 0x000fe200078e02ff */
[-C--:B------:R-:W-:Y:S02]  /*09a0*/  @P5 MOV R11, R3.reuse ;  /* 0x00000003000b5202 */ /* 0x080fe40000000f00 */
[----:B------:R-:W-:Y:S01]  /*09b0*/  MOV R35, RZ ;  /* 0x000000ff00237202 */ /* 0x000fe20000000f00 */
[C---:B----4-:R-:W-:Y:S01]  /*09c0*/  @P5 IMAD R13, R15.reuse, c[0x0][0x1c4], R14 ;  /* 0x000071000f0d5a24 */ /* 0x050fe200078e020e */
[----:B0-----:R-:W-:Y:S01]  /*09d0*/  @!P6 MOV R6, R16 ;  /* 0x000000100006e202 */ /* 0x001fe20000000f00 */
[----:B------:R-:W-:Y:S01]  /*09e0*/  @P5 IMAD.WIDE.U32 R10, R15, c[0x0][0x1c0], R10 ;  /* 0x000070000f0a5a25 */ /* 0x000fe200078e000a */
[----:B------:R-:W-:-:S02]  /*09f0*/  @!P6 MOV R7, R3 ;  /* 0x000000030007e202 */ /* 0x000fc40000000f00 */
[----:B------:R3:W4:Y:S01]  /*0a00*/  @P0 LDG.E R35, [R8.64] ;  /* 0x0000000808230981 */ /* 0x000722000c1e1900 */
[----:B------:R-:W-:Y:S01]  /*0a10*/  @!P6 IMAD R15, R31, c[0x0][0x1c0], RZ ;  /* 0x000070001f0fea24 */ /* 0x000fe200078e02ff */
[----:B------:R-:W-:Y:S01]  /*0a20*/  @P5 IADD3 R5, R11, R13, RZ ;  /* 0x0000000d0b055210 */ /* 0x000fe20007ffe0ff */
[----:B------:R-:W-:Y:S01]  /*0a30*/  @!P6 IMAD.WIDE.U32 R6, R26, c[0x0][0x1c0], R6 ;  /* 0x000070001a06ea25 */ /* 0x000fe200078e0006 */
[----:B------:R-:W-:Y:S01]  /*0a40*/  @P5 LEA R4, P0, R10, c[0x0][0x170], 0x1 ;  /* 0x00005c000a045a11 */ /* 0x000fe200078008ff */
[----:B------:R-:W-:Y:S02]  /*0a50*/  CS2R R36, SRZ ;  /* 0x0000000000247805 */ /* 0x000fe4000001ff00 */
[----:B------:R-:W-:Y:S01]  /*0a60*/  @!P6 IMAD R15, R26, c[0x0][0x1c4], R15 ;  /* 0x000071001a0fea24 */ /* 0x000fe200078e020f */
[----:B------:R-:W-:Y:S02]  /*0a70*/  @P5 LEA.HI.X R5, R10, c[0x0][0x174], R5, 0x1, P0 ;  /* 0x00005d000a055a11 */ /* 0x000fe400000f0c05 */
[----:B------:R-:W-:-:S02]  /*0a80*/  @!P6 LEA R10, P0, R6, c[0x0][0x170], 0x1 ;  /* 0x00005c00060aea11 */ /* 0x000fc400078008ff */
[----:B------:R-:W-:Y:S01]  /*0a90*/  @!P6 IADD3 R7, R7, R15, RZ ;  /* 0x0000000f0707e210 */ /* 0x000fe20007ffe0ff */
[----:B------:R0:W4:Y:S03]  /*0aa0*/  @P5 LDG.E R36, [R4.64] ;  /* 0x0000000804245981 */ /* 0x000126000c1e1900 */
[----:B------:R-:W-:-:S05]  /*0ab0*/  @!P6 LEA.HI.X R11, R6, c[0x0][0x174], R7, 0x1, P0 ;  /* 0x00005d00060bea11 */ /* 0x000fca00000f0c07 */
[----:B------:R1:W4:Y:S01]  /*0ac0*/  @!P6 LDG.E R37, [R10.64] ;  /* 0x000000080a25e981 */ /* 0x000322000c1e1900 */
[C---:B------:R-:W-:Y:S02]  /*0ad0*/  ISETP.GT.AND P0, PT, R38.reuse, 0x1e, PT ;  /* 0x0000001e2600780c */ /* 0x040fe40003f04270 */
[----:B------:R-:W-:Y:S02]  /*0ae0*/  ISETP.NE.AND P6, PT, R38, RZ, PT ;  /* 0x000000ff2600720c */ /* 0x000fe40003fc5270 */
[----:B------:R-:W-:Y:S01]  /*0af0*/  ISETP.NE.AND P5, PT, R19, RZ, PT ;  /* 0x000000ff1300720c */ /* 0x000fe20003fa5270 */
[----:B------:R-:W-:Y:S01]  /*0b00*/  ULDC UR5, c[0x0][0xc] ;  /* 0x0000030000057ab9 */ /* 0x000fe20000000800 */
[----:B------:R-:W-:Y:S01]  /*0b10*/  BSSY B0, `(.L_x_4240) ;  /* 0x0000077000007945 */ /* 0x000fe20003800000 */
[----:B---3--:R-:W-:Y:S02]  /*0b20*/  HADD2.F32 R9, -RZ, R29.H1_H1 ;  /* 0x3000001dff097230 */ /* 0x008fe40000004100 */
[----:B-----5:R-:W-:-:S02]  /*0b30*/  HADD2.F32 R7, -RZ, R32.H1_H1 ;  /* 0x30000020ff077230 */ /* 0x020fc40000004100 */
[----:B------:R-:W-:Y:S02]  /*0b40*/  HADD2.F32 R6, -RZ, R32.H0_H0 ;  /* 0x20000020ff067230 */ /* 0x000fe40000004100 */
[----:B------:R-:W-:Y:S01]  /*0b50*/  HADD2.F32 R8, -RZ, R29.H0_H0 ;  /* 0x2000001dff087230 */ /* 0x000fe20000004100 */
[----:B0-----:R-:W-:Y:S02]  /*0b60*/  FMUL.FTZ R5, R7, R7 ;  /* 0x0000000707057220 */ /* 0x001fe40000410000 */
[----:B------:R-:W-:Y:S02]  /*0b70*/  FADD.FTZ R7, R6, R7 ;  /* 0x0000000706077221 */ /* 0x000fe40000010000 */
[----:B------:R-:W-:Y:S02]  /*0b80*/  FMUL.FTZ R13, R9, R9 ;  /* 0x00000009090d7220 */ /* 0x000fe40000410000 */
[----:B------:R-:W-:Y:S01]  /*0b90*/  FADD.FTZ R12, R8, R9 ;  /* 0x00000009080c7221 */ /* 0x000fe20000010000 */
[--C-:B--2---:R-:W-:Y:S01]  /*0ba0*/  HADD2.F32 R9, -RZ, R30.reuse.H1_H1 ;  /* 0x3000001eff097230 */ /* 0x104fe20000004100 */
[----:B------:R-:W-:Y:S01]  /*0bb0*/  FFMA.FTZ R5, R6, R6, R5 ;  /* 0x0000000606057223 */ /* 0x000fe20000010005 */
[----:B------:R-:W-:Y:S01]  /*0bc0*/  HADD2.F32 R4, -RZ, R30.H0_H0 ;  /* 0x2000001eff047230 */ /* 0x000fe20000004100 */
[----:B------:R-:W-:-:S02]  /*0bd0*/  FADD.FTZ R7, RZ, R7 ;  /* 0x00000007ff077221 */ /* 0x000fc40000010000 */
[----:B------:R-:W-:Y:S01]  /*0be0*/  FFMA.FTZ R8, R8, R8, R13 ;  /* 0x0000000808087223 */ /* 0x000fe2000001000d */
[--C-:B------:R-:W-:Y:S01]  /*0bf0*/  HADD2.F32 R13, -RZ, R33.reuse.H1_H1 ;  /* 0x30000021ff0d7230 */ /* 0x100fe20000004100 */
[----:B------:R-:W-:Y:S02]  /*0c00*/  FADD.FTZ R5, RZ, R5 ;  /* 0x00000005ff057221 */ /* 0x000fe40000010000 */
[----:B-1----:R-:W-:Y:S02]  /*0c10*/  FMUL.FTZ R11, R9, R9 ;  /* 0x00000009090b7220 */ /* 0x002fe40000410000 */
[C---:B------:R-:W-:Y:S02]  /*0c20*/  FADD.FTZ R6, R4.reuse, R9 ;  /* 0x0000000904067221 */ /* 0x040fe40000010000 */
[----:B------:R-:W-:Y:S01]  /*0c30*/  FADD.FTZ R7, R7, R12 ;  /* 0x0000000c07077221 */ /* 0x000fe20000010000 */
[----:B------:R-:W-:Y:S01]  /*0c40*/  HADD2.F32 R10, -RZ, R33.H0_H0 ;  /* 0x20000021ff0a7230 */ /* 0x000fe20000004100 */
[----:B------:R-:W-:Y:S01]  /*0c50*/  FADD.FTZ R5, R5, R8 ;  /* 0x0000000805057221 */ /* 0x000fe20000010000 */
[----:B------:R-:W-:Y:S01]  /*0c60*/  HADD2.F32 R8, -RZ, R28.H1_H1 ;  /* 0x3000001cff087230 */ /* 0x000fe20000004100 */
[----:B------:R-:W-:-:S02]  /*0c70*/  FFMA.FTZ R4, R4, R4, R11 ;  /* 0x0000000404047223 */ /* 0x000fc4000001000b */
[----:B------:R-:W-:Y:S02]  /*0c80*/  FMUL.FTZ R9, R13, R13 ;  /* 0x0000000d0d097220 */ /* 0x000fe40000410000 */
[----:B------:R-:W-:Y:S01]  /*0c90*/  FADD.FTZ R6, R7, R6 ;  /* 0x0000000607067221 */ /* 0x000fe20000010000 */
[----:B------:R-:W-:Y:S01]  /*0ca0*/  HADD2.F32 R7, -RZ, R28.H0_H0 ;  /* 0x2000001cff077230 */ /* 0x000fe20000004100 */
[C---:B------:R-:W-:Y:S01]  /*0cb0*/  FADD.FTZ R13, R10.reuse, R13 ;  /* 0x0000000d0a0d7221 */ /* 0x040fe20000010000 */
[----:B----4-:R-:W-:Y:S01]  /*0cc0*/  HADD2.F32 R11, -RZ, R35.H1_H1 ;  /* 0x30000023ff0b7230 */ /* 0x010fe20000004100 */
[----:B------:R-:W-:Y:S02]  /*0cd0*/  FFMA.FTZ R9, R10, R10, R9 ;  /* 0x0000000a0a097223 */ /* 0x000fe40000010009 */
[----:B------:R-:W-:Y:S02]  /*0ce0*/  FADD.FTZ R4, R5, R4 ;  /* 0x0000000405047221 */ /* 0x000fe40000010000 */
[----:B------:R-:W-:-:S02]  /*0cf0*/  FMUL.FTZ R10, R8, R8 ;  /* 0x00000008080a7220 */ /* 0x000fc40000410000 */
[C---:B------:R-:W-:Y:S01]  /*0d00*/  FADD.FTZ R5, R7.reuse, R8 ;  /* 0x0000000807057221 */ /* 0x040fe20000010000 */
[----:B------:R-:W-:Y:S01]  /*0d10*/  HADD2.F32 R8, -RZ, R35.H0_H0 ;  /* 0x20000023ff087230 */ /* 0x000fe20000004100 */
[----:B------:R-:W-:Y:S02]  /*0d20*/  FADD.FTZ R6, R6, R13 ;  /* 0x0000000d06067221 */ /* 0x000fe40000010000 */
[----:B------:R-:W-:Y:S02]  /*0d30*/  FADD.FTZ R4, R4, R9 ;  /* 0x0000000904047221 */ /* 0x000fe40000010000 */
[----:B------:R-:W-:Y:S02]  /*0d40*/  FFMA.FTZ R7, R7, R7, R10 ;  /* 0x0000000707077223 */ /* 0x000fe4000001000a */
[----:B------:R-:W-:Y:S01]  /*0d50*/  FMUL.FTZ R9, R11, R11 ;  /* 0x0000000b0b097220 */ /* 0x000fe20000410000 */
[----:B------:R-:W-:Y:S01]  /*0d60*/  HADD2.F32 R10, -RZ, R36.H1_H1 ;  /* 0x30000024ff0a7230 */ /* 0x000fe20000004100 */
[----:B------:R-:W-:-:S02]  /*0d70*/  FADD.FTZ R5, R6, R5 ;  /* 0x0000000506057221 */ /* 0x000fc40000010000 */
[----:B------:R-:W-:Y:S02]  /*0d80*/  FADD.FTZ R6, R8, R11 ;  /* 0x0000000b08067221 */ /* 0x000fe40000010000 */
[----:B------:R-:W-:Y:S02]  /*0d90*/  FADD.FTZ R4, R4, R7 ;  /* 0x0000000704047221 */ /* 0x000fe40000010000 */
[----:B------:R-:W-:Y:S01]  /*0da0*/  FFMA.FTZ R9, R8, R8, R9 ;  /* 0x0000000808097223 */ /* 0x000fe20000010009 */
[----:B------:R-:W-:Y:S01]  /*0db0*/  HADD2.F32 R7, -RZ, R36.H0_H0 ;  /* 0x20000024ff077230 */ /* 0x000fe20000004100 */
[----:B------:R-:W-:Y:S02]  /*0dc0*/  FADD.FTZ R5, R5, R6 ;  /* 0x0000000605057221 */ /* 0x000fe40000010000 */
[----:B------:R-:W-:Y:S02]  /*0dd0*/  FMUL.FTZ R6, R10, R10 ;  /* 0x0000000a0a067220 */ /* 0x000fe40000410000 */
[----:B------:R-:W-:Y:S01]  /*0de0*/  FADD.FTZ R4, R4, R9 ;  /* 0x0000000904047221 */ /* 0x000fe20000010000 */
[----:B------:R-:W-:Y:S01]  /*0df0*/  HADD2.F32 R9, -RZ, R37.H1_H1 ;  /* 0x30000025ff097230 */ /* 0x000fe20000004100 */
[----:B------:R-:W-:-:S02]  /*0e00*/  FADD.FTZ R10, R7, R10 ;  /* 0x0000000a070a7221 */ /* 0x000fc40000010000 */
[----:B------:R-:W-:Y:S01]  /*0e10*/  FFMA.FTZ R7, R7, R7, R6 ;  /* 0x0000000707077223 */ /* 0x000fe20000010006 */
[----:B------:R-:W-:Y:S01]  /*0e20*/  HADD2.F32 R6, -RZ, R37.H0_H0 ;  /* 0x20000025ff067230 */ /* 0x000fe20000004100 */
[----:B------:R-:W-:Y:S02]  /*0e30*/  FMUL.FTZ R11, R9, R9 ;  /* 0x00000009090b7220 */ /* 0x000fe40000410000 */
[----:B------:R-:W-:Y:S02]  /*0e40*/  FADD.FTZ R5, R5, R10 ;  /* 0x0000000a05057221 */ /* 0x000fe40000010000 */
[----:B------:R-:W-:Y:S02]  /*0e50*/  FADD.FTZ R4, R4, R7 ;  /* 0x0000000704047221 */ /* 0x000fe40000010000 */
[C---:B------:R-:W-:Y:S02]  /*0e60*/  FADD.FTZ R8, R6.reuse, R9 ;  /* 0x0000000906087221 */ /* 0x040fe40000010000 */
[----:B------:R-:W-:-:S02]  /*0e70*/  FFMA.FTZ R11, R6, R6, R11 ;  /* 0x00000006060b7223 */ /* 0x000fc4000001000b */
        /* <DEDUP_REMOVED lines=64> */
.L_x_4241:
[----:B------:R-:W-:Y:S05]  /*1280*/  BSYNC B0 ;  /* 0x0000000000007941 */ /* 0x000fea0003800000 */
.L_x_4240:
        /* <DEDUP_REMOVED lines=26> */
.L_x_4244:
[----:B------:R-:W2:Y:S01]  /*1430*/  LDG.E.STRONG.GPU R8, [R6.64] ;  /* 0x0000000806087981 */ /* 0x000ea2000c1ef900 */
[----:B------:R-:W-:Y:S01]  /*1440*/  YIELD ;  /* 0x0000000000007946 */ /* 0x000fe20003800000 */
[----:B--2---:R-:W-:Y:S01]  /*1450*/  ISETP.NE.AND P0, PT, R8, R9, PT ;  /* 0x000000090800720c */ /* 0x004fe20003f05270 */
[----:B------:R-:W-:-:S12]  /*1460*/  CCTL.IVALL ;  /* 0x00000000ff00798f */ /* 0x000fd80002000000 */
[----:B------:R-:W-:Y:S05]  /*1470*/  @P0 BRA `(.L_x_4244) ;  /* 0xffffffb000000947 */ /* 0x000fea000383ffff */
.L_x_4243:
        /* <DEDUP_REMOVED lines=20> */
.L_x_4248:
        /* <DEDUP_REMOVED lines=116> */
.L_x_4247:
        /* <DEDUP_REMOVED lines=62> */
.L_x_4249:
[----:B------:R-:W-:-:S13]  /*20e0*/  ISETP.NE.OR P0, PT, RZ, UR5, P0 ;  /* 0x00000005ff007c0c */ /* 0x000fda0008705670 */
[----:B------:R-:W-:Y:S05]  /*20f0*/  @!P0 BRA `(.L_x_4245) ;  /* 0x000001f000008947 */ /* 0x000fea0003800000 */
.L_x_4246:
        /* <DEDUP_REMOVED lines=31> */
.L_x_4245:
        /* <DEDUP_REMOVED lines=12> */
.L_x_4251:
[----:B------:R-:W-:Y:S05]  /*23b0*/  BSYNC B0 ;  /* 0x0000000000007941 */ /* 0x000fea0003800000 */
.L_x_4250:
        /* <DEDUP_REMOVED lines=16> */
.L_x_4242:
        /* <DEDUP_REMOVED lines=16> */
[----:B------:R-:W-:Y:S01]  /*25c0*/  ISETP.NE.AND P6, PT, RZ, UR7, PT ;  /* 0x00000007ff007c0c */ /* 0x000fe2000bfc5270 */
[--C-:B------:R-:W-:Y:S01]  /*25d0*/  HADD2.F32 R34, -RZ, R29.reuse.H0_H0 ;  /* 0x2000001dff227230 */ /* 0x100fe20000004100 */
[----:B-1----:R-:W-:Y:S01]  /*25e0*/  SHF.R.U32.HI R12, RZ, 0x3, R19 ;  /* 0x00000003ff0c7819 */ /* 0x002fe20000011613 */
[----:B------:R-:W1:Y:S01]  /*25f0*/  LDS.64 R10, [0x88] ;  /* 0x00008800ff0a7984 */ /* 0x000e620000000a00 */
[----:B------:R-:W-:-:S03]  /*2600*/  HADD2.F32 R44, -RZ, R29.H1_H1 ;  /* 0x3000001dff2c7230 */ /* 0x000fc60000004100 */
[----:B------:R-:W-:-:S04]  /*2610*/  IMAD.WIDE.U32 R12, R12, 0x24924925, RZ ;  /* 0x249249250c0c7825 */ /* 0x000fc800078e00ff */
[----:B-1----:R-:W-:Y:S01]  /*2620*/  FMUL.FTZ R9, R10, c[0x0][0x1f4] ;  /* 0x00007d000a097a20 */ /* 0x002fe20000410000 */
[----:B------:R-:W-:-:S03]  /*2630*/  MOV R10, 0x3f800000 ;  /* 0x3f800000000a7802 */ /* 0x000fc60000000f00 */
[----:B------:R-:W-:-:S04]  /*2640*/  FMUL.FTZ R8, R9, R9 ;  /* 0x0000000909087220 */ /* 0x000fc80000410000 */
[----:B------:R-:W-:-:S05]  /*2650*/  FFMA.FTZ R8, R11, c[0x0][0x1f4], -R8 ;  /* 0x00007d000b087a23 */ /* 0x000fca0000010808 */
[----:B------:R-:W-:-:S13]  /*2660*/  FSETP.GTU.FTZ.AND P0, PT, R8, RZ, PT ;  /* 0x000000ff0800720b */ /* 0x000fda0003f1c000 */
[----:B------:R-:W-:Y:S01]  /*2670*/  @P0 FADD.FTZ R11, R8, c[0x0][0x188] ;  /* 0x00006200080b0621 */ /* 0x000fe20000010000 */
[--C-:B------:R-:W-:Y:S02]  /*2680*/  HADD2.F32 R8, -RZ, R32.reuse.H0_H0 ;  /* 0x20000020ff087230 */ /* 0x100fe40000004100 */
[----:B------:R-:W-:Y:S01]  /*2690*/  HADD2.F32 R32, -RZ, R32.H1_H1 ;  /* 0x30000020ff207230 */ /* 0x000fe20000004100 */
[----:B------:R-:W1:Y:S02]  /*26a0*/  @P0 MUFU.RSQ R10, R11 ;  /* 0x0000000b000a0308 */ /* 0x000e640000001400 */
[--C-:B0-----:R-:W-:Y:S02]  /*26b0*/  FADD.FTZ R15, R8, -R9.reuse ;  /* 0x80000009080f7221 */ /* 0x101fe40000010000 */
[----:B------:R-:W-:Y:S02]  /*26c0*/  FADD.FTZ R45, R32, -R9 ;  /* 0x80000009202d7221 */ /* 0x000fe40000010000 */
[----:B------:R-:W-:-:S02]  /*26d0*/  IMAD R8, R0, c[0x0][0x1e4], R13 ;  /* 0x0000790000087a24 */ /* 0x000fc400078e020d */
[-C--:B-1----:R-:W-:Y:S02]  /*26e0*/  FMUL.FTZ R15, R15, R10.reuse ;  /* 0x0000000a0f0f7220 */ /* 0x082fe40000410000 */
        /* <DEDUP_REMOVED lines=14> */
.L_x_4252:
[----:B------:R-:W-:Y:S01]  /*27d0*/  BSSY B0, `(.L_x_4253) ;  /* 0x000000c000007945 */ /* 0x000fe20003800000 */
[----:B------:R-:W-:Y:S05]  /*27e0*/  @!P1 BRA `(.L_x_4254) ;  /* 0x000000a000009947 */ /* 0x000fea0003800000 */
[----:B------:R-:W-:Y:S01]  /*27f0*/  IMAD R12, R39, c[0x0][0x1c0], RZ ;  /* 0x00007000270c7a24 */ /* 0x000fe200078e02ff */
[----:B------:R-:W-:Y:S02]  /*2800*/  MOV R13, R3 ;  /* 0x00000003000d7202 */ /* 0x000fe40000000f00 */
[----:B------:R-:W-:Y:S01]  /*2810*/  F2FP.PACK_AB R11, R32, R11 ;  /* 0x0000000b200b723e */ /* 0x000fe200000000ff */
[----:B------:R-:W-:Y:S01]  /*2820*/  IMAD R29, R27, c[0x0][0x1c4], R12 ;  /* 0x000071001b1d7a24 */ /* 0x000fe200078e020c */
[----:B------:R-:W-:-:S05]  /*2830*/  MOV R12, R16 ;  /* 0x00000010000c7202 */ /* 0x000fca0000000f00 */
[----:B------:R-:W-:-:S05]  /*2840*/  IMAD.WIDE.U32 R14, R27, c[0x0][0x1c0], R12 ;  /* 0x000070001b0e7a25 */ /* 0x000fca00078e000c */
[----:B------:R-:W-:Y:S02]  /*2850*/  IADD3 R29, R15, R29, RZ ;  /* 0x0000001d0f1d7210 */ /* 0x000fe40007ffe0ff */
[----:B------:R-:W-:-:S04]  /*2860*/  LEA R12, P0, R14, c[0x0][0x160], 0x1 ;  /* 0x000058000e0c7a11 */ /* 0x000fc800078008ff */
[----:B------:R-:W-:-:S05]  /*2870*/  LEA.HI.X R13, R14, c[0x0][0x164], R29, 0x1, P0 ;  /* 0x000059000e0d7a11 */ /* 0x000fca00000f0c1d */
[----:B------:R0:W-:Y:S04]  /*2880*/  STG.E [R12.64], R11 ;  /* 0x0000000b0c007986 */ /* 0x0001e8000c101908 */
.L_x_4254:
[----:B------:R-:W-:Y:S05]  /*2890*/  BSYNC B0 ;  /* 0x0000000000007941 */ /* 0x000fea0003800000 */
.L_x_4253:
[--C-:B0-----:R-:W-:Y:S01]  /*28a0*/  FADD.FTZ R11, R34, -R9.reuse ;  /* 0x80000009220b7221 */ /* 0x101fe20000010000 */
[--C-:B------:R-:W-:Y:S01]  /*28b0*/  HADD2.F32 R14, -RZ, R30.reuse.H0_H0 ;  /* 0x2000001eff0e7230 */ /* 0x100fe20000004100 */
[--C-:B------:R-:W-:Y:S01]  /*28c0*/  FADD.FTZ R13, R44, -R9.reuse ;  /* 0x800000092c0d7221 */ /* 0x100fe20000010000 */
[----:B------:R-:W-:Y:S01]  /*28d0*/  HADD2.F32 R30, -RZ, R30.H1_H1 ;  /* 0x3000001eff1e7230 */ /* 0x000fe20000004100 */
[-C--:B------:R-:W-:Y:S01]  /*28e0*/  FMUL.FTZ R11, R11, R10.reuse ;  /* 0x0000000a0b0b7220 */ /* 0x080fe20000410000 */
[--C-:B------:R-:W-:Y:S01]  /*28f0*/  HADD2.F32 R32, -RZ, R33.reuse.H0_H0 ;  /* 0x20000021ff207230 */ /* 0x100fe20000004100 */
[----:B------:R-:W-:Y:S01]  /*2900*/  FMUL.FTZ R12, R13, R10 ;  /* 0x0000000a0d0c7220 */ /* 0x000fe20000410000 */
[----:B------:R-:W-:Y:S01]  /*2910*/  HADD2.F32 R34, -RZ, R33.H1_H1 ;  /* 0x30000021ff227230 */ /* 0x000fe20000004100 */
[--C-:B------:R-:W-:Y:S02]  /*2920*/  FADD.FTZ R33, R30, -R9.reuse ;  /* 0x800000091e217221 */ /* 0x100fe40000010000 */
[----:B------:R-:W-:-:S02]  /*2930*/  FADD.FTZ R29, R14, -R9 ;  /* 0x800000090e1d7221 */ /* 0x000fc40000010000 */
        /* <DEDUP_REMOVED lines=13> */
.L_x_4255:
[----:B------:R-:W-:Y:S01]  /*2a10*/  BSSY B0, `(.L_x_4256) ;  /* 0x000000c000007945 */ /* 0x000fe20003800000 */
[----:B------:R-:W-:Y:S05]  /*2a20*/  @!P2 BRA `(.L_x_4257) ;  /* 0x000000a00000a947 */ /* 0x000fea0003800000 */
[----:B------:R-:W-:Y:S01]  /*2a30*/  MOV R14, R16 ;  /* 0x00000010000e7202 */ /* 0x000fe20000000f00 */
[----:B------:R-:W-:Y:S01]  /*2a40*/  IMAD R12, R40, c[0x0][0x1c0], RZ ;  /* 0x00007000280c7a24 */ /* 0x000fe200078e02ff */
[----:B------:R-:W-:Y:S02]  /*2a50*/  MOV R15, R3 ;  /* 0x00000003000f7202 */ /* 0x000fe40000000f00 */
[----:B------:R-:W-:Y:S01]  /*2a60*/  F2FP.PACK_AB R11, R30, R11 ;  /* 0x0000000b1e0b723e */ /* 0x000fe200000000ff */
[C---:B------:R-:W-:Y:S02]  /*2a70*/  IMAD R13, R23.reuse, c[0x0][0x1c4], R12 ;  /* 0x00007100170d7a24 */ /* 0x040fe400078e020c */
[----:B------:R-:W-:-:S05]  /*2a80*/  IMAD.WIDE.U32 R14, R23, c[0x0][0x1c0], R14 ;  /* 0x00007000170e7a25 */ /* 0x000fca00078e000e */
[----:B------:R-:W-:Y:S02]  /*2a90*/  IADD3 R13, R15, R13, RZ ;  /* 0x0000000d0f0d7210 */ /* 0x000fe40007ffe0ff */
[----:B------:R-:W-:-:S04]  /*2aa0*/  LEA R12, P0, R14, c[0x0][0x160], 0x1 ;  /* 0x000058000e0c7a11 */ /* 0x000fc800078008ff */
[----:B------:R-:W-:-:S05]  /*2ab0*/  LEA.HI.X R13, R14, c[0x0][0x164], R13, 0x1, P0 ;  /* 0x000059000e0d7a11 */ /* 0x000fca00000f0c0d */
[----:B------:R0:W-:Y:S04]  /*2ac0*/  STG.E [R12.64], R11 ;  /* 0x0000000b0c007986 */ /* 0x0001e8000c101908 */
.L_x_4257:
[----:B------:R-:W-:Y:S05]  /*2ad0*/  BSYNC B0 ;  /* 0x0000000000007941 */ /* 0x000fea0003800000 */
.L_x_4256:
[-C--:B------:R-:W-:Y:S02]  /*2ae0*/  FMUL.FTZ R29, R29, R10.reuse ;  /* 0x0000000a1d1d7220 */ /* 0x080fe40000410000 */
[----:B0-----:R-:W-:Y:S02]  /*2af0*/  FMUL.FTZ R12, R33, R10 ;  /* 0x0000000a210c7220 */ /* 0x001fe40000410000 */
[--C-:B------:R-:W-:Y:S02]  /*2b00*/  FADD.FTZ R27, R32, -R9.reuse ;  /* 0x80000009201b7221 */ /* 0x100fe40000010000 */
[----:B------:R-:W-:Y:S02]  /*2b10*/  FADD.FTZ R33, R34, -R9 ;  /* 0x8000000922217221 */ /* 0x000fe40000010000 */
        /* <DEDUP_REMOVED lines=13> */
.L_x_4258:
        /* <DEDUP_REMOVED lines=12> */
.L_x_4260:
[----:B------:R-:W-:Y:S05]  /*2cb0*/  BSYNC B0 ;  /* 0x0000000000007941 */ /* 0x000fea0003800000 */
.L_x_4259:
[-C--:B------:R-:W-:Y:S01]  /*2cc0*/  FMUL.FTZ R27, R27, R10.reuse ;  /* 0x0000000a1b1b7220 */ /* 0x080fe20000410000 */
[----:B------:R-:W-:Y:S01]  /*2cd0*/  HADD2.F32 R32, -RZ, R28.H0_H0 ;  /* 0x2000001cff207230 */ /* 0x000fe20000004100 */
        /* <DEDUP_REMOVED lines=15> */
.L_x_4261:
        /* <DEDUP_REMOVED lines=12> */
.L_x_4263:
[----:B------:R-:W-:Y:S05]  /*2e90*/  BSYNC B0 ;  /* 0x0000000000007941 */ /* 0x000fea0003800000 */
.L_x_4262:
[----:B------:R-:W-:Y:S01]  /*2ea0*/  HADD2.F32 R28, -RZ, R28.H1_H1 ;  /* 0x3000001cff1c7230 */ /* 0x000fe20000004100 */
[----:B------:R-:W-:Y:S01]  /*2eb0*/  IADD3 R12, R8, 0x28, RZ ;  /* 0x00000028080c7810 */ /* 0x000fe20007ffe0ff */
[----:B0-----:R-:W-:Y:S01]  /*2ec0*/  FADD.FTZ R15, R32, -R9 ;  /* 0x80000009200f7221 */ /* 0x001fe20000010000 */
[----:B------:R-:W-:Y:S01]  /*2ed0*/  ISETP.GE.U32.AND P5, PT, R11, c[0x0][0x1c8], PT ;  /* 0x000072000b007a0c */ /* 0x000fe20003fa6070 */
[--C-:B------:R-:W-:Y:S01]  /*2ee0*/  HADD2.F32 R30, -RZ, R35.reuse.H0_H0 ;  /* 0x20000023ff1e7230 */ /* 0x100fe20000004100 */
[----:B------:R-:W-:Y:S01]  /*2ef0*/  SHF.R.S32.HI R34, RZ, 0x1f, R11 ;  /* 0x0000001fff227819 */ /* 0x000fe2000001140b */
[--C-:B------:R-:W-:Y:S01]  /*2f00*/  FADD.FTZ R27, R28, -R9.reuse ;  /* 0x800000091c1b7221 */ /* 0x100fe20000010000 */
[----:B------:R-:W-:Y:S01]  /*2f10*/  ISETP.GE.U32.AND P0, PT, R12, c[0x0][0x1c8], PT ;  /* 0x000072000c007a0c */ /* 0x000fe20003f06070 */
[----:B------:R-:W-:Y:S01]  /*2f20*/  HADD2.F32 R44, -RZ, R35.H1_H1 ;  /* 0x30000023ff2c7230 */ /* 0x000fe20000004100 */
[----:B------:R-:W-:Y:S01]  /*2f30*/  SHF.R.S32.HI R13, RZ, 0x1f, R12 ;  /* 0x0000001fff0d7819 */ /* 0x000fe2000001140c */
[-C--:B------:R-:W-:Y:S01]  /*2f40*/  FMUL.FTZ R15, R15, R10.reuse ;  /* 0x0000000a0f0f7220 */ /* 0x080fe20000410000 */
[----:B------:R-:W-:Y:S01]  /*2f50*/  ISETP.GE.AND.EX P5, PT, R34, c[0x0][0x1cc], PT, P5 ;  /* 0x0000730022007a0c */ /* 0x000fe20003fa6350 */
[----:B------:R-:W-:Y:S01]  /*2f60*/  FMUL.FTZ R14, R27, R10 ;  /* 0x0000000a1b0e7220 */ /* 0x000fe20000410000 */
[----:B------:R-:W-:Y:S01]  /*2f70*/  ISETP.GE.AND.EX P0, PT, R13, c[0x0][0x1cc], PT, P0 ;  /* 0x000073000d007a0c */ /* 0x000fe20003f06300 */
[--C-:B------:R-:W-:Y:S01]  /*2f80*/  FADD.FTZ R35, R30, -R9.reuse ;  /* 0x800000091e237221 */ /* 0x100fe20000010000 */
[C---:B------:R-:W-:Y:S01]  /*2f90*/  ISETP.LT.U32.AND P5, PT, R19.reuse, 0x1c0, !P5 ;  /* 0x000001c01300780c */ /* 0x040fe20006fa1070 */
[----:B------:R-:W-:Y:S01]  /*2fa0*/  FADD.FTZ R45, R44, -R9 ;  /* 0x800000092c2d7221 */ /* 0x000fe20000010000 */
[----:B------:R-:W-:Y:S01]  /*2fb0*/  ISETP.LT.U32.AND P0, PT, R19, 0x1c0, !P0 ;  /* 0x000001c01300780c */ /* 0x000fe20004701070 */
[----:B------:R-:W-:-:S02]  /*2fc0*/  FFMA.FTZ R27, R6, R15, R4 ;  /* 0x0000000f061b7223 */ /* 0x000fc40000010004 */
[----:B------:R-:W-:Y:S01]  /*2fd0*/  FFMA.FTZ R30, R7, R14, R5 ;  /* 0x0000000e071e7223 */ /* 0x000fe20000010005 */
[----:B------:R-:W-:Y:S06]  /*2fe0*/  @!P6 BRA `(.L_x_4264) ;  /* 0x000000a00000e947 */ /* 0x000fec0003800000 */
        /* <DEDUP_REMOVED lines=10> */
.L_x_4264:
        /* <DEDUP_REMOVED lines=12> */
.L_x_4266:
[----:B------:R-:W-:Y:S05]  /*3150*/  BSYNC B0 ;  /* 0x0000000000007941 */ /* 0x000fea0003800000 */
.L_x_4265:
        /* <DEDUP_REMOVED lines=17> */
.L_x_4267:
        /* <DEDUP_REMOVED lines=12> */
.L_x_4269:
[----:B------:R-:W-:Y:S05]  /*3330*/  BSYNC B0 ;  /* 0x0000000000007941 */ /* 0x000fea0003800000 */
.L_x_4268:
[----:B------:R-:W-:Y:S01]  /*3340*/  HADD2.F32 R36, -RZ, R36.H1_H1 ;  /* 0x30000024ff247230 */ /* 0x000fe20000004100 */
[--C-:B0-----:R-:W-:Y:S01]  /*3350*/  FADD.FTZ R13, R32, -R9.reuse ;  /* 0x80000009200d7221 */ /* 0x101fe20000010000 */
[--C-:B------:R-:W-:Y:S01]  /*3360*/  HADD2.F32 R12, -RZ, R37.reuse.H0_H0 ;  /* 0x20000025ff0c7230 */ /* 0x100fe20000004100 */
[----:B------:R-:W-:Y:S01]  /*3370*/  ISETP.GE.U32.AND P5, PT, R26, c[0x0][0x1c8], PT ;  /* 0x000072001a007a0c */ /* 0x000fe20003fa6070 */
[----:B------:R-:W-:Y:S01]  /*3380*/  HADD2.F32 R28, -RZ, R37.H1_H1 ;  /* 0x30000025ff1c7230 */ /* 0x000fe20000004100 */
[--C-:B------:R-:W-:Y:S01]  /*3390*/  FADD.FTZ R15, R36, -R9.reuse ;  /* 0x80000009240f7221 */ /* 0x100fe20000010000 */
[----:B------:R-:W-:Y:S01]  /*33a0*/  ISETP.GE.U32.AND P0, PT, R11, c[0x0][0x1c8], PT ;  /* 0x000072000b007a0c */ /* 0x000fe20003f06070 */
[----:B------:R-:W-:Y:S01]  /*33b0*/  FADD.FTZ R27, R12, -R9 ;  /* 0x800000090c1b7221 */ /* 0x000fe20000010000 */
[----:B------:R-:W-:Y:S01]  /*33c0*/  SHF.R.S32.HI R14, RZ, 0x1f, R11 ;  /* 0x0000001fff0e7819 */ /* 0x000fe2000001140b */
[----:B------:R-:W-:Y:S01]  /*33d0*/  FADD.FTZ R9, R28, -R9 ;  /* 0x800000091c097221 */ /* 0x000fe20000010000 */
[----:B------:R-:W-:Y:S01]  /*33e0*/  ISETP.GE.AND.EX P5, PT, R31, c[0x0][0x1cc], PT, P5 ;  /* 0x000073001f007a0c */ /* 0x000fe20003fa6350 */
[-C--:B------:R-:W-:Y:S01]  /*33f0*/  FMUL.FTZ R13, R13, R10.reuse ;  /* 0x0000000a0d0d7220 */ /* 0x080fe20000410000 */
[----:B------:R-:W-:Y:S01]  /*3400*/  ISETP.GE.AND.EX P0, PT, R14, c[0x0][0x1cc], PT, P0 ;  /* 0x000073000e007a0c */ /* 0x000fe20003f06300 */
[-C--:B------:R-:W-:Y:S01]  /*3410*/  FMUL.FTZ R27, R27, R10.reuse ;  /* 0x0000000a1b1b7220 */ /* 0x080fe20000410000 */
[----:B------:R-:W-:Y:S01]  /*3420*/  ISETP.GT.U32.OR P5, PT, R19, 0x1bf, P5 ;  /* 0x000001bf1300780c */ /* 0x000fe20002fa4470 */
[-C--:B------:R-:W-:Y:S01]  /*3430*/  FMUL.FTZ R12, R9, R10.reuse ;  /* 0x0000000a090c7220 */ /* 0x080fe20000410000 */
[----:B------:R-:W-:Y:S01]  /*3440*/  ISETP.LT.U32.AND P0, PT, R19, 0x1c0, !P0 ;  /* 0x000001c01300780c */ /* 0x000fe20004701070 */
[----:B------:R-:W-:-:S02]  /*3450*/  FMUL.FTZ R10, R15, R10 ;  /* 0x0000000a0f0a7220 */ /* 0x000fc40000410000 */
[C-C-:B------:R-:W-:Y:S02]  /*3460*/  FFMA.FTZ R13, R6.reuse, R13, R4.reuse ;  /* 0x0000000d060d7223 */ /* 0x140fe40000010004 */
        /* <DEDUP_REMOVED lines=14> */
.L_x_4270:
        /* <DEDUP_REMOVED lines=12> */
.L_x_4272:
[----:B------:R-:W-:Y:S05]  /*3610*/  BSYNC B0 ;  /* 0x0000000000007941 */ /* 0x000fea0003800000 */
.L_x_4271:
        /* <DEDUP_REMOVED lines=11> */
.L_x_4273:
[----:B------:R-:W-:Y:S01]  /*36d0*/  BSSY B0, `(.L_x_4274) ;  /* 0x000000b000007945 */ /* 0x000fe20003800000 */
[----:B------:R-:W-:Y:S05]  /*36e0*/  @P5 BRA `(.L_x_4275) ;  /* 0x0000009000005947 */ /* 0x000fea0003800000 */
[----:B------:R-:W-:Y:S01]  /*36f0*/  MOV R2, R16 ;  /* 0x0000001000027202 */ /* 0x000fe20000000f00 */
[----:B------:R-:W-:Y:S01]  /*3700*/  IMAD R31, R31, c[0x0][0x1c0], RZ ;  /* 0x000070001f1f7a24 */ /* 0x000fe200078e02ff */
[----:B------:R-:W-:-:S03]  /*3710*/  F2FP.PACK_AB R27, R12, R27 ;  /* 0x0000001b0c1b723e */ /* 0x000fc600000000ff */
[----:B0-----:R-:W-:-:S04]  /*3720*/  IMAD.WIDE.U32 R4, R26, c[0x0][0x1c0], R2 ;  /* 0x000070001a047a25 */ /* 0x001fc800078e0002 */
[----:B------:R-:W-:Y:S01]  /*3730*/  IMAD R31, R26, c[0x0][0x1c4], R31 ;  /* 0x000071001a1f7a24 */ /* 0x000fe200078e021f */
[----:B------:R-:W-:-:S04]  /*3740*/  LEA R2, P0, R4, c[0x0][0x160], 0x1 ;  /* 0x0000580004027a11 */ /* 0x000fc800078008ff */
[----:B------:R-:W-:-:S04]  /*3750*/  IADD3 R31, R5, R31, RZ ;  /* 0x0000001f051f7210 */ /* 0x000fc80007ffe0ff */
[----:B------:R-:W-:-:S05]  /*3760*/  LEA.HI.X R3, R4, c[0x0][0x164], R31, 0x1, P0 ;  /* 0x0000590004037a11 */ /* 0x000fca00000f0c1f */
[----:B------:R0:W-:Y:S02]  /*3770*/  STG.E [R2.64], R27 ;  /* 0x0000001b02007986 */ /* 0x0001e4000c101908 */
.L_x_4275:
[----:B------:R-:W-:Y:S05]  /*3780*/  BSYNC B0 ;  /* 0x0000000000007941 */ /* 0x000fea0003800000 */
.L_x_4274:
[----:B------:R-:W-:Y:S02]  /*3790*/  IADD3 R22, R22, c[0x0][0x10], RZ ;  /* 0x0000040016167a10 */ /* 0x000fe40007ffe0ff */
[----:B------:R-:W-:Y:S02]  /*37a0*/  IADD3 R43, R43, 0x1, RZ ;  /* 0x000000012b2b7810 */ /* 0x000fe40007ffe0ff */
[----:B------:R-:W-:-:S13]  /*37b0*/  ISETP.GE.AND P0, PT, R22, UR4, PT ;  /* 0x0000000416007c0c */ /* 0x000fda000bf06270 */
[----:B------:R-:W-:Y:S01]  /*37c0*/  @P0 CALL.REL.NOINC `(.L_x_4276) ;  /* 0x0000001000000944 */ /* 0x000fe20003c00000 */
[----:B------:R-:W-:Y:S05]  /*37d0*/  BRA `(.L_x_4277) ;  /* 0xffffcaa000007947 */ /* 0x000fea000383ffff */
.L_x_4276:
[----:B------:R-:W-:Y:S05]  /*37e0*/  EXIT ;  /* 0x000000000000794d */ /* 0x000fea0003800000 */
.L_x_4278:
        /* <DEDUP_REMOVED lines=9> */
.L_x_5663:


//--------------------- .text._Z35group_norm_nhwc_fwd_one_pass_kernelI11Fp16IOFp32WLi128ELi112ELi448EEv26Group_norm_nhwc_fwd_params --------------------------
	.section	.text._Z35group_norm_nhwc_fwd_one_pass_kernelI11Fp16IOFp32WLi128ELi112ELi448EEv26Group_norm_nhwc_fwd_params,"ax",@progbits
	.sectioninfo	@"SHI_REGISTERS=72"
	.align	128
        .global         _Z35group_norm_nhwc_fwd_one_pass_kernelI11Fp16IOFp32WLi128ELi112ELi448EEv26Group_norm_nhwc_fwd_params
        .type           _Z35group_norm_nhwc_fwd_one_pass_kernelI11Fp16IOFp32WLi128ELi112ELi448EEv26Group_norm_nhwc_fwd_params,@function
        .size           _Z35group_norm_nhwc_fwd_one_pass_kernelI11Fp16IOFp32WLi128ELi112ELi448EEv26Group_norm_nhwc_fwd_params,(.L_x_5664 - _Z35group_norm_nhwc_fwd_one_pass_kernelI11Fp16IOFp32WLi128ELi112ELi448EEv26Group_norm_nhwc_fwd_params)
        .other          _Z35group_norm_nhwc_fwd_one_pass_kernelI11Fp16IOFp32WLi128ELi112ELi448EEv26Group_norm_nhwc_fwd_params,@"STO_CUDA_ENTRY STV_DEFAULT"
_Z35group_norm_nhwc_fwd_one_pass_kernelI11Fp16IOFp32WLi128ELi112ELi448EEv26Group_norm_nhwc_fwd_params:
.text._Z35group_norm_nhwc_fwd_one_pass_kernelI11Fp16IOFp32WLi128ELi112ELi448EEv26Group_norm_nhwc_fwd_params:
        /* <DEDUP_REMOVED lines=52> */
.L_x_4337:
[----:B0-----:R-:W-:Y:S01]  /*0340*/  IABS R12, c[0x0][0x1d8] ;  /* 0x00007600000c7a13 */ /* 0x001fe20000000000 */
[----:B------:R-:W-:Y:S01]  /*0350*/  CS2R R44, SRZ ;  /* 0x00000000002c7805 */ /* 0x000fe2000001ff00 */
        /* <DEDUP_REMOVED lines=35> */
[----:B------:R-:W-:-:S02]  /*0590*/  @P3 IMAD R13, R7, c[0x0][0x1c0], RZ ;  /* 0x00007000070d3a24 */ /* 0x000fc400078e02ff */
[----:B------:R-:W-:Y:S02]  /*05a0*/  @P2 IMAD R15, R61, c[0x0][0x1c4], R10 ;  /* 0x000071003d0f2a24 */ /* 0x000fe400078e020a */
[----:B------:R-:W-:-:S04]  /*05b0*/  IMAD.WIDE.U32 R68, R11, c[0x0][0x1d0], R68 ;  /* 0x000074000b447a25 */ /* 0x000fc800078e0044 */
[----:B------:R-:W-:Y:S01]  /*05c0*/  @P1 IMAD R9, R62, c[0x0][0x1c4], R9 ;  /* 0x000071003e091a24 */ /* 0x000fe200078e0209 */
[----:B------:R-:W-:Y:S01]  /*05d0*/  IADD3 R67, R69, R67, RZ ;  /* 0x0000004345437210 */ /* 0x000fe20007ffe0ff */
[----:B------:R-:W-:Y:S01]  /*05e0*/  @P3 IMAD R21, R60, c[0x0][0x1c4], R13 ;  /* 0x000071003c153a24 */ /* 0x000fe200078e020d */
        /* <DEDUP_REMOVED lines=11> */
[C---:B------:R-:W-:Y:S02]  /*06a0*/  @P2 LEA R14, P6, R10.reuse, c[0x0][0x170], 0x1 ;  /* 0x00005c000a0e2a11 */ /* 0x040fe400078c08ff */
[----:B------:R-:W-:Y:S02]  /*06b0*/  @P4 MOV R11, R67 ;  /* 0x00000043000b4202 */ /* 0x000fe40000000f00 */
[----:B------:R-:W-:Y:S01]  /*06c0*/  @P2 LEA.HI.X R15, R10, c[0x0][0x174], R9, 0x1, P6 ;  /* 0x00005d000a0f2a11 */ /* 0x000fe200030f0c09 */
[----:B------:R-:W-:Y:S01]  /*06d0*/  @P4 IMAD R10, R8, c[0x0][0x1c0], RZ ;  /* 0x00007000080a4a24 */ /* 0x000fe200078e02ff */
[----:B------:R-:W-:-:S02]  /*06e0*/  @P3 IADD3 R9, R17, R21, RZ ;  /* 0x0000001511093210 */ /* 0x000fc40007ffe0ff */
[----:B------:R-:W-:Y:S01]  /*06f0*/  @P1 LEA.HI.X R13, R18, c[0x0][0x174], R13, 0x1, P5 ;  /* 0x00005d00120d1a11 */ /* 0x000fe200028f0c0d */
[C---:B------:R-:W-:Y:S01]  /*0700*/  @P4 IMAD R17, R59.reuse, c[0x0][0x1c4], R10 ;  /* 0x000071003b114a24 */ /* 0x040fe200078e020a */
[----:B------:R-:W-:Y:S01]  /*0710*/  @P4 MOV R10, R68 ;  /* 0x00000044000a4202 */ /* 0x000fe20000000f00 */
[----:B------:R-:W-:Y:S01]  /*0720*/  @P0 IMAD R20, R4, c[0x0][0x1c0], RZ ;  /* 0x0000700004140a24 */ /* 0x000fe200078e02ff */
[C---:B------:R-:W-:Y:S01]  /*0730*/  @P3 LEA R18, P5, R16.reuse, c[0x0][0x170], 0x1 ;  /* 0x00005c0010123a11 */ /* 0x040fe200078a08ff */
[----:B------:R0:W2:Y:S02]  /*0740*/  @P1 LDG.E R39, [R12.64] ;  /* 0x000000080c271981 */ /* 0x0000a4000c1e1900 */
[----:B------:R-:W-:Y:S01]  /*0750*/  @P4 IMAD.WIDE.U32 R10, R59, c[0x0][0x1c0], R10 ;  /* 0x000070003b0a4a25 */ /* 0x000fe200078e000a */
[----:B------:R-:W-:Y:S01]  /*0760*/  @P3 LEA.HI.X R19, R16, c[0x0][0x174], R9, 0x1, P5 ;  /* 0x00005d0010133a11 */ /* 0x000fe200028f0c09 */
[----:B------:R1:W3:Y:S03]  /*0770*/  @P2 LDG.E R44, [R14.64] ;  /* 0x000000080e2c2981 */ /* 0x0002e6000c1e1900 */
[----:B------:R-:W-:-:S02]  /*0780*/  @P4 IADD3 R11, R11, R17, RZ ;  /* 0x000000110b0b4210 */ /* 0x000fc40007ffe0ff */
[C---:B------:R-:W-:Y:S02]  /*0790*/  @P4 LEA R16, P5, R10.reuse, c[0x0][0x170], 0x1 ;  /* 0x00005c000a104a11 */ /* 0x040fe400078a08ff */
[----:B0-----:R-:W-:Y:S02]  /*07a0*/  @P0 MOV R12, R68 ;  /* 0x00000044000c0202 */ /* 0x001fe40000000f00 */
[----:B------:R-:W-:Y:S02]  /*07b0*/  @P0 MOV R13, R67 ;  /* 0x00000043000d0202 */ /* 0x000fe40000000f00 */
[----:B------:R-:W-:Y:S02]  /*07c0*/  MOV R9, RZ ;  /* 0x000000ff00097202 */ /* 0x000fe40000000f00 */
[----:B------:R-:W-:Y:S01]  /*07d0*/  @P4 LEA.HI.X R17, R10, c[0x0][0x174], R11, 0x1, P5 ;  /* 0x00005d000a114a11 */ /* 0x000fe200028f0c0b */
[C---:B------:R-:W-:Y:S02]  /*07e0*/  @P0 IMAD R11, R63.reuse, c[0x0][0x1c4], R20 ;  /* 0x000071003f0b0a24 */ /* 0x040fe400078e0214 */
[----:B------:R-:W-:Y:S01]  /*07f0*/  @P0 IMAD.WIDE.U32 R12, R63, c[0x0][0x1c0], R12 ;  /* 0x000070003f0c0a25 */ /* 0x000fe200078e000c */
[----:B------:R0:W4:Y:S01]  /*0800*/  @P3 LDG.E R9, [R18.64] ;  /* 0x0000000812093981 */ /* 0x000122000c1e1900 */
[----:B------:R-:W-:-:S03]  /*0810*/  MOV R10, RZ ;  /* 0x000000ff000a7202 */ /* 0x000fc60000000f00 */
[----:B------:R-:W-:Y:S02]  /*0820*/  @P0 IADD3 R11, R13, R11, RZ ;  /* 0x0000000b0d0b0210 */ /* 0x000fe40007ffe0ff */
[C---:B-1----:R-:W-:Y:S01]  /*0830*/  @P0 LEA R14, P5, R12.reuse, c[0x0][0x170], 0x1 ;  /* 0x00005c000c0e0a11 */ /* 0x042fe200078a08ff */
[----:B------:R1:W5:Y:S03]  /*0840*/  @P4 LDG.E R10, [R16.64] ;  /* 0x00000008100a4981 */ /* 0x000366000c1e1900 */
[----:B------:R-:W-:Y:S02]  /*0850*/  @P0 LEA.HI.X R15, R12, c[0x0][0x174], R11, 0x1, P5 ;  /* 0x00005d000c0f0a11 */ /* 0x000fe400028f0c0b */
[----:B------:R-:W-:Y:S02]  /*0860*/  ISETP.GE.U32.AND P6, PT, R58, c[0x0][0x1c8], PT ;  /* 0x000072003a007a0c */ /* 0x000fe40003fc6070 */
[----:B------:R-:W-:Y:S01]  /*0870*/  SHF.R.S32.HI R11, RZ, 0x1f, R58 ;  /* 0x0000001fff0b7819 */ /* 0x000fe2000001143a */
[----:B------:R0:W2:Y:S03]  /*0880*/  @P0 LDG.E R45, [R14.64] ;  /* 0x000000080e2d0981 */ /* 0x0000a6000c1e1900 */
        /* <DEDUP_REMOVED lines=15> */
[----:B------:R1:W5:Y:S05]  /*0980*/  @!P6 LDG.E R13, [R16.64] ;  /* 0x00000008100de981 */ /* 0x00036a000c1e1900 */
[----:B0-----:R-:W-:Y:S01]  /*0990*/  @!P5 IMAD R14, R12, c[0x0][0x1c0], RZ ;  /* 0x000070000c0eda24 */ /* 0x001fe200078e02ff */
        /* <DEDUP_REMOVED lines=13> */
[----:B-1----:R-:W-:Y:S01]  /*0a70*/  @!P6 MOV R16, R68 ;  /* 0x000000440010e202 */ /* 0x002fe20000000f00 */
[----:B------:R-:W-:Y:S01]  /*0a80*/  @!P6 IMAD R19, R14, c[0x0][0x1c0], RZ ;  /* 0x000070000e13ea24 */ /* 0x000fe200078e02ff */
[----:B------:R-:W-:-:S03]  /*0a90*/  @!P6 MOV R17, R67 ;  /* 0x000000430011e202 */ /* 0x000fc60000000f00 */
[C---:B------:R-:W-:Y:S02]  /*0aa0*/  @!P6 IMAD R19, R56.reuse, c[0x0][0x1c4], R19 ;  /* 0x000071003813ea24 */ /* 0x040fe400078e0213 */
        /* <DEDUP_REMOVED lines=9> */
[----:B------:R1:W5:Y:S05]  /*0b40*/  @!P6 LDG.E R21, [R18.64] ;  /* 0x000000081215e981 */ /* 0x00036a000c1e1900 */
[----:B------:R-:W-:Y:S01]  /*0b50*/  @!P5 IMAD R16, R20, c[0x0][0x1c0], RZ ;  /* 0x000070001410da24 */ /* 0x000fe200078e02ff */
[----:B------:R-:W-:-:S03]  /*0b60*/  @!P5 MOV R17, R67 ;  /* 0x000000430011d202 */ /* 0x000fc60000000f00 */
[----:B------:R-:W-:Y:S01]  /*0b70*/  @!P5 IMAD R25, R55, c[0x0][0x1c4], R16 ;  /* 0x000071003719da24 */ /* 0x000fe200078e0210 */
[----:B------:R-:W-:-:S05]  /*0b80*/  @!P5 MOV R16, R68 ;  /* 0x000000440010d202 */ /* 0x000fca0000000f00 */
[----:B------:R-:W-:-:S05]  /*0b90*/  @!P5 IMAD.WIDE.U32 R16, R55, c[0x0][0x1c0], R16 ;  /* 0x000070003710da25 */ /* 0x000fca00078e0010 */
[----:B------:R-:W-:Y:S02]  /*0ba0*/  @!P5 IADD3 R17, R17, R25, RZ ;  /* 0x000000191111d210 */ /* 0x000fe40007ffe0ff */
[C---:B------:R-:W-:Y:S02]  /*0bb0*/  @!P5 LEA R26, P6, R16.reuse, c[0x0][0x170], 0x1 ;  /* 0x00005c00101ada11 */ /* 0x040fe400078c08ff */
[----:B0-----:R-:W-:Y:S02]  /*0bc0*/  SHF.R.S32.HI R22, RZ, 0x1f, R54 ;  /* 0x0000001fff167819 */ /* 0x001fe40000011436 */
        /* <DEDUP_REMOVED lines=12> */
[C---:B-1----:R-:W-:Y:S02]  /*0c90*/  @!P6 LEA R18, P5, R16.reuse, c[0x0][0x170], 0x1 ;  /* 0x00005c001012ea11 */ /* 0x042fe400078a08ff */
        /* <DEDUP_REMOVED lines=19> */
[----:B------:R-:W-:Y:S02]  /*0dd0*/  MOV R27, RZ ;  /* 0x000000ff001b7202 */ /* 0x000fe40000000f00 */
[----:B------:R-:W-:-:S04]  /*0de0*/  MOV R28, RZ ;  /* 0x000000ff001c7202 */ /* 0x000fc80000000f00 */
[----:B------:R4:W5:Y:S05]  /*0df0*/  @!P5 LDG.E R27, [R30.64] ;  /* 0x000000081e1bd981 */ /* 0x00096a000c1e1900 */
[----:B------:R-:W-:Y:S01]  /*0e00*/  @!P6 IMAD R17, R26, c[0x0][0x1c0], RZ ;  /* 0x000070001a11ea24 */ /* 0x000fe200078e02ff */
[----:B------:R-:W-:-:S03]  /*0e10*/  @!P6 MOV R16, R68 ;  /* 0x000000440010e202 */ /* 0x000fc60000000f00 */
[----:B------:R-:W-:Y:S01]  /*0e20*/  @!P6 IMAD R29, R52, c[0x0][0x1c4], R17 ;  /* 0x00007100341dea24 */ /* 0x000fe200078e0211 */
[----:B------:R-:W-:-:S05]  /*0e30*/  @!P6 MOV R17, R67 ;  /* 0x000000430011e202 */ /* 0x000fca0000000f00 */
[----:B------:R-:W-:-:S05]  /*0e40*/  @!P6 IMAD.WIDE.U32 R16, R52, c[0x0][0x1c0], R16 ;  /* 0x000070003410ea25 */ /* 0x000fca00078e0010 */
[----:B------:R-:W-:Y:S02]  /*0e50*/  @!P6 IADD3 R17, R17, R29, RZ ;  /* 0x0000001d1111e210 */ /* 0x000fe40007ffe0ff */
[----:B-1----:R-:W-:-:S04]  /*0e60*/  @!P6 LEA R18, P5, R16, c[0x0][0x170], 0x1 ;  /* 0x00005c001012ea11 */ /* 0x002fc800078a08ff */
[----:B------:R-:W-:Y:S02]  /*0e70*/  @!P6 LEA.HI.X R19, R16, c[0x0][0x174], R17, 0x1, P5 ;  /* 0x00005d001013ea11 */ /* 0x000fe400028f0c11 */
[----:B------:R-:W-:-:S03]  /*0e80*/  SHF.R.S32.HI R29, RZ, 0x1f, R51 ;  /* 0x0000001fff1d7819 */ /* 0x000fc60000011433 */
[----:B------:R0:W5:Y:S01]  /*0e90*/  @!P6 LDG.E R28, [R18.64] ;  /* 0x00000008121ce981 */ /* 0x000162000c1e1900 */
[----:B------:R-:W-:Y:S01]  /*0ea0*/  ISETP.GE.U32.AND P6, PT, R51, c[0x0][0x1c8], PT ;  /* 0x0000720033007a0c */ /* 0x000fe20003fc6070 */
[----:B--2---:R-:W-:Y:S02]  /*0eb0*/  HADD2.F32 R40, -RZ, R39.H1_H1 ;  /* 0x30000027ff287230 */ /* 0x004fe40000004100 */
[----:B----4-:R-:W-:Y:S01]  /*0ec0*/  HADD2.F32 R31, -RZ, R9.H1_H1 ;  /* 0x30000009ff1f7230 */ /* 0x010fe20000004100 */
[----:B------:R-:W-:Y:S01]  /*0ed0*/  ISETP.GE.AND.EX P6, PT, R29, c[0x0][0x1cc], PT, P6 ;  /* 0x000073001d007a0c */ /* 0x000fe20003fc6360 */
[----:B------:R-:W-:Y:S01]  /*0ee0*/  HADD2.F32 R41, -RZ, R39.H0_H0 ;  /* 0x20000027ff297230 */ /* 0x000fe20000004100 */
[----:B------:R-:W-:Y:S01]  /*0ef0*/  FMUL.FTZ R16, R40, R40 ;  /* 0x0000002828107220 */ /* 0x000fe20000410000 */
[--C-:B---3--:R-:W-:Y:S01]  /*0f00*/  HADD2.F32 R32, -RZ, R44.reuse.H1_H1 ;  /* 0x3000002cff207230 */ /* 0x108fe20000004100 */
[----:B------:R-:W-:Y:S01]  /*0f10*/  ISETP.GT.U32.OR P6, PT, R0, 0x1bf, P6 ;  /* 0x000001bf0000780c */ /* 0x000fe200037c4470 */
[----:B------:R-:W-:Y:S01]  /*0f20*/  HADD2.F32 R38, -RZ, R9.H0_H0 ;  /* 0x20000009ff267230 */ /* 0x000fe20000004100 */
[----:B0-----:R-:W-:Y:S01]  /*0f30*/  FMUL.FTZ R19, R31, R31 ;  /* 0x0000001f1f137220 */ /* 0x001fe20000410000 */
[----:B------:R-:W-:Y:S01]  /*0f40*/  HADD2.F32 R43, -RZ, R44.H0_H0 ;  /* 0x2000002cff2b7230 */ /* 0x000fe20000004100 */
[C---:B------:R-:W-:Y:S01]  /*0f50*/  FADD.FTZ R40, R41.reuse, R40 ;  /* 0x0000002829287221 */ /* 0x040fe20000010000 */
[----:B-----5:R-:W-:Y:S01]  /*0f60*/  HADD2.F32 R18, -RZ, R10.H1_H1 ;  /* 0x3000000aff127230 */ /* 0x020fe20000004100 */
[----:B------:R-:W-:-:S02]  /*0f70*/  FFMA.FTZ R41, R41, R41, R16 ;  /* 0x0000002929297223 */ /* 0x000fc40000010010 */
[----:B------:R-:W-:Y:S02]  /*0f80*/  FMUL.FTZ R30, R32, R32 ;  /* 0x00000020201e7220 */ /* 0x000fe40000410000 */
[C---:B------:R-:W-:Y:S01]  /*0f90*/  FADD.FTZ R16, R38.reuse, R31 ;  /* 0x0000001f26107221 */ /* 0x040fe20000010000 */
[----:B------:R-:W-:Y:S01]  /*0fa0*/  HADD2.F32 R35, -RZ, R10.H0_H0 ;  /* 0x2000000aff237230 */ /* 0x000fe20000004100 */
[----:B------:R-:W-:Y:S01]  /*0fb0*/  FFMA.FTZ R38, R38, R38, R19 ;  /* 0x0000002626267223 */ /* 0x000fe20000010013 */
[--C-:B------:R-:W-:Y:S01]  /*0fc0*/  HADD2.F32 R19, -RZ, R45.reuse.H1_H1 ;  /* 0x3000002dff137230 */ /* 0x100fe20000004100 */
[C---:B------:R-:W-:Y:S01]  /*0fd0*/  FADD.FTZ R17, R43.reuse, R32 ;  /* 0x000000202b117221 */ /* 0x040fe20000010000 */
[----:B------:R-:W-:Y:S01]  /*0fe0*/  HADD2.F32 R34, -RZ, R45.H0_H0 ;  /* 0x2000002dff227230 */ /* 0x000fe20000004100 */
[----:B------:R-:W-:Y:S02]  /*0ff0*/  FFMA.FTZ R43, R43, R43, R30 ;  /* 0x0000002b2b2b7223 */ /* 0x000fe4000001001e */
[----:B------:R-:W-:-:S02]  /*1000*/  FMUL.FTZ R30, R18, R18 ;  /* 0x00000012121e7220 */ /* 0x000fc40000410000 */
[----:B------:R-:W-:Y:S02]  /*1010*/  FADD.FTZ R37, R35, R18 ;  /* 0x0000001223257221 */ /* 0x000fe40000010000 */
[----:B------:R-:W-:Y:S02]  /*1020*/  FMUL.FTZ R31, R19, R19 ;  /* 0x00000013131f7220 */ /* 0x000fe40000410000 */
        /* <DEDUP_REMOVED lines=25> */
[----:B------:R0:W2:Y:S01]  /*11c0*/  @!P6 LDG.E R31, [R32.64] ;  /* 0x00000008201fe981 */ /* 0x0000a2000c1e1900 */
        /* <DEDUP_REMOVED lines=11> */
[----:B------:R0:W3:Y:S05]  /*1280*/  @!P5 LDG.E R33, [R40.64] ;  /* 0x000000082821d981 */ /* 0x0000ea000c1e1900 */
        /* <DEDUP_REMOVED lines=9> */
[----:B------:R1:W4:Y:S01]  /*1320*/  @!P6 LDG.E R34, [R16.64] ;  /* 0x000000081022e981 */ /* 0x000322000c1e1900 */
[--C-:B------:R-:W-:Y:S01]  /*1330*/  HADD2.F32 R19, -RZ, R13.reuse.H1_H1 ;  /* 0x3000000dff137230 */ /* 0x100fe20000004100 */
[----:B------:R-:W-:Y:S01]  /*1340*/  FADD.FTZ R38, R43, R38 ;  /* 0x000000262b267221 */ /* 0x000fe20000010000 */
[----:B------:R-:W-:Y:S01]  /*1350*/  HADD2.F32 R18, -RZ, R13.H0_H0 ;  /* 0x2000000dff127230 */ /* 0x000fe20000004100 */
[----:B------:R-:W-:Y:S02]  /*1360*/  FADD.FTZ R37, R42, R37 ;  /* 0x000000252a257221 */ /* 0x000fe40000010000 */
[----:B0-----:R-:W-:Y:S02]  /*1370*/  FMUL.FTZ R41, R19, R19 ;  /* 0x0000001313297220 */ /* 0x001fe40000410000 */
[----:B------:R-:W-:Y:S01]  /*1380*/  FADD.FTZ R35, R38, R35 ;  /* 0x0000002326237221 */ /* 0x000fe20000010000 */
[--C-:B-1----:R-:W-:Y:S01]  /*1390*/  HADD2.F32 R17, -RZ, R15.reuse.H1_H1 ;  /* 0x3000000fff117230 */ /* 0x102fe20000004100 */
[C---:B------:R-:W-:Y:S01]  /*13a0*/  FADD.FTZ R38, R18.reuse, R19 ;  /* 0x0000001312267221 */ /* 0x040fe20000010000 */
[----:B------:R-:W-:Y:S01]  /*13b0*/  HADD2.F32 R16, -RZ, R15.H0_H0 ;  /* 0x2000000fff107230 */ /* 0x000fe20000004100 */
[----:B------:R-:W-:-:S02]  /*13c0*/  FFMA.FTZ R18, R18, R18, R41 ;  /* 0x0000001212127223 */ /* 0x000fc40000010029 */
[----:B------:R-:W-:Y:S02]  /*13d0*/  FMUL.FTZ R19, R17, R17 ;  /* 0x0000001111137220 */ /* 0x000fe40000410000 */
[----:B------:R-:W-:Y:S02]  /*13e0*/  FADD.FTZ R37, R37, R38 ;  /* 0x0000002625257221 */ /* 0x000fe40000010000 */
[C---:B------:R-:W-:Y:S01]  /*13f0*/  FADD.FTZ R38, R16.reuse, R17 ;  /* 0x0000001110267221 */ /* 0x040fe20000010000 */
[--C-:B------:R-:W-:Y:S01]  /*1400*/  HADD2.F32 R17, -RZ, R21.reuse.H1_H1 ;  /* 0x30000015ff117230 */ /* 0x100fe20000004100 */
[----:B------:R-:W-:Y:S02]  /*1410*/  FADD.FTZ R18, R35, R18 ;  /* 0x0000001223127221 */ /* 0x000fe40000010000 */
[----:B------:R-:W-:Y:S01]  /*1420*/  FFMA.FTZ R19, R16, R16, R19 ;  /* 0x0000001010137223 */ /* 0x000fe20000010013 */
[----:B------:R-:W-:-:S03]  /*1430*/  HADD2.F32 R16, -RZ, R21.H0_H0 ;  /* 0x20000015ff107230 */ /* 0x000fc60000004100 */
[----:B------:R-:W-:Y:S02]  /*1440*/  FADD.FTZ R18, R18, R19 ;  /* 0x0000001312127221 */ /* 0x000fe40000010000 */
[----:B------:R-:W-:Y:S02]  /*1450*/  FMUL.FTZ R19, R17, R17 ;  /* 0x0000001111137220 */ /* 0x000fe40000410000 */
[----:B------:R-:W-:Y:S02]  /*1460*/  FADD.FTZ R37, R37, R38 ;  /* 0x0000002625257221 */ /* 0x000fe40000010000 */
[C---:B------:R-:W-:Y:S01]  /*1470*/  FADD.FTZ R38, R16.reuse, R17 ;  /* 0x0000001110267221 */ /* 0x040fe20000010000 */
[--C-:B------:R-:W-:Y:S01]  /*1480*/  HADD2.F32 R17, -RZ, R23.reuse.H1_H1 ;  /* 0x30000017ff117230 */ /* 0x100fe20000004100 */
[----:B------:R-:W-:Y:S01]  /*1490*/  FFMA.FTZ R19, R16, R16, R19 ;  /* 0x0000001010137223 */ /* 0x000fe20000010013 */
[----:B------:R-:W-:-:S03]  /*14a0*/  HADD2.F32 R16, -RZ, R23.H0_H0 ;  /* 0x20000017ff107230 */ /* 0x000fc60000004100 */
[----:B------:R-:W-:Y:S02]  /*14b0*/  FADD.FTZ R18, R18, R19 ;  /* 0x0000001312127221 */ /* 0x000fe40000010000 */
[----:B------:R-:W-:Y:S02]  /*14c0*/  FMUL.FTZ R19, R17, R17 ;  /* 0x0000001111137220 */ /* 0x000fe40000410000 */
[----:B------:R-:W-:Y:S02]  /*14d0*/  FADD.FTZ R37, R37, R38 ;  /* 0x0000002625257221 */ /* 0x000fe40000010000 */
[C---:B------:R-:W-:Y:S02]  /*14e0*/  FADD.FTZ R38, R16.reuse, R17 ;  /* 0x0000001110267221 */ /* 0x040fe40000010000 */
[----:B------:R-:W-:-:S04]  /*14f0*/  FFMA.FTZ R19, R16, R16, R19 ;  /* 0x0000001010137223 */ /* 0x000fc80000010013 */
[----:B------:R-:W-:Y:S02]  /*1500*/  FADD.FTZ R18, R18, R19 ;  /* 0x0000001312127221 */ /* 0x000fe40000010000 */
[----:B------:R-:W-:Y:S01]  /*1510*/  FADD.FTZ R37, R37, R38 ;  /* 0x0000002625257221 */ /* 0x000fe20000010000 */
[--C-:B------:R-:W-:Y:S02]  /*1520*/  HADD2.F32 R17, -RZ, R25.reuse.H1_H1 ;  /* 0x30000019ff117230 */ /* 0x100fe40000004100 */
[----:B------:R-:W-:-:S03]  /*1530*/  HADD2.F32 R16, -RZ, R25.H0_H0 ;  /* 0x20000019ff107230 */ /* 0x000fc60000004100 */
[----:B------:R-:W-:Y:S02]  /*1540*/  FMUL.FTZ R19, R17, R17 ;  /* 0x0000001111137220 */ /* 0x000fe40000410000 */
[C---:B------:R-:W-:Y:S02]  /*1550*/  FADD.FTZ R38, R16.reuse, R17 ;  /* 0x0000001110267221 */ /* 0x040fe40000010000 */
[----:B------:R-:W-:-:S04]  /*1560*/  FFMA.FTZ R19, R16, R16, R19 ;  /* 0x0000001010137223 */ /* 0x000fc80000010013 */
[----:B------:R-:W-:Y:S02]  /*1570*/  FADD.FTZ R18, R18, R19 ;  /* 0x0000001312127221 */ /* 0x000fe40000010000 */
[----:B------:R-:W-:Y:S01]  /*1580*/  FADD.FTZ R37, R37, R38 ;  /* 0x0000002625257221 */ /* 0x000fe20000010000 */
[----:B------:R-:W-:Y:S02]  /*1590*/  ISETP.GE.U32.AND P5, PT, R48, c[0x0][0x1c8], PT ;  /* 0x0000720030007a0c */ /* 0x000fe40003fa6070 */
[----:B------:R-:W-:Y:S01]  /*15a0*/  SHF.R.S32.HI R35, RZ, 0x1f, R48 ;  /* 0x0000001fff237819 */ /* 0x000fe20000011430 */
[--C-:B------:R-:W-:Y:S02]  /*15b0*/  HADD2.F32 R17, -RZ, R27.reuse.H1_H1 ;  /* 0x3000001bff117230 */ /* 0x100fe40000004100 */
[----:B------:R-:W-:-:S03]  /*15c0*/  HADD2.F32 R16, -RZ, R27.H0_H0 ;  /* 0x2000001bff107230 */ /* 0x000fc60000004100 */
[----:B------:R-:W-:Y:S02]  /*15d0*/  FMUL.FTZ R19, R17, R17 ;  /* 0x0000001111137220 */ /* 0x000fe40000410000 */
        /* <DEDUP_REMOVED lines=8> */
[----:B------:R-:W-:Y:S02]  /*1660*/  FFMA.FTZ R19, R16, R16, R19 ;  /* 0x0000001010137223 */ /* 0x000fe40000010013 */
[----:B------:R-:W-:Y:S02]  /*1670*/  FADD.FTZ R37, R37, R38 ;  /* 0x0000002625257221 */ /* 0x000fe40000010000 */
[----:B------:R-:W-:Y:S01]  /*1680*/  FADD.FTZ R18, R18, R19 ;  /* 0x0000001312127221 */ /* 0x000fe20000010000 */
[----:B------:R-:W-:-:S04]  /*1690*/  ISETP.GE.AND.EX P5, PT, R35, c[0x0][0x1cc], PT, P5 ;  /* 0x0000730023007a0c */ /* 0x000fc80003fa6350 */
[----:B------:R-:W-:Y:S01]  /*16a0*/  ISETP.GT.U32.OR P5, PT, R0, 0x1bf, P5 ;  /* 0x000001bf0000780c */ /* 0x000fe20002fa4470 */
[--C-:B--2---:R-:W-:Y:S02]  /*16b0*/  HADD2.F32 R17, -RZ, R31.reuse.H1_H1 ;  /* 0x3000001fff117230 */ /* 0x104fe40000004100 */
[----:B------:R-:W-:-:S03]  /*16c0*/  HADD2.F32 R16, -RZ, R31.H0_H0 ;  /* 0x2000001fff107230 */ /* 0x000fc60000004100 */
[----:B------:R-:W-:Y:S02]  /*16d0*/  FMUL.FTZ R19, R17, R17 ;  /* 0x0000001111137220 */ /* 0x000fe40000410000 */
[C---:B------:R-:W-:Y:S02]  /*16e0*/  FADD.FTZ R38, R16.reuse, R17 ;  /* 0x0000001110267221 */ /* 0x040fe40000010000 */
[----:B------:R-:W-:Y:S02]  /*16f0*/  FFMA.FTZ R19, R16, R16, R19 ;  /* 0x0000001010137223 */ /* 0x000fe40000010013 */
[----:B------:R-:W-:Y:S02]  /*1700*/  FADD.FTZ R16, R37, R38 ;  /* 0x0000002625107221 */ /* 0x000fe40000010000 */
[----:B------:R-:W-:Y:S01]  /*1710*/  FADD.FTZ R18, R18, R19 ;  /* 0x0000001312127221 */ /* 0x000fe20000010000 */
[--C-:B---3--:R-:W-:Y:S02]  /*1720*/  HADD2.F32 R38, -RZ, R33.reuse.H1_H1 ;  /* 0x30000021ff267230 */ /* 0x108fe40000004100 */
[----:B------:R-:W-:-:S03]  /*1730*/  HADD2.F32 R17, -RZ, R33.H0_H0 ;  /* 0x20000021ff117230 */ /* 0x000fc60000004100 */
[----:B------:R-:W-:Y:S02]  /*1740*/  FMUL.FTZ R40, R38, R38 ;  /* 0x0000002626287220 */ /* 0x000fe40000410000 */
[C---:B------:R-:W-:Y:S02]  /*1750*/  FADD.FTZ R19, R17.reuse, R38 ;  /* 0x0000002611137221 */ /* 0x040fe40000010000 */
[----:B------:R-:W-:Y:S02]  /*1760*/  FFMA.FTZ R37, R17, R17, R40 ;  /* 0x0000001111257223 */ /* 0x000fe40000010028 */
[----:B------:R-:W-:Y:S01]  /*1770*/  FADD.FTZ R16, R16, R19 ;  /* 0x0000001310107221 */ /* 0x000fe20000010000 */
[----:B------:R-:W-:Y:S01]  /*1780*/  @!P5 MOV R19, R67 ;  /* 0x000000430013d202 */ /* 0x000fe20000000f00 */
[----:B------:R-:W-:Y:S01]  /*1790*/  FADD.FTZ R37, R18, R37 ;  /* 0x0000002512257221 */ /* 0x000fe20000010000 */
[----:B------:R-:W-:Y:S01]  /*17a0*/  @!P5 MOV R18, R68 ;  /* 0x000000440012d202 */ /* 0x000fe20000000f00 */
[----:B----4-:R-:W-:-:S02]  /*17b0*/  HADD2.F32 R41, -RZ, R34.H1_H1 ;  /* 0x30000022ff297230 */ /* 0x010fc40000004100 */
[----:B------:R-:W-:-:S03]  /*17c0*/  HADD2.F32 R40, -RZ, R34.H0_H0 ;  /* 0x20000022ff287230 */ /* 0x000fc60000004100 */
        /* <DEDUP_REMOVED lines=16> */
[--C-:B--2---:R-:W-:Y:S02]  /*18d0*/  HADD2.F32 R19, -RZ, R38.reuse.H1_H1 ;  /* 0x30000026ff137230 */ /* 0x104fe40000004100 */
[----:B------:R-:W-:-:S03]  /*18e0*/  HADD2.F32 R18, -RZ, R38.H0_H0 ;  /* 0x20000026ff127230 */ /* 0x000fc60000004100 */
        /* <DEDUP_REMOVED lines=66> */
.L_x_4280:
[----:B------:R-:W-:Y:S05]  /*1d10*/  BSYNC B0 ;  /* 0x0000000000007941 */ /* 0x000fea0003800000 */
.L_x_4279:
        /* <DEDUP_REMOVED lines=25> */
.L_x_4283:
[----:B------:R-:W2:Y:S01]  /*1eb0*/  LDG.E.STRONG.GPU R18, [R16.64] ;  /* 0x0000000810127981 */ /* 0x000ea2000c1ef900 */
[----:B------:R-:W-:Y:S01]  /*1ec0*/  YIELD ;  /* 0x0000000000007946 */ /* 0x000fe20003800000 */
[----:B--2---:R-:W-:Y:S01]  /*1ed0*/  ISETP.NE.AND P6, PT, R18, R19, PT ;  /* 0x000000131200720c */ /* 0x004fe20003fc5270 */
[----:B------:R-:W-:-:S12]  /*1ee0*/  CCTL.IVALL ;  /* 0x00000000ff00798f */ /* 0x000fd80002000000 */
[----:B------:R-:W-:Y:S05]  /*1ef0*/  @P6 BRA `(.L_x_4283) ;  /* 0xffffffb000006947 */ /* 0x000fea000383ffff */
.L_x_4282:
        /* <DEDUP_REMOVED lines=11> */
.L_x_4285:
        /* <DEDUP_REMOVED lines=59> */
.L_x_4284:
        /* <DEDUP_REMOVED lines=22> */
.L_x_4287:
[----:B------:R-:W-:Y:S05]  /*24c0*/  BSYNC B0 ;  /* 0x0000000000007941 */ /* 0x000fea0003800000 */
.L_x_4286:
        /* <DEDUP_REMOVED lines=31> */
.L_x_4281:
        /* <DEDUP_REMOVED lines=23> */
[----:B0-----:R-:W-:Y:S01]  /*2830*/  HADD2.F32 R40, -RZ, R45.H1_H1 ;  /* 0x3000002dff287230 */ /* 0x001fe20000004100 */
[----:B-1----:R-:W-:-:S04]  /*2840*/  MOV R36, UR5 ;  /* 0x0000000500247c02 */ /* 0x002fc80008000f00 */
[----:B------:R-:W-:Y:S02]  /*2850*/  FADD.FTZ R40, R40, -UR5 ;  /* 0x8000000528287e21 */ /* 0x000fe40008010000 */
[----:B------:R-:W-:-:S04]  /*2860*/  FMUL.FTZ R36, R36, UR5 ;  /* 0x0000000524247c20 */ /* 0x000fc80008410000 */
[----:B------:R-:W-:Y:S01]  /*2870*/  FFMA.FTZ R36, R37, c[0x0][0x1f4], -R36 ;  /* 0x00007d0025247a23 */ /* 0x000fe20000010824 */
[----:B------:R-:W-:-:S04]  /*2880*/  HADD2.F32 R37, -RZ, R45.H0_H0 ;  /* 0x2000002dff257230 */ /* 0x000fc80000004100 */
        /* <DEDUP_REMOVED lines=23> */
.L_x_4288:
[----:B------:R-:W-:Y:S01]  /*2a00*/  BSSY B0, `(.L_x_4289) ;  /* 0x000000c000007945 */ /* 0x000fe20003800000 */
[----:B------:R-:W-:Y:S05]  /*2a10*/  @!P0 BRA `(.L_x_4290) ;  /* 0x000000a000008947 */ /* 0x000fea0003800000 */
[----:B------:R-:W-:Y:S01]  /*2a20*/  F2FP.PACK_AB R43, R37, R36 ;  /* 0x00000024252b723e */ /* 0x000fe200000000ff */
        /* <DEDUP_REMOVED lines=9> */
.L_x_4290:
[----:B------:R-:W-:Y:S05]  /*2ac0*/  BSYNC B0 ;  /* 0x0000000000007941 */ /* 0x000fea0003800000 */
.L_x_4289:
[--C-:B------:R-:W-:Y:S02]  /*2ad0*/  HADD2.F32 R36, -RZ, R39.reuse.H0_H0 ;  /* 0x20000027ff247230 */ /* 0x100fe40000004100 */
[----:B------:R-:W-:-:S03]  /*2ae0*/  HADD2.F32 R37, -RZ, R39.H1_H1 ;  /* 0x30000027ff257230 */ /* 0x000fc60000004100 */
        /* <DEDUP_REMOVED lines=17> */
.L_x_4291:
[----:B------:R-:W-:Y:S01]  /*2c00*/  BSSY B0, `(.L_x_4292) ;  /* 0x000000c000007945 */ /* 0x000fe20003800000 */
[----:B------:R-:W-:Y:S05]  /*2c10*/  @!P1 BRA `(.L_x_4293) ;  /* 0x000000a000009947 */ /* 0x000fea0003800000 */
[----:B------:R-:W-:Y:S01]  /*2c20*/  MOV R36, R68 ;  /* 0x0000004400247202 */ /* 0x000fe20000000f00 */
[----:B0-----:R-:W-:Y:S01]  /*2c30*/  IMAD R41, R5, c[0x0][0x1c0], RZ ;  /* 0x0000700005297a24 */ /* 0x001fe200078e02ff */
        /* <DEDUP_REMOVED lines=8> */
.L_x_4293:
[----:B------:R-:W-:Y:S05]  /*2cc0*/  BSYNC B0 ;  /* 0x0000000000007941 */ /* 0x000fea0003800000 */
.L_x_4292:
[--C-:B------:R-:W-:Y:S02]  /*2cd0*/  HADD2.F32 R36, -RZ, R44.reuse.H0_H0 ;  /* 0x2000002cff247230 */ /* 0x100fe40000004100 */
[----:B------:R-:W-:-:S03]  /*2ce0*/  HADD2.F32 R37, -RZ, R44.H1_H1 ;  /* 0x3000002cff257230 */ /* 0x000fc60000004100 */
        /* <DEDUP_REMOVED lines=17> */
.L_x_4294:
        /* <DEDUP_REMOVED lines=12> */
.L_x_4296:
[----:B------:R-:W-:Y:S05]  /*2ec0*/  BSYNC B0 ;  /* 0x0000000000007941 */ /* 0x000fea0003800000 */
.L_x_4295:
[--C-:B------:R-:W-:Y:S02]  /*2ed0*/  HADD2.F32 R36, -RZ, R9.reuse.H0_H0 ;  /* 0x20000009ff247230 */ /* 0x100fe40000004100 */
[----:B------:R-:W-:Y:S02]  /*2ee0*/  HADD2.F32 R37, -RZ, R9.H1_H1 ;  /* 0x30000009ff257230 */ /* 0x000fe40000004100 */
[--C-:B0-----:R-:W-:Y:S01]  /*2ef0*/  HADD2.F32 R39, -RZ, R10.reuse.H0_H0 ;  /* 0x2000000aff277230 */ /* 0x101fe20000004100 */
[----:B------:R-:W-:Y:S01]  /*2f00*/  FADD.FTZ R9, R36, -UR5 ;  /* 0x8000000524097e21 */ /* 0x000fe20008010000 */
[----:B------:R-:W-:Y:S01]  /*2f10*/  HADD2.F32 R40, -RZ, R10.H1_H1 ;  /* 0x3000000aff287230 */ /* 0x000fe20000004100 */
        /* <DEDUP_REMOVED lines=20> */
.L_x_4297:
        /* <DEDUP_REMOVED lines=12> */
.L_x_4299:
[----:B------:R-:W-:Y:S05]  /*3120*/  BSYNC B0 ;  /* 0x0000000000007941 */ /* 0x000fea0003800000 */
.L_x_4298:
        /* <DEDUP_REMOVED lines=13> */
.L_x_4300:
        /* <DEDUP_REMOVED lines=12> */
.L_x_4302:
[----:B------:R-:W-:Y:S05]  /*32c0*/  BSYNC B0 ;  /* 0x0000000000007941 */ /* 0x000fea0003800000 */
.L_x_4301:
[--C-:B0-----:R-:W-:Y:S01]  /*32d0*/  HADD2.F32 R9, -RZ, R13.reuse.H0_H0 ;  /* 0x2000000dff097230 */ /* 0x101fe20000004100 */
[----:B------:R-:W-:Y:S01]  /*32e0*/  ISETP.GE.U32.AND P5, PT, R58, c[0x0][0x1c8], PT ;  /* 0x000072003a007a0c */ /* 0x000fe20003fa6070 */
[----:B------:R-:W-:-:S03]  /*32f0*/  HADD2.F32 R10, -RZ, R13.H1_H1 ;  /* 0x3000000dff0a7230 */ /* 0x000fc60000004100 */
[----:B------:R-:W-:Y:S01]  /*3300*/  FADD.FTZ R9, R9, -UR5 ;  /* 0x8000000509097e21 */ /* 0x000fe20008010000 */
[----:B------:R-:W-:Y:S01]  /*3310*/  ISETP.GE.AND.EX P5, PT, R11, c[0x0][0x1cc], PT, P5 ;  /* 0x000073000b007a0c */ /* 0x000fe20003fa6350 */
[----:B------:R-:W-:Y:S02]  /*3320*/  FADD.FTZ R10, R10, -UR5 ;  /* 0x800000050a0a7e21 */ /* 0x000fe40008010000 */
[----:B------:R-:W-:Y:S01]  /*3330*/  FMUL.FTZ R9, R9, UR6 ;  /* 0x0000000609097c20 */ /* 0x000fe20008410000 */
[----:B------:R-:W-:Y:S01]  /*3340*/  ISETP.GT.U32.OR P5, PT, R0, 0x1bf, P5 ;  /* 0x000001bf0000780c */ /* 0x000fe20002fa4470 */
[----:B------:R-:W-:Y:S02]  /*3350*/  FMUL.FTZ R10, R10, UR6 ;  /* 0x000000060a0a7c20 */ /* 0x000fe40008410000 */
[----:B------:R-:W-:Y:S02]  /*3360*/  FFMA.FTZ R9, R16, R9, R18 ;  /* 0x0000000910097223 */ /* 0x000fe40000010012 */
        /* <DEDUP_REMOVED lines=12> */
.L_x_4303:
[----:B------:R-:W-:Y:S01]  /*3430*/  BSSY B0, `(.L_x_4304) ;  /* 0x000000c000007945 */ /* 0x000fe20003800000 */
[----:B------:R-:W-:Y:S05]  /*3440*/  @P5 BRA `(.L_x_4305) ;  /* 0x000000a000005947 */ /* 0x000fea0003800000 */
[----:B------:R-:W-:Y:S01]  /*3450*/  IMAD R13, R11, c[0x0][0x1c0], RZ ;  /* 0x000070000b0d7a24 */ /* 0x000fe200078e02ff */
[----:B------:R-:W-:Y:S02]  /*3460*/  MOV R10, R68 ;  /* 0x00000044000a7202 */ /* 0x000fe40000000f00 */
[----:B------:R-:W-:Y:S01]  /*3470*/  MOV R11, R67 ;  /* 0x00000043000b7202 */ /* 0x000fe20000000f00 */
[----:B------:R-:W-:Y:S01]  /*3480*/  IMAD R13, R58, c[0x0][0x1c4], R13 ;  /* 0x000071003a0d7a24 */ /* 0x000fe200078e020d */
[----:B------:R-:W-:-:S03]  /*3490*/  F2FP.PACK_AB R9, R40, R9 ;  /* 0x000000092809723e */ /* 0x000fc600000000ff */
[----:B------:R-:W-:-:S05]  /*34a0*/  IMAD.WIDE.U32 R10, R58, c[0x0][0x1c0], R10 ;  /* 0x000070003a0a7a25 */ /* 0x000fca00078e000a */
[----:B------:R-:W-:Y:S02]  /*34b0*/  IADD3 R13, R11, R13, RZ ;  /* 0x0000000d0b0d7210 */ /* 0x000fe40007ffe0ff */
[----:B------:R-:W-:-:S04]  /*34c0*/  LEA R36, P5, R10, c[0x0][0x160], 0x1 ;  /* 0x000058000a247a11 */ /* 0x000fc800078a08ff */
[----:B------:R-:W-:-:S05]  /*34d0*/  LEA.HI.X R37, R10, c[0x0][0x164], R13, 0x1, P5 ;  /* 0x000059000a257a11 */ /* 0x000fca00028f0c0d */
[----:B------:R0:W-:Y:S04]  /*34e0*/  STG.E [R36.64], R9 ;  /* 0x0000000924007986 */ /* 0x0001e8000c101908 */
.L_x_4305:
[----:B------:R-:W-:Y:S05]  /*34f0*/  BSYNC B0 ;  /* 0x0000000000007941 */ /* 0x000fea0003800000 */
.L_x_4304:
        /* <DEDUP_REMOVED lines=22> */
.L_x_4306:
[----:B------:R-:W-:Y:S01]  /*3660*/  BSSY B0, `(.L_x_4307) ;  /* 0x000000c000007945 */ /* 0x000fe20003800000 */
[----:B------:R-:W-:Y:S05]  /*3670*/  @P5 BRA `(.L_x_4308) ;  /* 0x000000a000005947 */ /* 0x000fea0003800000 */
        /* <DEDUP_REMOVED lines=10> */
.L_x_4308:
[----:B------:R-:W-:Y:S05]  /*3720*/  BSYNC B0 ;  /* 0x0000000000007941 */ /* 0x000fea0003800000 */
.L_x_4307:
        /* <DEDUP_REMOVED lines=22> */
.L_x_4309:
        /* <DEDUP_REMOVED lines=12> */
.L_x_4311:
[----:B------:R-:W-:Y:S05]  /*3950*/  BSYNC B0 ;  /* 0x0000000000007941 */ /* 0x000fea0003800000 */
.L_x_4310:
        /* <DEDUP_REMOVED lines=22> */
.L_x_4312:
        /* <DEDUP_REMOVED lines=12> */
.L_x_4314:
[----:B------:R-:W-:Y:S05]  /*3b80*/  BSYNC B0 ;  /* 0x0000000000007941 */ /* 0x000fea0003800000 */
.L_x_4313:
        /* <DEDUP_REMOVED lines=22> */
.L_x_4315:
        /* <DEDUP_REMOVED lines=12> */
.L_x_4317:
[----:B------:R-:W-:Y:S05]  /*3db0*/  BSYNC B0 ;  /* 0x0000000000007941 */ /* 0x000fea0003800000 */
.L_x_4316:
        /* <DEDUP_REMOVED lines=22> */
.L_x_4318:
        /* <DEDUP_REMOVED lines=12> */
.L_x_4320:
[----:B------:R-:W-:Y:S05]  /*3fe0*/  BSYNC B0 ;  /* 0x0000000000007941 */ /* 0x000fea0003800000 */
.L_x_4319:
        /* <DEDUP_REMOVED lines=22> */
.L_x_4321:
        /* <DEDUP_REMOVED lines=12> */
.L_x_4323:
[----:B------:R-:W-:Y:S05]  /*4210*/  BSYNC B0 ;  /* 0x0000000000007941 */ /* 0x000fea0003800000 */
.L_x_4322:
        /* <DEDUP_REMOVED lines=22> */
.L_x_4324:
        /* <DEDUP_REMOVED lines=12> */
.L_x_4326:
[----:B------:R-:W-:Y:S05]  /*4440*/  BSYNC B0 ;  /* 0x0000000000007941 */ /* 0x000fea0003800000 */
.L_x_4325:
        /* <DEDUP_REMOVED lines=22> */
.L_x_4327:
        /* <DEDUP_REMOVED lines=12> */
.L_x_4329:
[----:B------:R-:W-:Y:S05]  /*4670*/  BSYNC B0 ;  /* 0x0000000000007941 */ /* 0x000fea0003800000 */
.L_x_4328:
        /* <DEDUP_REMOVED lines=22> */
.L_x_4330:
        /* <DEDUP_REMOVED lines=12> */
.L_x_4332:
[----:B------:R-:W-:Y:S05]  /*48a0*/  BSYNC B0 ;  /* 0x0000000000007941 */ /* 0x000fea0003800000 */
.L_x_4331:
        /* <DEDUP_REMOVED lines=22> */
.L_x_4333:
        /* <DEDUP_REMOVED lines=12> */
.L_x_4335:
[----:B------:R-:W-:Y:S05]  /*4ad0*/  BSYNC B0 ;  /* 0x0000000000007941 */ /* 0x000fea0003800000 */
.L_x_4334:
[----:B------:R-:W-:Y:S02]  /*4ae0*/  IADD3 R64, R64, c[0x0][0x10], RZ ;  /* 0x0000040040407a10 */ /* 0x000fe40007ffe0ff */
[----:B------:R-:W-:Y:S02]  /*4af0*/  IADD3 R46, R46, 0x1, RZ ;  /* 0x000000012e2e7810 */ /* 0x000fe40007ffe0ff */
[----:B------:R-:W-:-:S13]  /*4b00*/  ISETP.GE.AND P5, PT, R64, UR4, PT ;  /* 0x0000000440007c0c */ /* 0x000fda000bfa6270 */
[----:B------:R-:W-:Y:S01]  /*4b10*/  @P5 CALL.REL.NOINC `(.L_x_4336) ;  /* 0x0000001000005944 */ /* 0x000fe20003c00000 */
[----:B------:R-:W-:Y:S05]  /*4b20*/  BRA `(.L_x_4337) ;  /* 0xffffb81000007947 */ /* 0x000fea000383ffff */
.L_x_4336:
[----:B------:R-:W-:Y:S05]  /*4b30*/  EXIT ;  /* 0x000000000000794d */ /* 0x000fea0003800000 */
.L_x_4338:
        /* <DEDUP_REMOVED lines=12> */
.L_x_5664:


//--------------------- .text._Z35group_norm_nhwc_fwd_one_pass_kernelI11Fp16IOFp32WLi256ELi112ELi448EEv26Group_norm_nhwc_fwd_params --------------------------
	.section	.text._Z35group_norm_nhwc_fwd_one_pass_kernelI11Fp16IOFp32WLi256ELi112ELi448EEv26Group_norm_nhwc_fwd_params,"ax",@progbits
	.sectioninfo	@"SHI_REGISTERS=128"
	.align	128
        .global         _Z35group_norm_nhwc_fwd_one_pass_kernelI11Fp16IOFp32WLi256ELi112ELi448EEv26Group_norm_nhwc_fwd_params
        .type           _Z35group_norm_nhwc_fwd_one_pass_kernelI11Fp16IOFp32WLi256ELi112ELi448EEv26Group_norm_nhwc_fwd_params,@function
        .size           _Z35group_norm_nhwc_fwd_one_pass_kernelI11Fp16IOFp32WLi256ELi112ELi448EEv26Group_norm_nhwc_fwd_params,(.L_x_5665 - _Z35group_norm_nhwc_fwd_one_pass_kernelI11Fp16IOFp32WLi256ELi112ELi448EEv26Group_norm_nhwc_fwd_params)
        .other          _Z35group_norm_nhwc_fwd_one_pass_kernelI11Fp16IOFp32WLi256ELi112ELi448EEv26Group_norm_nhwc_fwd_params,@"STO_CUDA_ENTRY STV_DEFAULT"
_Z35group_norm_nhwc_fwd_one_pass_kernelI11Fp16IOFp32WLi256ELi112ELi448EEv26Group_norm_nhwc_fwd_params:
.text._Z35group_norm_nhwc_fwd_one_pass_kernelI11Fp16IOFp32WLi256ELi112ELi448EEv26Group_norm_nhwc_fwd_params:
        /* <DEDUP_REMOVED lines=198> */
.L_x_4445:
        /* <DEDUP_REMOVED lines=276> */
[----:B------:R-:W-:-:S05]  /*1da0*/  @P2 IMAD R27, R12, c[0x0][0x1c4], R27 ;  /* 0x000071000c1b2a24 */ /* 0x000fca00078e021b */
[----:B------:R-:W-:Y:S01]  /*1db0*/  @P2 IADD3 R27, R81, R27, RZ ;  /* 0x0000001b511b2210 */ /* 0x000fe20007ffe0ff */
        /* <DEDUP_REMOVED lines=85> */
[----:B------:R0:W5:Y:S02]  /*2310*/  @P5 LDG.E R53, [R54.64] ;  /* 0x0000000636355981 */ /* 0x000164000c1e1900 */
[----:B0-----:R-:W-:-:S06]  /*2320*/  CS2R R54, SRZ ;  /* 0x0000000000367805 */ /* 0x001fcc000001ff00 */
[----:B------:R0:W5:Y:S01]  /*2330*/  @P4 LDG.E R54, [R34.64] ;  /* 0x0000000622364981 */ /* 0x000162000c1e1900 */
[C---:B------:R-:W-:Y:S02]  /*2340*/  LOP3.LUT P4, RZ, R24.reuse, 0x200, RZ, 0xc0, !PT ;  /* 0x0000020018ff7812 */ /* 0x040fe4000788c0ff */
[----:B------:R-:W-:Y:S01]  /*2350*/  LOP3.LUT R24, R24, 0x7fffffff, RZ, 0xc0, !PT ;  /* 0x7fffffff18187812 */ /* 0x000fe200078ec0ff */
[----:B------:R1:W5:Y:S03]  /*2360*/  @P2 LDG.E R55, [R56.64] ;  /* 0x0000000638372981 */ /* 0x000366000c1e1900 */
        /* <DEDUP_REMOVED lines=10> */
[----:B------:R0:W5:Y:S03]  /*2410*/  @P3 LDG.E R56, [R64.64] ;  /* 0x0000000640383981 */ /* 0x000166000c1e1900 */
[----:B------:R-:W-:Y:S01]  /*2420*/  @P0 IMAD R81, R100, c[0x0][0x1c0], RZ ;  /* 0x0000700064510a24 */ /* 0x000fe200078e02ff */
[----:B------:R-:W-:-:S03]  /*2430*/  @P0 MOV R80, R68 ;  /* 0x0000004400500202 */ /* 0x000fc60000000f00 */
        /* <DEDUP_REMOVED lines=8> */
[----:B------:R-:W-:-:S04]  /*24c0*/  ISETP.GE.U32.AND P5, PT, R23, c[0x0][0x1c8], PT ;  /* 0x0000720017007a0c */ /* 0x000fc80003fa6070 */
[----:B------:R0:W5:Y:S01]  /*24d0*/  @P4 LDG.E R57, [R58.64] ;  /* 0x000000063a394981 */ /* 0x000162000c1e1900 */
[----:B------:R-:W-:Y:S02]  /*24e0*/  LOP3.LUT P1, RZ, R24, 0x20, RZ, 0xc0, !PT ;  /* 0x0000002018ff7812 */ /* 0x000fe4000782c0ff */
[----:B0-----:R-:W-:-:S04]  /*24f0*/  SHF.R.S32.HI R59, RZ, 0x1f, R23 ;  /* 0x0000001fff3b7819 */ /* 0x001fc80000011417 */
[----:B------:R-:W-:-:S04]  /*2500*/  ISETP.GE.AND.EX P5, PT, R59, c[0x0][0x1cc], PT, P5 ;  /* 0x000073003b007a0c */ /* 0x000fc80003fa6350 */
[----:B-1----:R-:W-:Y:S02]  /*2510*/  ISETP.GT.U32.OR P5, PT, R100, 0x1bf, P5 ;  /* 0x000001bf6400780c */ /* 0x002fe40002fa4470 */
[----:B------:R-:W-:Y:S02]  /*2520*/  LOP3.LUT R78, R78, 0xfffffffe, RZ, 0xc0, !PT ;  /* 0xfffffffe4e4e7812 */ /* 0x000fe400078ec0ff */
[----:B------:R-:W-:Y:S02]  /*2530*/  MOV R58, RZ ;  /* 0x000000ff003a7202 */ /* 0x000fe40000000f00 */
[----:B------:R-:W-:Y:S02]  /*2540*/  @P1 LOP3.LUT R78, R78, 0x1, RZ, 0xfc, !PT ;  /* 0x000000014e4e1812 */ /* 0x000fe400078efcff */
[----:B------:R-:W-:Y:S02]  /*2550*/  LOP3.LUT P1, RZ, R24, 0x40, RZ, 0xc0, !PT ;  /* 0x0000004018ff7812 */ /* 0x000fe4000782c0ff */
[----:B------:R0:W5:Y:S03]  /*2560*/  @P6 LDG.E R58, [R60.64] ;  /* 0x000000063c3a6981 */ /* 0x000166000c1e1900 */
[----:B------:R-:W-:Y:S01]  /*2570*/  @!P5 IMAD R80, R59, c[0x0][0x1c0], RZ ;  /* 0x000070003b50da24 */ /* 0x000fe200078e02ff */
[----:B------:R-:W-:-:S02]  /*2580*/  LOP3.LUT R78, R78, 0xfffffffd, RZ, 0xc0, !PT ;  /* 0xfffffffd4e4e7812 */ /* 0x000fc400078ec0ff */
[----:B0-----:R-:W-:Y:S02]  /*2590*/  @!P5 MOV R60, R68 ;  /* 0x00000044003cd202 */ /* 0x001fe40000000f00 */
[----:B------:R-:W-:Y:S01]  /*25a0*/  @!P5 MOV R61, R67 ;  /* 0x00000043003dd202 */ /* 0x000fe20000000f00 */
[C---:B------:R-:W-:Y:S02]  /*25b0*/  @!P5 IMAD R80, R23.reuse, c[0x0][0x1c4], R80 ;  /* 0x000071001750da24 */ /* 0x040fe400078e0250 */
[----:B------:R-:W-:Y:S02]  /*25c0*/  @P1 LOP3.LUT R78, R78, 0x2, RZ, 0xfc, !PT ;  /* 0x000000024e4e1812 */ /* 0x000fe400078efcff */
[----:B------:R-:W-:Y:S01]  /*25d0*/  @!P5 IMAD.WIDE.U32 R60, R23, c[0x0][0x1c0], R60 ;  /* 0x00007000173cda25 */ /* 0x000fe200078e003c */
[----:B------:R-:W-:-:S04]  /*25e0*/  LOP3.LUT P1, RZ, R24, 0x80, RZ, 0xc0, !PT ;  /* 0x0000008018ff7812 */ /* 0x000fc8000782c0ff */
[----:B------:R-:W-:Y:S02]  /*25f0*/  @!P5 IADD3 R61, R61, R80, RZ ;  /* 0x000000503d3dd210 */ /* 0x000fe40007ffe0ff */
[----:B------:R-:W-:-:S04]  /*2600*/  @!P5 LEA R80, P6, R60, c[0x0][0x170], 0x1 ;  /* 0x00005c003c50da11 */ /* 0x000fc800078c08ff */
[----:B------:R-:W-:Y:S02]  /*2610*/  @!P5 LEA.HI.X R81, R60, c[0x0][0x174], R61, 0x1, P6 ;  /* 0x00005d003c51da11 */ /* 0x000fe400030f0c3d */
[----:B------:R-:W-:-:S06]  /*2620*/  CS2R R60, SRZ ;  /* 0x00000000003c7805 */ /* 0x000fcc000001ff00 */
[----:B------:R0:W5:Y:S01]  /*2630*/  @P1 LDG.E R61, [R62.64] ;  /* 0x000000063e3d1981 */ /* 0x000162000c1e1900 */
[C---:B------:R-:W-:Y:S02]  /*2640*/  LOP3.LUT P2, RZ, R24.reuse, 0x10, RZ, 0xc0, !PT ;  /* 0x0000001018ff7812 */ /* 0x040fe4000784c0ff */
[----:B------:R-:W-:Y:S01]  /*2650*/  LOP3.LUT P3, RZ, R24, 0x8, RZ, 0xc0, !PT ;  /* 0x0000000818ff7812 */ /* 0x000fe2000786c0ff */
[----:B------:R-:W5:Y:S01]  /*2660*/  @!P5 LDG.E R60, [R80.64] ;  /* 0x00000006503cd981 */ /* 0x000f62000c1e1900 */
[----:B0-----:R-:W-:-:S06]  /*2670*/  CS2R R62, SRZ ;  /* 0x00000000003e7805 */ /* 0x001fcc000001ff00 */
[----:B------:R0:W5:Y:S01]  /*2680*/  @P0 LDG.E R63, [R64.64] ;  /* 0x00000006403f0981 */ /* 0x000162000c1e1900 */
[----:B------:R-:W-:-:S13]  /*2690*/  LOP3.LUT P1, RZ, R78, 0x2, RZ, 0xc0, !PT ;  /* 0x000000024eff7812 */ /* 0x000fda000782c0ff */
[----:B------:R1:W5:Y:S01]  /*26a0*/  @P1 LDG.E R62, [R76.64] ;  /* 0x000000064c3e1981 */ /* 0x000362000c1e1900 */
[----:B------:R-:W-:Y:S01]  /*26b0*/  LOP3.LUT P1, RZ, R78, 0x1, RZ, 0xc0, !PT ;  /* 0x000000014eff7812 */ /* 0x000fe2000782c0ff */
[----:B0-----:R-:W-:Y:S01]  /*26c0*/  CS2R R64, SRZ ;  /* 0x0000000000407805 */ /* 0x001fe2000001ff00 */
[----:B------:R-:W-:-:S05]  /*26d0*/  LOP3.LUT P4, RZ, R24, 0x4, RZ, 0xc0, !PT ;  /* 0x0000000418ff7812 */ /* 0x000fca000788c0ff */
[----:B------:R0:W5:Y:S06]  /*26e0*/  @P2 LDG.E R65, [R70.64] ;  /* 0x0000000646412981 */ /* 0x00016c000c1e1900 */
[----:B------:R1:W5:Y:S01]  /*26f0*/  @P1 LDG.E R64, [R74.64] ;  /* 0x000000064a401981 */ /* 0x000362000c1e1900 */
[----:B0-----:R-:W-:Y:S01]  /*2700*/  CS2R R70, SRZ ;  /* 0x0000000000467805 */ /* 0x001fe2000001ff00 */
[----:B------:R-:W-:-:S05]  /*2710*/  LOP3.LUT P5, RZ, R24, 0x2, RZ, 0xc0, !PT ;  /* 0x0000000218ff7812 */ /* 0x000fca00078ac0ff */
[----:B------:R0:W5:Y:S04]  /*2720*/  @P3 LDG.E R70, [R72.64] ;  /* 0x0000000648463981 */ /* 0x000168000c1e1900 */
[----:B------:R3:W5:Y:S01]  /*2730*/  @P4 LDG.E R71, [R42.64] ;  /* 0x000000062a474981 */ /* 0x000762000c1e1900 */
[----:B------:R-:W-:Y:S01]  /*2740*/  LOP3.LUT P6, RZ, R24, 0x1, RZ, 0xc0, !PT ;  /* 0x0000000118ff7812 */ /* 0x000fe200078cc0ff */
[----:B0-----:R-:W-:-:S06]  /*2750*/  CS2R R72, SRZ ;  /* 0x0000000000487805 */ /* 0x001fcc000001ff00 */
[----:B------:R2:W5:Y:S01]  /*2760*/  @P5 LDG.E R72, [R40.64] ;  /* 0x0000000628485981 */ /* 0x000562000c1e1900 */
[----:B------:R-:W-:Y:S01]  /*2770*/  LOP3.LUT P4, RZ, R24, 0x8000000, RZ, 0xc0, !PT ;  /* 0x0800000018ff7812 */ /* 0x000fe2000788c0ff */
[----:B-1----:R-:W-:-:S04]  /*2780*/  CS2R R74, SRZ ;  /* 0x00000000004a7805 */ /* 0x002fc8000001ff00 */
[----:B------:R0:W5:Y:S01]  /*2790*/  @P6 LDG.E R73, [R38.64] ;  /* 0x0000000626496981 */ /* 0x000162000c1e1900 */
[C---:B------:R-:W-:Y:S02]  /*27a0*/  LOP3.LUT P3, RZ, R24.reuse, 0x10000000, RZ, 0xc0, !PT ;  /* 0x1000000018ff7812 */ /* 0x040fe4000786c0ff */
[----:B------:R-:W-:-:S05]  /*27b0*/  LOP3.LUT P2, RZ, R24, 0x20000000, RZ, 0xc0, !PT ;  /* 0x2000000018ff7812 */ /* 0x000fca000784c0ff */
[----:B------:R1:W5:Y:S01]  /*27c0*/  @P4 LDG.E R74, [R36.64] ;  /* 0x00000006244a4981 */ /* 0x000362000c1e1900 */
[----:B------:R-:W-:-:S05]  /*27d0*/  LOP3.LUT P1, RZ, R24, 0x40000000, RZ, 0xc0, !PT ;  /* 0x4000000018ff7812 */ /* 0x000fca000782c0ff */
[----:B------:R0:W5:Y:S01]  /*27e0*/  @P3 LDG.E R75, [R28.64] ;  /* 0x000000061c4b3981 */ /* 0x000162000c1e1900 */
[----:B------:R-:W-:Y:S01]  /*27f0*/  CS2R R76, SRZ ;  /* 0x00000000004c7805 */ /* 0x000fe2000001ff00 */
[----:B------:R-:W-:Y:S02]  /*2800*/  LOP3.LUT P0, RZ, R24, 0x80000000, RZ, 0xc0, !PT ;  /* 0x8000000018ff7812 */ /* 0x000fe4000780c0ff */
[----:B------:R-:W-:-:S03]  /*2810*/  MOV R78, RZ ;  /* 0x000000ff004e7202 */ /* 0x000fc60000000f00 */
[----:B------:R0:W5:Y:S04]  /*2820*/  @P2 LDG.E R76, [R30.64] ;  /* 0x000000061e4c2981 */ /* 0x000168000c1e1900 */
[----:B------:R5:W5:Y:S04]  /*2830*/  @P1 LDG.E R77, [R32.64] ;  /* 0x00000006204d1981 */ /* 0x000b68000c1e1900 */
[----:B------:R1:W5:Y:S01]  /*2840*/  @P0 LDG.E R78, [R34.64] ;  /* 0x00000006224e0981 */ /* 0x000362000c1e1900 */
[--C-:B--2---:R-:W-:Y:S02]  /*2850*/  HADD2.F32 R41, -RZ, R26.reuse.H1_H1 ;  /* 0x3000001aff297230 */ /* 0x104fe40000004100 */
[----:B0-----:R-:W-:-:S03]  /*2860*/  HADD2.F32 R38, -RZ, R26.H0_H0 ;  /* 0x2000001aff267230 */ /* 0x001fc60000004100 */
[----:B------:R-:W-:-:S04]  /*2870*/  FMUL.FTZ R39, R41, R41 ;  /* 0x0000002929277220 */ /* 0x000fc80000410000 */
[C---:B-1----:R-:W-:Y:S01]  /*2880*/  FFMA.FTZ R36, R38.reuse, R38, R39 ;  /* 0x0000002626247223 */ /* 0x042fe20000010027 */
[--C-:B----4-:R-:W-:Y:S02]  /*2890*/  HADD2.F32 R39, -RZ, R44.reuse.H1_H1 ;  /* 0x3000002cff277230 */ /* 0x110fe40000004100 */
[----:B------:R-:W-:Y:S02]  /*28a0*/  HADD2.F32 R28, -RZ, R44.H0_H0 ;  /* 0x2000002cff1c7230 */ /* 0x000fe40000004100 */
[--C-:B---3--:R-:W-:Y:S01]  /*28b0*/  HADD2.F32 R43, -RZ, R27.reuse.H1_H1 ;  /* 0x3000001bff2b7230 */ /* 0x108fe20000004100 */
[----:B------:R-:W-:Y:S01]  /*28c0*/  FMUL.FTZ R35, R39, R39 ;  /* 0x0000002727237220 */ /* 0x000fe20000410000 */
[----:B------:R-:W-:Y:S01]  /*28d0*/  HADD2.F32 R40, -RZ, R27.H0_H0 ;  /* 0x2000001bff287230 */ /* 0x000fe20000004100 */
[----:B------:R-:W-:Y:S02]  /*28e0*/  FADD.FTZ R37, R38, R41 ;  /* 0x0000002926257221 */ /* 0x000fe40000010000 */
[----:B------:R-:W-:-:S02]  /*28f0*/  FADD.FTZ R30, R28, R39 ;  /* 0x000000271c1e7221 */ /* 0x000fc40000010000 */
[----:B------:R-:W-:Y:S02]  /*2900*/  FFMA.FTZ R28, R28, R28, R35 ;  /* 0x0000001c1c1c7223 */ /* 0x000fe40000010023 */
[----:B------:R-:W-:Y:S02]  /*2910*/  FMUL.FTZ R29, R43, R43 ;  /* 0x0000002b2b1d7220 */ /* 0x000fe40000410000 */
[C---:B------:R-:W-:Y:S02]  /*2920*/  FADD.FTZ R31, R40.reuse, R43 ;  /* 0x0000002b281f7221 */ /* 0x040fe40000010000 */
[----:B------:R-:W-:Y:S01]  /*2930*/  FFMA.FTZ R29, R40, R40, R29 ;  /* 0x00000028281d7223 */ /* 0x000fe2000001001d */
[--C-:B-----5:R-:W-:Y:S02]  /*2940*/  HADD2.F32 R32, -RZ, R63.reuse.H0_H0 ;  /* 0x2000003fff207230 */ /* 0x120fe40000004100 */
[----:B------:R-:W-:-:S05]  /*2950*/  HADD2.F32 R33, -RZ, R63.H1_H1 ;  /* 0x3000003fff217230 */ /* 0x000fca0000004100 */
[C---:B------:R-:W-:Y:S02]  /*2960*/  FADD.FTZ R34, R32.reuse, R33 ;  /* 0x0000002120227221 */ /* 0x040fe40000010000 */
[----:B------:R-:W-:Y:S02]  /*2970*/  FMUL.FTZ R33, R33, R33 ;  /* 0x0000002121217220 */ /* 0x000fe40000410000 */
[----:B------:R-:W-:Y:S02]  /*2980*/  FADD.FTZ R34, RZ, R34 ;  /* 0x00000022ff227221 */ /* 0x000fe40000010000 */
[----:B------:R-:W-:Y:S01]  /*2990*/  FFMA.FTZ R33, R32, R32, R33 ;  /* 0x0000002020217223 */ /* 0x000fe20000010021 */
[--C-:B------:R-:W-:Y:S01]  /*29a0*/  HADD2.F32 R32, -RZ, R45.reuse.H0_H0 ;  /* 0x2000002dff207230 */ /* 0x100fe20000004100 */
[----:B------:R-:W-:Y:S02]  /*29b0*/  FADD.FTZ R34, R34, R37 ;  /* 0x0000002522227221 */ /* 0x000fe40000010000 */
[----:B------:R-:W-:Y:S01]  /*29c0*/  FADD.FTZ R35, RZ, R33 ;  /* 0x00000021ff237221 */ /* 0x000fe20000010000 */
[----:B------:R-:W-:-:S03]  /*29d0*/  HADD2.F32 R37, -RZ, R45.H1_H1 ;  /* 0x3000002dff257230 */ /* 0x000fc60000004100 */
[----:B------:R-:W-:Y:S02]  /*29e0*/  FADD.FTZ R36, R35, R36 ;  /* 0x0000002423247221 */ /* 0x000fe40000010000 */
[----:B------:R-:W-:Y:S01]  /*29f0*/  FADD.FTZ R35, R34, R31 ;  /* 0x0000001f22237221 */ /* 0x000fe20000010000 */
[--C-:B------:R-:W-:Y:S01]  /*2a00*/  HADD2.F32 R34, -RZ, R46.reuse.H1_H1 ;  /* 0x3000002eff227230 */ /* 0x100fe20000004100 */
[----:B------:R-:W-:Y:S02]  /*2a10*/  FMUL.FTZ R39, R37, R37 ;  /* 0x0000002525277220 */ /* 0x000fe40000410000 */
[----:B------:R-:W-:Y:S02]  /*2a20*/  FADD.FTZ R33, R32, R37 ;  /* 0x0000002520217221 */ /* 0x000fe40000010000 */
        /* <DEDUP_REMOVED lines=8> */
[C---:B------:R-:W-:Y:S02]  /*2ab0*/  FADD.FTZ R34, R31.reuse, R34 ;  /* 0x000000221f227221 */ /* 0x040fe40000010000 */
[----:B------:R-:W-:Y:S02]  /*2ac0*/  FADD.FTZ R35, R36, R33 ;  /* 0x0000002124237221 */ /* 0x000fe40000010000 */
[----:B------:R-:W-:Y:S02]  /*2ad0*/  FFMA.FTZ R31, R31, R31, R38 ;  /* 0x0000001f1f1f7223 */ /* 0x000fe40000010026 */
[----:B------:R-:W-:-:S02]  /*2ae0*/  FADD.FTZ R36, R37, R32 ;  /* 0x0000002025247221 */ /* 0x000fc40000010000 */
[----:B------:R-:W-:Y:S02]  /*2af0*/  FMUL.FTZ R38, R30, R30 ;  /* 0x0000001e1e267220 */ /* 0x000fe40000410000 */
[----:B------:R-:W-:Y:S02]  /*2b00*/  FADD.FTZ R30, R29, R30 ;  /* 0x0000001e1d1e7221 */ /* 0x000fe40000010000 */
[----:B------:R-:W-:Y:S01]  /*2b10*/  FADD.FTZ R35, R35, R34 ;  /* 0x0000002223237221 */ /* 0x000fe20000010000 */
[----:B------:R-:W-:Y:S01]  /*2b20*/  HADD2.F32 R33, -RZ, R48.H1_H1 ;  /* 0x30000030ff217230 */ /* 0x000fe20000004100 */
[----:B------:R-:W-:Y:S01]  /*2b30*/  FADD.FTZ R36, R36, R31 ;  /* 0x0000001f24247221 */ /* 0x000fe20000010000 */
[----:B------:R-:W-:Y:S01]  /*2b40*/  HADD2.F32 R31, -RZ, R50.H1_H1 ;  /* 0x30000032ff1f7230 */ /* 0x000fe20000004100 */
[----:B------:R-:W-:Y:S01]  /*2b50*/  FFMA.FTZ R29, R29, R29, R38 ;  /* 0x0000001d1d1d7223 */ /* 0x000fe20000010026 */
[----:B------:R-:W-:Y:S01]  /*2b60*/  HADD2.F32 R28, -RZ, R48.H0_H0 ;  /* 0x20000030ff1c7230 */ /* 0x000fe20000004100 */
[----:B------:R-:W-:Y:S01]  /*2b70*/  FADD.FTZ R38, R35, R30 ;  /* 0x0000001e23267221 */ /* 0x000fe20000010000 */
[----:B------:R-:W-:Y:S01]  /*2b80*/  HADD2.F32 R30, -RZ, R50.H0_H0 ;  /* 0x20000032ff1e7230 */ /* 0x000fe20000004100 */
[----:B------:R-:W-:Y:S01]  /*2b90*/  FMUL.FTZ R39, R33, R33 ;  /* 0x0000002121277220 */ /* 0x000fe20000410000 */
[--C-:B------:R-:W-:Y:S01]  /*2ba0*/  HADD2.F32 R37, -RZ, R49.reuse.H1_H1 ;  /* 0x30000031ff257230 */ /* 0x100fe20000004100 */
[----:B------:R-:W-:Y:S01]  /*2bb0*/  FMUL.FTZ R35, R31, R31 ;  /* 0x0000001f1f237220 */ /* 0x000fe20000410000 */
[----:B------:R-:W-:Y:S01]  /*2bc0*/  HADD2.F32 R32, -RZ, R49.H0_H0 ;  /* 0x20000031ff207230 */ /* 0x000fe20000004100 */
[----:B------:R-:W-:-:S02]  /*2bd0*/  FADD.FTZ R33, R28, R33 ;  /* 0x000000211c217221 */ /* 0x000fc40000010000 */
[----:B------:R-:W-:Y:S02]  /*2be0*/  FADD.FTZ R31, R30, R31 ;  /* 0x0000001f1e1f7221 */ /* 0x000fe40000010000 */
[----:B------:R-:W-:Y:S02]  /*2bf0*/  FFMA.FTZ R28, R28, R28, R39 ;  /* 0x0000001c1c1c7223 */ /* 0x000fe40000010027 */
[----:B------:R-:W-:Y:S02]  /*2c00*/  FFMA.FTZ R30, R30, R30, R35 ;  /* 0x0000001e1e1e7223 */ /* 0x000fe40000010023 */
[----:B------:R-:W-:Y:S02]  /*2c10*/  FMUL.FTZ R39, R37, R37 ;  /* 0x0000002525277220 */ /* 0x000fe40000410000 */
[----:B------:R-:W-:Y:S01]  /*2c20*/  FADD.FTZ R35, R36, R29 ;  /* 0x0000001d24237221 */ /* 0x000fe20000010000 */
[--C-:B------:R-:W-:Y:S01]  /*2c30*/  HADD2.F32 R36, -RZ, R51.reuse.H1_H1 ;  /* 0x30000033ff247230 */ /* 0x100fe20000004100 */
[----:B------:R-:W-:Y:S01]  /*2c40*/  FADD.FTZ R34, R32, R37 ;  /* 0x0000002520227221 */ /* 0x000fe20000010000 */
[----:B------:R-:W-:Y:S01]  /*2c50*/  HADD2.F32 R29, -RZ, R51.H0_H0 ;  /* 0x20000033ff1d7230 */ /* 0x000fe20000004100 */
[----:B------:R-:W-:-:S02]  /*2c60*/  FADD.FTZ R37, R38, R33 ;  /* 0x0000002126257221 */ /* 0x000fc40000010000 */
[----:B------:R-:W-:Y:S02]  /*2c70*/  FFMA.FTZ R32, R32, R32, R39 ;  /* 0x0000002020207223 */ /* 0x000fe40000010027 */
[----:B------:R-:W-:Y:S02]  /*2c80*/  FADD.FTZ R35, R35, R28 ;  /* 0x0000001c23237221 */ /* 0x000fe40000010000 */
[----:B------:R-:W-:Y:S02]  /*2c90*/  FMUL.FTZ R38, R36, R36 ;  /* 0x0000002424267220 */ /* 0x000fe40000410000 */
[----:B------:R-:W-:Y:S02]  /*2ca0*/  FADD.FTZ R33, R29, R36 ;  /* 0x000000241d217221 */ /* 0x000fe40000010000 */
[----:B------:R-:W-:Y:S02]  /*2cb0*/  FADD.FTZ R36, R37, R34 ;  /* 0x0000002225247221 */ /* 0x000fe40000010000 */
[----:B------:R-:W-:Y:S01]  /*2cc0*/  FADD.FTZ R35, R35, R32 ;  /* 0x0000002023237221 */ /* 0x000fe20000010000 */
[--C-:B------:R-:W-:Y:S01]  /*2cd0*/  HADD2.F32 R32, -RZ, R53.reuse.H1_H1 ;  /* 0x30000035ff207230 */ /* 0x100fe20000004100 */
[----:B------:R-:W-:Y:S01]  /*2ce0*/  FADD.FTZ R36, R36, R31 ;  /* 0x0000001f24247221 */ /* 0x000fe20000010000 */
[----:B------:R-:W-:Y:S01]  /*2cf0*/  HADD2.F32 R31, -RZ, R53.H0_H0 ;  /* 0x20000035ff1f7230 */ /* 0x000fe20000004100 */
[----:B------:R-:W-:-:S02]  /*2d00*/  FFMA.FTZ R29, R29, R29, R38 ;  /* 0x0000001d1d1d7223 */ /* 0x000fc40000010026 */
[----:B------:R-:W-:Y:S02]  /*2d10*/  FMUL.FTZ R38, R32, R32 ;  /* 0x0000002020267220 */ /* 0x000fe40000410000 */
[C---:B------:R-:W-:Y:S01]  /*2d20*/  FADD.FTZ R32, R31.reuse, R32 ;  /* 0x000000201f207221 */ /* 0x040fe20000010000 */
[--C-:B------:R-:W-:Y:S01]  /*2d30*/  HADD2.F32 R37, -RZ, R52.reuse.H1_H1 ;  /* 0x30000034ff257230 */ /* 0x100fe20000004100 */
[----:B------:R-:W-:Y:S01]  /*2d40*/  FFMA.FTZ R31, R31, R31, R38 ;  /* 0x0000001f1f1f7223 */ /* 0x000fe20000010026 */
[----:B------:R-:W-:Y:S01]  /*2d50*/  HADD2.F32 R28, -RZ, R52.H0_H0 ;  /* 0x20000034ff1c7230 */ /* 0x000fe20000004100 */
[----:B------:R-:W-:Y:S02]  /*2d60*/  FADD.FTZ R38, R35, R30 ;  /* 0x0000001e23267221 */ /* 0x000fe40000010000 */
[----:B------:R-:W-:Y:S01]  /*2d70*/  FADD.FTZ R35, R36, R33 ;  /* 0x0000002124237221 */ /* 0x000fe20000010000 */
[--C-:B------:R-:W-:Y:S01]  /*2d80*/  HADD2.F32 R33, -RZ, R54.reuse.H1_H1 ;  /* 0x30000036ff217230 */ /* 0x100fe20000004100 */
[----:B------:R-:W-:Y:S01]  /*2d90*/  FADD.FTZ R34, R28, R37 ;  /* 0x000000251c227221 */ /* 0x000fe20000010000 */
[----:B------:R-:W-:Y:S01]  /*2da0*/  HADD2.F32 R30, -RZ, R54.H0_H0 ;  /* 0x20000036ff1e7230 */ /* 0x000fe20000004100 */
[----:B------:R-:W-:-:S02]  /*2db0*/  FMUL.FTZ R39, R37, R37 ;  /* 0x0000002525277220 */ /* 0x000fc40000410000 */
[----:B------:R-:W-:Y:S02]  /*2dc0*/  FMUL.FTZ R37, R33, R33 ;  /* 0x0000002121257220 */ /* 0x000fe40000410000 */
[----:B------:R-:W-:Y:S01]  /*2dd0*/  FADD.FTZ R35, R35, R34 ;  /* 0x0000002223237221 */ /* 0x000fe20000010000 */
[--C-:B------:R-:W-:Y:S01]  /*2de0*/  HADD2.F32 R34, -RZ, R55.reuse.H1_H1 ;  /* 0x30000037ff227230 */ /* 0x100fe20000004100 */
[C---:B------:R-:W-:Y:S02]  /*2df0*/  FADD.FTZ R33, R30.reuse, R33 ;  /* 0x000000211e217221 */ /* 0x040fe40000010000 */
[----:B------:R-:W-:Y:S02]  /*2e00*/  FFMA.FTZ R30, R30, R30, R37 ;  /* 0x0000001e1e1e7223 */ /* 0x000fe40000010025 */
[----:B------:R-:W-:Y:S01]  /*2e10*/  FADD.FTZ R37, R38, R29 ;  /* 0x0000001d26257221 */ /* 0x000fe20000010000 */
[----:B------:R-:W-:Y:S01]  /*2e20*/  HADD2.F32 R29, -RZ, R55.H0_H0 ;  /* 0x20000037ff1d7230 */ /* 0x000fe20000004100 */
[----:B------:R-:W-:-:S02]  /*2e30*/  FMUL.FTZ R36, R34, R34 ;  /* 0x0000002222247220 */ /* 0x000fc40000410000 */
[----:B------:R-:W-:Y:S02]  /*2e40*/  FFMA.FTZ R28, R28, R28, R39 ;  /* 0x0000001c1c1c7223 */ /* 0x000fe40000010027 */
[C---:B------:R-:W-:Y:S02]  /*2e50*/  FADD.FTZ R34, R29.reuse, R34 ;  /* 0x000000221d227221 */ /* 0x040fe40000010000 */
[----:B------:R-:W-:Y:S02]  /*2e60*/  FFMA.FTZ R29, R29, R29, R36 ;  /* 0x0000001d1d1d7223 */ /* 0x000fe40000010024 */
[----:B------:R-:W-:Y:S01]  /*2e70*/  FADD.FTZ R36, R37, R28 ;  /* 0x0000001c25247221 */ /* 0x000fe20000010000 */
[--C-:B------:R-:W-:Y:S01]  /*2e80*/  HADD2.F32 R28, -RZ, R56.reuse.H0_H0 ;  /* 0x20000038ff1c7230 */ /* 0x100fe20000004100 */
[----:B------:R-:W-:Y:S01]  /*2e90*/  FADD.FTZ R38, R35, R32 ;  /* 0x0000002023267221 */ /* 0x000fe20000010000 */
[----:B------:R-:W-:-:S05]  /*2ea0*/  HADD2.F32 R35, -RZ, R56.H1_H1 ;  /* 0x30000038ff237230 */ /* 0x000fca0000004100 */
[----:B------:R-:W-:Y:S02]  /*2eb0*/  FMUL.FTZ R37, R35, R35 ;  /* 0x0000002323257220 */ /* 0x000fe40000410000 */
[----:B------:R-:W-:Y:S02]  /*2ec0*/  FADD.FTZ R32, R28, R35 ;  /* 0x000000231c207221 */ /* 0x000fe40000010000 */
[----:B------:R-:W-:Y:S01]  /*2ed0*/  FADD.FTZ R35, R36, R31 ;  /* 0x0000001f24237221 */ /* 0x000fe20000010000 */
[--C-:B------:R-:W-:Y:S02]  /*2ee0*/  HADD2.F32 R36, -RZ, R57.reuse.H1_H1 ;  /* 0x30000039ff247230 */ /* 0x100fe40000004100 */
[----:B------:R-:W-:Y:S01]  /*2ef0*/  HADD2.F32 R31, -RZ, R57.H0_H0 ;  /* 0x20000039ff1f7230 */ /* 0x000fe20000004100 */
[----:B------:R-:W-:Y:S02]  /*2f00*/  FFMA.FTZ R28, R28, R28, R37 ;  /* 0x0000001c1c1c7223 */ /* 0x000fe40000010025 */
[----:B------:R-:W-:-:S02]  /*2f10*/  FADD.FTZ R37, R38, R33 ;  /* 0x0000002126257221 */ /* 0x000fc40000010000 */
[----:B------:R-:W-:Y:S02]  /*2f20*/  FMUL.FTZ R38, R36, R36 ;  /* 0x0000002424267220 */ /* 0x000fe40000410000 */
[----:B------:R-:W-:Y:S02]  /*2f30*/  FADD.FTZ R33, R31, R36 ;  /* 0x000000241f217221 */ /* 0x000fe40000010000 */
[----:B------:R-:W-:Y:S01]  /*2f40*/  FADD.FTZ R36, R35, R30 ;  /* 0x0000001e23247221 */ /* 0x000fe20000010000 */
[--C-:B------:R-:W-:Y:S02]  /*2f50*/  HADD2.F32 R35, -RZ, R58.reuse.H1_H1 ;  /* 0x3000003aff237230 */ /* 0x100fe40000004100 */
[----:B------:R-:W-:Y:S01]  /*2f60*/  HADD2.F32 R30, -RZ, R58.H0_H0 ;  /* 0x2000003aff1e7230 */ /* 0x000fe20000004100 */
[----:B------:R-:W-:Y:S02]  /*2f70*/  FADD.FTZ R37, R37, R34 ;  /* 0x0000002225257221 */ /* 0x000fe40000010000 */
[----:B------:R-:W-:-:S02]  /*2f80*/  FMUL.FTZ R39, R35, R35 ;  /* 0x0000002323277220 */ /* 0x000fc40000410000 */
[----:B------:R-:W-:Y:S02]  /*2f90*/  FADD.FTZ R34, R30, R35 ;  /* 0x000000231e227221 */ /* 0x000fe40000010000 */
[----:B------:R-:W-:Y:S02]  /*2fa0*/  FADD.FTZ R35, R36, R29 ;  /* 0x0000001d24237221 */ /* 0x000fe40000010000 */
[----:B------:R-:W-:Y:S01]  /*2fb0*/  FADD.FTZ R36, R37, R32 ;  /* 0x0000002025247221 */ /* 0x000fe20000010000 */
[--C-:B------:R-:W-:Y:S01]  /*2fc0*/  HADD2.F32 R32, -RZ, R61.reuse.H1_H1 ;  /* 0x3000003dff207230 */ /* 0x100fe20000004100 */
[----:B------:R-:W-:Y:S01]  /*2fd0*/  FFMA.FTZ R31, R31, R31, R38 ;  /* 0x0000001f1f1f7223 */ /* 0x000fe20000010026 */
[----:B------:R-:W-:-:S03]  /*2fe0*/  HADD2.F32 R29, -RZ, R61.H0_H0 ;  /* 0x2000003dff1d7230 */ /* 0x000fc60000004100 */
[----:B------:R-:W-:Y:S02]  /*2ff0*/  FMUL.FTZ R38, R32, R32 ;  /* 0x0000002020267220 */ /* 0x000fe40000410000 */
[C---:B------:R-:W-:Y:S02]  /*3000*/  FADD.FTZ R32, R29.reuse, R32 ;  /* 0x000000201d207221 */ /* 0x040fe40000010000 */
[----:B------:R-:W-:Y:S02]  /*3010*/  FFMA.FTZ R29, R29, R29, R38 ;  /* 0x0000001d1d1d7223 */ /* 0x000fe40000010026 */
[----:B------:R-:W-:Y:S02]  /*3020*/  FADD.FTZ R38, R35, R28 ;  /* 0x0000001c23267221 */ /* 0x000fe40000010000 */
[----:B------:R-:W-:Y:S01]  /*3030*/  FADD.FTZ R35, R36, R33 ;  /* 0x0000002124237221 */ /* 0x000fe20000010000 */
[--C-:B------:R-:W-:Y:S02]  /*3040*/  HADD2.F32 R33, -RZ, R62.reuse.H1_H1 ;  /* 0x3000003eff217230 */ /* 0x100fe40000004100 */
[----:B------:R-:W-:Y:S01]  /*3050*/  HADD2.F32 R28, -RZ, R62.H0_H0 ;  /* 0x2000003eff1c7230 */ /* 0x000fe20000004100 */
[----:B------:R-:W-:-:S02]  /*3060*/  FADD.FTZ R35, R35, R34 ;  /* 0x0000002223237221 */ /* 0x000fc40000010000 */
[----:B------:R-:W-:Y:S01]  /*3070*/  FMUL.FTZ R37, R33, R33 ;  /* 0x0000002121257220 */ /* 0x000fe20000410000 */
[--C-:B------:R-:W-:Y:S01]  /*3080*/  HADD2.F32 R34, -RZ, R64.reuse.H1_H1 ;  /* 0x30000040ff227230 */ /* 0x100fe20000004100 */
[C---:B------:R-:W-:Y:S02]  /*3090*/  FADD.FTZ R33, R28.reuse, R33 ;  /* 0x000000211c217221 */ /* 0x040fe40000010000 */
[----:B------:R-:W-:Y:S02]  /*30a0*/  FFMA.FTZ R28, R28, R28, R37 ;  /* 0x0000001c1c1c7223 */ /* 0x000fe40000010025 */
[----:B------:R-:W-:Y:S01]  /*30b0*/  FADD.FTZ R37, R38, R31 ;  /* 0x0000001f26257221 */ /* 0x000fe20000010000 */
[----:B------:R-:W-:Y:S01]  /*30c0*/  HADD2.F32 R31, -RZ, R64.H0_H0 ;  /* 0x20000040ff1f7230 */ /* 0x000fe20000004100 */
[----:B------:R-:W-:Y:S02]  /*30d0*/  FMUL.FTZ R36, R34, R34 ;  /* 0x0000002222247220 */ /* 0x000fe40000410000 */
[----:B------:R-:W-:-:S02]  /*30e0*/  FFMA.FTZ R30, R30, R30, R39 ;  /* 0x0000001e1e1e7223 */ /* 0x000fc40000010027 */
        /* <DEDUP_REMOVED lines=42> */
[----:B------:R-:W-:Y:S02]  /*3390*/  FADD.FTZ R34, R29, R34 ;  /* 0x000000221d227221 */ /* 0x000fe40000010000 */
[----:B------:R-:W-:Y:S01]  /*33a0*/  FADD.FTZ R38, R35, R32 ;  /* 0x0000002023267221 */ /* 0x000fe20000010000 */
[--C-:B------:R-:W-:Y:S01]  /*33b0*/  HADD2.F32 R35, -RZ, R75.reuse.H1_H1 ;  /* 0x3000004bff237230 */ /* 0x100fe20000004100 */
[----:B------:R-:W-:Y:S02]  /*33c0*/  FFMA.FTZ R29, R29, R29, R36 ;  /* 0x0000001d1d1d7223 */ /* 0x000fe40000010024 */
[----:B------:R-:W-:Y:S01]  /*33d0*/  FADD.FTZ R36, R37, R28 ;  /* 0x0000001c25247221 */ /* 0x000fe20000010000 */
[----:B------:R-:W-:Y:S01]  /*33e0*/  HADD2.F32 R28, -RZ, R75.H0_H0 ;  /* 0x2000004bff1c7230 */ /* 0x000fe20000004100 */
[----:B------:R-:W-:-:S04]  /*33f0*/  FMUL.FTZ R37, R35, R35 ;  /* 0x0000002323257220 */ /* 0x000fc80000410000 */
[----:B------:R-:W-:Y:S02]  /*3400*/  FADD.FTZ R32, R28, R35 ;  /* 0x000000231c207221 */ /* 0x000fe40000010000 */
[----:B------:R-:W-:Y:S02]  /*3410*/  FADD.FTZ R35, R36, R31 ;  /* 0x0000001f24237221 */ /* 0x000fe40000010000 */
[----:B------:R-:W-:Y:S01]  /*3420*/  FFMA.FTZ R28, R28, R28, R37 ;  /* 0x0000001c1c1c7223 */ /* 0x000fe20000010025 */
[--C-:B------:R-:W-:Y:S01]  /*3430*/  HADD2.F32 R36, -RZ, R76.reuse.H1_H1 ;  /* 0x3000004cff247230 */ /* 0x100fe20000004100 */
[----:B------:R-:W-:Y:S01]  /*3440*/  FADD.FTZ R37, R38, R33 ;  /* 0x0000002126257221 */ /* 0x000fe20000010000 */
[----:B------:R-:W-:Y:S01]  /*3450*/  HADD2.F32 R33, -RZ, R76.H0_H0 ;  /* 0x2000004cff217230 */ /* 0x000fe20000004100 */
[----:B------:R-:W-:Y:S01]  /*3460*/  FADD.FTZ R30, R35, R30 ;  /* 0x0000001e231e7221 */ /* 0x000fe20000010000 */
[----:B------:R-:W-:Y:S01]  /*3470*/  HADD2.F32 R39, -RZ, R77.H1_H1 ;  /* 0x3000004dff277230 */ /* 0x000fe20000004100 */
[----:B------:R-:W-:-:S02]  /*3480*/  FADD.FTZ R37, R37, R34 ;  /* 0x0000002225257221 */ /* 0x000fc40000010000 */
[----:B------:R-:W-:Y:S02]  /*3490*/  FMUL.FTZ R38, R36, R36 ;  /* 0x0000002424267220 */ /* 0x000fe40000410000 */
[----:B------:R-:W-:Y:S01]  /*34a0*/  FADD.FTZ R35, R30, R29 ;  /* 0x0000001d1e237221 */ /* 0x000fe20000010000 */
[----:B------:R-:W-:Y:S01]  /*34b0*/  HADD2.F32 R30, -RZ, R77.H0_H0 ;  /* 0x2000004dff1e7230 */ /* 0x000fe20000004100 */
[----:B------:R-:W-:Y:S02]  /*34c0*/  FADD.FTZ R31, R33, R36 ;  /* 0x00000024211f7221 */ /* 0x000fe40000010000 */
[----:B------:R-:W-:Y:S01]  /*34d0*/  FADD.FTZ R32, R37, R32 ;  /* 0x0000002025207221 */ /* 0x000fe20000010000 */
[----:B------:R-:W-:Y:S01]  /*34e0*/  HADD2.F32 R34, -RZ, R78.H1_H1 ;  /* 0x3000004eff227230 */ /* 0x000fe20000004100 */
[----:B------:R-:W-:Y:S02]  /*34f0*/  FFMA.FTZ R33, R33, R33, R38 ;  /* 0x0000002121217223 */ /* 0x000fe40000010026 */
[----:B------:R-:W-:-:S02]  /*3500*/  FMUL.FTZ R41, R39, R39 ;  /* 0x0000002727297220 */ /* 0x000fc40000410000 */
[----:B------:R-:W-:Y:S02]  /*3510*/  FADD.FTZ R28, R35, R28 ;  /* 0x0000001c231c7221 */ /* 0x000fe40000010000 */
[----:B------:R-:W-:Y:S01]  /*3520*/  FADD.FTZ R32, R32, R31 ;  /* 0x0000001f20207221 */ /* 0x000fe20000010000 */
[----:B------:R-:W-:Y:S01]  /*3530*/  HADD2.F32 R31, -RZ, R78.H0_H0 ;  /* 0x2000004eff1f7230 */ /* 0x000fe20000004100 */
[C---:B------:R-:W-:Y:S01]  /*3540*/  FADD.FTZ R29, R30.reuse, R39 ;  /* 0x000000271e1d7221 */ /* 0x040fe20000010000 */
[--C-:B------:R-:W-:Y:S01]  /*3550*/  HADD2.F32 R35, -RZ, R60.reuse.H1_H1 ;  /* 0x3000003cff237230 */ /* 0x100fe20000004100 */
[----:B------:R-:W-:Y:S02]  /*3560*/  FFMA.FTZ R30, R30, R30, R41 ;  /* 0x0000001e1e1e7223 */ /* 0x000fe40000010029 */
[----:B------:R-:W-:Y:S02]  /*3570*/  FADD.FTZ R33, R28, R33 ;  /* 0x000000211c217221 */ /* 0x000fe40000010000 */
[----:B------:R-:W-:Y:S01]  /*3580*/  FMUL.FTZ R36, R34, R34 ;  /* 0x0000002222247220 */ /* 0x000fe20000410000 */
[----:B------:R-:W-:Y:S01]  /*3590*/  HADD2.F32 R28, -RZ, R60.H0_H0 ;  /* 0x2000003cff1c7230 */ /* 0x000fe20000004100 */
[----:B------:R-:W-:Y:S01]  /*35a0*/  FADD.FTZ R34, R31, R34 ;  /* 0x000000221f227221 */ /* 0x000fe20000010000 */
[----:B------:R-:W0:Y:S01]  /*35b0*/  S2R R105, SR_LANEID ;  /* 0x0000000000697919 */ /* 0x000e220000000000 */
[----:B------:R-:W-:-:S02]  /*35c0*/  FADD.FTZ R30, R33, R30 ;  /* 0x0000001e211e7221 */ /* 0x000fc40000010000 */
[----:B------:R-:W-:Y:S02]  /*35d0*/  FFMA.FTZ R31, R31, R31, R36 ;  /* 0x0000001f1f1f7223 */ /* 0x000fe40000010024 */
[----:B------:R-:W-:Y:S02]  /*35e0*/  FADD.FTZ R29, R32, R29 ;  /* 0x0000001d201d7221 */ /* 0x000fe40000010000 */
[----:B------:R-:W-:Y:S02]  /*35f0*/  FMUL.FTZ R33, R35, R35 ;  /* 0x0000002323217220 */ /* 0x000fe40000410000 */
[----:B------:R-:W-:Y:S02]  /*3600*/  FADD.FTZ R29, R29, R34 ;  /* 0x000000221d1d7221 */ /* 0x000fe40000010000 */
[----:B------:R-:W-:Y:S02]  /*3610*/  FADD.FTZ R30, R30, R31 ;  /* 0x0000001f1e1e7221 */ /* 0x000fe40000010000 */
[----:B------:R-:W-:-:S02]  /*3620*/  FADD.FTZ R32, R28, R35 ;  /* 0x000000231c207221 */ /* 0x000fc40000010000 */
        /* <DEDUP_REMOVED lines=69> */
.L_x_4340:
[----:B0-----:R-:W-:Y:S05]  /*3a80*/  BSYNC B0 ;  /* 0x0000000000007941 */ /* 0x001fea0003800000 */
.L_x_4339:
[----:B------:R-:W-:-:S04]  /*3a90*/  MOV R31, c[0x0][0xc] ;  /* 0x00000300001f7a02 */ /* 0x000fc80000000f00 */
[----:B------:R-:W-:-:S13]  /*3aa0*/  ISETP.GE.U32.AND P6, PT, R31, 0x2, PT ;  /* 0x000000021f00780c */ /* 0x000fda0003fc6070 */
[----:B------:R-:W-:Y:S05]  /*3ab0*/  @!P6 BRA `(.L_x_4341) ;  /* 0x000009300000e947 */ /* 0x000fea0003800000 */
[----:B------:R-:W-:Y:S05]  /*3ac0*/  @P5 BRA `(.L_x_4342) ;  /* 0x000001a000005947 */ /* 0x000fea0003800000 */
[----:B------:R-:W0:Y:S01]  /*3ad0*/  S2R R39, SR_CTAID.Y ;  /* 0x0000000000277919 */ /* 0x000e220000002600 */
[C---:B------:R-:W-:Y:S01]  /*3ae0*/  LOP3.LUT R28, R20.reuse, 0x1, RZ, 0xc0, !PT ;  /* 0x00000001141c7812 */ /* 0x040fe200078ec0ff */
[----:B------:R-:W-:Y:S01]  /*3af0*/  HFMA2.MMA R33, -RZ, RZ, 0, 5.9604644775390625e-08 ;  /* 0x00000001ff217435 */ /* 0x000fe200000001ff */
[----:B------:R-:W-:Y:S02]  /*3b00*/  MOV R37, 0x4 ;  /* 0x0000000400257802 */ /* 0x000fe40000000f00 */
[----:B------:R-:W-:Y:S01]  /*3b10*/  LOP3.LUT P6, RZ, R20, 0x2, RZ, 0xc0, !PT ;  /* 0x0000000214ff7812 */ /* 0x000fe200078cc0ff */
[----:B------:R-:W-:-:S03]  /*3b20*/  IMAD R32, R28, c[0x0][0x10], RZ ;  /* 0x000004001c207a24 */ /* 0x000fc600078e02ff */
[----:B------:R-:W-:Y:S01]  /*3b30*/  SEL R30, RZ, c[0x0][0xc], P6 ;  /* 0x00000300ff1e7a07 */ /* 0x000fe20003000000 */
[----:B------:R-:W-:Y:S02]  /*3b40*/  IMAD R28, R32, c[0x0][0xc], RZ ;  /* 0x00000300201c7a24 */ /* 0x000fe400078e02ff */
[----:B------:R-:W-:-:S03]  /*3b50*/  SEL R33, R33, 0xffffffff, !P6 ;  /* 0xffffffff21217807 */ /* 0x000fc60007000000 */
        /* <DEDUP_REMOVED lines=12> */
.L_x_4343:
[----:B------:R-:W2:Y:S01]  /*3c20*/  LDG.E.STRONG.GPU R33, [R28.64] ;  /* 0x000000061c217981 */ /* 0x000ea2000c1ef900 */
[----:B------:R-:W-:Y:S01]  /*3c30*/  YIELD ;  /* 0x0000000000007946 */ /* 0x000fe20003800000 */
[----:B--2---:R-:W-:Y:S01]  /*3c40*/  ISETP.NE.AND P6, PT, R33, R30, PT ;  /* 0x0000001e2100720c */ /* 0x004fe20003fc5270 */
[----:B------:R-:W-:-:S12]  /*3c50*/  CCTL.IVALL ;  /* 0x00000000ff00798f */ /* 0x000fd80002000000 */
[----:B------:R-:W-:Y:S05]  /*3c60*/  @P6 BRA `(.L_x_4343) ;  /* 0xffffffb000006947 */ /* 0x000fea000383ffff */
.L_x_4342:
        /* <DEDUP_REMOVED lines=11> */
.L_x_4345:
        /* <DEDUP_REMOVED lines=59> */
.L_x_4344:
        /* <DEDUP_REMOVED lines=10> */
[----:B------:R-:W-:-:S05]  /*4170*/  IMAD R28, R28, c[0x0][0xc], RZ ;  /* 0x000003001c1c7a24 */ /* 0x000fca00078e02ff */
[----:B------:R-:W-:-:S05]  /*4180*/  SHF.L.U32 R28, R28, 0x1, RZ ;  /* 0x000000011c1c7819 */ /* 0x000fca00000006ff */
[----:B------:R-:W-:-:S04]  /*4190*/  IMAD.WIDE R28, R28, R29, c[0x0][0x198] ;  /* 0x000066001c1c7625 */ /* 0x000fc800078e021d */
[----:B0-----:R-:W-:-:S04]  /*41a0*/  IMAD R33, R30, c[0x0][0x10], R33 ;  /* 0x000004001e217a24 */ /* 0x001fc800078e0221 */
[----:B------:R-:W-:-:S06]  /*41b0*/  IMAD.WIDE.U32 R28, R33, 0x8, R28 ;  /* 0x00000008211c7825 */ /* 0x000fcc00078e001c */
[----:B------:R-:W2:Y:S02]  /*41c0*/  LDG.E.64 R28, [R28.64] ;  /* 0x000000061c1c7981 */ /* 0x000ea4000c1e1b00 */
[----:B--2---:R-:W-:Y:S02]  /*41d0*/  FADD.FTZ R42, R42, R28 ;  /* 0x0000001c2a2a7221 */ /* 0x004fe40000010000 */
[----:B------:R-:W-:Y:S02]  /*41e0*/  FADD.FTZ R43, R43, R29 ;  /* 0x0000001d2b2b7221 */ /* 0x000fe40000010000 */
.L_x_4347:
[----:B------:R-:W-:Y:S05]  /*41f0*/  BSYNC B0 ;  /* 0x0000000000007941 */ /* 0x000fea0003800000 */
.L_x_4346:
        /* <DEDUP_REMOVED lines=31> */
.L_x_4341:
[----:B------:R-:W0:Y:S01]  /*43f0*/  S2R R29, SR_TID.X ;  /* 0x00000000001d7919 */ /* 0x000e220000002100 */
[----:B------:R-:W-:Y:S01]  /*4400*/  P2R R28, PR, RZ, 0x1 ;  /* 0x00000001ff1c7803 */ /* 0x000fe20000000000 */
[----:B------:R-:W-:Y:S01]  /*4410*/  HFMA2.MMA R37, -RZ, RZ, 1.875, 0 ;  /* 0x3f800000ff257435 */ /* 0x000fe200000001ff */
[----:B------:R-:W-:Y:S01]  /*4420*/  ISETP.EQ.U32.AND P0, PT, RZ, c[0x0][0x168], PT ;  /* 0x00005a00ff007a0c */ /* 0x000fe20003f02070 */
[----:B------:R1:W-:Y:S01]  /*4430*/  @!P5 STS.64 [0x88], R42 ;  /* 0x0000882aff00d388 */ /* 0x0003e20000000a00 */
[----:B------:R-:W-:Y:S02]  /*4440*/  IADD3 R25, R22, R25, RZ ;  /* 0x0000001916197210 */ /* 0x000fe40007ffe0ff */
        /* <DEDUP_REMOVED lines=16> */
[----:B------:R-:W0:Y:S02]  /*4550*/  @P5 MUFU.RSQ R37, R32 ;  /* 0x0000002000255308 */ /* 0x000e240000001400 */
[----:B------:R-:W-:-:S04]  /*4560*/  IMAD.WIDE R28, R25, R30, c[0x0][0x178] ;  /* 0x00005e00191c7625 */ /* 0x000fc800078e021e */
[----:B------:R-:W-:Y:S02]  /*4570*/  IMAD.WIDE R30, R25, R30, c[0x0][0x180] ;  /* 0x00006000191e7625 */ /* 0x000fe400078e021e */
[----:B------:R-:W2:Y:S04]  /*4580*/  LDG.E.64 R28, [R28.64] ;  /* 0x000000061c1c7981 */ /* 0x000ea8000c1e1b00 */
[----:B------:R-:W2:Y:S01]  /*4590*/  LDG.E.64 R30, [R30.64] ;  /* 0x000000061e1e7981 */ /* 0x000ea2000c1e1b00 */
[----:B------:R-:W-:Y:S01]  /*45a0*/  ISETP.NE.AND P6, PT, RZ, UR5, PT ;  /* 0x00000005ff007c0c */ /* 0x000fe2000bfc5270 */
[--C-:B------:R-:W-:Y:S02]  /*45b0*/  HADD2.F32 R25, -RZ, R63.reuse.H0_H0 ;  /* 0x2000003fff197230 */ /* 0x100fe40000004100 */
[----:B------:R-:W-:-:S02]  /*45c0*/  HADD2.F32 R63, -RZ, R63.H1_H1 ;  /* 0x3000003fff3f7230 */ /* 0x000fc40000004100 */
[--C-:B------:R-:W-:Y:S01]  /*45d0*/  HADD2.F32 R39, -RZ, R26.reuse.H1_H1 ;  /* 0x3000001aff277230 */ /* 0x100fe20000004100 */
[--C-:B------:R-:W-:Y:S01]  /*45e0*/  FADD.FTZ R34, R25, -R36.reuse ;  /* 0x8000002419227221 */ /* 0x100fe20000010000 */
[----:B------:R-:W-:Y:S01]  /*45f0*/  HADD2.F32 R25, -RZ, R26.H0_H0 ;  /* 0x2000001aff197230 */ /* 0x000fe20000004100 */
[----:B------:R-:W-:Y:S02]  /*4600*/  FADD.FTZ R38, R63, -R36 ;  /* 0x800000243f267221 */ /* 0x000fe40000010000 */
        /* <DEDUP_REMOVED lines=15> */
.L_x_4348:
[----:B------:R-:W-:Y:S01]  /*4700*/  LOP3.LUT P5, RZ, R24, 0x2000000, RZ, 0xc0, !PT ;  /* 0x0200000018ff7812 */ /* 0x000fe200078ac0ff */
[----:B------:R-:W-:-:S12]  /*4710*/  BSSY B0, `(.L_x_4349) ;  /* 0x000000d000007945 */ /* 0x000fd80003800000 */
[----:B------:R-:W-:Y:S05]  /*4720*/  @!P5 BRA `(.L_x_4350) ;  /* 0x000000b00000d947 */ /* 0x000fea0003800000 */
[----:B------:R-:W-:Y:S02]  /*4730*/  SHF.R.S32.HI R32, RZ, 0x1f, R2 ;  /* 0x0000001fff207819 */ /* 0x000fe40000011402 */
[----:B------:R-:W-:Y:S02]  /*4740*/  MOV R33, R67 ;  /* 0x0000004300217202 */ /* 0x000fe40000000f00 */
[----:B------:R-:W-:Y:S01]  /*4750*/  F2FP.PACK_AB R41, R41, R26 ;  /* 0x0000001a2929723e */ /* 0x000fe200000000ff */
        /* <DEDUP_REMOVED lines=8> */
.L_x_4350:
[----:B------:R-:W-:Y:S05]  /*47e0*/  BSYNC B0 ;  /* 0x0000000000007941 */ /* 0x000fea0003800000 */
.L_x_4349:
[--C-:B------:R-:W-:Y:S01]  /*47f0*/  FADD.FTZ R26, R25, -R36.reuse ;  /* 0x80000024191a7221 */ /* 0x100fe20000010000 */
[--C-:B------:R-:W-:Y:S01]  /*4800*/  HADD2.F32 R33, -RZ, R27.reuse.H0_H0 ;  /* 0x2000001bff217230 */ /* 0x100fe20000004100 */
[--C-:B------:R-:W-:Y:S01]  /*4810*/  FADD.FTZ R32, R39, -R36.reuse ;  /* 0x8000002427207221 */ /* 0x100fe20000010000 */
[----:B------:R-:W-:Y:S01]  /*4820*/  HADD2.F32 R27, -RZ, R27.H1_H1 ;  /* 0x3000001bff1b7230 */ /* 0x000fe20000004100 */
[-C--:B------:R-:W-:Y:S02]  /*4830*/  FMUL.FTZ R25, R26, R37.reuse ;  /* 0x000000251a197220 */ /* 0x080fe40000410000 */
[----:B------:R-:W-:Y:S02]  /*4840*/  FMUL.FTZ R32, R32, R37 ;  /* 0x0000002520207220 */ /* 0x000fe40000410000 */
[--C-:B0-----:R-:W-:Y:S02]  /*4850*/  FADD.FTZ R34, R33, -R36.reuse ;  /* 0x8000002421227221 */ /* 0x101fe40000010000 */
        /* <DEDUP_REMOVED lines=14> */
.L_x_4351:
        /* <DEDUP_REMOVED lines=14> */
.L_x_4353:
[----:B------:R-:W-:Y:S05]  /*4a20*/  BSYNC B0 ;  /* 0x0000000000007941 */ /* 0x000fea0003800000 */
.L_x_4352:
[-C--:B------:R-:W-:Y:S01]  /*4a30*/  FMUL.FTZ R27, R34, R37.reuse ;  /* 0x00000025221b7220 */ /* 0x080fe20000410000 */
[--C-:B------:R-:W-:Y:S01]  /*4a40*/  HADD2.F32 R39, -RZ, R45.reuse.H0_H0 ;  /* 0x2000002dff277230 */ /* 0x100fe20000004100 */
[----:B------:R-:W-:Y:S01]  /*4a50*/  FMUL.FTZ R38, R38, R37 ;  /* 0x0000002526267220 */ /* 0x000fe20000410000 */
[--C-:B0-----:R-:W-:Y:S01]  /*4a60*/  HADD2.F32 R25, -RZ, R44.reuse.H0_H0 ;  /* 0x2000002cff197230 */ /* 0x101fe20000004100 */
[----:B------:R-:W-:Y:S01]  /*4a70*/  FFMA.FTZ R34, R28, R27, R30 ;  /* 0x0000001b1c227223 */ /* 0x000fe2000001001e */
[----:B------:R-:W-:Y:S01]  /*4a80*/  HADD2.F32 R35, -RZ, R44.H1_H1 ;  /* 0x3000002cff237230 */ /* 0x000fe20000004100 */
[----:B------:R-:W-:Y:S01]  /*4a90*/  FFMA.FTZ R41, R29, R38, R31 ;  /* 0x000000261d297223 */ /* 0x000fe2000001001f */
[----:B------:R-:W-:Y:S01]  /*4aa0*/  HADD2.F32 R45, -RZ, R45.H1_H1 ;  /* 0x3000002dff2d7230 */ /* 0x000fe20000004100 */
        /* <DEDUP_REMOVED lines=11> */
.L_x_4354:
        /* <DEDUP_REMOVED lines=14> */
.L_x_4356:
[----:B------:R-:W-:Y:S05]  /*4c40*/  BSYNC B0 ;  /* 0x0000000000007941 */ /* 0x000fea0003800000 */
.L_x_4355:
[--C-:B------:R-:W-:Y:S02]  /*4c50*/  FADD.FTZ R26, R25, -R36.reuse ;  /* 0x80000024191a7221 */ /* 0x100fe40000010000 */
[--C-:B0-----:R-:W-:Y:S02]  /*4c60*/  FADD.FTZ R32, R35, -R36.reuse ;  /* 0x8000002423207221 */ /* 0x101fe40000010000 */
        /* <DEDUP_REMOVED lines=19> */
.L_x_4357:
        /* <DEDUP_REMOVED lines=14> */
.L_x_4359:
[----:B------:R-:W-:Y:S05]  /*4e80*/  BSYNC B0 ;  /* 0x0000000000007941 */ /* 0x000fea0003800000 */
.L_x_4358:
[--C-:B0-----:R-:W-:Y:S01]  /*4e90*/  HADD2.F32 R35, -RZ, R46.reuse.H0_H0 ;  /* 0x2000002eff237230 */ /* 0x101fe20000004100 */
[----:B------:R-:W-:Y:S01]  /*4ea0*/  FFMA.FTZ R25, R28, R25, R30 ;  /* 0x000000191c197223 */ /* 0x000fe2000001001e */
[----:B------:R-:W-:Y:S01]  /*4eb0*/  HADD2.F32 R39, -RZ, R46.H1_H1 ;  /* 0x3000002eff277230 */ /* 0x000fe20000004100 */
        /* <DEDUP_REMOVED lines=12> */
.L_x_4360:
[----:B------:R-:W-:Y:S01]  /*4f80*/  LOP3.LUT P5, RZ, R24, 0x200000, RZ, 0xc0, !PT ;  /* 0x0020000018ff7812 */ /* 0x000fe200078ac0ff */
[----:B------:R-:W-:-:S12]  /*4f90*/  BSSY B0, `(.L_x_4361) ;  /* 0x000000c000007945 */ /* 0x000fd80003800000 */
        /* <DEDUP_REMOVED lines=11> */
.L_x_4362:
[----:B------:R-:W-:Y:S05]  /*5050*/  BSYNC B0 ;  /* 0x0000000000007941 */ /* 0x000fea0003800000 */
.L_x_4361:
[--C-:B------:R-:W-:Y:S01]  /*5060*/  FADD.FTZ R26, R35, -R36.reuse ;  /* 0x80000024231a7221 */ /* 0x100fe20000010000 */
[--C-:B------:R-:W-:Y:S01]  /*5070*/  HADD2.F32 R27, -RZ, R47.reuse.H0_H0 ;  /* 0x2000002fff1b7230 */ /* 0x100fe20000004100 */
[--C-:B0-----:R-:W-:Y:S01]  /*5080*/  FADD.FTZ R32, R39, -R36.reuse ;  /* 0x8000002427207221 */ /* 0x101fe20000010000 */
        /* <DEDUP_REMOVED lines=20> */
.L_x_4363:
        /* <DEDUP_REMOVED lines=13> */
.L_x_4365:
[----:B------:R-:W-:Y:S05]  /*52a0*/  BSYNC B0 ;  /* 0x0000000000007941 */ /* 0x000fea0003800000 */
.L_x_4364:
[-C--:B------:R-:W-:Y:S02]  /*52b0*/  FMUL.FTZ R27, R34, R37.reuse ;  /* 0x00000025221b7220 */ /* 0x080fe40000410000 */
[----:B------:R-:W-:Y:S02]  /*52c0*/  FMUL.FTZ R40, R38, R37 ;  /* 0x0000002526287220 */ /* 0x000fe40000410000 */
[--C-:B------:R-:W-:Y:S02]  /*52d0*/  FADD.FTZ R34, R25, -R36.reuse ;  /* 0x8000002419227221 */ /* 0x100fe40000010000 */
[----:B------:R-:W-:Y:S02]  /*52e0*/  FADD.FTZ R38, R35, -R36 ;  /* 0x8000002423267221 */ /* 0x000fe40000010000 */
        /* <DEDUP_REMOVED lines=13> */
.L_x_4366:
[----:B------:R-:W-:Y:S01]  /*53c0*/  LOP3.LUT P5, RZ, R24, 0x80000, RZ, 0xc0, !PT ;  /* 0x0008000018ff7812 */ /* 0x000fe200078ac0ff */
[----:B------:R-:W-:-:S12]  /*53d0*/  BSSY B0, `(.L_x_4367) ;  /* 0x000000c000007945 */ /* 0x000fd80003800000 */
        /* <DEDUP_REMOVED lines=11> */
.L_x_4368:
[----:B------:R-:W-:Y:S05]  /*5490*/  BSYNC B0 ;  /* 0x0000000000007941 */ /* 0x000fea0003800000 */
.L_x_4367:
[-C--:B------:R-:W-:Y:S01]  /*54a0*/  FMUL.FTZ R27, R34, R37.reuse ;  /* 0x00000025221b7220 */ /* 0x080fe20000410000 */
[--C-:B0-----:R-:W-:Y:S01]  /*54b0*/  HADD2.F32 R25, -RZ, R49.reuse.H0_H0 ;  /* 0x20000031ff197230 */ /* 0x101fe20000004100 */
[----:B------:R-:W-:Y:S01]  /*54c0*/  FMUL.FTZ R38, R38, R37 ;  /* 0x0000002526267220 */ /* 0x000fe20000410000 */
[----:B------:R-:W-:Y:S01]  /*54d0*/  HADD2.F32 R49, -RZ, R49.H1_H1 ;  /* 0x30000031ff317230 */ /* 0x000fe20000004100 */
[----:B------:R-:W-:Y:S01]  /*54e0*/  FFMA.FTZ R34, R28, R27, R30 ;  /* 0x0000001b1c227223 */ /* 0x000fe2000001001e */
[--C-:B------:R-:W-:Y:S01]  /*54f0*/  HADD2.F32 R35, -RZ, R50.reuse.H0_H0 ;  /* 0x20000032ff237230 */ /* 0x100fe20000004100 */
        /* <DEDUP_REMOVED lines=13> */
.L_x_4369:
        /* <DEDUP_REMOVED lines=13> */
.L_x_4371:
[----:B------:R-:W-:Y:S05]  /*56a0*/  BSYNC B0 ;  /* 0x0000000000007941 */ /* 0x000fea0003800000 */
.L_x_4370:
        /* <DEDUP_REMOVED lines=21> */
.L_x_4372:
        /* <DEDUP_REMOVED lines=13> */
.L_x_4374:
[----:B------:R-:W-:Y:S05]  /*58d0*/  BSYNC B0 ;  /* 0x0000000000007941 */ /* 0x000fea0003800000 */
.L_x_4373:
[----:B------:R-:W-:Y:S01]  /*58e0*/  HADD2.F32 R105, -RZ, R51.H0_H0 ;  /* 0x20000033ff697230 */ /* 0x000fe20000004100 */
[----:B------:R-:W-:Y:S01]  /*58f0*/  FFMA.FTZ R25, R28, R25, R30 ;  /* 0x000000191c197223 */ /* 0x000fe2000001001e */
[----:B0-----:R-:W-:Y:S01]  /*5900*/  HADD2.F32 R35, -RZ, R52.H0_H0 ;  /* 0x20000034ff237230 */ /* 0x001fe20000004100 */
        /* <DEDUP_REMOVED lines=12> */
.L_x_4375:
        /* <DEDUP_REMOVED lines=13> */
.L_x_4377:
[----:B------:R-:W-:Y:S05]  /*5aa0*/  BSYNC B0 ;  /* 0x0000000000007941 */ /* 0x000fea0003800000 */
.L_x_4376:
[----:B------:R-:W-:Y:S01]  /*5ab0*/  HADD2.F32 R27, -RZ, R54.H0_H0 ;  /* 0x20000036ff1b7230 */ /* 0x000fe20000004100 */
[--C-:B------:R-:W-:Y:S01]  /*5ac0*/  FADD.FTZ R100, R35, -R36.reuse ;  /* 0x8000002423647221 */ /* 0x100fe20000010000 */
[----:B0-----:R-:W-:Y:S01]  /*5ad0*/  HADD2.F32 R25, -RZ, R65.H0_H0 ;  /* 0x20000041ff197230 */ /* 0x001fe20000004100 */
[--C-:B------:R-:W-:Y:S01]  /*5ae0*/  FADD.FTZ R105, R105, -R36.reuse ;  /* 0x8000002469697221 */ /* 0x100fe20000010000 */
[----:B------:R-:W-:Y:S01]  /*5af0*/  HADD2.F32 R33, -RZ, R56.H0_H0 ;  /* 0x20000038ff217230 */ /* 0x000fe20000004100 */
        /* <DEDUP_REMOVED lines=35> */
[----:B------:R-:W-:Y:S01]  /*5d30*/  HADD2.F32 R54, -RZ, R54.H1_H1 ;  /* 0x30000036ff367230 */ /* 0x000fe20000004100 */
[--C-:B------:R-:W-:Y:S01]  /*5d40*/  FADD.FTZ R25, R25, -R36.reuse ;  /* 0x8000002419197221 */ /* 0x100fe20000010000 */
[----:B------:R-:W-:Y:S01]  /*5d50*/  HADD2.F32 R64, -RZ, R64.H1_H1 ;  /* 0x30000040ff407230 */ /* 0x000fe20000004100 */
[----:B------:R-:W-:Y:S01]  /*5d60*/  FADD.FTZ R48, R48, -R36 ;  /* 0x8000002430307221 */ /* 0x000fe20000010000 */
[----:B------:R-:W-:Y:S01]  /*5d70*/  HADD2.F32 R51, -RZ, R51.H1_H1 ;  /* 0x30000033ff337230 */ /* 0x000fe20000004100 */
[-C--:B------:R-:W-:Y:S01]  /*5d80*/  FMUL.FTZ R105, R105, R37.reuse ;  /* 0x0000002569697220 */ /* 0x080fe20000410000 */
        /* <DEDUP_REMOVED lines=139> */
.L_x_4378:
        /* <DEDUP_REMOVED lines=13> */
.L_x_4380:
[----:B------:R-:W-:Y:S05]  /*6710*/  BSYNC B0 ;  /* 0x0000000000007941 */ /* 0x000fea0003800000 */
.L_x_4379:
        /* <DEDUP_REMOVED lines=11> */
.L_x_4381:
        /* <DEDUP_REMOVED lines=11> */
[----:B------:R-:W-:-:S05]  /*6880*/  F2FP.PACK_AB R29, R74, R100 ;  /* 0x000000644a1d723e */ /* 0x000fca00000000ff */
[----:B------:R0:W-:Y:S02]  /*6890*/  STG.E [R56.64], R29 ;  /* 0x0000001d38007986 */ /* 0x0001e4000c101906 */
.L_x_4383:
[----:B------:R-:W-:Y:S05]  /*68a0*/  BSYNC B0 ;  /* 0x0000000000007941 */ /* 0x000fea0003800000 */
.L_x_4382:
        /* <DEDUP_REMOVED lines=11> */
.L_x_4384:
        /* <DEDUP_REMOVED lines=13> */
.L_x_4386:
[----:B------:R-:W-:Y:S05]  /*6a30*/  BSYNC B0 ;  /* 0x0000000000007941 */ /* 0x000fea0003800000 */
.L_x_4385:
        /* <DEDUP_REMOVED lines=11> */
.L_x_4387:
        /* <DEDUP_REMOVED lines=13> */
.L_x_4389:
[----:B------:R-:W-:Y:S05]  /*6bc0*/  BSYNC B0 ;  /* 0x0000000000007941 */ /* 0x000fea0003800000 */
.L_x_4388:
        /* <DEDUP_REMOVED lines=11> */
.L_x_4390:
        /* <DEDUP_REMOVED lines=13> */
.L_x_4392:
[----:B------:R-:W-:Y:S05]  /*6d50*/  BSYNC B0 ;  /* 0x0000000000007941 */ /* 0x000fea0003800000 */
.L_x_4391:
        /* <DEDUP_REMOVED lines=11> */
.L_x_4393:
        /* <DEDUP_REMOVED lines=13> */
.L_x_4395:
[----:B------:R-:W-:Y:S05]  /*6ee0*/  BSYNC B0 ;  /* 0x0000000000007941 */ /* 0x000fea0003800000 */
.L_x_4394:
        /* <DEDUP_REMOVED lines=11> */
.L_x_4396:
        /* <DEDUP_REMOVED lines=13> */
.L_x_4398:
[----:B------:R-:W-:Y:S05]  /*7070*/  BSYNC B0 ;  /* 0x0000000000007941 */ /* 0x000fea0003800000 */
.L_x_4397:
        /* <DEDUP_REMOVED lines=11> */
.L_x_4399:
        /* <DEDUP_REMOVED lines=13> */
.L_x_4401:
[----:B------:R-:W-:Y:S05]  /*7200*/  BSYNC B0 ;  /* 0x0000000000007941 */ /* 0x000fea0003800000 */
.L_x_4400:
        /* <DEDUP_REMOVED lines=11> */
.L_x_4402:
        /* <DEDUP_REMOVED lines=13> */
.L_x_4404:
[----:B------:R-:W-:Y:S05]  /*7390*/  BSYNC B0 ;  /* 0x0000000000007941 */ /* 0x000fea0003800000 */
.L_x_4403:
        /* <DEDUP_REMOVED lines=11> */
.L_x_4405:
        /* <DEDUP_REMOVED lines=13> */
.L_x_4407:
[----:B------:R-:W-:Y:S05]  /*7520*/  BSYNC B0 ;  /* 0x0000000000007941 */ /* 0x000fea0003800000 */
.L_x_4406:
        /* <DEDUP_REMOVED lines=11> */
.L_x_4408:
        /* <DEDUP_REMOVED lines=13> */
.L_x_4410:
[----:B------:R-:W-:Y:S05]  /*76b0*/  BSYNC B0 ;  /* 0x0000000000007941 */ /* 0x000fea0003800000 */
.L_x_4409:
        /* <DEDUP_REMOVED lines=11> */
.L_x_4411:
        /* <DEDUP_REMOVED lines=11> */
[----:B------:R-:W-:-:S05]  /*7820*/  F2FP.PACK_AB R29, R36, R40 ;  /* 0x00000028241d723e */ /* 0x000fca00000000ff */
[----:B------:R0:W-:Y:S02]  /*7830*/  STG.E [R42.64], R29 ;  /* 0x0000001d2a007986 */ /* 0x0001e4000c101906 */
.L_x_4413:
[----:B------:R-:W-:Y:S05]  /*7840*/  BSYNC B0 ;  /* 0x0000000000007941 */ /* 0x000fea0003800000 */
.L_x_4412:
        /* <DEDUP_REMOVED lines=11> */
.L_x_4414:
        /* <DEDUP_REMOVED lines=13> */
.L_x_4416:
[----:B------:R-:W-:Y:S05]  /*79d0*/  BSYNC B0 ;  /* 0x0000000000007941 */ /* 0x000fea0003800000 */
.L_x_4415:
        /* <DEDUP_REMOVED lines=11> */
.L_x_4417:
        /* <DEDUP_REMOVED lines=13> */
.L_x_4419:
[----:B------:R-:W-:Y:S05]  /*7b60*/  BSYNC B0 ;  /* 0x0000000000007941 */ /* 0x000fea0003800000 */
.L_x_4418:
        /* <DEDUP_REMOVED lines=11> */
.L_x_4420:
        /* <DEDUP_REMOVED lines=13> */
.L_x_4422:
[----:B------:R-:W-:Y:S05]  /*7cf0*/  BSYNC B0 ;  /* 0x0000000000007941 */ /* 0x000fea0003800000 */
.L_x_4421:
        /* <DEDUP_REMOVED lines=11> */
.L_x_4423:
        /* <DEDUP_REMOVED lines=13> */
.L_x_4425:
[----:B------:R-:W-:Y:S05]  /*7e80*/  BSYNC B0 ;  /* 0x0000000000007941 */ /* 0x000fea0003800000 */
.L_x_4424:
        /* <DEDUP_REMOVED lines=11> */
.L_x_4426:
        /* <DEDUP_REMOVED lines=12> */
.L_x_4428:
[----:B------:R-:W-:Y:S05]  /*8000*/  BSYNC B0 ;  /* 0x0000000000007941 */ /* 0x000fea0003800000 */
.L_x_4427:
        /* <DEDUP_REMOVED lines=11> */
.L_x_4429:
        /* <DEDUP_REMOVED lines=12> */
.L_x_4431:
[----:B------:R-:W-:Y:S05]  /*8180*/  BSYNC B0 ;  /* 0x0000000000007941 */ /* 0x000fea0003800000 */
.L_x_4430:
        /* <DEDUP_REMOVED lines=11> */
.L_x_4432:
        /* <DEDUP_REMOVED lines=12> */
.L_x_4434:
[----:B------:R-:W-:Y:S05]  /*8300*/  BSYNC B0 ;  /* 0x0000000000007941 */ /* 0x000fea0003800000 */
.L_x_4433:
        /* <DEDUP_REMOVED lines=11> */
.L_x_4435:
        /* <DEDUP_REMOVED lines=12> */
.L_x_4437:
[----:B------:R-:W-:Y:S05]  /*8480*/  BSYNC B0 ;  /* 0x0000000000007941 */ /* 0x000fea0003800000 */
.L_x_4436:
        /* <DEDUP_REMOVED lines=11> */
.L_x_4438:
        /* <DEDUP_REMOVED lines=12> */
.L_x_4440:
[----:B------:R-:W-:Y:S05]  /*8600*/  BSYNC B0 ;  /* 0x0000000000007941 */ /* 0x000fea0003800000 */
.L_x_4439:
        /* <DEDUP_REMOVED lines=11> */
.L_x_4441:
        /* <DEDUP_REMOVED lines=16> */
.L_x_4443:
[----:B------:R-:W-:Y:S05]  /*87c0*/  BSYNC B0 ;  /* 0x0000000000007941 */ /* 0x000fea0003800000 */
.L_x_4442:
[----:B------:R-:W-:Y:S02]  /*87d0*/  IADD3 R19, R19, c[0x0][0x10], RZ ;  /* 0x0000040013137a10 */ /* 0x000fe40007ffe0ff */
[----:B------:R-:W-:Y:S02]  /*87e0*/  IADD3 R20, R20, 0x1, RZ ;  /* 0x0000000114147810 */ /* 0x000fe40007ffe0ff */
[----:B------:R-:W-:-:S13]  /*87f0*/  ISETP.GE.AND P5, PT, R19, UR4, PT ;  /* 0x0000000413007c0c */ /* 0x000fda000bfa6270 */
[----:B------:R-:W-:Y:S01]  /*8800*/  @P5 CALL.REL.NOINC `(.L_x_4444) ;  /* 0x0000001000005944 */ /* 0x000fe20003c00000 */
[----:B------:R-:W-:Y:S05]  /*8810*/  BRA `(.L_x_4445) ;  /* 0xffff844000007947 */ /* 0x000fea000383ffff */
.L_x_4444:
[----:B------:R-:W-:Y:S05]  /*8820*/  EXIT ;  /* 0x000000000000794d */ /* 0x000fea0003800000 */
.L_x_4446:
        /* <DEDUP_REMOVED lines=13> */
.L_x_5665:


//--------------------- .text._Z35group_norm_nhwc_fwd_one_pass_kernelI11Fp16IOFp32WLi512ELi112ELi448EEv26Group_norm_nhwc_fwd_params --------------------------
	.section	.text._Z35group_norm_nhwc_fwd_one_pass_kernelI11Fp16IOFp32WLi512ELi112ELi448EEv26Group_norm_nhwc_fwd_params,"ax",@progbits
	.sectioninfo	@"SHI_REGISTERS=128"
	.align	128
        .global         _Z35group_norm_nhwc_fwd_one_pass_kernelI11Fp16IOFp32WLi512ELi112ELi448EEv26Group_norm_nhwc_fwd_params
        .type           _Z35group_norm_nhwc_fwd_one_pass_kernelI11Fp16IOFp32WLi512ELi112ELi448EEv26Group_norm_nhwc_fwd_params,@function
        .size           _Z35group_norm_nhwc_fwd_one_pass_kernelI11Fp16IOFp32WLi512ELi112ELi448EEv26Group_norm_nhwc_fwd_params,(.L_x_5666 - _Z35group_norm_nhwc_fwd_one_pass_kernelI11Fp16IOFp32WLi512ELi112ELi448EEv26Group_norm_nhwc_fwd_params)
        .other          _Z35group_norm_nhwc_fwd_one_pass_kernelI11Fp16IOFp32WLi512ELi112ELi448EEv26Group_norm_nhwc_fwd_params,@"STO_CUDA_ENTRY STV_DEFAULT"
_Z35group_norm_nhwc_fwd_one_pass_kernelI11Fp16IOFp32WLi512ELi112ELi448EEv26Group_norm_nhwc_fwd_params:
.text._Z35group_norm_nhwc_fwd_one_pass_kernelI11Fp16IOFp32WLi512ELi112ELi448EEv26Group_norm_nhwc_fwd_params:
        /* <DEDUP_REMOVED lines=22> */
.L_x_4463:
        /* <DEDUP_REMOVED lines=1022> */
[----:B0-----:R-:W-:-:S09]  /*4140*/  PRMT R123, RZ, 0x7610, R123 ;  /* 0x00007610ff7b7816 */ /* 0x001fd2000000007b */
[----:B------:R0:W3:Y:S02]  /*4150*/  @!P4 LDG.E R30, [R36.64] ;  /* 0x00000006241ec981 */ /* 0x0000e4000c1e1900 */
[----:B0-----:R-:W-:-:S05]  /*4160*/  IMAD.MOV.U32 R36, RZ, RZ, R32 ;  /* 0x000000ffff247224 */ /* 0x001fca00078e0020 */
[----:B------:R-:W-:Y:S02]  /*4170*/  @!P3 SHF.R.U32.HI R13, RZ, 0x10, R36 ;  /* 0x00000010ff0db819 */ /* 0x000fe40000011624 */
        /* <DEDUP_REMOVED lines=108> */
[----:B------:R-:W-:Y:S01]  /*4840*/  LOP3.LUT P6, RZ, R114, 0x8000, RZ, 0xc0, !PT ;  /* 0x0000800072ff7812 */ /* 0x000fe200078cc0ff */
[----:B------:R-:W-:Y:S01]  /*4850*/  IMAD.MOV.U32 R58, RZ, RZ, RZ ;  /* 0x000000ffff3a7224 */ /* 0x000fe200078e00ff */
[----:B------:R-:W-:-:S05]  /*4860*/  LOP3.LUT P3, RZ, R116, 0x100000, RZ, 0xc0, !PT ;  /* 0x0010000074ff7812 */ /* 0x000fca000786c0ff */
[----:B------:R0:W4:Y:S01]  /*4870*/  @!P0 LDG.E R58, [R64.64] ;  /* 0x00000006403a8981 */ /* 0x000122000c1e1900 */
[----:B------:R-:W-:Y:S01]  /*4880*/  LOP3.LUT R114, R114, 0xfffffeff, RZ, 0xc0, !PT ;  /* 0xfffffeff72727812 */ /* 0x000fe200078ec0ff */
[----:B0-----:R-:W-:Y:S02]  /*4890*/  IMAD.MOV.U32 R64, RZ, RZ, R60 ;  /* 0x000000ffff407224 */ /* 0x001fe400078e003c */
[----:B------:R-:W-:Y:S02]  /*48a0*/  IMAD.MOV.U32 R60, RZ, RZ, RZ ;  /* 0x000000ffff3c7224 */ /* 0x000fe400078e00ff */
[----:B------:R-:W-:Y:S02]  /*48b0*/  @P6 LOP3.LUT R114, R114, 0x100, RZ, 0xfc, !PT ;  /* 0x0000010072726812 */ /* 0x000fe400078efcff */
[----:B------:R-:W-:Y:S02]  /*48c0*/  PRMT R41, R41, 0x5410, RZ ;  /* 0x0000541029297816 */ /* 0x000fe400000000ff */
[----:B------:R0:W4:Y:S01]  /*48d0*/  @!P6 LDG.E R60, [R66.64] ;  /* 0x00000006423ce981 */ /* 0x000122000c1e1900 */
[----:B------:R-:W-:-:S02]  /*48e0*/  LOP3.LUT P2, RZ, R115, 0x4000, RZ, 0xc0, !PT ;  /* 0x0000400073ff7812 */ /* 0x000fc4000784c0ff */
[----:B------:R-:W-:Y:S02]  /*48f0*/  LOP3.LUT P6, RZ, R115, 0x8000, RZ, 0xc0, !PT ;  /* 0x0000800073ff7812 */ /* 0x000fe400078cc0ff */
[----:B------:R-:W-:Y:S01]  /*4900*/  PRMT R43, RZ, 0x7610, R43 ;  /* 0x00007610ff2b7816 */ /* 0x000fe2000000002b */
[----:B0-----:R-:W-:Y:S02]  /*4910*/  IMAD.MOV.U32 R66, RZ, RZ, R62 ;  /* 0x000000ffff427224 */ /* 0x001fe400078e003e */
[----:B------:R-:W-:Y:S01]  /*4920*/  IMAD.MOV.U32 R62, RZ, RZ, RZ ;  /* 0x000000ffff3e7224 */ /* 0x000fe200078e00ff */
[--C-:B------:R-:W-:Y:S02]  /*4930*/  @!P4 SHF.R.U32.HI R43, RZ, 0x10, R3.reuse ;  /* 0x00000010ff2bc819 */ /* 0x100fe40000011603 */
[----:B------:R-:W-:Y:S02]  /*4940*/  @!P4 PRMT R41, R41, 0x5410, R3 ;  /* 0x000054102929c816 */ /* 0x000fe40000000003 */
[----:B------:R-:W-:Y:S01]  /*4950*/  LOP3.LUT P4, RZ, R116, 0x80000, RZ, 0xc0, !PT ;  /* 0x0008000074ff7812 */ /* 0x000fe2000788c0ff */
[----:B------:R0:W4:Y:S01]  /*4960*/  @!P3 LDG.E R62, [R68.64] ;  /* 0x00000006443eb981 */ /* 0x000122000c1e1900 */
[----:B------:R-:W-:-:S02]  /*4970*/  LOP3.LUT P0, RZ, R115, 0x1000, RZ, 0xc0, !PT ;  /* 0x0000100073ff7812 */ /* 0x000fc4000780c0ff */
[----:B------:R-:W-:Y:S02]  /*4980*/  PRMT R43, R43, 0x5410, RZ ;  /* 0x000054102b2b7816 */ /* 0x000fe400000000ff */
[----:B------:R-:W-:Y:S02]  /*4990*/  PRMT R53, RZ, 0x7610, R53 ;  /* 0x00007610ff357816 */ /* 0x000fe40000000035 */
[----:B------:R-:W-:Y:S02]  /*49a0*/  PRMT R55, RZ, 0x7610, R55 ;  /* 0x00007610ff377816 */ /* 0x000fe40000000037 */
[----:B------:R-:W-:Y:S01]  /*49b0*/  @!P6 SHF.R.U32.HI R53, RZ, 0x10, R106 ;  /* 0x00000010ff35e819 */ /* 0x000fe2000001166a */
[----:B0-----:R-:W-:Y:S01]  /*49c0*/  IMAD.MOV.U32 R68, RZ, RZ, R64 ;  /* 0x000000ffff447224 */ /* 0x001fe200078e0040 */
[----:B------:R-:W-:Y:S01]  /*49d0*/  @!P2 SHF.R.U32.HI R55, RZ, 0x10, R107 ;  /* 0x00000010ff37a819 */ /* 0x000fe2000001166b */
[----:B------:R-:W-:Y:S01]  /*49e0*/  IMAD.MOV.U32 R64, RZ, RZ, RZ ;  /* 0x000000ffff407224 */ /* 0x000fe200078e00ff */
[----:B------:R-:W-:-:S02]  /*49f0*/  LOP3.LUT P1, RZ, R116, 0x40000, RZ, 0xc0, !PT ;  /* 0x0004000074ff7812 */ /* 0x000fc4000782c0ff */
[----:B------:R-:W-:Y:S02]  /*4a00*/  LOP3.LUT R114, R114, 0xffffff7f, RZ, 0xc0, !PT ;  /* 0xffffff7f72727812 */ /* 0x000fe400078ec0ff */
[----:B------:R-:W-:Y:S01]  /*4a10*/  @!P5 PRMT R43, R43, 0x5410, R8 ;  /* 0x000054102b2bd816 */ /* 0x000fe20000000008 */
[----:B------:R0:W4:Y:S01]  /*4a20*/  @!P4 LDG.E R64, [R70.64] ;  /* 0x000000064640c981 */ /* 0x000122000c1e1900 */
[----:B------:R-:W-:Y:S02]  /*4a30*/  LOP3.LUT P5, RZ, R115, 0x2000, RZ, 0xc0, !PT ;  /* 0x0000200073ff7812 */ /* 0x000fe400078ac0ff */
[----:B------:R-:W-:Y:S02]  /*4a40*/  PRMT R53, R53, 0x5410, RZ ;  /* 0x0000541035357816 */ /* 0x000fe400000000ff */
[----:B------:R-:W-:Y:S02]  /*4a50*/  PRMT R55, R55, 0x5410, RZ ;  /* 0x0000541037377816 */ /* 0x000fe400000000ff */
[----:B------:R-:W-:-:S02]  /*4a60*/  @P4 LOP3.LUT R114, R114, 0x80, RZ, 0xfc, !PT ;  /* 0x0000008072724812 */ /* 0x000fc400078efcff */
[----:B------:R-:W-:Y:S01]  /*4a70*/  PRMT R61, RZ, 0x7610, R61 ;  /* 0x00007610ff3d7816 */ /* 0x000fe2000000003d */
[----:B0-----:R-:W-:Y:S01]  /*4a80*/  IMAD.MOV.U32 R70, RZ, RZ, R66 ;  /* 0x000000ffff467224 */ /* 0x001fe200078e0042 */
[----:B------:R-:W-:Y:S01]  /*4a90*/  @!P2 PRMT R53, R53, 0x5410, R107 ;  /* 0x000054103535a816 */ /* 0x000fe2000000006b */
[----:B------:R-:W-:Y:S01]  /*4aa0*/  IMAD.MOV.U32 R66, RZ, RZ, RZ ;  /* 0x000000ffff427224 */ /* 0x000fe200078e00ff */
[--C-:B------:R-:W-:Y:S02]  /*4ab0*/  @!P0 SHF.R.U32.HI R61, RZ, 0x10, R111.reuse ;  /* 0x00000010ff3d8819 */ /* 0x100fe4000001166f */
[----:B------:R-:W-:Y:S02]  /*4ac0*/  @!P0 PRMT R55, R55, 0x5410, R111 ;  /* 0x0000541037378816 */ /* 0x000fe4000000006f */
[----:B------:R-:W-:Y:S01]  /*4ad0*/  LOP3.LUT P2, RZ, R116, 0x10000, RZ, 0xc0, !PT ;  /* 0x0001000074ff7812 */ /* 0x000fe2000784c0ff */
[----:B------:R0:W4:Y:S01]  /*4ae0*/  @!P1 LDG.E R66, [R72.64] ;  /* 0x0000000648429981 */ /* 0x000122000c1e1900 */
[----:B------:R-:W-:-:S02]  /*4af0*/  LOP3.LUT P0, RZ, R114, 0x4000, RZ, 0xc0, !PT ;  /* 0x0000400072ff7812 */ /* 0x000fc4000780c0ff */
[----:B------:R-:W-:Y:S01]  /*4b00*/  PRMT R122, RZ, 0x7610, R122 ;  /* 0x00007610ff7a7816 */ /* 0x000fe2000000007a */
[----:B------:R1:W-:Y:S01]  /*4b10*/  STL [R1+0x10], R68 ;  /* 0x0000104401007387 */ /* 0x0003e20000100800 */
[----:B------:R-:W-:Y:S02]  /*4b20*/  PRMT R63, RZ, 0x7610, R63 ;  /* 0x00007610ff3f7816 */ /* 0x000fe4000000003f */
[----:B------:R-:W-:Y:S01]  /*4b30*/  @!P5 SHF.R.U32.HI R63, RZ, 0x10, R110 ;  /* 0x00000010ff3fd819 */ /* 0x000fe2000001166e */
[----:B------:R0:W-:Y:S01]  /*4b40*/  STL [R1+0x14], R70 ;  /* 0x0000144601007387 */ /* 0x0001e20000100800 */
[----:B------:R-:W-:Y:S02]  /*4b50*/  @!P5 PRMT R122, R110, 0x7610, R122 ;  /* 0x000076106e7ad816 */ /* 0x000fe4000000007a */
        /* <DEDUP_REMOVED lines=35> */
[----:B------:R-:W-:Y:S02]  /*4d90*/  LOP3.LUT P0, RZ, R115, 0x10, RZ, 0xc0, !PT ;  /* 0x0000001073ff7812 */ /* 0x000fe4000780c0ff */
[--C-:B------:R-:W-:Y:S02]  /*4da0*/  @!P4 SHF.R.U32.HI R65, RZ, 0x10, R28.reuse ;  /* 0x00000010ff41c819 */ /* 0x100fe4000001161c */
[----:B------:R-:W-:Y:S01]  /*4db0*/  @!P4 PRMT R59, R59, 0x5410, R28 ;  /* 0x000054103b3bc816 */ /* 0x000fe2000000001c */
[----:B0-----:R-:W-:Y:S01]  /*4dc0*/  IMAD.MOV.U32 R74, RZ, RZ, RZ ;  /* 0x000000ffff4a7224 */ /* 0x001fe200078e00ff */
[----:B------:R-:W-:Y:S02]  /*4dd0*/  LOP3.LUT P4, RZ, R115, 0x4, RZ, 0xc0, !PT ;  /* 0x0000000473ff7812 */ /* 0x000fe4000788c0ff */
[----:B------:R-:W-:Y:S02]  /*4de0*/  LOP3.LUT R114, R114, 0xffffefff, RZ, 0xc0, !PT ;  /* 0xffffefff72727812 */ /* 0x000fe400078ec0ff */
[----:B------:R-:W-:Y:S01]  /*4df0*/  PRMT R57, R57, 0x5410, RZ ;  /* 0x0000541039397816 */ /* 0x000fe200000000ff */
[----:B------:R0:W3:Y:S01]  /*4e00*/  @!P2 LDG.E R74, [R80.64] ;  /* 0x00000006504aa981 */ /* 0x0000e2000c1e1900 */
[----:B------:R-:W-:-:S02]  /*4e10*/  @P5 LOP3.LUT R114, R114, 0x1000, RZ, 0xfc, !PT ;  /* 0x0000100072725812 */ /* 0x000fc400078efcff */
[----:B------:R-:W-:Y:S02]  /*4e20*/  @!P1 PRMT R57, R57, 0x5410, R27 ;  /* 0x0000541039399816 */ /* 0x000fe4000000001b */
[C---:B------:R-:W-:Y:S02]  /*4e30*/  LOP3.LUT P5, RZ, R115.reuse, 0x8, RZ, 0xc0, !PT ;  /* 0x0000000873ff7812 */ /* 0x040fe400078ac0ff */
[----:B------:R-:W-:Y:S02]  /*4e40*/  PRMT R67, RZ, 0x7610, R67 ;  /* 0x00007610ff437816 */ /* 0x000fe40000000043 */
[----:B------:R-:W-:Y:S02]  /*4e50*/  LOP3.LUT P1, RZ, R116, 0x2000, RZ, 0xc0, !PT ;  /* 0x0000200074ff7812 */ /* 0x000fe4000782c0ff */
[----:B------:R-:W-:Y:S02]  /*4e60*/  @!P3 SHF.R.U32.HI R67, RZ, 0x10, R29 ;  /* 0x00000010ff43b819 */ /* 0x000fe4000001161d */
[----:B------:R-:W-:Y:S01]  /*4e70*/  LOP3.LUT P2, RZ, R115, 0x2, RZ, 0xc0, !PT ;  /* 0x0000000273ff7812 */ /* 0x000fe2000784c0ff */
[----:B------:R0:W-:Y:S01]  /*4e80*/  STL [R1+0x24], R0 ;  /* 0x0000240001007387 */ /* 0x0001e20000100800 */
[----:B------:R-:W-:-:S02]  /*4e90*/  PRMT R65, R65, 0x5410, RZ ;  /* 0x0000541041417816 */ /* 0x000fc400000000ff */
[----:B------:R-:W-:Y:S01]  /*4ea0*/  PRMT R63, R63, 0x5410, RZ ;  /* 0x000054103f3f7816 */ /* 0x000fe200000000ff */
[----:B------:R1:W-:Y:S01]  /*4eb0*/  STL [R1+0x2c], R3 ;  /* 0x00002c0301007387 */ /* 0x0003e20000100800 */
[----:B------:R-:W-:Y:S02]  /*4ec0*/  PRMT R69, RZ, 0x7610, R69 ;  /* 0x00007610ff457816 */ /* 0x000fe40000000045 */
[----:B------:R-:W-:Y:S02]  /*4ed0*/  @!P6 SHF.R.U32.HI R69, RZ, 0x10, R12 ;  /* 0x00000010ff45e819 */ /* 0x000fe4000001160c */
[----:B------:R-:W-:Y:S02]  /*4ee0*/  PRMT R67, R67, 0x5410, RZ ;  /* 0x0000541043437816 */ /* 0x000fe400000000ff */
[----:B0-----:R-:W-:Y:S01]  /*4ef0*/  PRMT R0, RZ, 0x7610, R0 ;  /* 0x00007610ff007816 */ /* 0x001fe20000000000 */
[----:B------:R0:W-:Y:S01]  /*4f00*/  STL [R1+0x28], R2 ;  /* 0x0000280201007387 */ /* 0x0001e20000100800 */
[----:B------:R-:W-:-:S02]  /*4f10*/  @!P0 SHF.R.U32.HI R0, RZ, 0x10, R30 ;  /* 0x00000010ff008819 */ /* 0x000fc4000001161e */
[----:B-1----:R-:W-:Y:S02]  /*4f20*/  PRMT R3, RZ, 0x7610, R3 ;  /* 0x00007610ff037816 */ /* 0x002fe40000000003 */
[----:B------:R-:W-:Y:S02]  /*4f30*/  @!P6 PRMT R65, R65, 0x5410, R12 ;  /* 0x000054104141e816 */ /* 0x000fe4000000000c */
[----:B------:R-:W-:Y:S02]  /*4f40*/  @!P4 SHF.R.U32.HI R3, RZ, 0x10, R34 ;  /* 0x00000010ff03c819 */ /* 0x000fe40000011622 */
[----:B------:R-:W-:Y:S01]  /*4f50*/  @!P3 PRMT R63, R63, 0x5410, R29 ;  /* 0x000054103f3fb816 */ /* 0x000fe2000000001d */
[----:B0-----:R-:W-:Y:S01]  /*4f60*/  IMAD.MOV.U32 R2, RZ, RZ, RZ ;  /* 0x000000ffff027224 */ /* 0x001fe200078e00ff */
[----:B------:R-:W-:Y:S02]  /*4f70*/  LOP3.LUT P6, RZ, R115, 0x1, RZ, 0xc0, !PT ;  /* 0x0000000173ff7812 */ /* 0x000fe400078cc0ff */
[----:B------:R-:W-:-:S02]  /*4f80*/  LOP3.LUT P3, RZ, R116, 0x1000, RZ, 0xc0, !PT ;  /* 0x0000100074ff7812 */ /* 0x000fc4000786c0ff */
[----:B------:R-:W-:Y:S01]  /*4f90*/  @!P0 PRMT R67, R67, 0x5410, R30 ;  /* 0x0000541043438816 */ /* 0x000fe2000000001e */
[----:B------:R0:W3:Y:S01]  /*4fa0*/  @!P1 LDG.E R2, [R82.64] ;  /* 0x0000000652029981 */ /* 0x0000e2000c1e1900 */
[----:B------:R-:W-:Y:S02]  /*4fb0*/  PRMT R69, R69, 0x5410, RZ ;  /* 0x0000541045457816 */ /* 0x000fe400000000ff */
[----:B------:R-:W-:Y:S02]  /*4fc0*/  LOP3.LUT P0, RZ, R116, 0x800, RZ, 0xc0, !PT ;  /* 0x0000080074ff7812 */ /* 0x000fe4000780c0ff */
[----:B------:R-:W-:Y:S02]  /*4fd0*/  PRMT R0, R0, 0x5410, RZ ;  /* 0x0000541000007816 */ /* 0x000fe400000000ff */
[----:B------:R-:W-:Y:S02]  /*4fe0*/  PRMT R3, R3, 0x5410, RZ ;  /* 0x0000541003037816 */ /* 0x000fe400000000ff */
[----:B------:R-:W-:-:S02]  /*4ff0*/  PRMT R71, RZ, 0x7610, R71 ;  /* 0x00007610ff477816 */ /* 0x000fc40000000047 */
[----:B------:R-:W-:Y:S02]  /*5000*/  @!P5 SHF.R.U32.HI R71, RZ, 0x10, R32 ;  /* 0x00000010ff47d819 */ /* 0x000fe40000011620 */
[----:B------:R-:W-:Y:S01]  /*5010*/  @!P4 PRMT R69, R69, 0x5410, R34 ;  /* 0x000054104545c816 */ /* 0x000fe20000000022 */
[----:B------:R1:W-:Y:S01]  /*5020*/  STL [R1+0x30], R8 ;  /* 0x0000300801007387 */ /* 0x0003e20000100800 */
[----:B------:R-:W-:Y:S02]  /*5030*/  @!P5 PRMT R0, R0, 0x5410, R32 ;  /* 0x000054100000d816 */ /* 0x000fe40000000020 */
[----:B------:R-:W-:Y:S02]  /*5040*/  LOP3.LUT P4, RZ, R116, 0x400, RZ, 0xc0, !PT ;  /* 0x0000040074ff7812 */ /* 0x000fe4000788c0ff */
[----:B------:R-:W-:Y:S02]  /*5050*/  PRMT R73, RZ, 0x7610, R73 ;  /* 0x00007610ff497816 */ /* 0x000fe40000000049 */
[----:B------:R-:W-:-:S02]  /*5060*/  LOP3.LUT P1, RZ, R114, 0x2000, RZ, 0xc0, !PT ;  /* 0x0000200072ff7812 */ /* 0x000fc4000782c0ff */
[C---:B------:R-:W-:Y:S01]  /*5070*/  LOP3.LUT P5, RZ, R116.reuse, 0x40000000, RZ, 0xc0, !PT ;  /* 0x4000000074ff7812 */ /* 0x040fe200078ac0ff */
[----:B-1----:R-:W-:Y:S01]  /*5080*/  IMAD.MOV.U32 R8, RZ, RZ, RZ ;  /* 0x000000ffff087224 */ /* 0x002fe200078e00ff */
[--C-:B------:R-:W-:Y:S02]  /*5090*/  @!P2 SHF.R.U32.HI R73, RZ, 0x10, R36.reuse ;  /* 0x00000010ff49a819 */ /* 0x100fe40000011624 */
[----:B------:R-:W-:Y:S01]  /*50a0*/  @!P2 PRMT R3, R3, 0x5410, R36 ;  /* 0x000054100303a816 */ /* 0x000fe20000000024 */
[----:B------:R-:W-:Y:S01]  /*50b0*/  IMAD.MOV.U32 R76, RZ, RZ, RZ ;  /* 0x000000ffff4c7224 */ /* 0x000fe200078e00ff */
[----:B------:R-:W-:Y:S01]  /*50c0*/  LOP3.LUT P2, RZ, R116, 0x10000000, RZ, 0xc0, !PT ;  /* 0x1000000074ff7812 */ /* 0x000fe2000784c0ff */
[----:B------:R1:W-:Y:S01]  /*50d0*/  STL [R1+0x34], R9 ;  /* 0x0000340901007387 */ /* 0x0003e20000100800 */
[----:B------:R-:W-:Y:S01]  /*50e0*/  PRMT R71, R71, 0x5410, RZ ;  /* 0x0000541047477816 */ /* 0x000fe200000000ff */
[----:B------:R-:W-:Y:S02]  /*50f0*/  IMAD.MOV.U32 R78, RZ, RZ, RZ ;  /* 0x000000ffff4e7224 */ /* 0x000fe400078e00ff */
[----:B------:R0:W3:Y:S01]  /*5100*/  @!P3 LDG.E R8, [R84.64] ;  /* 0x000000065408b981 */ /* 0x0000e2000c1e1900 */
[----:B------:R-:W-:-:S02]  /*5110*/  @!P6 PRMT R71, R71, 0x5410, R38 ;  /* 0x000054104747e816 */ /* 0x000fc40000000026 */
[C---:B------:R-:W-:Y:S01]  /*5120*/  LOP3.LUT P3, RZ, R116.reuse, 0x20000000, RZ, 0xc0, !PT ;  /* 0x2000000074ff7812 */ /* 0x040fe2000786c0ff */
[----:B------:R0:W3:Y:S01]  /*5130*/  @!P0 LDG.E R76, [R86.64] ;  /* 0x00000006564c8981 */ /* 0x0000e2000c1e1900 */
[----:B-1----:R-:W-:Y:S02]  /*5140*/  PRMT R9, RZ, 0x7610, R9 ;  /* 0x00007610ff097816 */ /* 0x002fe40000000009 */
[----:B------:R-:W-:Y:S01]  /*5150*/  @!P6 SHF.R.U32.HI R9, RZ, 0x10, R38 ;  /* 0x00000010ff09e819 */ /* 0x000fe20000011626 */
[----:B------:R1:W3:Y:S01]  /*5160*/  @!P4 LDG.E R78, [R88.64] ;  /* 0x00000006584ec981 */ /* 0x0002e2000c1e1900 */
[C---:B------:R-:W-:Y:S02]  /*5170*/  LOP3.LUT P6, RZ, R116.reuse, 0x200, RZ, 0xc0, !PT ;  /* 0x0000020074ff7812 */ /* 0x040fe400078cc0ff */
[----:B------:R-:W-:Y:S02]  /*5180*/  LOP3.LUT P0, RZ, R116, 0x4000000, RZ, 0xc0, !PT ;  /* 0x0400000074ff7812 */ /* 0x000fe4000780c0ff */
[----:B------:R-:W-:-:S02]  /*5190*/  PRMT R9, R9, 0x5410, RZ ;  /* 0x0000541009097816 */ /* 0x000fc400000000ff */
[----:B------:R-:W-:Y:S02]  /*51a0*/  PRMT R75, RZ, 0x7610, R75 ;  /* 0x00007610ff4b7816 */ /* 0x000fe4000000004b */
[----:B------:R-:W-:Y:S01]  /*51b0*/  PRMT R77, RZ, 0x7610, R77 ;  /* 0x00007610ff4d7816 */ /* 0x000fe2000000004d */
[----:B0-----:R-:W-:Y:S01]  /*51c0*/  IMAD.MOV.U32 R82, RZ, RZ, RZ ;  /* 0x000000ffff527224 */ /* 0x001fe200078e00ff */
[----:B------:R-:W-:Y:S02]  /*51d0*/  @!P1 SHF.R.U32.HI R75, RZ, 0x10, R40 ;  /* 0x00000010ff4b9819 */ /* 0x000fe40000011628 */
[----:B-----5:R-:W-:Y:S02]  /*51e0*/  @!P5 SHF.R.U32.HI R77, RZ, 0x10, R42 ;  /* 0x00000010ff4dd819 */ /* 0x020fe4000001162a */
[----:B------:R-:W-:Y:S01]  /*51f0*/  PRMT R80, RZ, 0x7610, R80 ;  /* 0x00007610ff507816 */ /* 0x000fe20000000050 */
[----:B------:R0:W5:Y:S01]  /*5200*/  @!P6 LDG.E R82, [R90.64] ;  /* 0x000000065a52e981 */ /* 0x000162000c1e1900 */
[----:B------:R-:W-:-:S02]  /*5210*/  @!P1 PRMT R9, R9, 0x5410, R40 ;  /* 0x0000541009099816 */ /* 0x000fc40000000028 */
[----:B--2---:R-:W-:Y:S02]  /*5220*/  @!P2 SHF.R.U32.HI R80, RZ, 0x10, R46 ;  /* 0x00000010ff50a819 */ /* 0x004fe4000001162e */
[----:B------:R-:W-:Y:S02]  /*5230*/  LOP3.LUT P1, RZ, R116, 0x100, RZ, 0xc0, !PT ;  /* 0x0000010074ff7812 */ /* 0x000fe4000782c0ff */
[----:B------:R-:W-:Y:S02]  /*5240*/  PRMT R75, R75, 0x5410, RZ ;  /* 0x000054104b4b7816 */ /* 0x000fe400000000ff */
[----:B------:R-:W-:Y:S02]  /*5250*/  PRMT R77, R77, 0x5410, RZ ;  /* 0x000054104d4d7816 */ /* 0x000fe400000000ff */
[----:B------:R-:W-:Y:S02]  /*5260*/  PRMT R73, R73, 0x5410, RZ ;  /* 0x0000541049497816 */ /* 0x000fe400000000ff */
[----:B------:R-:W-:Y:S01]  /*5270*/  PRMT R80, R80, 0x5410, RZ ;  /* 0x0000541050507816 */ /* 0x000fe200000000ff */
[----:B------:R2:W-:Y:S01]  /*5280*/  STL [R1+0x50], R26 ;  /* 0x0000501a01007387 */ /* 0x0005e20000100800 */
[----:B------:R-:W-:-:S02]  /*5290*/  PRMT R79, RZ, 0x7610, R79 ;  /* 0x00007610ff4f7816 */ /* 0x000fc4000000004f */
[--C-:B------:R-:W-:Y:S02]  /*52a0*/  @!P3 SHF.R.U32.HI R79, RZ, 0x10, R44.reuse ;  /* 0x00000010ff4fb819 */ /* 0x100fe4000001162c */
[----:B------:R-:W-:Y:S02]  /*52b0*/  @!P3 PRMT R75, R75, 0x5410, R44 ;  /* 0x000054104b4bb816 */ /* 0x000fe4000000002c */
[----:B------:R-:W-:Y:S02]  /*52c0*/  @!P2 PRMT R77, R77, 0x5410, R46 ;  /* 0x000054104d4da816 */ /* 0x000fe4000000002e */
[----:B------:R-:W-:Y:S01]  /*52d0*/  PRMT R83, RZ, 0x7610, R83 ;  /* 0x00007610ff537816 */ /* 0x000fe20000000053 */
[----:B--2---:R-:W-:Y:S01]  /*52e0*/  IMAD.MOV.U32 R26, RZ, RZ, RZ ;  /* 0x000000ffff1a7224 */ /* 0x004fe200078e00ff */
[----:B------:R-:W-:Y:S02]  /*52f0*/  @!P5 PRMT R73, R73, 0x5410, R42 ;  /* 0x000054104949d816 */ /* 0x000fe4000000002a */
[----:B------:R-:W-:-:S02]  /*5300*/  LOP3.LUT P3, RZ, R116, 0x1000000, RZ, 0xc0, !PT ;  /* 0x0100000074ff7812 */ /* 0x000fc4000786c0ff */
[----:B------:R-:W-:Y:S01]  /*5310*/  LOP3.LUT P2, RZ, R114, 0x800, RZ, 0xc0, !PT ;  /* 0x0000080072ff7812 */ /* 0x000fe2000784c0ff */
[----:B------:R2:W5:Y:S01]  /*5320*/  @!P1 LDG.E R26, [R92.64] ;  /* 0x000000065c1a9981 */ /* 0x000562000c1e1900 */
[--C-:B----4-:R-:W-:Y:S02]  /*5330*/  @!P0 SHF.R.U32.HI R83, RZ, 0x10, R50.reuse ;  /* 0x00000010ff538819 */ /* 0x110fe40000011632 */
[----:B------:R-:W-:Y:S02]  /*5340*/  @!P0 PRMT R80, R80, 0x5410, R50 ;  /* 0x0000541050508816 */ /* 0x000fe40000000032 */
[----:B------:R-:W-:Y:S02]  /*5350*/  LOP3.LUT P5, RZ, R114, 0x1000, RZ, 0xc0, !PT ;  /* 0x0000100072ff7812 */ /* 0x000fe400078ac0ff */
[----:B------:R-:W-:Y:S02]  /*5360*/  LOP3.LUT P4, RZ, R116, 0x2000000, RZ, 0xc0, !PT ;  /* 0x0200000074ff7812 */ /* 0x000fe4000788c0ff */
[----:B------:R-:W-:-:S02]  /*5370*/  LOP3.LUT P0, RZ, R114, 0x400, RZ, 0xc0, !PT ;  /* 0x0000040072ff7812 */ /* 0x000fc4000780c0ff */
[----:B------:R-:W-:-:S04]  /*5380*/  LOP3.LUT R114, R114, 0xffffffef, RZ, 0xc0, !PT ;  /* 0xffffffef72727812 */ /* 0x000fc800078ec0ff */
[----:B------:R-:W-:Y:S02]  /*5390*/  @P1 LOP3.LUT R114, R114, 0x10, RZ, 0xfc, !PT ;  /* 0x0000001072721812 */ /* 0x000fe400078efcff */
[C---:B------:R-:W-:Y:S02]  /*53a0*/  LOP3.LUT P1, RZ, R116.reuse, 0x80, RZ, 0xc0, !PT ;  /* 0x0000008074ff7812 */ /* 0x040fe4000782c0ff */
[----:B------:R-:W-:Y:S02]  /*53b0*/  LOP3.LUT P6, RZ, R116, 0x400000, RZ, 0xc0, !PT ;  /* 0x0040000074ff7812 */ /* 0x000fe400078cc0ff */
[----:B------:R-:W-:Y:S01]  /*53c0*/  PRMT R83, R83, 0x5410, RZ ;  /* 0x0000541053537816 */ /* 0x000fe200000000ff */
[----:B------:R4:W-:Y:S01]  /*53d0*/  STL [R1+0x54], R27 ;  /* 0x0000541b01007387 */ /* 0x0009e20000100800 */
[----:B------:R-:W-:Y:S02]  /*53e0*/  PRMT R79, R79, 0x5410, RZ ;  /* 0x000054104f4f7816 */ /* 0x000fe400000000ff */
[----:B------:R-:W-:Y:S01]  /*53f0*/  PRMT R81, RZ, 0x7610, R81 ;  /* 0x00007610ff517816 */ /* 0x000fe20000000051 */
[----:B------:R0:W-:Y:S01]  /*5400*/  STL [R1+0x58], R28 ;  /* 0x0000581c01007387 */ /* 0x0001e20000100800 */
[----:B------:R-:W-:-:S02]  /*5410*/  @!P2 SHF.R.U32.HI R81, RZ, 0x10, R48 ;  /* 0x00000010ff51a819 */ /* 0x000fc40000011630 */
[----:B------:R-:W-:Y:S02]  /*5420*/  PRMT R84, RZ, 0x7610, R84 ;  /* 0x00007610ff547816 */ /* 0x000fe40000000054 */
[--C-:B------:R-:W-:Y:S02]  /*5430*/  @!P3 PRMT R83, R83, 0x5410, R54.reuse ;  /* 0x000054105353b816 */ /* 0x100fe40000000036 */
[----:B----4-:R-:W-:Y:S02]  /*5440*/  PRMT R27, RZ, 0x7610, R27 ;  /* 0x00007610ff1b7816 */ /* 0x010fe4000000001b */
[----:B------:R-:W-:Y:S01]  /*5450*/  @!P3 SHF.R.U32.HI R27, RZ, 0x10, R54 ;  /* 0x00000010ff1bb819 */ /* 0x000fe20000011636 */
[----:B0-----:R-:W-:Y:S01]  /*5460*/  IMAD.MOV.U32 R28, RZ, RZ, RZ ;  /* 0x000000ffff1c7224 */ /* 0x001fe200078e00ff */
[----:B------:R-:W-:Y:S02]  /*5470*/  @!P2 PRMT R79, R79, 0x5410, R48 ;  /* 0x000054104f4fa816 */ /* 0x000fe40000000030 */
[----:B------:R-:W-:-:S02]  /*5480*/  @!P4 SHF.R.U32.HI R84, RZ, 0x10, R52 ;  /* 0x00000010ff54c819 */ /* 0x000fc40000011634 */
[----:B------:R-:W-:Y:S01]  /*5490*/  LOP3.LUT P3, RZ, R114, 0x200, RZ, 0xc0, !PT ;  /* 0x0000020072ff7812 */ /* 0x000fe2000786c0ff */
[----:B------:R0:W-:Y:S01]  /*54a0*/  STL [R1+0x5c], R29 ;  /* 0x00005c1d01007387 */ /* 0x0001e20000100800 */
[----:B------:R-:W-:Y:S02]  /*54b0*/  LOP3.LUT P2, RZ, R116, 0x40, RZ, 0xc0, !PT ;  /* 0x0000004074ff7812 */ /* 0x000fe4000784c0ff */
[----:B------:R-:W-:Y:S01]  /*54c0*/  PRMT R81, R81, 0x5410, RZ ;  /* 0x0000541051517816 */ /* 0x000fe200000000ff */
[----:B------:R-:W4:Y:S01]  /*54d0*/  @!P1 LDG.E R28, [R94.64] ;  /* 0x000000065e1c9981 */ /* 0x000f22000c1e1900 */
[----:B------:R-:W-:Y:S02]  /*54e0*/  PRMT R84, R84, 0x5410, RZ ;  /* 0x0000541054547816 */ /* 0x000fe400000000ff */
[----:B------:R-:W-:Y:S01]  /*54f0*/  @!P4 PRMT R81, R81, 0x5410, R52 ;  /* 0x000054105151c816 */ /* 0x000fe20000000034 */
[----:B------:R1:W-:Y:S01]  /*5500*/  STL [R1+0x60], R12 ;  /* 0x0000600c01007387 */ /* 0x0003e20000100800 */
[----:B------:R-:W-:-:S02]  /*5510*/  LOP3.LUT P4, RZ, R116, 0x100000, RZ, 0xc0, !PT ;  /* 0x0010000074ff7812 */ /* 0x000fc4000788c0ff */
[----:B0-----:R-:W-:Y:S02]  /*5520*/  PRMT R29, RZ, 0x7610, R29 ;  /* 0x00007610ff1d7816 */ /* 0x001fe4000000001d */
[--C-:B------:R-:W-:Y:S02]  /*5530*/  @!P6 SHF.R.U32.HI R29, RZ, 0x10, R58.reuse ;  /* 0x00000010ff1de819 */ /* 0x100fe4000001163a */
[----:B------:R-:W-:Y:S02]  /*5540*/  @!P6 PRMT R84, R84, 0x5410, R58 ;  /* 0x000054105454e816 */ /* 0x000fe4000000003a */
[C---:B------:R-:W-:Y:S01]  /*5550*/  LOP3.LUT P6, RZ, R114.reuse, 0x100, RZ, 0xc0, !PT ;  /* 0x0000010072ff7812 */ /* 0x040fe200078cc0ff */
[----:B-1----:R-:W-:Y:S01]  /*5560*/  IMAD.MOV.U32 R12, RZ, RZ, RZ ;  /* 0x000000ffff0c7224 */ /* 0x002fe200078e00ff */
[----:B------:R-:W-:Y:S02]  /*5570*/  LOP3.LUT R114, R114, 0xfffffffb, RZ, 0xc0, !PT ;  /* 0xfffffffb72727812 */ /* 0x000fe400078ec0ff */
[----:B------:R-:W-:-:S02]  /*5580*/  PRMT R85, RZ, 0x7610, R85 ;  /* 0x00007610ff557816 */ /* 0x000fc40000000055 */
[----:B------:R-:W-:Y:S01]  /*5590*/  @!P3 SHF.R.U32.HI R85, RZ, 0x10, R56 ;  /* 0x00000010ff55b819 */ /* 0x000fe20000011638 */
[----:B------:R-:W4:Y:S01]  /*55a0*/  @!P2 LDG.E R12, [R96.64] ;  /* 0x00000006600ca981 */ /* 0x000f22000c1e1900 */
[----:B------:R-:W-:Y:S02]  /*55b0*/  @P2 LOP3.LUT R114, R114, 0x4, RZ, 0xfc, !PT ;  /* 0x0000000472722812 */ /* 0x000fe400078efcff */
[----:B------:R-:W-:Y:S02]  /*55c0*/  LOP3.LUT P2, RZ, R116, 0x20, RZ, 0xc0, !PT ;  /* 0x0000002074ff7812 */ /* 0x000fe4000784c0ff */
[----:B------:R-:W-:Y:S01]  /*55d0*/  PRMT R85, R85, 0x5410, RZ ;  /* 0x0000541055557816 */ /* 0x000fe200000000ff */
[----:B------:R0:W-:Y:S01]  /*55e0*/  STL [R1+0x64], R30 ;  /* 0x0000641e01007387 */ /* 0x0001e20000100800 */
[----:B------:R-:W-:Y:S02]  /*55f0*/  PRMT R27, R27, 0x5410, RZ ;  /* 0x000054101b1b7816 */ /* 0x000fe400000000ff */
[----:B------:R-:W-:Y:S01]  /*5600*/  @!P4 PRMT R85, R85, 0x5410, R62 ;  /* 0x000054105555c816 */ /* 0x000fe2000000003e */
[----:B------:R1:W-:Y:S01]  /*5610*/  STL [R1+0x68], R32 ;  /* 0x0000682001007387 */ /* 0x0003e20000100800 */
[----:B------:R-:W-:-:S02]  /*5620*/  @!P3 PRMT R27, R27, 0x5410, R56 ;  /* 0x000054101b1bb816 */ /* 0x000fc40000000038 */
[----:B------:R-:W-:Y:S02]  /*5630*/  LOP3.LUT P3, RZ, R116, 0x10, RZ, 0xc0, !PT ;  /* 0x0000001074ff7812 */ /* 0x000fe4000786c0ff */
[----:B0-----:R-:W-:Y:S02]  /*5640*/  PRMT R30, RZ, 0x7610, R30 ;  /* 0x00007610ff1e7816 */ /* 0x001fe4000000001e */
[----:B------:R-:W-:Y:S02]  /*5650*/  @!P4 SHF.R.U32.HI R30, RZ, 0x10, R62 ;  /* 0x00000010ff1ec819 */ /* 0x000fe4000001163e */
[----:B------:R-:W-:Y:S01]  /*5660*/  LOP3.LUT P4, RZ, R114, 0x80, RZ, 0xc0, !PT ;  /* 0x0000008072ff7812 */ /* 0x000fe2000788c0ff */
[----:B-1----:R-:W-:Y:S01]  /*5670*/  IMAD.MOV.U32 R32, RZ, RZ, RZ ;  /* 0x000000ffff207224 */ /* 0x002fe200078e00ff */
[----:B------:R-:W-:Y:S02]  /*5680*/  PRMT R29, R29, 0x5410, RZ ;  /* 0x000054101d1d7816 */ /* 0x000fe400000000ff */
[----:B------:R-:W-:-:S02]  /*5690*/  PRMT R86, RZ, 0x7610, R86 ;  /* 0x00007610ff567816 */ /* 0x000fc40000000056 */
[--C-:B------:R-:W-:Y:S01]  /*56a0*/  @!P6 SHF.R.U32.HI R86, RZ, 0x10, R60.reuse ;  /* 0x00000010ff56e819 */ /* 0x100fe2000001163c */
[----:B------:R-:W4:Y:S01]  /*56b0*/  @!P2 LDG.E R32, [R98.64] ;  /* 0x000000066220a981 */ /* 0x000f22000c1e1900 */
[----:B------:R-:W-:Y:S02]  /*56c0*/  @!P6 PRMT R29, R29, 0x5410, R60 ;  /* 0x000054101d1de816 */ /* 0x000fe4000000003c */
[C---:B------:R-:W-:Y:S01]  /*56d0*/  LOP3.LUT P6, RZ, R116.reuse, 0x8, RZ, 0xc0, !PT ;  /* 0x0000000874ff7812 */ /* 0x040fe200078cc0ff */
[----:B------:R0:W-:Y:S01]  /*56e0*/  STL [R1+0x70], R36 ;  /* 0x0000702401007387 */ /* 0x0001e20000100800 */
[----:B------:R-:W-:Y:S02]  /*56f0*/  LOP3.LUT P1, RZ, R116, 0x40000, RZ, 0xc0, !PT ;  /* 0x0004000074ff7812 */ /* 0x000fe4000782c0ff */
[----:B------:R-:W-:Y:S02]  /*5700*/  PRMT R30, R30, 0x5410, RZ ;  /* 0x000054101e1e7816 */ /* 0x000fe400000000ff */
[----:B------:R-:W-:Y:S01]  /*5710*/  LOP3.LUT R114, R114, 0xfffffffe, RZ, 0xc0, !PT ;  /* 0xfffffffe72727812 */ /* 0x000fe200078ec0ff */
[----:B------:R1:W-:Y:S01]  /*5720*/  STL [R1+0x78], R40 ;  /* 0x0000782801007387 */ /* 0x0003e20000100800 */
[----:B0-----:R-:W-:Y:S01]  /*5730*/  IMAD.MOV.U32 R36, RZ, RZ, RZ ;  /* 0x000000ffff247224 */ /* 0x001fe200078e00ff */
[----:B------:R-:W-:-:S02]  /*5740*/  PRMT R87, RZ, 0x7610, R87 ;  /* 0x00007610ff577816 */ /* 0x000fc40000000057 */
[--C-:B------:R-:W-:Y:S02]  /*5750*/  @!P4 SHF.R.U32.HI R87, RZ, 0x10, R64.reuse ;  /* 0x00000010ff57c819 */ /* 0x100fe40000011640 */
[----:B------:R-:W-:Y:S01]  /*5760*/  @!P4 PRMT R30, R30, 0x5410, R64 ;  /* 0x000054101e1ec816 */ /* 0x000fe20000000040 */
[----:B-1----:R-:W-:Y:S01]  /*5770*/  IMAD.MOV.U32 R40, RZ, RZ, RZ ;  /* 0x000000ffff287224 */ /* 0x002fe200078e00ff */
[----:B------:R-:W-:Y:S01]  /*5780*/  LOP3.LUT P4, RZ, R116, 0x4, RZ, 0xc0, !PT ;  /* 0x0000000474ff7812 */ /* 0x000fe2000788c0ff */
[----:B------:R-:W4:Y:S01]  /*5790*/  @!P3 LDG.E R36, [R100.64] ;  /* 0x000000066424b981 */ /* 0x000f22000c1e1900 */
[----:B------:R-:W-:Y:S02]  /*57a0*/  @P3 LOP3.LUT R114, R114, 0x1, RZ, 0xfc, !PT ;  /* 0x0000000172723812 */ /* 0x000fe400078efcff */
[----:B------:R-:W-:Y:S01]  /*57b0*/  LOP3.LUT P3, RZ, R116, 0x10000, RZ, 0xc0, !PT ;  /* 0x0001000074ff7812 */ /* 0x000fe2000786c0ff */
[----:B------:R0:W-:Y:S04]  /*57c0*/  STL [R1+0x6c], R34 ;  /* 0x00006c2201007387 */ /* 0x0001e80000100800 */
[----:B------:R-:W4:Y:S04]  /*57d0*/  @!P6 LDG.E R40, [R108.64] ;  /* 0x000000066c28e981 */ /* 0x000f28000c1e1900 */
[----:B------:R1:W-:Y:S01]  /*57e0*/  STL [R1+0x80], R44 ;  /* 0x0000802c01007387 */ /* 0x0003e20000100800 */
[----:B0-----:R-:W-:-:S02]  /*57f0*/  PRMT R34, RZ, 0x7610, R34 ;  /* 0x00007610ff227816 */ /* 0x001fc40000000022 */
[----:B------:R-:W-:Y:S01]  /*5800*/  @!P1 SHF.R.U32.HI R34, RZ, 0x10, R66 ;  /* 0x00000010ff229819 */ /* 0x000fe20000011642 */
[----:B------:R0:W-:Y:S01]  /*5810*/  STL [R1+0x74], R38 ;  /* 0x0000742601007387 */ /* 0x0001e20000100800 */
[----:B-1----:R-:W-:Y:S02]  /*5820*/  IMAD.MOV.U32 R44, RZ, RZ, RZ ;  /* 0x000000ffff2c7224 */ /* 0x002fe400078e00ff */
[----:B------:R-:W-:Y:S02]  /*5830*/  PRMT R34, R34, 0x5410, RZ ;  /* 0x0000541022227816 */ /* 0x000fe400000000ff */
[----:B------:R-:W-:Y:S02]  /*5840*/  PRMT R88, RZ, 0x7610, R88 ;  /* 0x00007610ff587816 */ /* 0x000fe40000000058 */
[----:B0-----:R-:W-:Y:S01]  /*5850*/  PRMT R38, RZ, 0x7610, R38 ;  /* 0x00007610ff267816 */ /* 0x001fe20000000026 */
[----:B------:R-:W4:Y:S01]  /*5860*/  @!P4 LDG.E R44, [R102.64] ;  /* 0x00000006662cc981 */ /* 0x000f22000c1e1900 */
[----:B------:R-:W-:-:S02]  /*5870*/  @!P0 SHF.R.U32.HI R88, RZ, 0x10, R68 ;  /* 0x00000010ff588819 */ /* 0x000fc40000011644 */
[----:B------:R-:W-:Y:S02]  /*5880*/  @!P0 PRMT R34, R34, 0x5410, R68 ;  /* 0x0000541022228816 */ /* 0x000fe40000000044 */
[----:B------:R-:W-:Y:S02]  /*5890*/  @!P3 SHF.R.U32.HI R38, RZ, 0x10, R70 ;  /* 0x00000010ff26b819 */ /* 0x000fe40000011646 */
[----:B------:R-:W-:Y:S02]  /*58a0*/  LOP3.LUT P0, RZ, R116, 0x2, RZ, 0xc0, !PT ;  /* 0x0000000274ff7812 */ /* 0x000fe4000780c0ff */
[----:B------:R-:W-:Y:S01]  /*58b0*/  PRMT R38, R38, 0x5410, RZ ;  /* 0x0000541026267816 */ /* 0x000fe200000000ff */
[----:B------:R0:W-:Y:S01]  /*58c0*/  STL [R1+0x88], R48 ;  /* 0x0000883001007387 */ /* 0x0001e20000100800 */
[----:B------:R-:W-:Y:S02]  /*58d0*/  PRMT R89, RZ, 0x7610, R89 ;  /* 0x00007610ff597816 */ /* 0x000fe40000000059 */
[----:B------:R-:W-:-:S02]  /*58e0*/  @!P5 SHF.R.U32.HI R89, RZ, 0x10, R72 ;  /* 0x00000010ff59d819 */ /* 0x000fc40000011648 */
[----:B------:R-:W-:Y:S02]  /*58f0*/  @!P5 PRMT R38, R38, 0x5410, R72 ;  /* 0x000054102626d816 */ /* 0x000fe40000000048 */
[----:B------:R-:W-:Y:S01]  /*5900*/  LOP3.LUT P5, RZ, R116, 0x1, RZ, 0xc0, !PT ;  /* 0x0000000174ff7812 */ /* 0x000fe200078ac0ff */
[----:B0-----:R-:W-:Y:S01]  /*5910*/  IMAD.MOV.U32 R48, RZ, RZ, RZ ;  /* 0x000000ffff307224 */ /* 0x001fe200078e00ff */
[----:B------:R0:W-:Y:S05]  /*5920*/  STL [R1+0x90], R52 ;  /* 0x0000903401007387 */ /* 0x0001ea0000100800 */
[----:B------:R-:W4:Y:S01]  /*5930*/  @!P0 LDG.E R48, [R104.64] ;  /* 0x0000000668308981 */ /* 0x000f22000c1e1900 */
[----:B0-----:R-:W-:-:S06]  /*5940*/  IMAD.MOV.U32 R52, RZ, RZ, RZ ;  /* 0x000000ffff347224 */ /* 0x001fcc00078e00ff */
[----:B------:R0:W4:Y:S01]  /*5950*/  @!P5 LDG.E R52, [R10.64] ;  /* 0x000000060a34d981 */ /* 0x000122000c1e1900 */
        /* <DEDUP_REMOVED lines=20> */
[----:B------:R-:W-:-:S02]  /*5aa0*/  @!P2 SHF.R.U32.HI R90, RZ, 0x10, R2 ;  /* 0x00000010ff5aa819 */ /* 0x000fc40000011602 */
[----:B------:R-:W-:Y:S02]  /*5ab0*/  @!P2 PRMT R42, R42, 0x5410, R2 ;  /* 0x000054102a2aa816 */ /* 0x000fe40000000002 */
[----:B------:R-:W-:Y:S02]  /*5ac0*/  LOP3.LUT P2, RZ, R114, 0x40, RZ, 0xc0, !PT ;  /* 0x0000004072ff7812 */ /* 0x000fe4000784c0ff */
[----:B--2---:R-:W-:Y:S02]  /*5ad0*/  PRMT R92, RZ, 0x7610, R92 ;  /* 0x00007610ff5c7816 */ /* 0x004fe4000000005c */
[----:B------:R-:W-:Y:S02]  /*5ae0*/  PRMT R87, R87, 0x5410, RZ ;  /* 0x0000541057577816 */ /* 0x000fe400000000ff */
[----:B------:R-:W-:Y:S02]  /*5af0*/  PRMT R89, R89, 0x5410, RZ ;  /* 0x0000541059597816 */ /* 0x000fe400000000ff */
[----:B------:R-:W-:-:S04]  /*5b00*/  @!P6 SHF.R.U32.HI R50, RZ, 0x10, R78 ;  /* 0x00000010ff32e819 */ /* 0x000fc8000001164e */
[----:B------:R-:W-:Y:S01]  /*5b10*/  PRMT R50, R50, 0x5410, RZ ;  /* 0x0000541032327816 */ /* 0x000fe200000000ff */
[----:B------:R1:W-:Y:S01]  /*5b20*/  STL [R1+0x84], R46 ;  /* 0x0000842e01007387 */ /* 0x0003e20000100800 */
[----:B------:R-:W-:Y:S02]  /*5b30*/  @!P3 PRMT R87, R87, 0x5410, R70 ;  /* 0x000054105757b816 */ /* 0x000fe40000000046 */
[----:B------:R-:W-:Y:S02]  /*5b40*/  LOP3.LUT P3, RZ, R116, 0x800, RZ, 0xc0, !PT ;  /* 0x0000080074ff7812 */ /* 0x000fe4000786c0ff */
[--C-:B-----5:R-:W-:Y:S02]  /*5b50*/  @!P1 SHF.R.U32.HI R92, RZ, 0x10, R82.reuse ;  /* 0x00000010ff5c9819 */ /* 0x120fe40000011652 */
[----:B------:R-:W-:Y:S02]  /*5b60*/  @!P1 PRMT R50, R50, 0x5410, R82 ;  /* 0x0000541032329816 */ /* 0x000fe40000000052 */
[----:B------:R-:W-:-:S02]  /*5b70*/  LOP3.LUT P1, RZ, R114, 0x10, RZ, 0xc0, !PT ;  /* 0x0000001072ff7812 */ /* 0x000fc4000782c0ff */
[----:B-1----:R-:W-:Y:S02]  /*5b80*/  PRMT R46, RZ, 0x7610, R46 ;  /* 0x00007610ff2e7816 */ /* 0x002fe4000000002e */
[--C-:B------:R-:W-:Y:S02]  /*5b90*/  @!P2 SHF.R.U32.HI R46, RZ, 0x10, R8.reuse ;  /* 0x00000010ff2ea819 */ /* 0x100fe40000011608 */
[----:B------:R-:W-:Y:S02]  /*5ba0*/  @!P2 PRMT R89, R89, 0x5410, R8 ;  /* 0x000054105959a816 */ /* 0x000fe40000000008 */
[----:B------:R-:W-:Y:S01]  /*5bb0*/  LOP3.LUT P2, RZ, R116, 0x80, RZ, 0xc0, !PT ;  /* 0x0000008074ff7812 */ /* 0x000fe2000784c0ff */
[----:B------:R1:W-:Y:S01]  /*5bc0*/  STL [R1+0x94], R54 ;  /* 0x0000943601007387 */ /* 0x0003e20000100800 */
[----:B------:R-:W-:Y:S02]  /*5bd0*/  PRMT R91, RZ, 0x7610, R91 ;  /* 0x00007610ff5b7816 */ /* 0x000fe4000000005b */
[----:B------:R-:W-:-:S02]  /*5be0*/  @!P3 SHF.R.U32.HI R91, RZ, 0x10, R76 ;  /* 0x00000010ff5bb819 */ /* 0x000fc4000001164c */
[----:B-1----:R-:W-:Y:S02]  /*5bf0*/  PRMT R54, RZ, 0x7610, R54 ;  /* 0x00007610ff367816 */ /* 0x002fe40000000036 */
[----:B------:R-:W-:-:S04]  /*5c00*/  @!P1 SHF.R.U32.HI R54, RZ, 0x10, R26 ;  /* 0x00000010ff369819 */ /* 0x000fc8000001161a */
[----:B------:R-:W-:Y:S02]  /*5c10*/  PRMT R54, R54, 0x5410, RZ ;  /* 0x0000541036367816 */ /* 0x000fe400000000ff */
[----:B0-----:R-:W-:Y:S02]  /*5c20*/  PRMT R11, RZ, 0x7610, R11 ;  /* 0x00007610ff0b7816 */ /* 0x001fe4000000000b */
[----:B------:R-:W-:Y:S02]  /*5c30*/  PRMT R91, R91, 0x5410, RZ ;  /* 0x000054105b5b7816 */ /* 0x000fe400000000ff */
[----:B------:R-:W-:Y:S02]  /*5c40*/  PRMT R46, R46, 0x5410, RZ ;  /* 0x000054102e2e7816 */ /* 0x000fe400000000ff */
[----:B------:R-:W-:Y:S02]  /*5c50*/  @!P1 PRMT R91, R91, 0x5410, R26 ;  /* 0x000054105b5b9816 */ /* 0x000fe4000000001a */
[----:B------:R-:W-:-:S02]  /*5c60*/  LOP3.LUT P1, RZ, R114, 0x8, RZ, 0xc0, !PT ;  /* 0x0000000872ff7812 */ /* 0x000fc4000782c0ff */
[----:B------:R-:W-:Y:S02]  /*5c70*/  @!P3 PRMT R46, R46, 0x5410, R76 ;  /* 0x000054102e2eb816 */ /* 0x000fe4000000004c */
[----:B------:R-:W-:Y:S01]  /*5c80*/  LOP3.LUT P3, RZ, R116, 0x20, RZ, 0xc0, !PT ;  /* 0x0000002074ff7812 */ /* 0x000fe2000786c0ff */
[----:B------:R0:W-:Y:S01]  /*5c90*/  STL [R1+0x98], R56 ;  /* 0x0000983801007387 */ /* 0x0001e20000100800 */
[----:B------:R-:W-:Y:S01]  /*5ca0*/  IMAD.MOV.U32 R10, RZ, RZ, RZ ;  /* 0x000000ffff0a7224 */ /* 0x000fe200078e00ff */
[----:B------:R-:W-:Y:S02]  /*5cb0*/  PRMT R90, R90, 0x5410, RZ ;  /* 0x000054105a5a7816 */ /* 0x000fe400000000ff */
[----:B0-----:R-:W-:-:S04]  /*5cc0*/  PRMT R56, RZ, 0x7610, R56 ;  /* 0x00007610ff387816 */ /* 0x001fc80000000038 */
[----:B------:R0:W2:Y:S01]  /*5cd0*/  @!P1 LDG.E R10, [R14.64] ;  /* 0x000000060e0a9981 */ /* 0x0000a2000c1e1900 */
[--C-:B----4-:R-:W-:Y:S02]  /*5ce0*/  @!P2 SHF.R.U32.HI R11, RZ, 0x10, R28.reuse ;  /* 0x00000010ff0ba819 */ /* 0x110fe4000001161c */
[----:B------:R-:W-:Y:S02]  /*5cf0*/  @!P2 PRMT R54, R54, 0x5410, R28 ;  /* 0x000054103636a816 */ /* 0x000fe4000000001c */
[----:B------:R-:W-:Y:S02]  /*5d00*/  LOP3.LUT P2, RZ, R114, 0x4, RZ, 0xc0, !PT ;  /* 0x0000000472ff7812 */ /* 0x000fe4000784c0ff */
[----:B------:R-:W-:Y:S02]  /*5d10*/  PRMT R11, R11, 0x5410, RZ ;  /* 0x000054100b0b7816 */ /* 0x000fe400000000ff */
[----:B------:R-:W-:Y:S02]  /*5d20*/  @!P6 PRMT R90, R90, 0x5410, R78 ;  /* 0x000054105a5ae816 */ /* 0x000fe4000000004e */
[----:B0-----:R-:W-:-:S02]  /*5d30*/  PRMT R15, RZ, 0x7610, R15 ;  /* 0x00007610ff0f7816 */ /* 0x001fc4000000000f */
[----:B------:R-:W-:-:S05]  /*5d40*/  LOP3.LUT P6, RZ, R114, 0x20, RZ, 0xc0, !PT ;  /* 0x0000002072ff7812 */ /* 0x000fca00078cc0ff */
[--C-:B------:R-:W-:Y:S02]  /*5d50*/  @!P2 SHF.R.U32.HI R56, RZ, 0x10, R12.reuse ;  /* 0x00000010ff38a819 */ /* 0x100fe4000001160c */
[----:B------:R-:W-:Y:S02]  /*5d60*/  @!P2 PRMT R11, R11, 0x5410, R12 ;  /* 0x000054100b0ba816 */ /* 0x000fe4000000000c */
[----:B------:R-:W-:Y:S02]  /*5d70*/  PRMT R56, R56, 0x5410, RZ ;  /* 0x0000541038387816 */ /* 0x000fe400000000ff */
[----:B------:R-:W-:Y:S01]  /*5d80*/  LOP3.LUT P2, RZ, R114, 0x2, RZ, 0xc0, !PT ;  /* 0x0000000272ff7812 */ /* 0x000fe2000784c0ff */
[----:B------:R-:W-:Y:S01]  /*5d90*/  IMAD.MOV.U32 R14, RZ, RZ, RZ ;  /* 0x000000ffff0e7224 */ /* 0x000fe200078e00ff */
[----:B------:R0:W-:Y:S11]  /*5da0*/  STL [R1+0x9c], R58 ;  /* 0x00009c3a01007387 */ /* 0x0001f60000100800 */
[----:B------:R1:W3:Y:S01]  /*5db0*/  @!P2 LDG.E R14, [R16.64] ;  /* 0x00000006100ea981 */ /* 0x0002e2000c1e1900 */
[----:B------:R-:W-:-:S02]  /*5dc0*/  @!P3 SHF.R.U32.HI R15, RZ, 0x10, R32 ;  /* 0x00000010ff0fb819 */ /* 0x000fc40000011620 */
[----:B------:R-:W-:Y:S02]  /*5dd0*/  @!P3 PRMT R56, R56, 0x5410, R32 ;  /* 0x000054103838b816 */ /* 0x000fe40000000020 */
[----:B------:R-:W-:Y:S02]  /*5de0*/  LOP3.LUT P3, RZ, R114, 0x1, RZ, 0xc0, !PT ;  /* 0x0000000172ff7812 */ /* 0x000fe4000786c0ff */
[----:B------:R-:W-:Y:S02]  /*5df0*/  PRMT R15, R15, 0x5410, RZ ;  /* 0x000054100f0f7816 */ /* 0x000fe400000000ff */
[----:B-1----:R-:W-:Y:S02]  /*5e00*/  PRMT R17, RZ, 0x7610, R17 ;  /* 0x00007610ff117816 */ /* 0x002fe40000000011 */
[----:B0-----:R-:W-:Y:S01]  /*5e10*/  PRMT R58, RZ, 0x7610, R58 ;  /* 0x00007610ff3a7816 */ /* 0x001fe2000000003a */
[----:B------:R0:W-:Y:S01]  /*5e20*/  STL [R1+0xa0], R60 ;  /* 0x0000a03c01007387 */ /* 0x0001e20000100800 */
[----:B------:R-:W-:-:S05]  /*5e30*/  IMAD.MOV.U32 R16, RZ, RZ, RZ ;  /* 0x000000ffff107224 */ /* 0x000fca00078e00ff */
[--C-:B------:R-:W-:Y:S02]  /*5e40*/  @!P3 SHF.R.U32.HI R58, RZ, 0x10, R36.reuse ;  /* 0x00000010ff3ab819 */ /* 0x100fe40000011624 */
[----:B------:R-:W-:Y:S02]  /*5e50*/  @!P3 PRMT R15, R15, 0x5410, R36 ;  /* 0x000054100f0fb816 */ /* 0x000fe40000000024 */
[----:B------:R-:W-:Y:S02]  /*5e60*/  LOP3.LUT P3, RZ, R115, 0x80000000, RZ, 0xc0, !PT ;  /* 0x8000000073ff7812 */ /* 0x000fe4000786c0ff */
[----:B------:R-:W-:-:S04]  /*5e70*/  @!P6 SHF.R.U32.HI R17, RZ, 0x10, R40 ;  /* 0x00000010ff11e819 */ /* 0x000fc80000011628 */
[----:B------:R-:W-:Y:S02]  /*5e80*/  PRMT R17, R17, 0x5410, RZ ;  /* 0x0000541011117816 */ /* 0x000fe400000000ff */
[----:B0-----:R-:W-:-:S05]  /*5e90*/  PRMT R60, RZ, 0x7610, R60 ;  /* 0x00007610ff3c7816 */ /* 0x001fca000000003c */
[----:B------:R0:W4:Y:S01]  /*5ea0*/  @!P3 LDG.E R16, [R18.64] ;  /* 0x000000061210b981 */ /* 0x000122000c1e1900 */
[--C-:B------:R-:W-:Y:S02]  /*5eb0*/  @!P4 SHF.R.U32.HI R60, RZ, 0x10, R44.reuse ;  /* 0x00000010ff3cc819 */ /* 0x100fe4000001162c */
[----:B------:R-:W-:Y:S02]  /*5ec0*/  @!P4 PRMT R17, R17, 0x5410, R44 ;  /* 0x000054101111c816 */ /* 0x000fe4000000002c */
[----:B------:R-:W-:Y:S01]  /*5ed0*/  LOP3.LUT P4, RZ, R115, 0x20000000, RZ, 0xc0, !PT ;  /* 0x2000000073ff7812 */ /* 0x000fe2000788c0ff */
[----:B0-----:R-:W-:Y:S01]  /*5ee0*/  IMAD.MOV.U32 R18, RZ, RZ, RZ ;  /* 0x000000ffff127224 */ /* 0x001fe200078e00ff */
[----:B------:R-:W-:Y:S01]  /*5ef0*/  PRMT R19, RZ, 0x7610, R19 ;  /* 0x00007610ff137816 */ /* 0x000fe20000000013 */
[----:B------:R0:W-:Y:S10]  /*5f00*/  STL [R1+0xac], R66 ;  /* 0x0000ac4201007387 */ /* 0x0001f40000100800 */
[----:B------:R1:W5:Y:S01]  /*5f10*/  @!P4 LDG.E R18, [R20.64] ;  /* 0x000000061412c981 */ /* 0x000362000c1e1900 */
[----:B0-----:R-:W-:Y:S01]  /*5f20*/  HADD2.F32 R66, -RZ, R123.H0_H0 ;  /* 0x2000007bff427230 */ /* 0x001fe20000004100 */
[----:B------:R-:W-:Y:S01]  /*5f30*/  @!P0 SHF.R.U32.HI R19, RZ, 0x10, R48 ;  /* 0x00000010ff138819 */ /* 0x000fe20000011630 */
[----:B-1----:R-:W-:Y:S01]  /*5f40*/  HADD2.F32 R21, -RZ, R13.H0_H0 ;  /* 0x2000000dff157230 */ /* 0x002fe20000004100 */
[----:B------:R0:W-:Y:S02]  /*5f50*/  STL [R1+0xa4], R62 ;  /* 0x0000a43e01007387 */ /* 0x0001e40000100800 */
[----:B------:R-:W-:-:S02]  /*5f60*/  PRMT R19, R19, 0x5410, RZ ;  /* 0x0000541013137816 */ /* 0x000fc400000000ff */
[----:B------:R-:W-:Y:S01]  /*5f70*/  FMUL.FTZ R93, R21, R21 ;  /* 0x00000015155d7220 */ /* 0x000fe20000410000 */
[----:B------:R-:W-:Y:S01]  /*5f80*/  PRMT R58, R58, 0x5410, RZ ;  /* 0x000054103a3a7816 */ /* 0x000fe200000000ff */
[C---:B------:R-:W-:Y:S02]  /*5f90*/  FADD.FTZ R21, R66.reuse, R21 ;  /* 0x0000001542157221 */ /* 0x040fe40000010000 */
[----:B------:R-:W-:Y:S01]  /*5fa0*/  FFMA.FTZ R93, R66, R66, R93 ;  /* 0x00000042425d7223 */ /* 0x000fe2000001005d */
[----:B------:R-:W-:Y:S02]  /*5fb0*/  @!P5 PRMT R19, R19, 0x5410, R52 ;  /* 0x000054101313d816 */ /* 0x000fe40000000034 */
[----:B0-----:R-:W-:Y:S02]  /*5fc0*/  PRMT R62, RZ, 0x7610, R62 ;  /* 0x00007610ff3e7816 */ /* 0x001fe4000000003e */
[----:B------:R-:W-:Y:S01]  /*5fd0*/  @!P5 SHF.R.U32.HI R62, RZ, 0x10, R52 ;  /* 0x00000010ff3ed819 */ /* 0x000fe20000011634 */
[----:B------:R-:W-:Y:S01]  /*5fe0*/  HADD2.F32 R66, -RZ, R31.H0_H0 ;  /* 0x2000001fff427230 */ /* 0x000fe20000004100 */
[C---:B------:R-:W-:Y:S01]  /*5ff0*/  LOP3.LUT P5, RZ, R115.reuse, 0x8000000, RZ, 0xc0, !PT ;  /* 0x0800000073ff7812 */ /* 0x040fe200078ac0ff */
[----:B------:R0:W-:Y:S01]  /*6000*/  STL [R1+0xc0], R2 ;  /* 0x0000c00201007387 */ /* 0x0001e20000100800 */
[----:B------:R-:W-:Y:S01]  /*6010*/  @!P6 PRMT R58, R58, 0x5410, R40 ;  /* 0x000054103a3ae816 */ /* 0x000fe20000000028 */
[----:B------:R-:W-:Y:S01]  /*6020*/  HADD2.F32 R13, -RZ, R13.H1_H1 ;  /* 0x3000000dff0d7230 */ /* 0x000fe20000004100 */
[----:B------:R-:W-:Y:S01]  /*6030*/  LOP3.LUT P6, RZ, R115, 0x40000000, RZ, 0xc0, !PT ;  /* 0x4000000073ff7812 */ /* 0x000fe200078cc0ff */
[----:B------:R-:W-:Y:S01]  /*6040*/  IMAD.MOV.U32 R20, RZ, RZ, RZ ;  /* 0x000000ffff147224 */ /* 0x000fe200078e00ff */
[----:B------:R1:W-:Y:S01]  /*6050*/  STL [R1+0xa8], R64 ;  /* 0x0000a84001007387 */ /* 0x0003e20000100800 */
[----:B0-----:R-:W-:-:S02]  /*6060*/  FMUL.FTZ R2, R66, R66 ;  /* 0x0000004242027220 */ /* 0x001fc40000410000 */
[----:B------:R-:W-:-:S04]  /*6070*/  FADD.FTZ R66, R13, R66 ;  /* 0x000000420d427221 */ /* 0x000fc80000010000 */
[----:B------:R0:W2:Y:S01]  /*6080*/  @!P5 LDG.E R20, [R22.64] ;  /* 0x000000061614d981 */ /* 0x0000a2000c1e1900 */
[----:B------:R-:W-:Y:S01]  /*6090*/  FFMA.FTZ R2, R13, R13, R2 ;  /* 0x0000000d0d027223 */ /* 0x000fe20000010002 */
[----:B------:R-:W-:Y:S01]  /*60a0*/  HADD2.F32 R13, -RZ, R33.H0_H0 ;  /* 0x20000021ff0d7230 */ /* 0x000fe20000004100 */
[----:B-1----:R-:W-:Y:S02]  /*60b0*/  IMAD.MOV.U32 R64, RZ, RZ, RZ ;  /* 0x000000ffff407224 */ /* 0x002fe400078e00ff */
[----:B------:R-:W-:Y:S02]  /*60c0*/  FADD.FTZ R93, RZ, R93 ;  /* 0x0000005dff5d7221 */ /* 0x000fe40000010000 */
[----:B------:R-:W-:Y:S02]  /*60d0*/  FADD.FTZ R21, RZ, R21 ;  /* 0x00000015ff157221 */ /* 0x000fe40000010000 */
[----:B------:R1:W2:Y:S01]  /*60e0*/  @!P6 LDG.E R64, [R24.64] ;  /* 0x000000061840e981 */ /* 0x0002a2000c1e1900 */
[----:B0-----:R-:W-:Y:S01]  /*60f0*/  HADD2.F32 R22, -RZ, R31.H1_H1 ;  /* 0x3000001fff167230 */ /* 0x001fe20000004100 */
[----:B------:R-:W-:-:S02]  /*6100*/  FMUL.FTZ R23, R13, R13 ;  /* 0x0000000d0d177220 */ /* 0x000fc40000410000 */
[----:B------:R-:W-:Y:S02]  /*6110*/  FADD.FTZ R2, R93, R2 ;  /* 0x000000025d027221 */ /* 0x000fe40000010000 */
[C---:B------:R-:W-:Y:S02]  /*6120*/  FFMA.FTZ R23, R22.reuse, R22, R23 ;  /* 0x0000001616177223 */ /* 0x040fe40000010017 */
[----:B-1----:R-:W-:Y:S01]  /*6130*/  FADD.FTZ R24, R22, R13 ;  /* 0x0000000d16187221 */ /* 0x002fe20000010000 */
[----:B------:R-:W-:Y:S01]  /*6140*/  HADD2.F32 R13, -RZ, R35.H0_H0 ;  /* 0x20000023ff0d7230 */ /* 0x000fe20000004100 */
[----:B------:R-:W-:Y:S01]  /*6150*/  FADD.FTZ R21, R21, R66 ;  /* 0x0000004215157221 */ /* 0x000fe20000010000 */
[----:B------:R-:W-:Y:S01]  /*6160*/  HADD2.F32 R22, -RZ, R33.H1_H1 ;  /* 0x30000021ff167230 */ /* 0x000fe20000004100 */
[----:B------:R-:W-:Y:S02]  /*6170*/  FADD.FTZ R2, R2, R23 ;  /* 0x0000001702027221 */ /* 0x000fe40000010000 */
[----:B------:R-:W-:-:S02]  /*6180*/  FMUL.FTZ R23, R13, R13 ;  /* 0x0000000d0d177220 */ /* 0x000fc40000410000 */
[----:B------:R-:W-:Y:S02]  /*6190*/  FADD.FTZ R21, R21, R24 ;  /* 0x0000001815157221 */ /* 0x000fe40000010000 */
[C---:B------:R-:W-:Y:S01]  /*61a0*/  FADD.FTZ R24, R22.reuse, R13 ;  /* 0x0000000d16187221 */ /* 0x040fe20000010000 */
[----:B------:R-:W-:Y:S01]  /*61b0*/  HADD2.F32 R13, -RZ, R37.H0_H0 ;  /* 0x20000025ff0d7230 */ /* 0x000fe20000004100 */
[----:B------:R-:W-:Y:S01]  /*61c0*/  FFMA.FTZ R23, R22, R22, R23 ;  /* 0x0000001616177223 */ /* 0x000fe20000010017 */
[----:B------:R-:W-:-:S03]  /*61d0*/  HADD2.F32 R22, -RZ, R35.H1_H1 ;  /* 0x30000023ff167230 */ /* 0x000fc60000004100 */
[----:B------:R-:W-:Y:S02]  /*61e0*/  FADD.FTZ R2, R2, R23 ;  /* 0x0000001702027221 */ /* 0x000fe40000010000 */
[----:B------:R-:W-:Y:S02]  /*61f0*/  FMUL.FTZ R23, R13, R13 ;  /* 0x0000000d0d177220 */ /* 0x000fe40000410000 */
        /* <DEDUP_REMOVED lines=11> */
[----:B------:R-:W-:Y:S01]  /*62b0*/  HADD2.F32 R22, -RZ, R39.H1_H1 ;  /* 0x30000027ff167230 */ /* 0x000fe20000004100 */
[----:B------:R-:W-:-:S02]  /*62c0*/  FADD.FTZ R21, R21, R24 ;  /* 0x0000001815157221 */ /* 0x000fc40000010000 */
[----:B------:R-:W-:Y:S01]  /*62d0*/  FADD.FTZ R2, R2, R23 ;  /* 0x0000001702027221 */ /* 0x000fe20000010000 */
[----:B------:R-:W-:Y:S01]  /*62e0*/  HADD2.F32 R66, -RZ, R41.H1_H1 ;  /* 0x30000029ff427230 */ /* 0x000fe20000004100 */
[----:B------:R-:W-:Y:S02]  /*62f0*/  FMUL.FTZ R23, R13, R13 ;  /* 0x0000000d0d177220 */ /* 0x000fe40000410000 */
[C---:B------:R-:W-:Y:S01]  /*6300*/  FADD.FTZ R24, R22.reuse, R13 ;  /* 0x0000000d16187221 */ /* 0x040fe20000010000 */
[----:B------:R-:W-:Y:S01]  /*6310*/  HADD2.F32 R13, -RZ, R43.H0_H0 ;  /* 0x2000002bff0d7230 */ /* 0x000fe20000004100 */
[----:B------:R-:W-:Y:S01]  /*6320*/  FFMA.FTZ R23, R22, R22, R23 ;  /* 0x0000001616177223 */ /* 0x000fe20000010017 */
[----:B------:R-:W-:Y:S01]  /*6330*/  HADD2.F32 R22, -RZ, R45.H0_H0 ;  /* 0x2000002dff167230 */ /* 0x000fe20000004100 */
[----:B------:R-:W-:Y:S01]  /*6340*/  FADD.FTZ R21, R21, R24 ;  /* 0x0000001815157221 */ /* 0x000fe20000010000 */
[----:B------:R-:W-:Y:S01]  /*6350*/  HADD2.F32 R43, -RZ, R43.H1_H1 ;  /* 0x3000002bff2b7230 */ /* 0x000fe20000004100 */
[----:B------:R-:W-:-:S02]  /*6360*/  FADD.FTZ R24, R66, R13 ;  /* 0x0000000d42187221 */ /* 0x000fc40000010000 */
[----:B------:R-:W-:Y:S02]  /*6370*/  FMUL.FTZ R25, R13, R13 ;  /* 0x0000000d0d197220 */ /* 0x000fe40000410000 */
[----:B------:R-:W-:Y:S01]  /*6380*/  FADD.FTZ R21, R21, R24 ;  /* 0x0000001815157221 */ /* 0x000fe20000010000 */
[----:B------:R-:W-:Y:S01]  /*6390*/  HADD2.F32 R13, -RZ, R47.H0_H0 ;  /* 0x2000002fff0d7230 */ /* 0x000fe20000004100 */
[----:B------:R-:W-:Y:S02]  /*63a0*/  FMUL.FTZ R24, R22, R22 ;  /* 0x0000001616187220 */ /* 0x000fe40000410000 */
[C---:B------:R-:W-:Y:S02]  /*63b0*/  FADD.FTZ R22, R43.reuse, R22 ;  /* 0x000000162b167221 */ /* 0x040fe40000010000 */
[----:B------:R-:W-:Y:S01]  /*63c0*/  FFMA.FTZ R43, R43, R43, R24 ;  /* 0x0000002b2b2b7223 */ /* 0x000fe20000010018 */
[----:B------:R-:W-:Y:S01]  /*63d0*/  HADD2.F32 R24, -RZ, R45.H1_H1 ;  /* 0x3000002dff187230 */ /* 0x000fe20000004100 */
[----:B------:R-:W-:-:S02]  /*63e0*/  FADD.FTZ R2, R2, R23 ;  /* 0x0000001702027221 */ /* 0x000fc40000010000 */
[----:B------:R-:W-:Y:S01]  /*63f0*/  FADD.FTZ R21, R21, R22 ;  /* 0x0000001615157221 */ /* 0x000fe20000010000 */
[----:B------:R-:W-:Y:S01]  /*6400*/  HADD2.F32 R22, -RZ, R53.H0_H0 ;  /* 0x20000035ff167230 */ /* 0x000fe20000004100 */
[----:B------:R-:W-:Y:S01]  /*6410*/  FMUL.FTZ R23, R13, R13 ;  /* 0x0000000d0d177220 */ /* 0x000fe20000410000 */
[----:B------:R-:W-:Y:S01]  /*6420*/  HADD2.F32 R47, -RZ, R47.H1_H1 ;  /* 0x3000002fff2f7230 */ /* 0x000fe20000004100 */
[----:B------:R-:W-:Y:S02]  /*6430*/  FFMA.FTZ R25, R66, R66, R25 ;  /* 0x0000004242197223 */ /* 0x000fe40000010019 */
[C---:B------:R-:W-:Y:S02]  /*6440*/  FADD.FTZ R66, R24.reuse, R13 ;  /* 0x0000000d18427221 */ /* 0x040fe40000010000 */
[----:B------:R-:W-:Y:S02]  /*6450*/  FFMA.FTZ R23, R24, R24, R23 ;  /* 0x0000001818177223 */ /* 0x000fe40000010017 */
[----:B------:R-:W-:-:S02]  /*6460*/  FMUL.FTZ R24, R22, R22 ;  /* 0x0000001616187220 */ /* 0x000fc40000410000 */
[----:B------:R-:W-:Y:S02]  /*6470*/  FADD.FTZ R2, R2, R25 ;  /* 0x0000001902027221 */ /* 0x000fe40000010000 */
[C---:B------:R-:W-:Y:S01]  /*6480*/  FADD.FTZ R22, R47.reuse, R22 ;  /* 0x000000162f167221 */ /* 0x040fe20000010000 */
[----:B------:R-:W-:Y:S01]  /*6490*/  HADD2.F32 R13, -RZ, R55.H0_H0 ;  /* 0x20000037ff0d7230 */ /* 0x000fe20000004100 */
[----:B------:R-:W-:Y:S01]  /*64a0*/  FFMA.FTZ R47, R47, R47, R24 ;  /* 0x0000002f2f2f7223 */ /* 0x000fe20000010018 */
[----:B------:R-:W-:Y:S01]  /*64b0*/  HADD2.F32 R24, -RZ, R53.H1_H1 ;  /* 0x30000035ff187230 */ /* 0x000fe20000004100 */
[----:B------:R-:W-:Y:S02]  /*64c0*/  FADD.FTZ R2, R2, R43 ;  /* 0x0000002b02027221 */ /* 0x000fe40000010000 */
[----:B------:R-:W-:Y:S02]  /*64d0*/  FADD.FTZ R21, R21, R66 ;  /* 0x0000004215157221 */ /* 0x000fe40000010000 */
[----:B------:R-:W-:-:S02]  /*64e0*/  FADD.FTZ R2, R2, R23 ;  /* 0x0000001702027221 */ /* 0x000fc40000010000 */
[----:B------:R-:W-:Y:S01]  /*64f0*/  FADD.FTZ R21, R21, R22 ;  /* 0x0000001615157221 */ /* 0x000fe20000010000 */
[----:B------:R-:W-:Y:S01]  /*6500*/  HADD2.F32 R122, -RZ, R122.H0_H0 ;  /* 0x2000007aff7a7230 */ /* 0x000fe20000004100 */
[----:B------:R-:W-:Y:S02]  /*6510*/  FMUL.FTZ R23, R13, R13 ;  /* 0x0000000d0d177220 */ /* 0x000fe40000410000 */
[C---:B------:R-:W-:Y:S01]  /*6520*/  FADD.FTZ R22, R24.reuse, R13 ;  /* 0x0000000d18167221 */ /* 0x040fe20000010000 */
[----:B------:R-:W-:Y:S01]  /*6530*/  HADD2.F32 R13, -RZ, R63.H0_H0 ;  /* 0x2000003fff0d7230 */ /* 0x000fe20000004100 */
[----:B------:R-:W-:Y:S02]  /*6540*/  FFMA.FTZ R23, R24, R24, R23 ;  /* 0x0000001818177223 */ /* 0x000fe40000010017 */
[----:B------:R-:W-:Y:S01]  /*6550*/  FADD.FTZ R21, R21, R22 ;  /* 0x0000001615157221 */ /* 0x000fe20000010000 */
[----:B------:R-:W-:Y:S01]  /*6560*/  HADD2.F32 R22, -RZ, R61.H0_H0 ;  /* 0x2000003dff167230 */ /* 0x000fe20000004100 */
[----:B------:R-:W-:Y:S01]  /*6570*/  FADD.FTZ R24, R122, R13 ;  /* 0x0000000d7a187221 */ /* 0x000fe20000010000 */
[----:B------:R-:W-:Y:S01]  /*6580*/  HADD2.F32 R55, -RZ, R55.H1_H1 ;  /* 0x30000037ff377230 */ /* 0x000fe20000004100 */
[----:B------:R-:W-:-:S02]  /*6590*/  FMUL.FTZ R25, R13, R13 ;  /* 0x0000000d0d197220 */ /* 0x000fc40000410000 */
[----:B------:R-:W-:Y:S02]  /*65a0*/  FADD.FTZ R21, R21, R24 ;  /* 0x0000001815157221 */ /* 0x000fe40000010000 */
[----:B------:R-:W-:Y:S01]  /*65b0*/  FMUL.FTZ R24, R22, R22 ;  /* 0x0000001616187220 */ /* 0x000fe20000410000 */
[----:B------:R-:W-:Y:S01]  /*65c0*/  HADD2.F32 R13, -RZ, R49.H0_H0 ;  /* 0x20000031ff0d7230 */ /* 0x000fe20000004100 */
[----:B------:R-:W-:Y:S02]  /*65d0*/  FADD.FTZ R2, R2, R47 ;  /* 0x0000002f02027221 */ /* 0x000fe40000010000 */
[C---:B------:R-:W-:Y:S02]  /*65e0*/  FADD.FTZ R22, R55.reuse, R22 ;  /* 0x0000001637167221 */ /* 0x040fe40000010000 */
[----:B------:R-:W-:Y:S01]  /*65f0*/  FFMA.FTZ R55, R55, R55, R24 ;  /* 0x0000003737377223 */ /* 0x000fe20000010018 */
[----:B------:R-:W-:Y:S01]  /*6600*/  HADD2.F32 R24, -RZ, R61.H1_H1 ;  /* 0x3000003dff187230 */ /* 0x000fe20000004100 */
[----:B------:R-:W-:Y:S01]  /*6610*/  FADD.FTZ R2, R2, R23 ;  /* 0x0000001702027221 */ /* 0x000fe20000010000 */
[----:B------:R-:W-:Y:S01]  /*6620*/  HADD2.F32 R23, -RZ, R51.H0_H0 ;  /* 0x20000033ff177230 */ /* 0x000fe20000004100 */
[----:B------:R-:W-:-:S02]  /*6630*/  FADD.FTZ R22, R21, R22 ;  /* 0x0000001615167221 */ /* 0x000fc40000010000 */
[----:B------:R-:W-:Y:S01]  /*6640*/  FMUL.FTZ R21, R13, R13 ;  /* 0x0000000d0d157220 */ /* 0x000fe20000410000 */
[----:B------:R-:W-:Y:S01]  /*6650*/  HADD2.F32 R49, -RZ, R49.H1_H1 ;  /* 0x30000031ff317230 */ /* 0x000fe20000004100 */
[C---:B------:R-:W-:Y:S02]  /*6660*/  FADD.FTZ R13, R24.reuse, R13 ;  /* 0x0000000d180d7221 */ /* 0x040fe40000010000 */
[----:B------:R-:W-:Y:S02]  /*6670*/  FFMA.FTZ R21, R24, R24, R21 ;  /* 0x0000001818157223 */ /* 0x000fe40000010015 */
[----:B------:R-:W-:Y:S02]  /*6680*/  FMUL.FTZ R24, R23, R23 ;  /* 0x0000001717187220 */ /* 0x000fe40000410000 */
[----:B------:R-:W-:Y:S02]  /*6690*/  FFMA.FTZ R25, R122, R122, R25 ;  /* 0x0000007a7a197223 */ /* 0x000fe40000010019 */
[----:B------:R-:W-:-:S02]  /*66a0*/  FADD.FTZ R13, R22, R13 ;  /* 0x0000000d160d7221 */ /* 0x000fc40000010000 */
[C---:B------:R-:W-:Y:S02]  /*66b0*/  FADD.FTZ R22, R49.reuse, R23 ;  /* 0x0000001731167221 */ /* 0x040fe40000010000 */
[----:B------:R-:W-:Y:S01]  /*66c0*/  FFMA.FTZ R49, R49, R49, R24 ;  /* 0x0000003131317223 */ /* 0x000fe20000010018 */
[----:B------:R-:W-:Y:S01]  /*66d0*/  HADD2.F32 R24, -RZ, R57.H0_H0 ;  /* 0x20000039ff187230 */ /* 0x000fe20000004100 */
[----:B------:R-:W-:Y:S01]  /*66e0*/  FADD.FTZ R2, R2, R25 ;  /* 0x0000001902027221 */ /* 0x000fe20000010000 */
[----:B------:R-:W-:Y:S01]  /*66f0*/  HADD2.F32 R51, -RZ, R51.H1_H1 ;  /* 0x30000033ff337230 */ /* 0x000fe20000004100 */
[----:B------:R-:W-:Y:S01]  /*6700*/  FADD.FTZ R13, R13, R22 ;  /* 0x000000160d0d7221 */ /* 0x000fe20000010000 */
[----:B------:R-:W-:Y:S01]  /*6710*/  HADD2.F32 R66, -RZ, R59.H0_H0 ;  /* 0x2000003bff427230 */ /* 0x000fe20000004100 */
[----:B------:R-:W-:Y:S01]  /*6720*/  FADD.FTZ R2, R2, R55 ;  /* 0x0000003702027221 */ /* 0x000fe20000010000 */
[----:B------:R-:W-:Y:S01]  /*6730*/  HADD2.F32 R57, -RZ, R57.H1_H1 ;  /* 0x30000039ff397230 */ /* 0x000fe20000004100 */
[----:B------:R-:W-:-:S02]  /*6740*/  FMUL.FTZ R22, R24, R24 ;  /* 0x0000001818167220 */ /* 0x000fc40000410000 */
[C---:B------:R-:W-:Y:S02]  /*6750*/  FADD.FTZ R24, R51.reuse, R24 ;  /* 0x0000001833187221 */ /* 0x040fe40000010000 */
[----:B------:R-:W-:Y:S02]  /*6760*/  FADD.FTZ R2, R2, R21 ;  /* 0x0000001502027221 */ /* 0x000fe40000010000 */
[----:B------:R-:W-:Y:S02]  /*6770*/  FFMA.FTZ R51, R51, R51, R22 ;  /* 0x0000003333337223 */ /* 0x000fe40000010016 */
[----:B------:R-:W-:Y:S01]  /*6780*/  FADD.FTZ R24, R13, R24 ;  /* 0x000000180d187221 */ /* 0x000fe20000010000 */
[----:B------:R-:W-:Y:S01]  /*6790*/  HADD2.F32 R13, -RZ, R65.H0_H0 ;  /* 0x20000041ff0d7230 */ /* 0x000fe20000004100 */
[----:B------:R-:W-:Y:S02]  /*67a0*/  FMUL.FTZ R22, R66, R66 ;  /* 0x0000004242167220 */ /* 0x000fe40000410000 */
[C---:B------:R-:W-:Y:S01]  /*67b0*/  FADD.FTZ R21, R57.reuse, R66 ;  /* 0x0000004239157221 */ /* 0x040fe20000010000 */
[----:B------:R-:W-:Y:S01]  /*67c0*/  HADD2.F32 R66, -RZ, R59.H1_H1 ;  /* 0x3000003bff427230 */ /* 0x000fe20000004100 */
[----:B------:R-:W-:-:S02]  /*67d0*/  FFMA.FTZ R57, R57, R57, R22 ;  /* 0x0000003939397223 */ /* 0x000fc40000010016 */
[----:B------:R-:W-:Y:S01]  /*67e0*/  FADD.FTZ R21, R24, R21 ;  /* 0x0000001518157221 */ /* 0x000fe20000010000 */
[----:B------:R-:W-:Y:S01]  /*67f0*/  HADD2.F32 R24, -RZ, R67.H0_H0 ;  /* 0x20000043ff187230 */ /* 0x000fe20000004100 */
[----:B------:R-:W-:Y:S02]  /*6800*/  FMUL.FTZ R23, R13, R13 ;  /* 0x0000000d0d177220 */ /* 0x000fe40000410000 */
[C---:B------:R-:W-:Y:S01]  /*6810*/  FADD.FTZ R22, R66.reuse, R13 ;  /* 0x0000000d42167221 */ /* 0x040fe20000010000 */
[----:B------:R-:W-:Y:S01]  /*6820*/  HADD2.F32 R63, -RZ, R63.H1_H1 ;  /* 0x3000003fff3f7230 */ /* 0x000fe20000004100 */
[----:B------:R-:W-:Y:S01]  /*6830*/  FFMA.FTZ R23, R66, R66, R23 ;  /* 0x0000004242177223 */ /* 0x000fe20000010017 */
[----:B------:R-:W-:Y:S01]  /*6840*/  HADD2.F32 R66, -RZ, R69.H0_H0 ;  /* 0x20000045ff427230 */ /* 0x000fe20000004100 */
[----:B------:R-:W-:Y:S02]  /*6850*/  FADD.FTZ R21, R21, R22 ;  /* 0x0000001615157221 */ /* 0x000fe40000010000 */
[----:B------:R-:W-:Y:S01]  /*6860*/  FMUL.FTZ R22, R24, R24 ;  /* 0x0000001818167220 */ /* 0x000fe20000410000 */
[----:B------:R-:W-:Y:S01]  /*6870*/  HADD2.F32 R65, -RZ, R65.H1_H1 ;  /* 0x30000041ff417230 */ /* 0x000fe20000004100 */
[----:B------:R-:W-:-:S02]  /*6880*/  FADD.FTZ R24, R63, R24 ;  /* 0x000000183f187221 */ /* 0x000fc40000010000 */
[----:B------:R-:W-:Y:S02]  /*6890*/  FFMA.FTZ R63, R63, R63, R22 ;  /* 0x0000003f3f3f7223 */ /* 0x000fe40000010016 */
[----:B------:R-:W-:Y:S02]  /*68a0*/  FMUL.FTZ R22, R66, R66 ;  /* 0x0000004242167220 */ /* 0x000fe40000410000 */
[----:B------:R-:W-:Y:S02]  /*68b0*/  FADD.FTZ R2, R2, R49 ;  /* 0x0000003102027221 */ /* 0x000fe40000010000 */
[C---:B------:R-:W-:Y:S02]  /*68c0*/  FADD.FTZ R66, R65.reuse, R66 ;  /* 0x0000004241427221 */ /* 0x040fe40000010000 */
[----:B------:R-:W-:Y:S01]  /*68d0*/  FFMA.FTZ R65, R65, R65, R22 ;  /* 0x0000004141417223 */ /* 0x000fe20000010016 */
[--C-:B------:R-:W-:Y:S01]  /*68e0*/  HADD2.F32 R22, -RZ, R0.reuse.H0_H0 ;  /* 0x20000000ff167230 */ /* 0x100fe20000004100 */
[----:B------:R-:W-:Y:S01]  /*68f0*/  FADD.FTZ R2, R2, R51 ;  /* 0x0000003302027221 */ /* 0x000fe20000010000 */
[----:B------:R-:W-:Y:S01]  /*6900*/  HADD2.F32 R67, -RZ, R67.H1_H1 ;  /* 0x30000043ff437230 */ /* 0x000fe20000004100 */
[----:B------:R-:W-:Y:S01]  /*6910*/  FADD.FTZ R21, R21, R24 ;  /* 0x0000001815157221 */ /* 0x000fe20000010000 */
[----:B------:R-:W-:Y:S01]  /*6920*/  HADD2.F32 R13, -RZ, R71.H0_H0 ;  /* 0x20000047ff0d7230 */ /* 0x000fe20000004100 */
[----:B------:R-:W-:Y:S01]  /*6930*/  FADD.FTZ R2, R2, R57 ;  /* 0x0000003902027221 */ /* 0x000fe20000010000 */
[----:B------:R-:W-:Y:S01]  /*6940*/  HADD2.F32 R0, -RZ, R0.H1_H1 ;  /* 0x30000000ff007230 */ /* 0x000fe20000004100 */
[----:B------:R-:W-:-:S02]  /*6950*/  FMUL.FTZ R24, R22, R22 ;  /* 0x0000001616187220 */ /* 0x000fc40000410000 */
[----:B------:R-:W-:Y:S02]  /*6960*/  FADD.FTZ R21, R21, R66 ;  /* 0x0000004215157221 */ /* 0x000fe40000010000 */
[C---:B------:R-:W-:Y:S02]  /*6970*/  FADD.FTZ R22, R67.reuse, R22 ;  /* 0x0000001643167221 */ /* 0x040fe40000010000 */
[----:B------:R-:W-:Y:S02]  /*6980*/  FADD.FTZ R2, R2, R23 ;  /* 0x0000001702027221 */ /* 0x000fe40000010000 */
[----:B------:R-:W-:Y:S01]  /*6990*/  FFMA.FTZ R67, R67, R67, R24 ;  /* 0x0000004343437223 */ /* 0x000fe20000010018 */
[----:B------:R-:W-:Y:S01]  /*69a0*/  HADD2.F32 R24, -RZ, R3.H0_H0 ;  /* 0x20000003ff187230 */ /* 0x000fe20000004100 */
[----:B------:R-:W-:Y:S01]  /*69b0*/  FADD.FTZ R21, R21, R22 ;  /* 0x0000001615157221 */ /* 0x000fe20000010000 */
[----:B------:R-:W-:Y:S01]  /*69c0*/  HADD2.F32 R69, -RZ, R69.H1_H1 ;  /* 0x30000045ff457230 */ /* 0x000fe20000004100 */
[----:B------:R-:W-:-:S02]  /*69d0*/  FMUL.FTZ R23, R13, R13 ;  /* 0x0000000d0d177220 */ /* 0x000fc40000410000 */
[C---:B------:R-:W-:Y:S02]  /*69e0*/  FADD.FTZ R22, R0.reuse, R13 ;  /* 0x0000000d00167221 */ /* 0x040fe40000010000 */
        /* <DEDUP_REMOVED lines=10> */
[----:B------:R-:W-:Y:S01]  /*6a90*/  FADD.FTZ R2, R2, R63 ;  /* 0x0000003f02027221 */ /* 0x000fe20000010000 */
[----:B------:R-:W-:Y:S01]  /*6aa0*/  HADD2.F32 R71, -RZ, R71.H1_H1 ;  /* 0x30000047ff477230 */ /* 0x000fe20000004100 */
[C---:B------:R-:W-:Y:S02]  /*6ab0*/  FADD.FTZ R22, R3.reuse, R22 ;  /* 0x0000001603167221 */ /* 0x040fe40000010000 */
[----:B------:R-:W-:Y:S02]  /*6ac0*/  FFMA.FTZ R3, R3, R3, R0 ;  /* 0x0000000303037223 */ /* 0x000fe40000010000 */
[----:B------:R-:W-:-:S02]  /*6ad0*/  FADD.FTZ R2, R2, R65 ;  /* 0x0000004102027221 */ /* 0x000fc40000010000 */
[----:B------:R-:W-:Y:S02]  /*6ae0*/  FMUL.FTZ R0, R24, R24 ;  /* 0x0000001818007220 */ /* 0x000fe40000410000 */
[C---:B------:R-:W-:Y:S02]  /*6af0*/  FADD.FTZ R24, R71.reuse, R24 ;  /* 0x0000001847187221 */ /* 0x040fe40000010000 */
[----:B------:R-:W-:Y:S02]  /*6b00*/  FADD.FTZ R2, R2, R67 ;  /* 0x0000004302027221 */ /* 0x000fe40000010000 */
[----:B------:R-:W-:Y:S01]  /*6b10*/  FFMA.FTZ R71, R71, R71, R0 ;  /* 0x0000004747477223 */ /* 0x000fe20000010000 */
[----:B------:R-:W-:Y:S01]  /*6b20*/  HADD2.F32 R0, -RZ, R75.H0_H0 ;  /* 0x2000004bff007230 */ /* 0x000fe20000004100 */
[----:B------:R-:W-:Y:S01]  /*6b30*/  FADD.FTZ R21, R21, R22 ;  /* 0x0000001615157221 */ /* 0x000fe20000010000 */
[----:B------:R-:W-:Y:S01]  /*6b40*/  HADD2.F32 R9, -RZ, R9.H1_H1 ;  /* 0x30000009ff097230 */ /* 0x000fe20000004100 */
[----:B------:R-:W-:-:S02]  /*6b50*/  FADD.FTZ R2, R2, R23 ;  /* 0x0000001702027221 */ /* 0x000fc40000010000 */
[----:B------:R-:W-:Y:S01]  /*6b60*/  FADD.FTZ R21, R21, R24 ;  /* 0x0000001815157221 */ /* 0x000fe20000010000 */
[----:B------:R-:W-:Y:S01]  /*6b70*/  HADD2.F32 R24, -RZ, R77.H0_H0 ;  /* 0x2000004dff187230 */ /* 0x000fe20000004100 */
[----:B------:R-:W-:Y:S01]  /*6b80*/  FMUL.FTZ R22, R0, R0 ;  /* 0x0000000000167220 */ /* 0x000fe20000410000 */
[----:B------:R-:W-:Y:S01]  /*6b90*/  HADD2.F32 R73, -RZ, R73.H1_H1 ;  /* 0x30000049ff497230 */ /* 0x000fe20000004100 */
[----:B------:R-:W-:Y:S02]  /*6ba0*/  FADD.FTZ R2, R2, R69 ;  /* 0x0000004502027221 */ /* 0x000fe40000010000 */
[C---:B------:R-:W-:Y:S01]  /*6bb0*/  FADD.FTZ R0, R9.reuse, R0 ;  /* 0x0000000009007221 */ /* 0x040fe20000010000 */
[----:B------:R-:W-:Y:S01]  /*6bc0*/  HADD2.F32 R66, -RZ, R79.H0_H0 ;  /* 0x2000004fff427230 */ /* 0x000fe20000004100 */
[----:B------:R-:W-:Y:S02]  /*6bd0*/  FFMA.FTZ R9, R9, R9, R22 ;  /* 0x0000000909097223 */ /* 0x000fe40000010016 */
[----:B------:R-:W-:Y:S01]  /*6be0*/  FMUL.FTZ R22, R24, R24 ;  /* 0x0000001818167220 */ /* 0x000fe20000410000 */
[----:B------:R-:W-:Y:S01]  /*6bf0*/  HADD2.F32 R75, -RZ, R75.H1_H1 ;  /* 0x3000004bff4b7230 */ /* 0x000fe20000004100 */
[----:B------:R-:W-:-:S02]  /*6c00*/  FADD.FTZ R2, R2, R3 ;  /* 0x0000000302027221 */ /* 0x000fc40000010000 */
[----:B------:R-:W-:Y:S02]  /*6c10*/  FADD.FTZ R0, R21, R0 ;  /* 0x0000000015007221 */ /* 0x000fe40000010000 */
[C---:B------:R-:W-:Y:S01]  /*6c20*/  FADD.FTZ R3, R73.reuse, R24 ;  /* 0x0000001849037221 */ /* 0x040fe20000010000 */
[----:B------:R-:W-:Y:S01]  /*6c30*/  HADD2.F32 R24, -RZ, R80.H0_H0 ;  /* 0x20000050ff187230 */ /* 0x000fe20000004100 */
[----:B------:R-:W-:Y:S02]  /*6c40*/  FFMA.FTZ R73, R73, R73, R22 ;  /* 0x0000004949497223 */ /* 0x000fe40000010016 */
[----:B------:R-:W-:Y:S01]  /*6c50*/  FMUL.FTZ R22, R66, R66 ;  /* 0x0000004242167220 */ /* 0x000fe20000410000 */
[----:B------:R-:W-:Y:S01]  /*6c60*/  HADD2.F32 R77, -RZ, R77.H1_H1 ;  /* 0x3000004dff4d7230 */ /* 0x000fe20000004100 */
[----:B------:R-:W-:Y:S02]  /*6c70*/  FADD.FTZ R0, R0, R3 ;  /* 0x0000000300007221 */ /* 0x000fe40000010000 */
[----:B------:R-:W-:-:S02]  /*6c80*/  FADD.FTZ R3, R75, R66 ;  /* 0x000000424b037221 */ /* 0x000fc40000010000 */
[----:B------:R-:W-:Y:S01]  /*6c90*/  FADD.FTZ R2, R2, R71 ;  /* 0x0000004702027221 */ /* 0x000fe20000010000 */
[----:B------:R-:W-:Y:S01]  /*6ca0*/  HADD2.F32 R66, -RZ, R81.H0_H0 ;  /* 0x20000051ff427230 */ /* 0x000fe20000004100 */
[----:B------:R-:W-:Y:S02]  /*6cb0*/  FFMA.FTZ R75, R75, R75, R22 ;  /* 0x0000004b4b4b7223 */ /* 0x000fe40000010016 */
[----:B------:R-:W-:Y:S01]  /*6cc0*/  FMUL.FTZ R22, R24, R24 ;  /* 0x0000001818167220 */ /* 0x000fe20000410000 */
[----:B------:R-:W-:Y:S01]  /*6cd0*/  HADD2.F32 R79, -RZ, R79.H1_H1 ;  /* 0x3000004fff4f7230 */ /* 0x000fe20000004100 */
[----:B------:R-:W-:Y:S02]  /*6ce0*/  FADD.FTZ R0, R0, R3 ;  /* 0x0000000300007221 */ /* 0x000fe40000010000 */
[----:B------:R-:W-:Y:S02]  /*6cf0*/  FADD.FTZ R2, R2, R9 ;  /* 0x0000000902027221 */ /* 0x000fe40000010000 */
[----:B------:R-:W-:-:S02]  /*6d00*/  FADD.FTZ R3, R77, R24 ;  /* 0x000000184d037221 */ /* 0x000fc40000010000 */
[----:B------:R-:W-:Y:S02]  /*6d10*/  FFMA.FTZ R77, R77, R77, R22 ;  /* 0x0000004d4d4d7223 */ /* 0x000fe40000010016 */
[----:B------:R-:W-:Y:S01]  /*6d20*/  FMUL.FTZ R22, R66, R66 ;  /* 0x0000004242167220 */ /* 0x000fe20000410000 */
[----:B------:R-:W-:Y:S01]  /*6d30*/  HADD2.F32 R9, -RZ, R83.H0_H0 ;  /* 0x20000053ff097230 */ /* 0x000fe20000004100 */
[----:B------:R-:W-:Y:S02]  /*6d40*/  FADD.FTZ R2, R2, R73 ;  /* 0x0000004902027221 */ /* 0x000fe40000010000 */
[----:B------:R-:W-:Y:S01]  /*6d50*/  FADD.FTZ R0, R0, R3 ;  /* 0x0000000300007221 */ /* 0x000fe20000010000 */
[----:B------:R-:W-:Y:S01]  /*6d60*/  HADD2.F32 R80, -RZ, R80.H1_H1 ;  /* 0x30000050ff507230 */ /* 0x000fe20000004100 */
[C---:B------:R-:W-:Y:S02]  /*6d70*/  FADD.FTZ R3, R79.reuse, R66 ;  /* 0x000000424f037221 */ /* 0x040fe40000010000 */
[----:B------:R-:W-:Y:S01]  /*6d80*/  FFMA.FTZ R79, R79, R79, R22 ;  /* 0x0000004f4f4f7223 */ /* 0x000fe20000010016 */
[----:B------:R-:W-:Y:S01]  /*6d90*/  HADD2.F32 R22, -RZ, R84.H0_H0 ;  /* 0x20000054ff167230 */ /* 0x000fe20000004100 */
[----:B------:R-:W-:-:S02]  /*6da0*/  FADD.FTZ R2, R2, R75 ;  /* 0x0000004b02027221 */ /* 0x000fc40000010000 */
[----:B------:R-:W-:Y:S01]  /*6db0*/  FADD.FTZ R0, R0, R3 ;  /* 0x0000000300007221 */ /* 0x000fe20000010000 */
[----:B------:R-:W-:Y:S01]  /*6dc0*/  HADD2.F32 R81, -RZ, R81.H1_H1 ;  /* 0x30000051ff517230 */ /* 0x000fe20000004100 */
[----:B------:R-:W-:Y:S02]  /*6dd0*/  FMUL.FTZ R3, R9, R9 ;  /* 0x0000000909037220 */ /* 0x000fe40000410000 */
[----:B------:R-:W-:Y:S01]  /*6de0*/  FADD.FTZ R9, R80, R9 ;  /* 0x0000000950097221 */ /* 0x000fe20000010000 */
[----:B------:R-:W-:Y:S01]  /*6df0*/  HADD2.F32 R66, -RZ, R27.H0_H0 ;  /* 0x2000001bff427230 */ /* 0x000fe20000004100 */
[----:B------:R-:W-:Y:S02]  /*6e00*/  FADD.FTZ R2, R2, R77 ;  /* 0x0000004d02027221 */ /* 0x000fe40000010000 */
[----:B------:R-:W-:Y:S01]  /*6e10*/  FMUL.FTZ R24, R22, R22 ;  /* 0x0000001616187220 */ /* 0x000fe20000410000 */
[----:B------:R-:W-:Y:S01]  /*6e20*/  HADD2.F32 R83, -RZ, R83.H1_H1 ;  /* 0x30000053ff537230 */ /* 0x000fe20000004100 */
[----:B------:R-:W-:-:S02]  /*6e30*/  FADD.FTZ R0, R0, R9 ;  /* 0x0000000900007221 */ /* 0x000fc40000010000 */
[----:B------:R-:W-:Y:S02]  /*6e40*/  FADD.FTZ R2, R2, R79 ;  /* 0x0000004f02027221 */ /* 0x000fe40000010000 */
[----:B------:R-:W-:Y:S02]  /*6e50*/  FFMA.FTZ R3, R80, R80, R3 ;  /* 0x0000005050037223 */ /* 0x000fe40000010003 */
[C---:B------:R-:W-:Y:S02]  /*6e60*/  FADD.FTZ R9, R81.reuse, R22 ;  /* 0x0000001651097221 */ /* 0x040fe40000010000 */
[----:B------:R-:W-:Y:S01]  /*6e70*/  FFMA.FTZ R81, R81, R81, R24 ;  /* 0x0000005151517223 */ /* 0x000fe20000010018 */
[----:B------:R-:W-:Y:S01]  /*6e80*/  HADD2.F32 R24, -RZ, R85.H0_H0 ;  /* 0x20000055ff187230 */ /* 0x000fe20000004100 */
[----:B------:R-:W-:Y:S01]  /*6e90*/  FMUL.FTZ R22, R66, R66 ;  /* 0x0000004242167220 */ /* 0x000fe20000410000 */
[----:B------:R-:W-:Y:S01]  /*6ea0*/  HADD2.F32 R27, -RZ, R27.H1_H1 ;  /* 0x3000001bff1b7230 */ /* 0x000fe20000004100 */
[----:B------:R-:W-:-:S02]  /*6eb0*/  FADD.FTZ R2, R2, R3 ;  /* 0x0000000302027221 */ /* 0x000fc40000010000 */
[----:B------:R-:W-:Y:S02]  /*6ec0*/  FADD.FTZ R0, R0, R9 ;  /* 0x0000000900007221 */ /* 0x000fe40000010000 */
[C---:B------:R-:W-:Y:S02]  /*6ed0*/  FADD.FTZ R3, R83.reuse, R66 ;  /* 0x0000004253037221 */ /* 0x040fe40000010000 */
[----:B------:R-:W-:Y:S01]  /*6ee0*/  FFMA.FTZ R83, R83, R83, R22 ;  /* 0x0000005353537223 */ /* 0x000fe20000010016 */
[--C-:B------:R-:W-:Y:S01]  /*6ef0*/  HADD2.F32 R9, -RZ, R29.reuse.H0_H0 ;  /* 0x2000001dff097230 */ /* 0x100fe20000004100 */
[----:B------:R-:W-:Y:S01]  /*6f00*/  FMUL.FTZ R22, R24, R24 ;  /* 0x0000001818167220 */ /* 0x000fe20000410000 */
[----:B------:R-:W-:Y:S01]  /*6f10*/  HADD2.F32 R84, -RZ, R84.H1_H1 ;  /* 0x30000054ff547230 */ /* 0x000fe20000004100 */
[----:B------:R-:W-:Y:S02]  /*6f20*/  FADD.FTZ R0, R0, R3 ;  /* 0x0000000300007221 */ /* 0x000fe40000010000 */
[C---:B------:R-:W-:Y:S01]  /*6f30*/  FADD.FTZ R3, R27.reuse, R24 ;  /* 0x000000181b037221 */ /* 0x040fe20000010000 */
[----:B------:R-:W-:Y:S01]  /*6f40*/  HADD2.F32 R29, -RZ, R29.H1_H1 ;  /* 0x3000001dff1d7230 */ /* 0x000fe20000004100 */
[----:B------:R-:W-:Y:S01]  /*6f50*/  FFMA.FTZ R27, R27, R27, R22 ;  /* 0x0000001b1b1b7223 */ /* 0x000fe20000010016 */
[----:B------:R-:W-:Y:S01]  /*6f60*/  HADD2.F32 R22, -RZ, R86.H0_H0 ;  /* 0x20000056ff167230 */ /* 0x000fe20000004100 */
[----:B------:R-:W-:-:S02]  /*6f70*/  FADD.FTZ R2, R2, R81 ;  /* 0x0000005102027221 */ /* 0x000fc40000010000 */
[----:B------:R-:W-:Y:S02]  /*6f80*/  FMUL.FTZ R13, R9, R9 ;  /* 0x00000009090d7220 */ /* 0x000fe40000410000 */
[----:B------:R-:W-:Y:S02]  /*6f90*/  FADD.FTZ R0, R0, R3 ;  /* 0x0000000300007221 */ /* 0x000fe40000010000 */
[----:B------:R-:W-:Y:S02]  /*6fa0*/  FADD.FTZ R9, R84, R9 ;  /* 0x0000000954097221 */ /* 0x000fe40000010000 */
[----:B------:R-:W-:Y:S01]  /*6fb0*/  FADD.FTZ R2, R2, R83 ;  /* 0x0000005302027221 */ /* 0x000fe20000010000 */
[----:B------:R-:W-:Y:S01]  /*6fc0*/  HADD2.F32 R85, -RZ, R85.H1_H1 ;  /* 0x30000055ff557230 */ /* 0x000fe20000004100 */
[----:B------:R-:W-:Y:S02]  /*6fd0*/  FMUL.FTZ R24, R22, R22 ;  /* 0x0000001616187220 */ /* 0x000fe40000410000 */
[----:B------:R-:W-:Y:S01]  /*6fe0*/  FADD.FTZ R3, R29, R22 ;  /* 0x000000161d037221 */ /* 0x000fe20000010000 */
[----:B------:R-:W-:Y:S01]  /*6ff0*/  HADD2.F32 R22, -RZ, R30.H0_H0 ;  /* 0x2000001eff167230 */ /* 0x000fe20000004100 */
[----:B------:R-:W-:-:S02]  /*7000*/  FADD.FTZ R0, R0, R9 ;  /* 0x0000000900007221 */ /* 0x000fc40000010000 */
[----:B------:R-:W-:Y:S02]  /*7010*/  FADD.FTZ R2, R2, R27 ;  /* 0x0000001b02027221 */ /* 0x000fe40000010000 */
[----:B------:R-:W-:Y:S01]  /*7020*/  FFMA.FTZ R13, R84, R84, R13 ;  /* 0x00000054540d7223 */ /* 0x000fe2000001000d */
[----:B------:R-:W-:Y:S01]  /*7030*/  HADD2.F32 R9, -RZ, R87.H0_H0 ;  /* 0x20000057ff097230 */ /* 0x000fe20000004100 */
[----:B------:R-:W-:Y:S02]  /*7040*/  FADD.FTZ R0, R0, R3 ;  /* 0x0000000300007221 */ /* 0x000fe40000010000 */
[----:B------:R-:W-:Y:S02]  /*7050*/  FFMA.FTZ R29, R29, R29, R24 ;  /* 0x0000001d1d1d7223 */ /* 0x000fe40000010018 */
[----:B------:R-:W-:Y:S02]  /*7060*/  FADD.FTZ R3, R85, R22 ;  /* 0x0000001655037221 */ /* 0x000fe40000010000 */
[----:B------:R-:W-:-:S02]  /*7070*/  FADD.FTZ R2, R2, R13 ;  /* 0x0000000d02027221 */ /* 0x000fc40000010000 */
[----:B------:R-:W-:Y:S01]  /*7080*/  FMUL.FTZ R24, R22, R22 ;  /* 0x0000001616187220 */ /* 0x000fe20000410000 */
[----:B------:R-:W-:Y:S01]  /*7090*/  HADD2.F32 R30, -RZ, R30.H1_H1 ;  /* 0x3000001eff1e7230 */ /* 0x000fe20000004100 */
[----:B------:R-:W-:Y:S02]  /*70a0*/  FADD.FTZ R0, R0, R3 ;  /* 0x0000000300007221 */ /* 0x000fe40000010000 */
[----:B------:R-:W-:Y:S02]  /*70b0*/  FADD.FTZ R2, R2, R29 ;  /* 0x0000001d02027221 */ /* 0x000fe40000010000 */
[----:B------:R-:W-:Y:S02]  /*70c0*/  FFMA.FTZ R85, R85, R85, R24 ;  /* 0x0000005555557223 */ /* 0x000fe40000010018 */
[----:B------:R-:W-:Y:S01]  /*70d0*/  FMUL.FTZ R3, R9, R9 ;  /* 0x0000000909037220 */ /* 0x000fe20000410000 */
[----:B------:R-:W-:Y:S01]  /*70e0*/  HADD2.F32 R13, -RZ, R34.H0_H0 ;  /* 0x20000022ff0d7230 */ /* 0x000fe20000004100 */
[----:B------:R-:W-:-:S02]  /*70f0*/  FADD.FTZ R2, R2, R85 ;  /* 0x0000005502027221 */ /* 0x000fc40000010000 */
[C---:B------:R-:W-:Y:S01]  /*7100*/  FFMA.FTZ R3, R30.reuse, R30, R3 ;  /* 0x0000001e1e037223 */ /* 0x040fe20000010003 */
[----:B------:R-:W-:Y:S01]  /*7110*/  HADD2.F32 R86, -RZ, R86.H1_H1 ;  /* 0x30000056ff567230 */ /* 0x000fe20000004100 */
[----:B------:R-:W-:Y:S02]  /*7120*/  FADD.FTZ R9, R30, R9 ;  /* 0x000000091e097221 */ /* 0x000fe40000010000 */
[----:B------:R-:W-:Y:S01]  /*7130*/  FADD.FTZ R2, R2, R3 ;  /* 0x0000000302027221 */ /* 0x000fe20000010000 */
[----:B------:R-:W-:Y:S01]  /*7140*/  HADD2.F32 R3, -RZ, R88.H0_H0 ;  /* 0x20000058ff037230 */ /* 0x000fe20000004100 */
[----:B------:R-:W-:Y:S01]  /*7150*/  FADD.FTZ R0, R0, R9 ;  /* 0x0000000900007221 */ /* 0x000fe20000010000 */
[----:B------:R-:W-:Y:S01]  /*7160*/  HADD2.F32 R34, -RZ, R34.H1_H1 ;  /* 0x30000022ff227230 */ /* 0x000fe20000004100 */
[----:B------:R-:W-:Y:S02]  /*7170*/  FMUL.FTZ R9, R13, R13 ;  /* 0x0000000d0d097220 */ /* 0x000fe40000410000 */
[C---:B------:R-:W-:Y:S01]  /*7180*/  FADD.FTZ R13, R86.reuse, R13 ;  /* 0x0000000d560d7221 */ /* 0x040fe20000010000 */
[----:B------:R-:W-:Y:S01]  /*7190*/  HADD2.F32 R22, -RZ, R38.H0_H0 ;  /* 0x20000026ff167230 */ /* 0x000fe20000004100 */
[----:B------:R-:W-:Y:S01]  /*71a0*/  FMUL.FTZ R21, R3, R3 ;  /* 0x0000000303157220 */ /* 0x000fe20000410000 */
[----:B------:R-:W-:Y:S01]  /*71b0*/  HADD2.F32 R87, -RZ, R87.H1_H1 ;  /* 0x30000057ff577230 */ /* 0x000fe20000004100 */
[----:B------:R-:W-:-:S02]  /*71c0*/  FFMA.FTZ R9, R86, R86, R9 ;  /* 0x0000005656097223 */ /* 0x000fc40000010009 */
[----:B------:R-:W-:Y:S02]  /*71d0*/  FADD.FTZ R0, R0, R13 ;  /* 0x0000000d00007221 */ /* 0x000fe40000010000 */
[----:B------:R-:W-:Y:S02]  /*71e0*/  FADD.FTZ R3, R34, R3 ;  /* 0x0000000322037221 */ /* 0x000fe40000010000 */
[----:B------:R-:W-:Y:S01]  /*71f0*/  FADD.FTZ R2, R2, R9 ;  /* 0x0000000902027221 */ /* 0x000fe20000010000 */
[----:B------:R-:W-:Y:S01]  /*7200*/  HADD2.F32 R9, -RZ, R89.H0_H0 ;  /* 0x20000059ff097230 */ /* 0x000fe20000004100 */
[----:B------:R-:W-:Y:S01]  /*7210*/  FADD.FTZ R0, R0, R3 ;  /* 0x0000000300007221 */ /* 0x000fe20000010000 */
[----:B------:R-:W-:Y:S01]  /*7220*/  HADD2.F32 R38, -RZ, R38.H1_H1 ;  /* 0x30000026ff267230 */ /* 0x000fe20000004100 */
[----:B------:R-:W-:Y:S02]  /*7230*/  FADD.FTZ R3, R87, R22 ;  /* 0x0000001657037221 */ /* 0x000fe40000010000 */
[----:B------:R-:W-:-:S02]  /*7240*/  FFMA.FTZ R21, R34, R34, R21 ;  /* 0x0000002222157223 */ /* 0x000fc40000010015 */
[----:B------:R-:W-:Y:S02]  /*7250*/  FMUL.FTZ R24, R22, R22 ;  /* 0x0000001616187220 */ /* 0x000fe40000410000 */
[----:B------:R-:W-:Y:S01]  /*7260*/  FADD.FTZ R0, R0, R3 ;  /* 0x0000000300007221 */ /* 0x000fe20000010000 */
[----:B------:R-:W-:Y:S01]  /*7270*/  HADD2.F32 R13, -RZ, R42.H0_H0 ;  /* 0x2000002aff0d7230 */ /* 0x000fe20000004100 */
[----:B------:R-:W-:Y:S01]  /*7280*/  FMUL.FTZ R3, R9, R9 ;  /* 0x0000000909037220 */ /* 0x000fe20000410000 */
[----:B------:R-:W-:Y:S01]  /*7290*/  HADD2.F32 R88, -RZ, R88.H1_H1 ;  /* 0x30000058ff587230 */ /* 0x000fe20000004100 */
[----:B------:R-:W-:Y:S02]  /*72a0*/  FADD.FTZ R2, R2, R21 ;  /* 0x0000001502027221 */ /* 0x000fe40000010000 */
[----:B------:R-:W-:Y:S02]  /*72b0*/  FFMA.FTZ R87, R87, R87, R24 ;  /* 0x0000005757577223 */ /* 0x000fe40000010018 */
[----:B------:R-:W-:Y:S01]  /*72c0*/  FADD.FTZ R9, R38, R9 ;  /* 0x0000000926097221 */ /* 0x000fe20000010000 */
[----:B------:R-:W-:Y:S01]  /*72d0*/  HADD2.F32 R21, -RZ, R90.H0_H0 ;  /* 0x2000005aff157230 */ /* 0x000fe20000004100 */
[----:B------:R-:W-:Y:S01]  /*72e0*/  FADD.FTZ R2, R2, R87 ;  /* 0x0000005702027221 */ /* 0x000fe20000010000 */
[----:B------:R-:W-:Y:S01]  /*72f0*/  HADD2.F32 R42, -RZ, R42.H1_H1 ;  /* 0x3000002aff2a7230 */ /* 0x000fe20000004100 */
[----:B------:R-:W-:-:S02]  /*7300*/  FFMA.FTZ R3, R38, R38, R3 ;  /* 0x0000002626037223 */ /* 0x000fc40000010003 */
[----:B------:R-:W-:Y:S02]  /*7310*/  FADD.FTZ R0, R0, R9 ;  /* 0x0000000900007221 */ /* 0x000fe40000010000 */
[----:B------:R-:W-:Y:S02]  /*7320*/  FMUL.FTZ R9, R13, R13 ;  /* 0x0000000d0d097220 */ /* 0x000fe40000410000 */
[----:B------:R-:W-:Y:S02]  /*7330*/  FADD.FTZ R13, R88, R13 ;  /* 0x0000000d580d7221 */ /* 0x000fe40000010000 */
[----:B------:R-:W-:Y:S02]  /*7340*/  FADD.FTZ R2, R2, R3 ;  /* 0x0000000302027221 */ /* 0x000fe40000010000 */
[----:B------:R-:W-:Y:S01]  /*7350*/  FMUL.FTZ R3, R21, R21 ;  /* 0x0000001515037220 */ /* 0x000fe20000410000 */
[----:B------:R-:W-:Y:S01]  /*7360*/  HADD2.F32 R22, -RZ, R46.H0_H0 ;  /* 0x2000002eff167230 */ /* 0x000fe20000004100 */
[----:B------:R-:W-:-:S02]  /*7370*/  FFMA.FTZ R9, R88, R88, R9 ;  /* 0x0000005858097223 */ /* 0x000fc40000010009 */
[----:B------:R-:W-:Y:S02]  /*7380*/  FADD.FTZ R0, R0, R13 ;  /* 0x0000000d00007221 */ /* 0x000fe40000010000 */
[----:B------:R-:W-:Y:S01]  /*7390*/  FADD.FTZ R21, R42, R21 ;  /* 0x000000152a157221 */ /* 0x000fe20000010000 */
[----:B------:R-:W-:Y:S01]  /*73a0*/  HADD2.F32 R89, -RZ, R89.H1_H1 ;  /* 0x30000059ff597230 */ /* 0x000fe20000004100 */
[----:B------:R-:W-:Y:S02]  /*73b0*/  FADD.FTZ R2, R2, R9 ;  /* 0x0000000902027221 */ /* 0x000fe40000010000 */
[----:B------:R-:W-:Y:S02]  /*73c0*/  FFMA.FTZ R3, R42, R42, R3 ;  /* 0x0000002a2a037223 */ /* 0x000fe40000010003 */
[----:B------:R-:W-:Y:S01]  /*73d0*/  FADD.FTZ R0, R0, R21 ;  /* 0x0000001500007221 */ /* 0x000fe20000010000 */
[----:B------:R-:W-:Y:S01]  /*73e0*/  HADD2.F32 R21, -RZ, R91.H0_H0 ;  /* 0x2000005bff157230 */ /* 0x000fe20000004100 */
[----:B------:R-:W-:Y:S01]  /*73f0*/  FMUL.FTZ R24, R22, R22 ;  /* 0x0000001616187220 */ /* 0x000fe20000410000 */
[----:B------:R-:W-:Y:S01]  /*7400*/  HADD2.F32 R46, -RZ, R46.H1_H1 ;  /* 0x3000002eff2e7230 */ /* 0x000fe20000004100 */
[----:B------:R-:W-:-:S02]  /*7410*/  FADD.FTZ R2, R2, R3 ;  /* 0x0000000302027221 */ /* 0x000fc40000010000 */
[C---:B------:R-:W-:Y:S02]  /*7420*/  FADD.FTZ R3, R89.reuse, R22 ;  /* 0x0000001659037221 */ /* 0x040fe40000010000 */
[----:B------:R-:W-:Y:S02]  /*7430*/  FFMA.FTZ R89, R89, R89, R24 ;  /* 0x0000005959597223 */ /* 0x000fe40000010018 */
[----:B------:R-:W-:Y:S01]  /*7440*/  FMUL.FTZ R9, R21, R21 ;  /* 0x0000001515097220 */ /* 0x000fe20000410000 */
[----:B------:R-:W-:Y:S01]  /*7450*/  HADD2.F32 R13, -RZ, R50.H0_H0 ;  /* 0x20000032ff0d7230 */ /* 0x000fe20000004100 */
[----:B------:R-:W-:Y:S02]  /*7460*/  FADD.FTZ R0, R0, R3 ;  /* 0x0000000300007221 */ /* 0x000fe40000010000 */
[----:B------:R-:W-:Y:S02]  /*7470*/  FADD.FTZ R2, R2, R89 ;  /* 0x0000005902027221 */ /* 0x000fe40000010000 */
[C---:B------:R-:W-:Y:S01]  /*7480*/  FFMA.FTZ R9, R46.reuse, R46, R9 ;  /* 0x0000002e2e097223 */ /* 0x040fe20000010009 */
[----:B------:R-:W-:Y:S01]  /*7490*/  HADD2.F32 R90, -RZ, R90.H1_H1 ;  /* 0x3000005aff5a7230 */ /* 0x000fe20000004100 */
[----:B------:R-:W-:-:S02]  /*74a0*/  FADD.FTZ R3, R46, R21 ;  /* 0x000000152e037221 */ /* 0x000fc40000010000 */
[----:B------:R-:W-:Y:S01]  /*74b0*/  FADD.FTZ R2, R2, R9 ;  /* 0x0000000902027221 */ /* 0x000fe20000010000 */
[----:B------:R-:W-:Y:S01]  /*74c0*/  HADD2.F32 R9, -RZ, R92.H0_H0 ;  /* 0x2000005cff097230 */ /* 0x000fe20000004100 */
[----:B------:R-:W-:Y:S01]  /*74d0*/  FADD.FTZ R0, R0, R3 ;  /* 0x0000000300007221 */ /* 0x000fe20000010000 */
[----:B------:R-:W-:Y:S01]  /*74e0*/  HADD2.F32 R50, -RZ, R50.H1_H1 ;  /* 0x30000032ff327230 */ /* 0x000fe20000004100 */
[----:B------:R-:W-:Y:S02]  /*74f0*/  FMUL.FTZ R3, R13, R13 ;  /* 0x0000000d0d037220 */ /* 0x000fe40000410000 */
[C---:B------:R-:W-:Y:S01]  /*7500*/  FADD.FTZ R13, R90.reuse, R13 ;  /* 0x0000000d5a0d7221 */ /* 0x040fe20000010000 */
[----:B------:R0:W-:Y:S01]  /*7510*/  STL [R1+0xc4], R8 ;  /* 0x0000c40801007387 */ /* 0x0001e20000100800 */
[----:B------:R-:W-:Y:S01]  /*7520*/  FMUL.FTZ R21, R9, R9 ;  /* 0x0000000909157220 */ /* 0x000fe20000410000 */
[----:B------:R-:W-:Y:S01]  /*7530*/  HADD2.F32 R91, -RZ, R91.H1_H1 ;  /* 0x3000005bff5b7230 */ /* 0x000fe20000004100 */
[----:B------:R-:W-:-:S02]  /*7540*/  FFMA.FTZ R3, R90, R90, R3 ;  /* 0x0000005a5a037223 */ /* 0x000fc40000010003 */
[----:B------:R-:W-:Y:S02]  /*7550*/  FADD.FTZ R0, R0, R13 ;  /* 0x0000000d00007221 */ /* 0x000fe40000010000 */
[----:B------:R-:W-:Y:S01]  /*7560*/  FADD.FTZ R9, R50, R9 ;  /* 0x0000000932097221 */ /* 0x000fe20000010000 */
[----:B0-----:R-:W-:Y:S01]  /*7570*/  HADD2.F32 R8, -RZ, R54.H0_H0 ;  /* 0x20000036ff087230 */ /* 0x001fe20000004100 */
[----:B------:R-:W-:Y:S02]  /*7580*/  FADD.FTZ R2, R2, R3 ;  /* 0x0000000302027221 */ /* 0x000fe40000010000 */
[----:B------:R-:W-:Y:S01]  /*7590*/  FADD.FTZ R0, R0, R9 ;  /* 0x0000000900007221 */ /* 0x000fe20000010000 */
[----:B------:R-:W-:Y:S01]  /*75a0*/  HADD2.F32 R9, -RZ, R11.H0_H0 ;  /* 0x2000000bff097230 */ /* 0x000fe20000004100 */
[----:B------:R-:W-:Y:S02]  /*75b0*/  FADD.FTZ R3, R91, R8 ;  /* 0x000000085b037221 */ /* 0x000fe40000010000 */
[----:B------:R-:W-:-:S02]  /*75c0*/  FFMA.FTZ R21, R50, R50, R21 ;  /* 0x0000003232157223 */ /* 0x000fc40000010015 */
[----:B------:R-:W-:Y:S01]  /*75d0*/  FMUL.FTZ R22, R8, R8 ;  /* 0x0000000808167220 */ /* 0x000fe20000410000 */
[----:B------:R-:W-:Y:S01]  /*75e0*/  HADD2.F32 R54, -RZ, R54.H1_H1 ;  /* 0x30000036ff367230 */ /* 0x000fe20000004100 */
[----:B------:R-:W-:Y:S02]  /*75f0*/  FADD.FTZ R0, R0, R3 ;  /* 0x0000000300007221 */ /* 0x000fe40000010000 */
[----:B------:R-:W-:Y:S02]  /*7600*/  FADD.FTZ R2, R2, R21 ;  /* 0x0000001502027221 */ /* 0x000fe40000010000 */
[----:B------:R-:W-:Y:S02]  /*7610*/  FFMA.FTZ R91, R91, R91, R22 ;  /* 0x0000005b5b5b7223 */ /* 0x000fe40000010016 */
[----:B------:R-:W-:Y:S01]  /*7620*/  FMUL.FTZ R3, R9, R9 ;  /* 0x0000000909037220 */ /* 0x000fe20000410000 */
[----:B------:R-:W-:Y:S01]  /*7630*/  HADD2.F32 R8, -RZ, R56.H0_H0 ;  /* 0x20000038ff087230 */ /* 0x000fe20000004100 */
[----:B------:R-:W-:Y:S01]  /*7640*/  FADD.FTZ R2, R2, R91 ;  /* 0x0000005b02027221 */ /* 0x000fe20000010000 */
[----:B------:R-:W-:Y:S01]  /*7650*/  HADD2.F32 R11, -RZ, R11.H1_H1 ;  /* 0x3000000bff0b7230 */ /* 0x000fe20000004100 */
[----:B------:R-:W-:-:S02]  /*7660*/  FADD.FTZ R9, R54, R9 ;  /* 0x0000000936097221 */ /* 0x000fc40000010000 */
[----:B------:R-:W-:Y:S02]  /*7670*/  FFMA.FTZ R3, R54, R54, R3 ;  /* 0x0000003636037223 */ /* 0x000fe40000010003 */
[----:B------:R-:W-:Y:S01]  /*7680*/  FADD.FTZ R0, R0, R9 ;  /* 0x0000000900007221 */ /* 0x000fe20000010000 */
[----:B------:R-:W-:Y:S01]  /*7690*/  HADD2.F32 R9, -RZ, R15.H0_H0 ;  /* 0x2000000fff097230 */ /* 0x000fe20000004100 */
[----:B------:R-:W-:Y:S01]  /*76a0*/  FADD.FTZ R2, R2, R3 ;  /* 0x0000000302027221 */ /* 0x000fe20000010000 */
[----:B------:R-:W-:Y:S01]  /*76b0*/  HADD2.F32 R56, -RZ, R56.H1_H1 ;  /* 0x30000038ff387230 */ /* 0x000fe20000004100 */
[----:B------:R-:W-:Y:S02]  /*76c0*/  FADD.FTZ R3, R11, R8 ;  /* 0x000000080b037221 */ /* 0x000fe40000010000 */
[----:B------:R-:W-:Y:S02]  /*76d0*/  FMUL.FTZ R22, R8, R8 ;  /* 0x0000000808167220 */ /* 0x000fe40000410000 */
[----:B------:R-:W-:-:S02]  /*76e0*/  FADD.FTZ R0, R0, R3 ;  /* 0x0000000300007221 */ /* 0x000fc40000010000 */
[----:B------:R-:W-:Y:S01]  /*76f0*/  FMUL.FTZ R3, R9, R9 ;  /* 0x0000000909037220 */ /* 0x000fe20000410000 */
[----:B------:R-:W-:Y:S01]  /*7700*/  HADD2.F32 R8, -RZ, R58.H0_H0 ;  /* 0x2000003aff087230 */ /* 0x000fe20000004100 */
[----:B------:R-:W-:Y:S02]  /*7710*/  FADD.FTZ R9, R56, R9 ;  /* 0x0000000938097221 */ /* 0x000fe40000010000 */
[----:B------:R-:W-:Y:S01]  /*7720*/  FFMA.FTZ R11, R11, R11, R22 ;  /* 0x0000000b0b0b7223 */ /* 0x000fe20000010016 */
[----:B------:R-:W-:Y:S01]  /*7730*/  HADD2.F32 R15, -RZ, R15.H1_H1 ;  /* 0x3000000fff0f7230 */ /* 0x000fe20000004100 */
[----:B------:R-:W-:Y:S01]  /*7740*/  FADD.FTZ R0, R0, R9 ;  /* 0x0000000900007221 */ /* 0x000fe20000010000 */
[----:B------:R-:W-:Y:S01]  /*7750*/  PRMT R60, R60, 0x5410, RZ ;  /* 0x000054103c3c7816 */ /* 0x000fe200000000ff */
[----:B------:R-:W-:Y:S01]  /*7760*/  FADD.FTZ R2, R2, R11 ;  /* 0x0000000b02027221 */ /* 0x000fe20000010000 */
[----:B------:R-:W-:Y:S01]  /*7770*/  HADD2.F32 R9, -RZ, R17.H0_H0 ;  /* 0x20000011ff097230 */ /* 0x000fe20000004100 */
[----:B------:R-:W-:-:S02]  /*7780*/  FFMA.FTZ R3, R56, R56, R3 ;  /* 0x0000003838037223 */ /* 0x000fc40000010003 */
[----:B------:R-:W-:Y:S01]  /*7790*/  FMUL.FTZ R22, R8, R8 ;  /* 0x0000000808167220 */ /* 0x000fe20000410000 */
[----:B------:R-:W-:Y:S01]  /*77a0*/  @!P0 PRMT R60, R60, 0x5410, R48 ;  /* 0x000054103c3c8816 */ /* 0x000fe20000000030 */
[C---:B------:R-:W-:Y:S01]  /*77b0*/  FADD.FTZ R11, R15.reuse, R8 ;  /* 0x000000080f0b7221 */ /* 0x040fe20000010000 */
[----:B------:R-:W-:Y:S01]  /*77c0*/  HADD2.F32 R58, -RZ, R58.H1_H1 ;  /* 0x3000003aff3a7230 */ /* 0x000fe20000004100 */
[----:B------:R-:W-:Y:S02]  /*77d0*/  FADD.FTZ R2, R2, R3 ;  /* 0x0000000302027221 */ /* 0x000fe40000010000 */
[----:B------:R-:W-:Y:S02]  /*77e0*/  FFMA.FTZ R15, R15, R15, R22 ;  /* 0x0000000f0f0f7223 */ /* 0x000fe40000010016 */
[----:B------:R-:W-:Y:S01]  /*77f0*/  FMUL.FTZ R3, R9, R9 ;  /* 0x0000000909037220 */ /* 0x000fe20000410000 */
[----:B------:R-:W-:Y:S01]  /*7800*/  HADD2.F32 R8, -RZ, R60.H0_H0 ;  /* 0x2000003cff087230 */ /* 0x000fe20000004100 */
[----:B------:R-:W-:Y:S01]  /*7810*/  FADD.FTZ R2, R2, R15 ;  /* 0x0000000f02027221 */ /* 0x000fe20000010000 */
[----:B------:R-:W-:Y:S01]  /*7820*/  HADD2.F32 R17, -RZ, R17.H1_H1 ;  /* 0x30000011ff117230 */ /* 0x000fe20000004100 */
[----:B------:R-:W-:-:S02]  /*7830*/  FFMA.FTZ R3, R58, R58, R3 ;  /* 0x0000003a3a037223 */ /* 0x000fc40000010003 */
[----:B------:R-:W-:Y:S02]  /*7840*/  FADD.FTZ R0, R0, R11 ;  /* 0x0000000b00007221 */ /* 0x000fe40000010000 */
[----:B------:R-:W-:Y:S01]  /*7850*/  FADD.FTZ R9, R58, R9 ;  /* 0x000000093a097221 */ /* 0x000fe20000010000 */
[----:B------:R0:W-:Y:S01]  /*7860*/  STL [R1+0xdc], R12 ;  /* 0x0000dc0c01007387 */ /* 0x0001e20000100800 */
[----:B------:R-:W-:Y:S01]  /*7870*/  FADD.FTZ R3, R2, R3 ;  /* 0x0000000302037221 */ /* 0x000fe20000010000 */
[----:B------:R-:W-:Y:S01]  /*7880*/  HADD2.F32 R11, -RZ, R60.H1_H1 ;  /* 0x3000003cff0b7230 */ /* 0x000fe20000004100 */
[----:B------:R-:W-:Y:S02]  /*7890*/  FADD.FTZ R9, R0, R9 ;  /* 0x0000000900097221 */ /* 0x000fe40000010000 */
[----:B------:R-:W-:Y:S02]  /*78a0*/  FADD.FTZ R2, R17, R8 ;  /* 0x0000000811027221 */ /* 0x000fe40000010000 */
[----:B------:R-:W-:Y:S01]  /*78b0*/  FMUL.FTZ R0, R8, R8 ;  /* 0x0000000808007220 */ /* 0x000fe20000410000 */
[----:B0-----:R-:W-:Y:S01]  /*78c0*/  HADD2.F32 R12, -RZ, R19.H0_H0 ;  /* 0x20000013ff0c7230 */ /* 0x001fe20000004100 */
[----:B------:R-:W-:-:S02]  /*78d0*/  FADD.FTZ R2, R9, R2 ;  /* 0x0000000209027221 */ /* 0x000fc40000010000 */
[----:B------:R-:W-:Y:S02]  /*78e0*/  FFMA.FTZ R8, R17, R17, R0 ;  /* 0x0000001111087223 */ /* 0x000fe40000010000 */
[----:B------:R-:W-:Y:S02]  /*78f0*/  FADD.FTZ R9, R11, R12 ;  /* 0x0000000c0b097221 */ /* 0x000fe40000010000 */
[----:B------:R-:W-:Y:S02]  /*7900*/  FMUL.FTZ R0, R12, R12 ;  /* 0x0000000c0c007220 */ /* 0x000fe40000410000 */
[----:B------:R-:W-:Y:S01]  /*7910*/  FADD.FTZ R9, R2, R9 ;  /* 0x0000000902097221 */ /* 0x000fe20000010000 */
[----:B------:R-:W-:Y:S01]  /*7920*/  PRMT R2, RZ, 0x7610, R2 ;  /* 0x00007610ff027816 */ /* 0x000fe20000000002 */
[----:B------:R-:W-:Y:S02]  /*7930*/  FADD.FTZ R3, R3, R8 ;  /* 0x0000000803037221 */ /* 0x000fe40000010000 */
[--C-:B------:R-:W-:Y:S01]  /*7940*/  FFMA.FTZ R8, R11, R11, R0.reuse ;  /* 0x0000000b0b087223 */ /* 0x100fe20000010000 */
[----:B------:R-:W-:Y:S01]  /*7950*/  PRMT R0, RZ, 0x7610, R0 ;  /* 0x00007610ff007816 */ /* 0x000fe20000000000 */
[----:B------:R-:W-:Y:S01]  /*7960*/  HADD2.F32 R62, -RZ, R62.H0_H0 ;  /* 0x2000003eff3e7230 */ /* 0x000fe20000004100 */
[----:B--2---:R-:W-:-:S02]  /*7970*/  @!P1 SHF.R.U32.HI R0, RZ, 0x10, R10 ;  /* 0x00000010ff009819 */ /* 0x004fc4000001160a */
[----:B------:R-:W-:Y:S01]  /*7980*/  @!P1 PRMT R2, R10, 0x7610, R2 ;  /* 0x000076100a029816 */ /* 0x000fe20000000002 */
[----:B------:R-:W-:Y:S01]  /*7990*/  HADD2.F32 R19, -RZ, R19.H1_H1 ;  /* 0x30000013ff137230 */ /* 0x000fe20000004100 */
[----:B------:R-:W-:Y:S01]  /*79a0*/  FADD.FTZ R3, R3, R8 ;  /* 0x0000000803037221 */ /* 0x000fe20000010000 */
[----:B------:R-:W-:Y:S01]  /*79b0*/  HADD2.F32 R11, -RZ, R0.H0_H0 ;  /* 0x20000000ff0b7230 */ /* 0x000fe20000004100 */
[----:B------:R-:W-:Y:S01]  /*79c0*/  FMUL.FTZ R12, R62, R62 ;  /* 0x0000003e3e0c7220 */ /* 0x000fe20000410000 */
[----:B------:R-:W-:Y:S01]  /*79d0*/  PRMT R0, RZ, 0x7610, R0 ;  /* 0x00007610ff007816 */ /* 0x000fe20000000000 */
[----:B------:R-:W-:Y:S01]  /*79e0*/  HADD2.F32 R8, -RZ, R2.H0_H0 ;  /* 0x20000002ff087230 */ /* 0x000fe20000004100 */
[----:B---3--:R-:W-:Y:S01]  /*79f0*/  @!P2 SHF.R.U32.HI R0, RZ, 0x10, R14 ;  /* 0x00000010ff00a819 */ /* 0x008fe2000001160e */
[----:B------:R-:W-:Y:S01]  /*7a00*/  FFMA.FTZ R12, R19, R19, R12 ;  /* 0x00000013130c7223 */ /* 0x000fe2000001000c */
[----:B------:R-:W-:Y:S01]  /*7a10*/  PRMT R2, RZ, 0x7610, R2 ;  /* 0x00007610ff027816 */ /* 0x000fe20000000002 */
[----:B------:R-:W-:-:S02]  /*7a20*/  FMUL.FTZ R13, R11, R11 ;  /* 0x0000000b0b0d7220 */ /* 0x000fc40000410000 */
[----:B------:R-:W-:Y:S01]  /*7a30*/  FADD.FTZ R22, R8, R11 ;  /* 0x0000000b08167221 */ /* 0x000fe20000010000 */
[----:B------:R-:W-:Y:S01]  /*7a40*/  HADD2.F32 R11, -RZ, R0.H0_H0 ;  /* 0x20000000ff0b7230 */ /* 0x000fe20000004100 */
[----:B------:R-:W-:Y:S01]  /*7a50*/  @!P2 PRMT R2, R14, 0x7610, R2 ;  /* 0x000076100e02a816 */ /* 0x000fe20000000002 */
[----:B------:R-:W-:Y:S01]  /*7a60*/  FADD.FTZ R12, R3, R12 ;  /* 0x0000000c030c7221 */ /* 0x000fe20000010000 */
[----:B------:R-:W-:Y:S01]  /*7a70*/  PRMT R0, R0, 0x5410, RZ ;  /* 0x0000541000007816 */ /* 0x000fe200000000ff */
[----:B------:R-:W-:Y:S02]  /*7a80*/  FFMA.FTZ R13, R8, R8, R13 ;  /* 0x00000008080d7223 */ /* 0x000fe4000001000d */
[----:B------:R-:W-:Y:S01]  /*7a90*/  FADD.FTZ R62, R19, R62 ;  /* 0x0000003e133e7221 */ /* 0x000fe20000010000 */
[--C-:B----4-:R-:W-:Y:S01]  /*7aa0*/  @!P3 PRMT R0, R0, 0x5410, R16.reuse ;  /* 0x000054100000b816 */ /* 0x110fe20000000010 */
[----:B------:R-:W-:Y:S01]  /*7ab0*/  HADD2.F32 R2, -RZ, R2.H0_H0 ;  /* 0x20000002ff027230 */ /* 0x000fe20000004100 */
[----:B------:R-:W-:Y:S01]  /*7ac0*/  FADD.FTZ R12, R12, R13 ;  /* 0x0000000d0c0c7221 */ /* 0x000fe20000010000 */
[----:B------:R-:W-:Y:S01]  /*7ad0*/  PRMT R3, RZ, 0x7610, R3 ;  /* 0x00007610ff037816 */ /* 0x000fe20000000003 */
[----:B------:R-:W-:Y:S01]  /*7ae0*/  FMUL.FTZ R13, R11, R11 ;  /* 0x0000000b0b0d7220 */ /* 0x000fe20000410000 */
[----:B------:R-:W-:Y:S01]  /*7af0*/  @!P3 SHF.R.U32.HI R3, RZ, 0x10, R16 ;  /* 0x00000010ff03b819 */ /* 0x000fe20000011610 */
[----:B------:R-:W-:Y:S01]  /*7b00*/  FADD.FTZ R9, R9, R62 ;  /* 0x0000003e09097221 */ /* 0x000fe20000010000 */
[----:B------:R-:W-:Y:S01]  /*7b10*/  PRMT R0, RZ, 0x7610, R0 ;  /* 0x00007610ff007816 */ /* 0x000fe20000000000 */
[----:B------:R-:W-:-:S02]  /*7b20*/  FADD.FTZ R8, R2, R11 ;  /* 0x0000000b02087221 */ /* 0x000fc40000010000 */
[----:B------:R-:W-:Y:S01]  /*7b30*/  FFMA.FTZ R13, R2, R2, R13 ;  /* 0x00000002020d7223 */ /* 0x000fe2000001000d */
[----:B------:R-:W-:Y:S01]  /*7b40*/  PRMT R2, RZ, 0x7610, R2 ;  /* 0x00007610ff027816 */ /* 0x000fe20000000002 */
[----:B------:R-:W-:Y:S01]  /*7b50*/  FADD.FTZ R9, R9, R22 ;  /* 0x0000001609097221 */ /* 0x000fe20000010000 */
[----:B------:R-:W-:Y:S02]  /*7b60*/  HADD2.F32 R22, -RZ, R3.H0_H0 ;  /* 0x20000003ff167230 */ /* 0x000fe40000004100 */
[----:B------:R-:W-:Y:S01]  /*7b70*/  HADD2.F32 R3, -RZ, R0.H1_H1 ;  /* 0x30000000ff037230 */ /* 0x000fe20000004100 */
[----:B-----5:R-:W-:Y:S02]  /*7b80*/  @!P4 SHF.R.U32.HI R0, RZ, 0x10, R18 ;  /* 0x00000010ff00c819 */ /* 0x020fe40000011612 */
[----:B------:R-:W-:Y:S01]  /*7b90*/  @!P4 PRMT R2, R18, 0x7610, R2 ;  /* 0x000076101202c816 */ /* 0x000fe20000000002 */
[----:B------:R-:W-:Y:S02]  /*7ba0*/  FADD.FTZ R12, R12, R13 ;  /* 0x0000000d0c0c7221 */ /* 0x000fe40000010000 */
[----:B------:R-:W-:Y:S01]  /*7bb0*/  FADD.FTZ R8, R9, R8 ;  /* 0x0000000809087221 */ /* 0x000fe20000010000 */
[----:B------:R-:W-:Y:S01]  /*7bc0*/  HADD2.F32 R13, -RZ, R0.H0_H0 ;  /* 0x20000000ff0d7230 */ /* 0x000fe20000004100 */
[----:B------:R-:W-:Y:S01]  /*7bd0*/  FMUL.FTZ R24, R22, R22 ;  /* 0x0000001616187220 */ /* 0x000fe20000410000 */
[----:B------:R-:W-:Y:S01]  /*7be0*/  HADD2.F32 R0, -RZ, R2.H0_H0 ;  /* 0x20000002ff007230 */ /* 0x000fe20000004100 */
[C---:B------:R-:W-:Y:S01]  /*7bf0*/  FADD.FTZ R9, R3.reuse, R22 ;  /* 0x0000001603097221 */ /* 0x040fe20000010000 */
[----:B------:R-:W-:Y:S01]  /*7c00*/  PRMT R2, RZ, 0x7610, R2 ;  /* 0x00007610ff027816 */ /* 0x000fe20000000002 */
[----:B------:R-:W-:Y:S01]  /*7c10*/  FFMA.FTZ R11, R3, R3, R24 ;  /* 0x00000003030b7223 */ /* 0x000fe20000010018 */
[----:B------:R-:W-:Y:S01]  /*7c20*/  PRMT R3, RZ, 0x7610, R3 ;  /* 0x00007610ff037816 */ /* 0x000fe20000000003 */
[----:B------:R-:W-:Y:S01]  /*7c30*/  FADD.FTZ R8, R8, R9 ;  /* 0x0000000908087221 */ /* 0x000fe20000010000 */
[----:B------:R-:W-:Y:S01]  /*7c40*/  @!P5 PRMT R2, R20, 0x7610, R2 ;  /* 0x000076101402d816 */ /* 0x000fe20000000002 */
[----:B------:R-:W-:Y:S01]  /*7c50*/  FMUL.FTZ R9, R13, R13 ;  /* 0x0000000d0d097220 */ /* 0x000fe20000410000 */
[----:B------:R-:W-:Y:S01]  /*7c60*/  @!P5 SHF.R.U32.HI R3, RZ, 0x10, R20 ;  /* 0x00000010ff03d819 */ /* 0x000fe20000011614 */
[----:B------:R-:W-:Y:S01]  /*7c70*/  FADD.FTZ R11, R12, R11 ;  /* 0x0000000b0c0b7221 */ /* 0x000fe20000010000 */
[----:B------:R-:W-:Y:S01]  /*7c80*/  PRMT R2, R2, 0x5410, RZ ;  /* 0x0000541002027816 */ /* 0x000fe200000000ff */
[----:B------:R-:W-:-:S02]  /*7c90*/  FADD.FTZ R13, R0, R13 ;  /* 0x0000000d000d7221 */ /* 0x000fc40000010000 */
[----:B------:R-:W-:Y:S01]  /*7ca0*/  FFMA.FTZ R12, R0, R0, R9 ;  /* 0x00000000000c7223 */ /* 0x000fe20000010009 */
[----:B------:R-:W-:Y:S01]  /*7cb0*/  PRMT R0, RZ, 0x7610, R0 ;  /* 0x00007610ff007816 */ /* 0x000fe20000000000 */
[----:B------:R-:W-:Y:S01]  /*7cc0*/  HADD2.F32 R22, -RZ, R3.H0_H0 ;  /* 0x20000003ff167230 */ /* 0x000fe20000004100 */
[--C-:B------:R-:W-:Y:S01]  /*7cd0*/  @!P6 SHF.R.U32.HI R0, RZ, 0x10, R64.reuse ;  /* 0x00000010ff00e819 */ /* 0x100fe20000011640 */
[----:B------:R-:W-:Y:S01]  /*7ce0*/  HADD2.F32 R3, -RZ, R2.H0_H0 ;  /* 0x20000002ff037230 */ /* 0x000fe20000004100 */
[----:B------:R-:W-:Y:S01]  /*7cf0*/  FADD.FTZ R8, R8, R13 ;  /* 0x0000000d08087221 */ /* 0x000fe20000010000 */
[----:B------:R-:W-:Y:S01]  /*7d00*/  @!P6 PRMT R2, R2, 0x5410, R64 ;  /* 0x000054100202e816 */ /* 0x000fe20000000040 */
[----:B------:R-:W-:Y:S01]  /*7d10*/  FMUL.FTZ R24, R22, R22 ;  /* 0x0000001616187220 */ /* 0x000fe20000410000 */
[----:B------:R-:W-:Y:S01]  /*7d20*/  HADD2.F32 R13, -RZ, R0.H0_H0 ;  /* 0x20000000ff0d7230 */ /* 0x000fe20000004100 */
[----:B------:R0:W-:Y:S01]  /*7d30*/  STL [R1+0x18], R125 ;  /* 0x0000187d01007387 */ /* 0x0001e20000100800 */
[C---:B------:R-:W-:Y:S01]  /*7d40*/  FADD.FTZ R9, R3.reuse, R22 ;  /* 0x0000001603097221 */ /* 0x040fe20000010000 */
[----:B------:R-:W-:Y:S01]  /*7d50*/  HADD2.F32 R2, -RZ, R2.H1_H1 ;  /* 0x30000002ff027230 */ /* 0x000fe20000004100 */
[----:B------:R-:W-:-:S02]  /*7d60*/  FFMA.FTZ R24, R3, R3, R24 ;  /* 0x0000000303187223 */ /* 0x000fc40000010018 */
[----:B------:R-:W-:Y:S02]  /*7d70*/  FADD.FTZ R11, R11, R12 ;  /* 0x0000000c0b0b7221 */ /* 0x000fe40000010000 */
[----:B------:R-:W-:Y:S01]  /*7d80*/  FMUL.FTZ R3, R13, R13 ;  /* 0x0000000d0d037220 */ /* 0x000fe20000410000 */
[----:B0-----:R-:W0:Y:S01]  /*7d90*/  S2R R125, SR_LANEID ;  /* 0x00000000007d7919 */ /* 0x001e220000000000 */
[----:B------:R-:W-:Y:S02]  /*7da0*/  FADD.FTZ R8, R8, R9 ;  /* 0x0000000908087221 */ /* 0x000fe40000010000 */
        /* <DEDUP_REMOVED lines=105> */
.L_x_4448:
[----:B0-----:R-:W-:Y:S05]  /*8440*/  BSYNC B0 ;  /* 0x0000000000007941 */ /* 0x001fea0003800000 */
.L_x_4447:
        /* <DEDUP_REMOVED lines=27> */
.L_x_4451:
[----:B------:R-:W2:Y:S01]  /*8600*/  LDG.E.STRONG.GPU R0, [R16.64] ;  /* 0x0000000610007981 */ /* 0x000ea2000c1ef900 */
[----:B------:R-:W-:Y:S01]  /*8610*/  YIELD ;  /* 0x0000000000007946 */ /* 0x000fe20003800000 */
[----:B--2---:R-:W-:-:S05]  /*8620*/  CCTL.IVALL ;  /* 0x00000000ff00798f */ /* 0x004fca0002000000 */
[----:B------:R1:W-:Y:S01]  /*8630*/  STL [R1], R0 ;  /* 0x0000000001007387 */ /* 0x0003e20000100800 */
[----:B------:R-:W-:-:S13]  /*8640*/  ISETP.NE.AND P1, PT, R0, R9, PT ;  /* 0x000000090000720c */ /* 0x000fda0003f25270 */
[----:B-1----:R-:W-:Y:S05]  /*8650*/  @P1 BRA `(.L_x_4451) ;  /* 0xffffffa000001947 */ /* 0x002fea000383ffff */
.L_x_4450:
        /* <DEDUP_REMOVED lines=17> */
.L_x_4455:
        /* <DEDUP_REMOVED lines=115> */
.L_x_4454:
        /* <DEDUP_REMOVED lines=61> */
.L_x_4456:
[----:B------:R-:W-:-:S13]  /*9270*/  ISETP.NE.OR P1, PT, R0, RZ, P1 ;  /* 0x000000ff0000720c */ /* 0x000fda0000f25670 */
[----:B------:R-:W-:Y:S05]  /*9280*/  @!P1 BRA `(.L_x_4452) ;  /* 0x000001f000009947 */ /* 0x000fea0003800000 */
.L_x_4453:
        /* <DEDUP_REMOVED lines=31> */
.L_x_4452:
        /* <DEDUP_REMOVED lines=12> */
.L_x_4458:
[----:B------:R-:W-:Y:S05]  /*9540*/  BSYNC B0 ;  /* 0x0000000000007941 */ /* 0x000fea0003800000 */
.L_x_4457:
        /* <DEDUP_REMOVED lines=16> */
.L_x_4449:
        /* <DEDUP_REMOVED lines=32> */
.L_x_4461:
[----:B0-2---:R-:W2:Y:S04]  /*9850*/  LDL R16, [R2+0x4] ;  /* 0x0000040002107983 */ /* 0x005ea80000100800 */
[----:B0-----:R-:W3:Y:S04]  /*9860*/  LDL R13, [R2] ;  /* 0x00000000020d7983 */ /* 0x001ee80000100800 */
[----:B------:R-:W4:Y:S04]  /*9870*/  LDL R18, [R2+0x8] ;  /* 0x0000080002127983 */ /* 0x000f280000100800 */
[----:B------:R-:W4:Y:S01]  /*9880*/  LDL R22, [R2+0xc] ;  /* 0x00000c0002167983 */ /* 0x000f220000100800 */
[----:B------:R-:W-:-:S05]  /*9890*/  IMAD R43, R3, 0x8, R118 ;  /* 0x00000008032b7824 */ /* 0x000fca00078e0276 */
[C---:B------:R-:W-:Y:S02]  /*98a0*/  ISETP.GE.U32.AND P3, PT, R43.reuse, c[0x0][0x1c8], PT ;  /* 0x000072002b007a0c */ /* 0x040fe40003f66070 */
[----:B------:R-:W-:-:S04]  /*98b0*/  IADD3 R45, R43, 0x10, RZ ;  /* 0x000000102b2d7810 */ /* 0x000fc80007ffe0ff */
[----:B------:R-:W-:Y:S02]  /*98c0*/  ISETP.GE.U32.AND P2, PT, R45, c[0x0][0x1c8], PT ;  /* 0x000072002d007a0c */ /* 0x000fe40003f46070 */
[----:B------:R-:W-:-:S04]  /*98d0*/  SHF.R.S32.HI R32, RZ, 0x1f, R45 ;  /* 0x0000001fff207819 */ /* 0x000fc8000001142d */
[----:B------:R-:W-:Y:S01]  /*98e0*/  ISETP.GE.OR.EX P2, PT, R32, c[0x0][0x1cc], P0, P2 ;  /* 0x0000730020007a0c */ /* 0x000fe20000746720 */
[----:B------:R-:W-:Y:S01]  /*98f0*/  BSSY B0, `(.L_x_4459) ;  /* 0x000007e000007945 */ /* 0x000fe20003800000 */
[----:B------:R-:W-:Y:S01]  /*9900*/  IADD3 R3, R3, 0x4, RZ ;  /* 0x0000000403037810 */ /* 0x000fe20007ffe0ff */
[----:B--2---:R-:W-:Y:S02]  /*9910*/  HADD2.F32 R17, -RZ, R16.H0_H0 ;  /* 0x20000010ff117230 */ /* 0x004fe40000004100 */
[----:B---3--:R-:W-:-:S03]  /*9920*/  HADD2.F32 R15, -RZ, R13.H0_H0 ;  /* 0x2000000dff0f7230 */ /* 0x008fc60000004100 */
[C---:B------:R-:W-:Y:S01]  /*9930*/  FADD.FTZ R19, -R0.reuse, R17 ;  /* 0x0000001100137221 */ /* 0x040fe20000010100 */
[----:B------:R-:W-:Y:S01]  /*9940*/  HADD2.F32 R13, -RZ, R13.H1_H1 ;  /* 0x3000000dff0d7230 */ /* 0x000fe20000004100 */
[----:B------:R-:W-:Y:S02]  /*9950*/  FADD.FTZ R15, -R0, R15 ;  /* 0x0000000f000f7221 */ /* 0x000fe40000010100 */
[-C--:B-1----:R-:W-:Y:S02]  /*9960*/  FMUL.FTZ R19, R19, R12.reuse ;  /* 0x0000000c13137220 */ /* 0x082fe40000410000 */
[----:B------:R-:W-:Y:S02]  /*9970*/  FMUL.FTZ R15, R15, R12 ;  /* 0x0000000c0f0f7220 */ /* 0x000fe40000410000 */
[----:B-----5:R-:W-:Y:S01]  /*9980*/  FFMA.FTZ R25, R8, R19, R10 ;  /* 0x0000001308197223 */ /* 0x020fe2000001000a */
[----:B----4-:R-:W-:Y:S01]  /*9990*/  HADD2.F32 R19, -RZ, R18.H1_H1 ;  /* 0x30000012ff137230 */ /* 0x010fe20000004100 */
[----:B------:R-:W-:-:S02]  /*99a0*/  FADD.FTZ R13, -R0, R13 ;  /* 0x0000000d000d7221 */ /* 0x000fc40000010100 */
[----:B------:R-:W-:Y:S01]  /*99b0*/  FFMA.FTZ R24, R8, R15, R10 ;  /* 0x0000000f08187223 */ /* 0x000fe2000001000a */
[----:B------:R-:W-:Y:S01]  /*99c0*/  HADD2.F32 R17, -RZ, R16.H1_H1 ;  /* 0x30000010ff117230 */ /* 0x000fe20000004100 */
[----:B------:R-:W-:Y:S01]  /*99d0*/  FMUL.FTZ R14, R13, R12 ;  /* 0x0000000c0d0e7220 */ /* 0x000fe20000410000 */
[----:B------:R-:W-:Y:S01]  /*99e0*/  HADD2.F32 R23, -RZ, R22.H0_H0 ;  /* 0x20000016ff177230 */ /* 0x000fe20000004100 */
[----:B------:R-:W-:Y:S02]  /*99f0*/  FADD.FTZ R19, -R0, R19 ;  /* 0x0000001300137221 */ /* 0x000fe40000010100 */
[----:B------:R-:W-:Y:S01]  /*9a00*/  @P4 FMUL.FTZ R15, R24, -1.4426950216293334961 ;  /* 0xbfb8aa3b180f4820 */ /* 0x000fe20000410000 */
[----:B------:R-:W-:Y:S01]  /*9a10*/  HADD2.F32 R21, -RZ, R18.H0_H0 ;  /* 0x20000012ff157230 */ /* 0x000fe20000004100 */
[----:B------:R-:W-:Y:S02]  /*9a20*/  FFMA.FTZ R13, R9, R14, R11 ;  /* 0x0000000e090d7223 */ /* 0x000fe4000001000b */
[----:B------:R-:W-:-:S02]  /*9a30*/  FADD.FTZ R17, -R0, R17 ;  /* 0x0000001100117221 */ /* 0x000fc40000010100 */
[-C--:B------:R-:W-:Y:S02]  /*9a40*/  FMUL.FTZ R18, R19, R12.reuse ;  /* 0x0000000c13127220 */ /* 0x080fe40000410000 */
[----:B------:R-:W-:Y:S01]  /*9a50*/  FADD.FTZ R27, -R0, R23 ;  /* 0x00000017001b7221 */ /* 0x000fe20000010100 */
[----:B------:R-:W0:Y:S01]  /*9a60*/  @P4 MUFU.EX2 R15, R15 ;  /* 0x0000000f000f4308 */ /* 0x000e220000000800 */
[----:B------:R-:W-:Y:S02]  /*9a70*/  @P4 FMUL.FTZ R14, R13, -1.4426950216293334961 ;  /* 0xbfb8aa3b0d0e4820 */ /* 0x000fe40000410000 */
[----:B------:R-:W-:Y:S02]  /*9a80*/  FMUL.FTZ R16, R17, R12 ;  /* 0x0000000c11107220 */ /* 0x000fe40000410000 */
[--C-:B------:R-:W-:Y:S02]  /*9a90*/  FFMA.FTZ R30, R9, R18, R11.reuse ;  /* 0x00000012091e7223 */ /* 0x100fe4000001000b */
[----:B------:R-:W-:Y:S01]  /*9aa0*/  FMUL.FTZ R27, R27, R12 ;  /* 0x0000000c1b1b7220 */ /* 0x000fe20000410000 */
[----:B------:R-:W-:Y:S01]  /*9ab0*/  HADD2.F32 R23, -RZ, R22.H1_H1 ;  /* 0x30000016ff177230 */ /* 0x000fe20000004100 */
[----:B------:R-:W-:-:S02]  /*9ac0*/  FFMA.FTZ R26, R9, R16, R11 ;  /* 0x00000010091a7223 */ /* 0x000fc4000001000b */
[----:B------:R-:W-:Y:S02]  /*9ad0*/  @P4 FMUL.FTZ R18, R30, -1.4426950216293334961 ;  /* 0xbfb8aa3b1e124820 */ /* 0x000fe40000410000 */
[----:B------:R-:W-:Y:S01]  /*9ae0*/  FFMA.FTZ R34, R8, R27, R10 ;  /* 0x0000001b08227223 */ /* 0x000fe2000001000a */
[----:B------:R-:W-:Y:S01]  /*9af0*/  IADD3 R27, R43, 0x8, RZ ;  /* 0x000000082b1b7810 */ /* 0x000fe20007ffe0ff */
[----:B------:R-:W-:Y:S01]  /*9b00*/  FADD.FTZ R21, -R0, R21 ;  /* 0x0000001500157221 */ /* 0x000fe20000010100 */
[----:B------:R-:W1:Y:S01]  /*9b10*/  @P4 MUFU.EX2 R14, R14 ;  /* 0x0000000e000e4308 */ /* 0x000e620000000800 */
[----:B------:R-:W-:Y:S01]  /*9b20*/  @P4 FMUL.FTZ R17, R25, -1.4426950216293334961 ;  /* 0xbfb8aa3b19114820 */ /* 0x000fe20000410000 */
[----:B------:R-:W-:Y:S01]  /*9b30*/  ISETP.GE.U32.AND P1, PT, R27, c[0x0][0x1c8], PT ;  /* 0x000072001b007a0c */ /* 0x000fe20003f26070 */
[----:B------:R-:W-:Y:S02]  /*9b40*/  @P4 FMUL.FTZ R16, R26, -1.4426950216293334961 ;  /* 0xbfb8aa3b1a104820 */ /* 0x000fe40000410000 */
[----:B------:R-:W-:-:S03]  /*9b50*/  FMUL.FTZ R21, R21, R12 ;  /* 0x0000000c15157220 */ /* 0x000fc60000410000 */
[----:B------:R2:W-:Y:S01]  /*9b60*/  @P4 MUFU.EX2 R33, R18 ;  /* 0x0000001200214308 */ /* 0x0005e20000000800 */
[----:B------:R-:W-:Y:S02]  /*9b70*/  FADD.FTZ R23, -R0, R23 ;  /* 0x0000001700177221 */ /* 0x000fe40000010100 */
[----:B------:R-:W-:Y:S01]  /*9b80*/  FFMA.FTZ R29, R8, R21, R10 ;  /* 0x00000015081d7223 */ /* 0x000fe2000001000a */
[----:B--2---:R-:W-:-:S04]  /*9b90*/  SHF.R.S32.HI R18, RZ, 0x1f, R27 ;  /* 0x0000001fff127819 */ /* 0x004fc8000001141b */
[----:B------:R-:W2:Y:S01]  /*9ba0*/  @P4 MUFU.EX2 R17, R17 ;  /* 0x0000001100114308 */ /* 0x000ea20000000800 */
[----:B0-----:R-:W-:Y:S01]  /*9bb0*/  @P4 FADD.FTZ R15, R15, 1 ;  /* 0x3f8000000f0f4421 */ /* 0x001fe20000010000 */
[----:B------:R-:W-:-:S06]  /*9bc0*/  ISETP.GE.OR.EX P1, PT, R18, c[0x0][0x1cc], P0, P1 ;  /* 0x0000730012007a0c */ /* 0x000fcc0000726710 */
[----:B------:R0:W3:Y:S01]  /*9bd0*/  @P4 MUFU.EX2 R20, R16 ;  /* 0x0000001000144308 */ /* 0x0000e20000000800 */
[----:B------:R-:W-:Y:S02]  /*9be0*/  @P4 FMUL.FTZ R19, R29, -1.4426950216293334961 ;  /* 0xbfb8aa3b1d134820 */ /* 0x000fe40000410000 */
[----:B0-----:R-:W-:-:S05]  /*9bf0*/  FMUL.FTZ R16, R23, R12 ;  /* 0x0000000c17107220 */ /* 0x001fca0000410000 */
[----:B------:R0:W-:Y:S01]  /*9c00*/  @P4 MUFU.EX2 R21, R19 ;  /* 0x0000001300154308 */ /* 0x0001e20000000800 */
[----:B------:R-:W-:Y:S01]  /*9c10*/  FFMA.FTZ R35, R9, R16, R11 ;  /* 0x0000001009237223 */ /* 0x000fe2000001000b */
[----:B------:R-:W-:Y:S01]  /*9c20*/  SHF.R.S32.HI R23, RZ, 0x1f, R43 ;  /* 0x0000001fff177819 */ /* 0x000fe2000001142b */
[----:B------:R-:W-:Y:S02]  /*9c30*/  @P4 FMUL.FTZ R22, R34, -1.4426950216293334961 ;  /* 0xbfb8aa3b22164820 */ /* 0x000fe40000410000 */
[----:B-1----:R-:W-:-:S03]  /*9c40*/  @P4 FADD.FTZ R14, R14, 1 ;  /* 0x3f8000000e0e4421 */ /* 0x002fc60000010000 */
[----:B------:R-:W1:Y:S01]  /*9c50*/  @P4 MUFU.RCP R15, R15 ;  /* 0x0000000f000f4308 */ /* 0x000e620000001000 */
[----:B0-----:R-:W-:Y:S01]  /*9c60*/  @P4 FMUL.FTZ R19, R35, -1.4426950216293334961 ;  /* 0xbfb8aa3b23134820 */ /* 0x001fe20000410000 */
[----:B------:R-:W-:Y:S01]  /*9c70*/  ISETP.GE.OR.EX P3, PT, R23, c[0x0][0x1cc], P0, P3 ;  /* 0x0000730017007a0c */ /* 0x000fe20000766730 */
[----:B--2---:R-:W-:Y:S02]  /*9c80*/  @P4 FADD.FTZ R17, R17, 1 ;  /* 0x3f80000011114421 */ /* 0x004fe40000010000 */
[----:B---3--:R-:W-:-:S03]  /*9c90*/  @P4 FADD.FTZ R20, R20, 1 ;  /* 0x3f80000014144421 */ /* 0x008fc60000010000 */
[----:B------:R0:W-:Y:S08]  /*9ca0*/  @P4 MUFU.EX2 R36, R22 ;  /* 0x0000001600244308 */ /* 0x0001f00000000800 */
[----:B------:R2:W-:Y:S01]  /*9cb0*/  @P4 MUFU.EX2 R37, R19 ;  /* 0x0000001300254308 */ /* 0x0005e20000000800 */
[----:B0-----:R-:W-:Y:S02]  /*9cc0*/  @!P1 IMAD R22, R18, c[0x0][0x1c0], RZ ;  /* 0x0000700012169a24 */ /* 0x001fe400078e02ff */
[----:B------:R-:W-:-:S05]  /*9cd0*/  @!P1 IMAD.MOV.U32 R18, RZ, RZ, R4 ;  /* 0x000000ffff129224 */ /* 0x000fca00078e0004 */
[----:B------:R0:W3:Y:S01]  /*9ce0*/  @P4 MUFU.RCP R16, R14 ;  /* 0x0000000e00104308 */ /* 0x0000e20000001000 */
[----:B--2---:R-:W-:Y:S02]  /*9cf0*/  @!P1 IMAD.MOV.U32 R19, RZ, RZ, R7 ;  /* 0x000000ffff139224 */ /* 0x004fe400078e0007 */
[C---:B------:R-:W-:Y:S02]  /*9d00*/  @!P1 IMAD R41, R27.reuse, c[0x0][0x1c4], R22 ;  /* 0x000071001b299a24 */ /* 0x040fe400078e0216 */
[----:B------:R-:W-:-:S03]  /*9d10*/  @!P1 IMAD.WIDE.U32 R18, R27, c[0x0][0x1c0], R18 ;  /* 0x000070001b129a25 */ /* 0x000fc600078e0012 */
[----:B------:R2:W4:Y:S01]  /*9d20*/  @P4 MUFU.RCP R28, R17 ;  /* 0x00000011001c4308 */ /* 0x0005220000001000 */
[----:B-1----:R-:W-:-:S07]  /*9d30*/  @P4 FMUL.FTZ R24, R24, R15 ;  /* 0x0000000f18184220 */ /* 0x002fce0000410000 */
[----:B------:R1:W1:Y:S01]  /*9d40*/  @P4 MUFU.RCP R27, R20 ;  /* 0x00000014001b4308 */ /* 0x0002620000001000 */
[----:B------:R-:W-:Y:S02]  /*9d50*/  @!P3 IMAD R22, R23, c[0x0][0x1c0], RZ ;  /* 0x000070001716ba24 */ /* 0x000fe400078e02ff */
[----:B0-----:R-:W-:Y:S02]  /*9d60*/  @!P3 IMAD.MOV.U32 R14, RZ, RZ, R4 ;  /* 0x000000ffff0eb224 */ /* 0x001fe400078e0004 */
[----:B------:R-:W-:Y:S02]  /*9d70*/  @!P3 IMAD.MOV.U32 R15, RZ, RZ, R7 ;  /* 0x000000ffff0fb224 */ /* 0x000fe400078e0007 */
[C---:B------:R-:W-:Y:S02]  /*9d80*/  @!P3 IMAD R39, R43.reuse, c[0x0][0x1c4], R22 ;  /* 0x000071002b27ba24 */ /* 0x040fe400078e0216 */
[----:B------:R-:W-:-:S04]  /*9d90*/  @!P3 IMAD.WIDE.U32 R14, R43, c[0x0][0x1c0], R14 ;  /* 0x000070002b0eba25 */ /* 0x000fc800078e000e */
[----:B---3--:R-:W-:Y:S02]  /*9da0*/  @P4 FMUL.FTZ R13, R13, R16 ;  /* 0x000000100d0d4220 */ /* 0x008fe40000410000 */
[----:B------:R-:W-:Y:S02]  /*9db0*/  @!P2 IMAD R16, R32, c[0x0][0x1c0], RZ ;  /* 0x000070002010aa24 */ /* 0x000fe400078e02ff */
[----:B------:R-:W-:Y:S02]  /*9dc0*/  @!P2 IMAD.MOV.U32 R22, RZ, RZ, R4 ;  /* 0x000000ffff16a224 */ /* 0x000fe400078e0004 */
[----:B------:R-:W-:Y:S02]  /*9dd0*/  @!P2 IMAD.MOV.U32 R23, RZ, RZ, R7 ;  /* 0x000000ffff17a224 */ /* 0x000fe400078e0007 */
[----:B------:R-:W-:Y:S02]  /*9de0*/  @P4 FADD.FTZ R33, R33, 1 ;  /* 0x3f80000021214421 */ /* 0x000fe40000010000 */
[----:B--2---:R-:W-:-:S02]  /*9df0*/  @!P3 IMAD.IADD R17, R15, 0x1, R39 ;  /* 0x000000010f11b824 */ /* 0x004fc400078e0227 */
[----:B------:R-:W-:Y:S02]  /*9e00*/  @P4 FADD.FTZ R31, R21, 1 ;  /* 0x3f800000151f4421 */ /* 0x000fe40000010000 */
[----:B------:R-:W-:Y:S01]  /*9e10*/  @!P2 IMAD R39, R45, c[0x0][0x1c4], R16 ;  /* 0x000071002d27aa24 */ /* 0x000fe200078e0210 */
[----:B------:R-:W-:Y:S01]  /*9e20*/  @!P3 LEA R16, P5, R14, c[0x0][0x160], 0x1 ;  /* 0x000058000e10ba11 */ /* 0x000fe200078a08ff */
[----:B------:R-:W-:Y:S01]  /*9e30*/  @!P1 IMAD.IADD R15, R19, 0x1, R41 ;  /* 0x00000001130f9824 */ /* 0x000fe200078e0229 */
[----:B-1----:R-:W-:Y:S01]  /*9e40*/  @!P1 LEA R20, P6, R18, c[0x0][0x160], 0x1 ;  /* 0x0000580012149a11 */ /* 0x002fe200078c08ff */
[----:B----4-:R-:W-:Y:S02]  /*9e50*/  @P4 FMUL.FTZ R25, R25, R28 ;  /* 0x0000001c19194220 */ /* 0x010fe40000410000 */
[----:B------:R-:W-:Y:S02]  /*9e60*/  @P4 FMUL.FTZ R26, R26, R27 ;  /* 0x0000001b1a1a4220 */ /* 0x000fe40000410000 */
[----:B------:R-:W-:Y:S01]  /*9e70*/  @!P2 IMAD.WIDE.U32 R22, R45, c[0x0][0x1c0], R22 ;  /* 0x000070002d16aa25 */ /* 0x000fe200078e0016 */
[----:B------:R-:W0:Y:S01]  /*9e80*/  @P4 MUFU.RCP R32, R31 ;  /* 0x0000001f00204308 */ /* 0x000e220000001000 */
[----:B------:R-:W-:-:S02]  /*9e90*/  @!P3 LEA.HI.X R17, R14, c[0x0][0x164], R17, 0x1, P5 ;  /* 0x000059000e11ba11 */ /* 0x000fc400028f0c11 */
[----:B------:R-:W-:Y:S01]  /*9ea0*/  @!P3 F2FP.PACK_AB R19, R13, R24 ;  /* 0x000000180d13b23e */ /* 0x000fe200000000ff */
[----:B------:R-:W-:Y:S01]  /*9eb0*/  @!P2 IMAD.IADD R13, R23, 0x1, R39 ;  /* 0x00000001170da824 */ /* 0x000fe200078e0227 */
[----:B------:R-:W-:-:S03]  /*9ec0*/  @!P1 LEA.HI.X R21, R18, c[0x0][0x164], R15, 0x1, P6 ;  /* 0x0000590012159a11 */ /* 0x000fc600030f0c0f */
[----:B------:R-:W1:Y:S01]  /*9ed0*/  @P4 MUFU.RCP R33, R33 ;  /* 0x0000002100214308 */ /* 0x000e620000001000 */
[----:B------:R-:W-:Y:S02]  /*9ee0*/  @!P1 F2FP.PACK_AB R25, R26, R25 ;  /* 0x000000191a19923e */ /* 0x000fe400000000ff */
[----:B------:R-:W-:Y:S02]  /*9ef0*/  @!P2 LEA R14, P5, R22, c[0x0][0x160], 0x1 ;  /* 0x00005800160eaa11 */ /* 0x000fe400078a08ff */
[----:B------:R-:W-:Y:S01]  /*9f00*/  IADD3 R43, R43, 0x18, RZ ;  /* 0x000000182b2b7810 */ /* 0x000fe20007ffe0ff */
[----:B------:R2:W-:Y:S01]  /*9f10*/  @!P3 STG.E [R16.64], R19 ;  /* 0x000000131000b986 */ /* 0x0005e2000c101906 */
[----:B------:R-:W-:Y:S01]  /*9f20*/  @P4 FADD.FTZ R36, R36, 1 ;  /* 0x3f80000024244421 */ /* 0x000fe20000010000 */
[----:B------:R-:W-:Y:S01]  /*9f30*/  @!P2 LEA.HI.X R15, R22, c[0x0][0x164], R13, 0x1, P5 ;  /* 0x00005900160faa11 */ /* 0x000fe200028f0c0d */
[----:B------:R-:W-:Y:S01]  /*9f40*/  @P4 FADD.FTZ R37, R37, 1 ;  /* 0x3f80000025254421 */ /* 0x000fe20000010000 */
[----:B------:R2:W-:Y:S01]  /*9f50*/  @!P1 STG.E [R20.64], R25 ;  /* 0x0000001914009986 */ /* 0x0005e2000c101906 */
[----:B------:R-:W-:-:S02]  /*9f60*/  ISETP.GE.U32.AND P1, PT, R43, c[0x0][0x1c8], PT ;  /* 0x000072002b007a0c */ /* 0x000fc40003f26070 */
[----:B------:R-:W-:Y:S01]  /*9f70*/  SHF.R.S32.HI R22, RZ, 0x1f, R43 ;  /* 0x0000001fff167819 */ /* 0x000fe2000001142b */
[----:B------:R-:W3:Y:S03]  /*9f80*/  @P4 MUFU.RCP R13, R36 ;  /* 0x00000024000d4308 */ /* 0x000ee60000001000 */
[----:B------:R-:W-:-:S05]  /*9f90*/  ISETP.GE.OR.EX P1, PT, R22, c[0x0][0x1cc], P0, P1 ;  /* 0x0000730016007a0c */ /* 0x000fca0000726710 */
[----:B------:R-:W4:Y:S01]  /*9fa0*/  @P4 MUFU.RCP R18, R37 ;  /* 0x0000002500124308 */ /* 0x000f220000001000 */
[----:B0-----:R-:W-:Y:S02]  /*9fb0*/  @P4 FMUL.FTZ R29, R29, R32 ;  /* 0x000000201d1d4220 */ /* 0x001fe40000410000 */
[----:B-1----:R-:W-:-:S05]  /*9fc0*/  @P4 FMUL.FTZ R30, R30, R33 ;  /* 0x000000211e1e4220 */ /* 0x002fca0000410000 */
[----:B------:R-:W-:Y:S01]  /*9fd0*/  @!P2 F2FP.PACK_AB R29, R30, R29 ;  /* 0x0000001d1e1da23e */ /* 0x000fe200000000ff */
[----:B---3--:R-:W-:-:S04]  /*9fe0*/  @P4 FMUL.FTZ R34, R34, R13 ;  /* 0x0000000d22224220 */ /* 0x008fc80000410000 */
[----:B------:R2:W-:Y:S01]  /*9ff0*/  @!P2 STG.E [R14.64], R29 ;  /* 0x0000001d0e00a986 */ /* 0x0005e2000c101906 */
[----:B------:R-:W-:Y:S01]  /*a000*/  ISETP.NE.AND P2, PT, R3, 0x40, PT ;  /* 0x000000400300780c */ /* 0x000fe20003f45270 */
[----:B----4-:R-:W-:Y:S01]  /*a010*/  @P4 FMUL.FTZ R35, R35, R18 ;  /* 0x0000001223234220 */ /* 0x010fe20000410000 */
[----:B------:R-:W-:Y:S06]  /*a020*/  @P1 BRA `(.L_x_4460) ;  /* 0x000000a000001947 */ /* 0x000fec0003800000 */
[----:B------:R-:W-:Y:S01]  /*a030*/  IMAD R13, R22, c[0x0][0x1c0], RZ ;  /* 0x00007000160d7a24 */ /* 0x000fe200078e02ff */
[----:B------:R-:W-:Y:S01]  /*a040*/  F2FP.PACK_AB R35, R35, R34 ;  /* 0x000000222323723e */ /* 0x000fe200000000ff */
[----:B--2---:R-:W-:Y:S02]  /*a050*/  IMAD.MOV.U32 R14, RZ, RZ, R4 ;  /* 0x000000ffff0e7224 */ /* 0x004fe400078e0004 */
[----:B------:R-:W-:Y:S02]  /*a060*/  IMAD.MOV.U32 R15, RZ, RZ, R7 ;  /* 0x000000ffff0f7224 */ /* 0x000fe400078e0007 */
[C---:B------:R-:W-:Y:S02]  /*a070*/  IMAD R13, R43.reuse, c[0x0][0x1c4], R13 ;  /* 0x000071002b0d7a24 */ /* 0x040fe400078e020d */
[----:B------:R-:W-:-:S04]  /*a080*/  IMAD.WIDE.U32 R14, R43, c[0x0][0x1c0], R14 ;  /* 0x000070002b0e7a25 */ /* 0x000fc800078e000e */
[----:B------:R-:W-:Y:S01]  /*a090*/  IMAD.IADD R13, R15, 0x1, R13 ;  /* 0x000000010f0d7824 */ /* 0x000fe200078e020d */
[----:B------:R-:W-:-:S04]  /*a0a0*/  LEA R16, P1, R14, c[0x0][0x160], 0x1 ;  /* 0x000058000e107a11 */ /* 0x000fc800078208ff */
[----:B------:R-:W-:-:S05]  /*a0b0*/  LEA.HI.X R17, R14, c[0x0][0x164], R13, 0x1, P1 ;  /* 0x000059000e117a11 */ /* 0x000fca00008f0c0d */
[----:B------:R0:W-:Y:S04]  /*a0c0*/  STG.E [R16.64], R35 ;  /* 0x0000002310007986 */ /* 0x0001e8000c101906 */
.L_x_4460:
[----:B------:R-:W-:Y:S05]  /*a0d0*/  BSYNC B0 ;  /* 0x0000000000007941 */ /* 0x000fea0003800000 */
.L_x_4459:
[----:B------:R-:W-:Y:S01]  /*a0e0*/  IADD3 R2, R2, 0x10, RZ ;  /* 0x0000001002027810 */ /* 0x000fe20007ffe0ff */
[----:B------:R-:W-:Y:S05]  /*a0f0*/  @P2 BRA `(.L_x_4461) ;  /* 0xfffff75000002947 */ /* 0x000fea000383ffff */
[----:B------:R-:W3:Y:S01]  /*a100*/  LDL.LU R13, [R1+0x110] ;  /* 0x00011000010d7983 */ /* 0x000ee20000300800 */
[----:B------:R-:W-:-:S04]  /*a110*/  IADD3 R119, R119, c[0x0][0x10], RZ ;  /* 0x0000040077777a10 */ /* 0x000fc80007ffe0ff */
[----:B------:R-:W-:Y:S02]  /*a120*/  ISETP.GE.AND P0, PT, R119, UR4, PT ;  /* 0x0000000477007c0c */ /* 0x000fe4000bf06270 */
[----:B---3--:R-:W-:-:S05]  /*a130*/  IADD3 R13, R13, 0x1, RZ ;  /* 0x000000010d0d7810 */ /* 0x008fca0007ffe0ff */
[----:B------:R1:W-:Y:S06]  /*a140*/  STL [R1+0x110], R13 ;  /* 0x0001100d01007387 */ /* 0x0003ec0000100800 */
[----:B------:R-:W-:Y:S01]  /*a150*/  @P0 CALL.REL.NOINC `(.L_x_4462) ;  /* 0x0000001000000944 */ /* 0x000fe20003c00000 */
[----:B------:R-:W-:Y:S05]  /*a160*/  BRA `(.L_x_4463) ;  /* 0xffff5ff000007947 */ /* 0x000fea000383ffff */
.L_x_4462:
[----:B------:R-:W-:Y:S05]  /*a170*/  EXIT ;  /* 0x000000000000794d */ /* 0x000fea0003800000 */
.L_x_4464:
        /* <DEDUP_REMOVED lines=16> */
.L_x_5666:


//--------------------- .text._Z35group_norm_nhwc_fwd_one_pass_kernelI11Fp16IOBf16WLi64ELi112ELi448EEv26Group_norm_nhwc_fwd_params --------------------------
	.section	.text._Z35group_norm_nhwc_fwd_one_pass_kernelI11Fp16IOBf16WLi64ELi112ELi448EEv26Group_norm_nhwc_fwd_params,"ax",@progbits
	.sectioninfo	@"SHI_REGISTERS=52"
	.align	128
        .global         _Z35group_norm_nhwc_fwd_one_pass_kernelI11Fp16IOBf16WLi64ELi112ELi448EEv26Group_norm_nhwc_fwd_params
        .type           _Z35group_norm_nhwc_fwd_one_pass_kernelI11Fp16IOBf16WLi64ELi112ELi448EEv26Group_norm_nhwc_fwd_params,@function
        .size           _Z35group_norm_nhwc_fwd_one_pass_kernelI11Fp16IOBf16WLi64ELi112ELi448EEv26Group_norm_nhwc_fwd_params,(.L_x_5667 - _Z35group_norm_nhwc_fwd_one_pass_kernelI11Fp16IOBf16WLi64ELi112ELi448EEv26Group_norm_nhwc_fwd_params)
        .other          _Z35group_norm_nhwc_fwd_one_pass_kernelI11Fp16IOBf16WLi64ELi112ELi448EEv26Group_norm_nhwc_fwd_params,@"STO_CUDA_ENTRY STV_DEFAULT"
_Z35group_norm_nhwc_fwd_one_pass_kernelI11Fp16IOBf16WLi64ELi112ELi448EEv26Group_norm_nhwc_fwd_params:
.text._Z35group_norm_nhwc_fwd_one_pass_kernelI11Fp16IOBf16WLi64ELi112ELi448EEv26Group_norm_nhwc_fwd_params:
        /* <DEDUP_REMOVED lines=39> */
[----:B--2---:R-:W-:-:S08]  /*0270*/  IADD3 R26, R4, 0x38, RZ ;  /* 0x00000038041a7810 */ /* 0x004fd00007ffe0ff */
.L_x_4502:
[----:B0-----:R-:W-:Y:S01]  /*0280*/  IABS R6, c[0x0][0x1d8] ;  /* 0x0000760000067a13 */ /* 0x001fe20000000000 */
[----:B------:R-:W-:Y:S01]  /*0290*/  @P4 IMAD R13, R42, c[0x0][0x1c0], RZ ;  /* 0x000070002a0d4a24 */ /* 0x000fe200078e02ff */
[----:B------:R-:W-:Y:S01]  /*02a0*/  IABS R8, R23 ;  /* 0x0000001700087213 */ /* 0x000fe20000000000 */
[----:B------:R-:W-:Y:S01]  /*02b0*/  @P3 IMAD R11, R41, c[0x0][0x1c0], RZ ;  /* 0x00007000290b3a24 */ /* 0x000fe200078e02ff */
[----:B------:R-:W0:Y:S01]  /*02c0*/  I2F.RP R5, R6 ;  /* 0x0000000600057306 */ /* 0x000e220000209400 */
[----:B------:R-:W-:Y:S01]  /*02d0*/  SHF.R.U32.HI R30, RZ, 0x3, R18 ;  /* 0x00000003ff1e7819 */ /* 0x000fe20000011612 */
[----:B------:R-:W-:-:S02]  /*02e0*/  @P4 IMAD R15, R22, c[0x0][0x1c4], R13 ;  /* 0x00007100160f4a24 */ /* 0x000fc400078e020d */
[----:B------:R-:W-:Y:S02]  /*02f0*/  @P3 IMAD R11, R20, c[0x0][0x1c4], R11 ;  /* 0x00007100140b3a24 */ /* 0x000fe400078e020b */
[----:B------:R-:W-:-:S04]  /*0300*/  IMAD.WIDE.U32 R30, R30, 0x24924925, RZ ;  /* 0x249249251e1e7825 */ /* 0x000fc800078e00ff */
[----:B------:R-:W-:-:S05]  /*0310*/  IMAD R30, R19, c[0x0][0x1e4], R31 ;  /* 0x00007900131e7a24 */ /* 0x000fca00078e021f */
[C---:B------:R-:W-:Y:S01]  /*0320*/  IADD3 R35, R30.reuse, 0x20, RZ ;  /* 0x000000201e237810 */ /* 0x040fe20007ffe0ff */
[----:B0-----:R-:W0:Y:S01]  /*0330*/  MUFU.RCP R5, R5 ;  /* 0x0000000500057308 */ /* 0x001e220000001000 */
[----:B------:R-:W-:-:S04]  /*0340*/  IADD3 R32, R30, 0x28, RZ ;  /* 0x000000281e207810 */ /* 0x000fc80007ffe0ff */
[----:B------:R-:W-:Y:S02]  /*0350*/  SHF.R.S32.HI R27, RZ, 0x1f, R32 ;  /* 0x0000001fff1b7819 */ /* 0x000fe40000011420 */
[----:B0-----:R-:W-:-:S04]  /*0360*/  IADD3 R2, R5, 0xffffffe, RZ ;  /* 0x0ffffffe05027810 */ /* 0x001fc80007ffe0ff */
[----:B------:R0:W1:Y:S02]  /*0370*/  F2I.FTZ.U32.TRUNC.NTZ R3, R2 ;  /* 0x0000000200037305 */ /* 0x000064000021f000 */
[----:B0-----:R-:W-:Y:S02]  /*0380*/  MOV R2, RZ ;  /* 0x000000ff00027202 */ /* 0x001fe40000000f00 */
[----:B-1----:R-:W-:-:S05]  /*0390*/  IADD3 R7, RZ, -R3, RZ ;  /* 0x80000003ff077210 */ /* 0x002fca0007ffe0ff */
[----:B------:R-:W-:-:S04]  /*03a0*/  IMAD R7, R7, R6, RZ ;  /* 0x0000000607077224 */ /* 0x000fc800078e02ff */
[----:B------:R-:W-:Y:S01]  /*03b0*/  IMAD.HI.U32 R3, R3, R7, R2 ;  /* 0x0000000703037227 */ /* 0x000fe200078e0002 */
[----:B------:R-:W-:Y:S02]  /*03c0*/  MOV R7, R8 ;  /* 0x0000000800077202 */ /* 0x000fe40000000f00 */
[----:B------:R-:W-:-:S03]  /*03d0*/  LOP3.LUT R2, R23, c[0x0][0x1d8], RZ, 0x3c, !PT ;  /* 0x0000760017027a12 */ /* 0x000fc600078e3cff */
[----:B------:R-:W-:Y:S01]  /*03e0*/  IMAD.HI.U32 R3, R3, R7, RZ ;  /* 0x0000000703037227 */ /* 0x000fe200078e00ff */
[----:B------:R-:W-:-:S04]  /*03f0*/  ISETP.GE.AND P5, PT, R2, RZ, PT ;  /* 0x000000ff0200720c */ /* 0x000fc80003fa6270 */
[----:B------:R-:W-:-:S05]  /*0400*/  IADD3 R5, -R3, RZ, RZ ;  /* 0x000000ff03057210 */ /* 0x000fca0007ffe1ff */
[----:B------:R-:W-:-:S05]  /*0410*/  IMAD R5, R6, R5, R7 ;  /* 0x0000000506057224 */ /* 0x000fca00078e0207 */
[----:B------:R-:W-:-:S13]  /*0420*/  ISETP.GT.U32.AND P6, PT, R6, R5, PT ;  /* 0x000000050600720c */ /* 0x000fda0003fc4070 */
[-C--:B------:R-:W-:Y:S02]  /*0430*/  @!P6 IADD3 R5, R5, -R6.reuse, RZ ;  /* 0x800000060505e210 */ /* 0x080fe40007ffe0ff */
[----:B------:R-:W-:Y:S02]  /*0440*/  @!P6 IADD3 R3, R3, 0x1, RZ ;  /* 0x000000010303e810 */ /* 0x000fe40007ffe0ff */
[----:B------:R-:W-:Y:S02]  /*0450*/  ISETP.GE.U32.AND P0, PT, R5, R6, PT ;  /* 0x000000060500720c */ /* 0x000fe40003f06070 */
[----:B------:R-:W-:Y:S02]  /*0460*/  ISETP.NE.AND P6, PT, RZ, c[0x0][0x1d8], PT ;  /* 0x00007600ff007a0c */ /* 0x000fe40003fc5270 */
[----:B------:R-:W-:-:S09]  /*0470*/  SHF.R.S32.HI R5, RZ, 0x1f, R25 ;  /* 0x0000001fff057819 */ /* 0x000fd20000011419 */
[----:B------:R-:W-:-:S04]  /*0480*/  @P0 IADD3 R3, R3, 0x1, RZ ;  /* 0x0000000103030810 */ /* 0x000fc80007ffe0ff */
[----:B------:R-:W-:Y:S02]  /*0490*/  @!P5 IADD3 R3, -R3, RZ, RZ ;  /* 0x000000ff0303d210 */ /* 0x000fe40007ffe1ff */
[----:B------:R-:W-:Y:S02]  /*04a0*/  @!P6 LOP3.LUT R3, RZ, c[0x0][0x1d8], RZ, 0x33, !PT ;  /* 0x00007600ff03ea12 */ /* 0x000fe400078e33ff */
[----:B------:R-:W-:Y:S02]  /*04b0*/  ISETP.GE.U32.AND P5, PT, R35, c[0x0][0x1c8], PT ;  /* 0x0000720023007a0c */ /* 0x000fe40003fa6070 */
[----:B------:R-:W-:Y:S02]  /*04c0*/  IADD3 R38, -R3, RZ, RZ ;  /* 0x000000ff03267210 */ /* 0x000fe40007ffe1ff */
[----:B------:R-:W-:-:S03]  /*04d0*/  SHF.R.S32.HI R2, RZ, 0x1f, R3 ;  /* 0x0000001fff027819 */ /* 0x000fc60000011403 */
[----:B------:R-:W-:Y:S02]  /*04e0*/  IMAD R38, R38, c[0x0][0x1d8], R23 ;  /* 0x0000760026267a24 */ /* 0x000fe400078e0217 */
        /* <DEDUP_REMOVED lines=10> */
[----:B------:R-:W-:Y:S02]  /*0590*/  SHF.R.S32.HI R5, RZ, 0x1f, R35 ;  /* 0x0000001fff057819 */ /* 0x000fe40000011423 */
[----:B------:R-:W-:Y:S01]  /*05a0*/  @P3 MOV R12, R16 ;  /* 0x00000010000c3202 */ /* 0x000fe20000000f00 */
[----:B------:R-:W-:Y:S01]  /*05b0*/  @P2 IMAD.WIDE.U32 R6, R21, c[0x0][0x1c0], R2 ;  /* 0x0000700015062a25 */ /* 0x000fe200078e0002 */
[----:B------:R-:W-:Y:S02]  /*05c0*/  ISETP.GE.AND.EX P5, PT, R5, c[0x0][0x1cc], PT, P5 ;  /* 0x0000730005007a0c */ /* 0x000fe40003fa6350 */
[----:B------:R-:W-:-:S02]  /*05d0*/  @P3 MOV R13, R3 ;  /* 0x00000003000d3202 */ /* 0x000fc40000000f00 */
[----:B------:R-:W-:Y:S02]  /*05e0*/  @P2 IADD3 R7, R7, R9, RZ ;  /* 0x0000000907072210 */ /* 0x000fe40007ffe0ff */
[----:B------:R-:W-:Y:S01]  /*05f0*/  @P2 LEA R8, P0, R6, c[0x0][0x170], 0x1 ;  /* 0x00005c0006082a11 */ /* 0x000fe200078008ff */
[----:B------:R-:W-:Y:S01]  /*0600*/  @P3 IMAD.WIDE.U32 R12, R20, c[0x0][0x1c0], R12 ;  /* 0x00007000140c3a25 */ /* 0x000fe200078e000c */
[----:B------:R-:W-:Y:S02]  /*0610*/  ISETP.LT.U32.AND P5, PT, R18, 0x1c0, !P5 ;  /* 0x000001c01200780c */ /* 0x000fe40006fa1070 */
[----:B------:R-:W-:Y:S01]  /*0620*/  @P2 LEA.HI.X R9, R6, c[0x0][0x174], R7, 0x1, P0 ;  /* 0x00005d0006092a11 */ /* 0x000fe200000f0c07 */
[----:B------:R-:W-:Y:S01]  /*0630*/  @P1 IMAD R7, R39, c[0x0][0x1c0], RZ ;  /* 0x0000700027071a24 */ /* 0x000fe200078e02ff */
[----:B------:R-:W-:Y:S02]  /*0640*/  ISETP.GE.U32.AND P0, PT, R32, c[0x0][0x1c8], PT ;  /* 0x0000720020007a0c */ /* 0x000fe40003f06070 */
[----:B------:R-:W-:Y:S01]  /*0650*/  @P4 MOV R28, R16 ;  /* 0x00000010001c4202 */ /* 0x000fe20000000f00 */
[----:B------:R-:W-:Y:S01]  /*0660*/  @P1 IMAD R31, R4, c[0x0][0x1c4], R7 ;  /* 0x00007100041f1a24 */ /* 0x000fe200078e0207 */
[----:B------:R-:W-:-:S02]  /*0670*/  ISETP.GE.AND.EX P0, PT, R27, c[0x0][0x1cc], PT, P0 ;  /* 0x000073001b007a0c */ /* 0x000fc40003f06300 */
[----:B------:R-:W-:Y:S02]  /*0680*/  @P4 MOV R29, R3 ;  /* 0x00000003001d4202 */ /* 0x000fe40000000f00 */
[----:B------:R-:W-:Y:S01]  /*0690*/  ISETP.LT.U32.AND P0, PT, R18, 0x1c0, !P0 ;  /* 0x000001c01200780c */ /* 0x000fe20004701070 */
[----:B------:R-:W-:Y:S01]  /*06a0*/  @P5 IMAD R14, R5, c[0x0][0x1c0], RZ ;  /* 0x00007000050e5a24 */ /* 0x000fe200078e02ff */
[----:B------:R-:W-:Y:S01]  /*06b0*/  @P3 IADD3 R5, R13, R11, RZ ;  /* 0x0000000b0d053210 */ /* 0x000fe20007ffe0ff */
[----:B------:R-:W-:Y:S01]  /*06c0*/  @P4 IMAD.WIDE.U32 R28, R22, c[0x0][0x1c0], R28 ;  /* 0x00007000161c4a25 */ /* 0x000fe200078e001c */
[----:B------:R-:W-:Y:S02]  /*06d0*/  @P1 MOV R10, R16 ;  /* 0x00000010000a1202 */ /* 0x000fe40000000f00 */
[----:B------:R-:W-:Y:S01]  /*06e0*/  @P1 MOV R11, R3 ;  /* 0x00000003000b1202 */ /* 0x000fe20000000f00 */
[----:B------:R-:W-:Y:S01]  /*06f0*/  @P5 IMAD R33, R35, c[0x0][0x1c4], R14 ;  /* 0x0000710023215a24 */ /* 0x000fe200078e020e */
[----:B------:R-:W-:-:S02]  /*0700*/  @P3 LEA R6, P6, R12, c[0x0][0x170], 0x1 ;  /* 0x00005c000c063a11 */ /* 0x000fc400078c08ff */
[----:B------:R-:W-:Y:S01]  /*0710*/  @P5 MOV R14, R16 ;  /* 0x00000010000e5202 */ /* 0x000fe20000000f00 */
[----:B------:R-:W-:Y:S01]  /*0720*/  @P1 IMAD.WIDE.U32 R10, R4, c[0x0][0x1c0], R10 ;  /* 0x00007000040a1a25 */ /* 0x000fe200078e000a */
[----:B------:R-:W-:Y:S02]  /*0730*/  @P3 LEA.HI.X R7, R12, c[0x0][0x174], R5, 0x1, P6 ;  /* 0x00005d000c073a11 */ /* 0x000fe400030f0c05 */
[----:B------:R-:W-:Y:S01]  /*0740*/  @P4 IADD3 R5, R29, R15, RZ ;  /* 0x0000000f1d054210 */ /* 0x000fe20007ffe0ff */
[----:B------:R-:W-:Y:S01]  /*0750*/  @P0 IMAD R27, R27, c[0x0][0x1c0], RZ ;  /* 0x000070001b1b0a24 */ /* 0x000fe200078e02ff */
[----:B------:R-:W-:Y:S02]  /*0760*/  @P4 LEA R4, P6, R28, c[0x0][0x170], 0x1 ;  /* 0x00005c001c044a11 */ /* 0x000fe400078c08ff */
[----:B------:R-:W-:Y:S01]  /*0770*/  @P5 MOV R15, R3 ;  /* 0x00000003000f5202 */ /* 0x000fe20000000f00 */
[----:B------:R-:W-:Y:S01]  /*0780*/  @P0 IMAD R27, R32, c[0x0][0x1c4], R27 ;  /* 0x00007100201b0a24 */ /* 0x000fe200078e021b */
[----:B------:R-:W-:-:S02]  /*0790*/  @P4 LEA.HI.X R5, R28, c[0x0][0x174], R5, 0x1, P6 ;  /* 0x00005d001c054a11 */ /* 0x000fc400030f0c05 */
[----:B------:R-:W-:Y:S01]  /*07a0*/  @P0 MOV R28, R16 ;  /* 0x00000010001c0202 */ /* 0x000fe20000000f00 */
[----:B------:R-:W-:Y:S01]  /*07b0*/  @P5 IMAD.WIDE.U32 R14, R35, c[0x0][0x1c0], R14 ;  /* 0x00007000230e5a25 */ /* 0x000fe200078e000e */
[----:B------:R-:W-:Y:S02]  /*07c0*/  @P0 MOV R29, R3 ;  /* 0x00000003001d0202 */ /* 0x000fe40000000f00 */
[----:B------:R-:W-:Y:S02]  /*07d0*/  @P1 IADD3 R11, R11, R31, RZ ;  /* 0x0000001f0b0b1210 */ /* 0x000fe40007ffe0ff */
[----:B------:R-:W-:Y:S01]  /*07e0*/  @P1 LEA R12, P6, R10, c[0x0][0x170], 0x1 ;  /* 0x00005c000a0c1a11 */ /* 0x000fe200078c08ff */
[----:B------:R-:W-:-:S03]  /*07f0*/  @P0 IMAD.WIDE.U32 R28, R32, c[0x0][0x1c0], R28 ;  /* 0x00007000201c0a25 */ /* 0x000fc600078e001c */
[----:B------:R-:W-:Y:S02]  /*0800*/  @P1 LEA.HI.X R13, R10, c[0x0][0x174], R11, 0x1, P6 ;  /* 0x00005d000a0d1a11 */ /* 0x000fe400030f0c0b */
[----:B------:R-:W-:Y:S02]  /*0810*/  @P5 IADD3 R11, R15, R33, RZ ;  /* 0x000000210f0b5210 */ /* 0x000fe40007ffe0ff */
[----:B------:R-:W-:Y:S02]  /*0820*/  @P5 LEA R32, P6, R14, c[0x0][0x170], 0x1 ;  /* 0x00005c000e205a11 */ /* 0x000fe400078c08ff */
[----:B------:R-:W-:Y:S02]  /*0830*/  IADD3 R15, R30, 0x30, RZ ;  /* 0x000000301e0f7810 */ /* 0x000fe40007ffe0ff */
[----:B------:R-:W-:Y:S02]  /*0840*/  @P5 LEA.HI.X R33, R14, c[0x0][0x174], R11, 0x1, P6 ;  /* 0x00005d000e215a11 */ /* 0x000fe400030f0c0b */
[----:B------:R-:W-:-:S02]  /*0850*/  @P0 IADD3 R11, R29, R27, RZ ;  /* 0x0000001b1d0b0210 */ /* 0x000fc40007ffe0ff */
[----:B------:R-:W-:Y:S01]  /*0860*/  MOV R27, RZ ;  /* 0x000000ff001b7202 */ /* 0x000fe20000000f00 */
[----:B------:R-:W-:Y:S01]  /*0870*/  CS2R R34, SRZ ;  /* 0x0000000000227805 */ /* 0x000fe2000001ff00 */
[----:B------:R-:W-:Y:S02]  /*0880*/  SHF.R.S32.HI R14, RZ, 0x1f, R15 ;  /* 0x0000001fff0e7819 */ /* 0x000fe4000001140f */
[----:B------:R-:W-:Y:S02]  /*0890*/  @P0 LEA R10, P6, R28, c[0x0][0x170], 0x1 ;  /* 0x00005c001c0a0a11 */ /* 0x000fe400078c08ff */
[----:B------:R0:W2:Y:S01]  /*08a0*/  @P5 LDG.E R27, [R32.64] ;  /* 0x00000008201b5981 */ /* 0x0000a2000c1e1900 */
[----:B------:R-:W-:Y:S02]  /*08b0*/  ISETP.GE.U32.AND P5, PT, R15, c[0x0][0x1c8], PT ;  /* 0x000072000f007a0c */ /* 0x000fe40003fa6070 */
[----:B------:R-:W-:Y:S01]  /*08c0*/  MOV R36, RZ ;  /* 0x000000ff00247202 */ /* 0x000fe20000000f00 */
[----:B------:R1:W3:Y:S01]  /*08d0*/  @P2 LDG.E R35, [R8.64] ;  /* 0x0000000808232981 */ /* 0x0002e2000c1e1900 */
[----:B------:R-:W-:-:S02]  /*08e0*/  ISETP.GE.AND.EX P5, PT, R14, c[0x0][0x1cc], PT, P5 ;  /* 0x000073000e007a0c */ /* 0x000fc40003fa6350 */
[----:B------:R-:W-:Y:S02]  /*08f0*/  @P0 LEA.HI.X R11, R28, c[0x0][0x174], R11, 0x1, P6 ;  /* 0x00005d001c0b0a11 */ /* 0x000fe400030f0c0b */
[----:B------:R-:W-:Y:S01]  /*0900*/  ISETP.GE.U32.AND P6, PT, R26, c[0x0][0x1c8], PT ;  /* 0x000072001a007a0c */ /* 0x000fe20003fc6070 */
[----:B------:R4:W5:Y:S01]  /*0910*/  @P1 LDG.E R36, [R12.64] ;  /* 0x000000080c241981 */ /* 0x000962000c1e1900 */
[----:B------:R-:W-:Y:S02]  /*0920*/  MOV R28, RZ ;  /* 0x000000ff001c7202 */ /* 0x000fe40000000f00 */
[----:B------:R-:W-:Y:S02]  /*0930*/  SHF.R.S32.HI R29, RZ, 0x1f, R26 ;  /* 0x0000001fff1d7819 */ /* 0x000fe4000001141a */
[----:B------:R-:W-:Y:S02]  /*0940*/  ISETP.LT.U32.AND P5, PT, R18, 0x1c0, !P5 ;  /* 0x000001c01200780c */ /* 0x000fe40006fa1070 */
[----:B------:R-:W-:Y:S01]  /*0950*/  ISETP.GE.AND.EX P6, PT, R29, c[0x0][0x1cc], PT, P6 ;  /* 0x000073001d007a0c */ /* 0x000fe20003fc6360 */
[----:B------:R0:W2:Y:S01]  /*0960*/  @P3 LDG.E R28, [R6.64] ;  /* 0x00000008061c3981 */ /* 0x0000a2000c1e1900 */
[----:B------:R-:W-:-:S02]  /*0970*/  MOV R31, RZ ;  /* 0x000000ff001f7202 */ /* 0x000fc40000000f00 */
[----:B------:R-:W-:-:S04]  /*0980*/  ISETP.GT.U32.OR P6, PT, R18, 0x1bf, P6 ;  /* 0x000001bf1200780c */ /* 0x000fc800037c4470 */
[----:B------:R4:W2:Y:S03]  /*0990*/  @P4 LDG.E R31, [R4.64] ;  /* 0x00000008041f4981 */ /* 0x0008a6000c1e1900 */
[-C--:B-1----:R-:W-:Y:S01]  /*09a0*/  @P5 MOV R8, R16.reuse ;  /* 0x0000001000085202 */ /* 0x082fe20000000f00 */
[----:B------:R-:W-:Y:S01]  /*09b0*/  @P5 IMAD R14, R14, c[0x0][0x1c0], RZ ;  /* 0x000070000e0e5a24 */ /* 0x000fe200078e02ff */
[-C--:B------:R-:W-:Y:S01]  /*09c0*/  @P5 MOV R9, R3.reuse ;  /* 0x0000000300095202 */ /* 0x080fe20000000f00 */
[----:B0-----:R-:W-:Y:S02]  /*09d0*/  CS2R R32, SRZ ;  /* 0x0000000000207805 */ /* 0x001fe4000001ff00 */
[C---:B----4-:R-:W-:Y:S02]  /*09e0*/  @P5 IMAD R13, R15.reuse, c[0x0][0x1c4], R14 ;  /* 0x000071000f0d5a24 */ /* 0x050fe400078e020e */
[----:B------:R-:W-:Y:S01]  /*09f0*/  @P5 IMAD.WIDE.U32 R8, R15, c[0x0][0x1c0], R8 ;  /* 0x000070000f085a25 */ /* 0x000fe200078e0008 */
[----:B------:R-:W-:Y:S01]  /*0a00*/  @!P6 MOV R4, R16 ;  /* 0x000000100004e202 */ /* 0x000fe20000000f00 */
[----:B------:R3:W4:Y:S01]  /*0a10*/  @P0 LDG.E R32, [R10.64] ;  /* 0x000000080a200981 */ /* 0x000722000c1e1900 */
[----:B------:R-:W-:Y:S01]  /*0a20*/  @!P6 MOV R5, R3 ;  /* 0x000000030005e202 */ /* 0x000fe20000000f00 */
[----:B------:R-:W-:Y:S01]  /*0a30*/  @!P6 IMAD R15, R29, c[0x0][0x1c0], RZ ;  /* 0x000070001d0fea24 */ /* 0x000fe200078e02ff */
[----:B------:R-:W-:-:S02]  /*0a40*/  @P5 IADD3 R7, R9, R13, RZ ;  /* 0x0000000d09075210 */ /* 0x000fc40007ffe0ff */
[----:B------:R-:W-:Y:S01]  /*0a50*/  @P5 LEA R6, P0, R8, c[0x0][0x170], 0x1 ;  /* 0x00005c0008065a11 */ /* 0x000fe200078008ff */
[C---:B------:R-:W-:Y:S02]  /*0a60*/  @!P6 IMAD R15, R26.reuse, c[0x0][0x1c4], R15 ;  /* 0x000071001a0fea24 */ /* 0x040fe400078e020f */
[----:B------:R-:W-:Y:S01]  /*0a70*/  @!P6 IMAD.WIDE.U32 R4, R26, c[0x0][0x1c0], R4 ;  /* 0x000070001a04ea25 */ /* 0x000fe200078e0004 */
[----:B------:R-:W-:-:S04]  /*0a80*/  @P5 LEA.HI.X R7, R8, c[0x0][0x174], R7, 0x1, P0 ;  /* 0x00005d0008075a11 */ /* 0x000fc800000f0c07 */
[----:B------:R-:W-:Y:S01]  /*0a90*/  @!P6 IADD3 R5, R5, R15, RZ ;  /* 0x0000000f0505e210 */ /* 0x000fe20007ffe0ff */
[----:B------:R0:W4:Y:S01]  /*0aa0*/  @P5 LDG.E R33, [R6.64] ;  /* 0x0000000806215981 */ /* 0x000122000c1e1900 */
[----:B------:R-:W-:-:S04]  /*0ab0*/  @!P6 LEA R8, P0, R4, c[0x0][0x170], 0x1 ;  /* 0x00005c000408ea11 */ /* 0x000fc800078008ff */
[----:B------:R-:W-:-:S05]  /*0ac0*/  @!P6 LEA.HI.X R9, R4, c[0x0][0x174], R5, 0x1, P0 ;  /* 0x00005d000409ea11 */ /* 0x000fca00000f0c05 */
[----:B------:R1:W4:Y:S01]  /*0ad0*/  @!P6 LDG.E R34, [R8.64] ;  /* 0x000000080822e981 */ /* 0x000322000c1e1900 */
[C---:B------:R-:W-:Y:S02]  /*0ae0*/  ISETP.GT.AND P0, PT, R37.reuse, 0x1e, PT ;  /* 0x0000001e2500780c */ /* 0x040fe40003f04270 */
[----:B------:R-:W-:Y:S02]  /*0af0*/  ISETP.NE.AND P6, PT, R37, RZ, PT ;  /* 0x000000ff2500720c */ /* 0x000fe40003fc5270 */
[----:B------:R-:W-:Y:S01]  /*0b00*/  ISETP.NE.AND P5, PT, R18, RZ, PT ;  /* 0x000000ff1200720c */ /* 0x000fe20003fa5270 */
[----:B------:R-:W-:Y:S01]  /*0b10*/  ULDC UR5, c[0x0][0xc] ;  /* 0x0000030000057ab9 */ /* 0x000fe20000000800 */
[----:B------:R-:W-:Y:S01]  /*0b20*/  BSSY B0, `(.L_x_4465) ;  /* 0x0000077000007945 */ /* 0x000fe20003800000 */
[--C-:B---3--:R-:W-:Y:S02]  /*0b30*/  HADD2.F32 R11, -RZ, R35.reuse.H1_H1 ;  /* 0x30000023ff0b7230 */ /* 0x108fe40000004100 */
[----:B------:R-:W-:-:S02]  /*0b40*/  HADD2.F32 R10, -RZ, R35.H0_H0 ;  /* 0x20000023ff0a7230 */ /* 0x000fc40000004100 */
[--C-:B-----5:R-:W-:Y:S02]  /*0b50*/  HADD2.F32 R5, -RZ, R36.reuse.H1_H1 ;  /* 0x30000024ff057230 */ /* 0x120fe40000004100 */
[----:B------:R-:W-:Y:S01]  /*0b60*/  HADD2.F32 R4, -RZ, R36.H0_H0 ;  /* 0x20000024ff047230 */ /* 0x000fe20000004100 */
[----:B------:R-:W-:Y:S02]  /*0b70*/  FMUL.FTZ R13, R11, R11 ;  /* 0x0000000b0b0d7220 */ /* 0x000fe40000410000 */
[----:B------:R-:W-:Y:S02]  /*0b80*/  FADD.FTZ R12, R10, R11 ;  /* 0x0000000b0a0c7221 */ /* 0x000fe40000010000 */
[----:B0-----:R-:W-:Y:S01]  /*0b90*/  FMUL.FTZ R7, R5, R5 ;  /* 0x0000000505077220 */ /* 0x001fe20000410000 */
[--C-:B--2---:R-:W-:Y:S01]  /*0ba0*/  HADD2.F32 R11, -RZ, R28.reuse.H1_H1 ;  /* 0x3000001cff0b7230 */ /* 0x104fe20000004100 */
[----:B------:R-:W-:Y:S01]  /*0bb0*/  FADD.FTZ R5, R4, R5 ;  /* 0x0000000504057221 */ /* 0x000fe20000010000 */
[----:B------:R-:W-:Y:S01]  /*0bc0*/  HADD2.F32 R6, -RZ, R28.H0_H0 ;  /* 0x2000001cff067230 */ /* 0x000fe20000004100 */
[----:B------:R-:W-:-:S02]  /*0bd0*/  FFMA.FTZ R10, R10, R10, R13 ;  /* 0x0000000a0a0a7223 */ /* 0x000fc4000001000d */
[----:B-1----:R-:W-:Y:S01]  /*0be0*/  FMUL.FTZ R9, R11, R11 ;  /* 0x0000000b0b097220 */ /* 0x002fe20000410000 */
[--C-:B------:R-:W-:Y:S01]  /*0bf0*/  HADD2.F32 R13, -RZ, R31.reuse.H1_H1 ;  /* 0x3000001fff0d7230 */ /* 0x100fe20000004100 */
[----:B------:R-:W-:Y:S02]  /*0c00*/  FADD.FTZ R5, RZ, R5 ;  /* 0x00000005ff057221 */ /* 0x000fe40000010000 */
[----:B------:R-:W-:Y:S01]  /*0c10*/  FFMA.FTZ R7, R4, R4, R7 ;  /* 0x0000000404077223 */ /* 0x000fe20000010007 */
[----:B------:R-:W-:Y:S01]  /*0c20*/  HADD2.F32 R8, -RZ, R31.H0_H0 ;  /* 0x2000001fff087230 */ /* 0x000fe20000004100 */
[C---:B------:R-:W-:Y:S02]  /*0c30*/  FADD.FTZ R4, R6.reuse, R11 ;  /* 0x0000000b06047221 */ /* 0x040fe40000010000 */
[----:B------:R-:W-:Y:S02]  /*0c40*/  FFMA.FTZ R6, R6, R6, R9 ;  /* 0x0000000606067223 */ /* 0x000fe40000010009 */
[----:B------:R-:W-:-:S02]  /*0c50*/  FMUL.FTZ R9, R13, R13 ;  /* 0x0000000d0d097220 */ /* 0x000fc40000410000 */
[----:B------:R-:W-:Y:S02]  /*0c60*/  FADD.FTZ R5, R5, R12 ;  /* 0x0000000c05057221 */ /* 0x000fe40000010000 */
[----:B------:R-:W-:Y:S02]  /*0c70*/  FADD.FTZ R7, RZ, R7 ;  /* 0x00000007ff077221 */ /* 0x000fe40000010000 */
[C---:B------:R-:W-:Y:S02]  /*0c80*/  FADD.FTZ R13, R8.reuse, R13 ;  /* 0x0000000d080d7221 */ /* 0x040fe40000010000 */
[----:B------:R-:W-:Y:S01]  /*0c90*/  FFMA.FTZ R9, R8, R8, R9 ;  /* 0x0000000808097223 */ /* 0x000fe20000010009 */
[--C-:B------:R-:W-:Y:S01]  /*0ca0*/  HADD2.F32 R8, -RZ, R27.reuse.H1_H1 ;  /* 0x3000001bff087230 */ /* 0x100fe20000004100 */
[----:B------:R-:W-:Y:S01]  /*0cb0*/  FADD.FTZ R4, R5, R4 ;  /* 0x0000000405047221 */ /* 0x000fe20000010000 */
[----:B------:R-:W-:Y:S01]  /*0cc0*/  HADD2.F32 R5, -RZ, R27.H0_H0 ;  /* 0x2000001bff057230 */ /* 0x000fe20000004100 */
[----:B------:R-:W-:Y:S01]  /*0cd0*/  FADD.FTZ R7, R7, R10 ;  /* 0x0000000a07077221 */ /* 0x000fe20000010000 */
[----:B----4-:R-:W-:Y:S01]  /*0ce0*/  HADD2.F32 R11, -RZ, R32.H1_H1 ;  /* 0x30000020ff0b7230 */ /* 0x010fe20000004100 */
[----:B------:R-:W-:-:S02]  /*0cf0*/  FADD.FTZ R4, R4, R13 ;  /* 0x0000000d04047221 */ /* 0x000fc40000010000 */
[----:B------:R-:W-:Y:S02]  /*0d00*/  FADD.FTZ R6, R7, R6 ;  /* 0x0000000607067221 */ /* 0x000fe40000010000 */
[C---:B------:R-:W-:Y:S02]  /*0d10*/  FADD.FTZ R7, R5.reuse, R8 ;  /* 0x0000000805077221 */ /* 0x040fe40000010000 */
[----:B------:R-:W-:Y:S01]  /*0d20*/  FMUL.FTZ R10, R8, R8 ;  /* 0x00000008080a7220 */ /* 0x000fe20000410000 */
[----:B------:R-:W-:Y:S01]  /*0d30*/  HADD2.F32 R8, -RZ, R32.H0_H0 ;  /* 0x20000020ff087230 */ /* 0x000fe20000004100 */
[----:B------:R-:W-:Y:S02]  /*0d40*/  FADD.FTZ R4, R4, R7 ;  /* 0x0000000704047221 */ /* 0x000fe40000010000 */
[----:B------:R-:W-:Y:S02]  /*0d50*/  FADD.FTZ R6, R6, R9 ;  /* 0x0000000906067221 */ /* 0x000fe40000010000 */
[----:B------:R-:W-:-:S02]  /*0d60*/  FFMA.FTZ R5, R5, R5, R10 ;  /* 0x0000000505057223 */ /* 0x000fc4000001000a */
[----:B------:R-:W-:Y:S01]  /*0d70*/  FMUL.FTZ R7, R11, R11 ;  /* 0x0000000b0b077220 */ /* 0x000fe20000410000 */
[--C-:B------:R-:W-:Y:S01]  /*0d80*/  HADD2.F32 R9, -RZ, R33.reuse.H1_H1 ;  /* 0x30000021ff097230 */ /* 0x100fe20000004100 */
[----:B------:R-:W-:Y:S02]  /*0d90*/  FADD.FTZ R11, R8, R11 ;  /* 0x0000000b080b7221 */ /* 0x000fe40000010000 */
[----:B------:R-:W-:Y:S02]  /*0da0*/  FADD.FTZ R5, R6, R5 ;  /* 0x0000000506057221 */ /* 0x000fe40000010000 */
[----:B------:R-:W-:Y:S01]  /*0db0*/  FFMA.FTZ R8, R8, R8, R7 ;  /* 0x0000000808087223 */ /* 0x000fe20000010007 */
[----:B------:R-:W-:Y:S01]  /*0dc0*/  HADD2.F32 R6, -RZ, R33.H0_H0 ;  /* 0x20000021ff067230 */ /* 0x000fe20000004100 */
[----:B------:R-:W-:Y:S02]  /*0dd0*/  FMUL.FTZ R7, R9, R9 ;  /* 0x0000000909077220 */ /* 0x000fe40000410000 */
[----:B------:R-:W-:Y:S01]  /*0de0*/  FADD.FTZ R5, R5, R8 ;  /* 0x0000000805057221 */ /* 0x000fe20000010000 */
[----:B------:R-:W-:Y:S01]  /*0df0*/  HADD2.F32 R8, -RZ, R34.H1_H1 ;  /* 0x30000022ff087230 */ /* 0x000fe20000004100 */
[----:B------:R-:W-:-:S02]  /*0e00*/  FADD.FTZ R9, R6, R9 ;  /* 0x0000000906097221 */ /* 0x000fc40000010000 */
[----:B------:R-:W-:Y:S01]  /*0e10*/  FFMA.FTZ R6, R6, R6, R7 ;  /* 0x0000000606067223 */ /* 0x000fe20000010007 */
[----:B------:R-:W-:Y:S01]  /*0e20*/  HADD2.F32 R7, -RZ, R34.H0_H0 ;  /* 0x20000022ff077230 */ /* 0x000fe20000004100 */
        /* <DEDUP_REMOVED lines=70> */
.L_x_4466:
[----:B------:R-:W-:Y:S05]  /*1290*/  BSYNC B0 ;  /* 0x0000000000007941 */ /* 0x000fea0003800000 */
.L_x_4465:
        /* <DEDUP_REMOVED lines=26> */
.L_x_4469:
[----:B------:R-:W2:Y:S01]  /*1440*/  LDG.E.STRONG.GPU R8, [R6.64] ;  /* 0x0000000806087981 */ /* 0x000ea2000c1ef900 */
[----:B------:R-:W-:Y:S01]  /*1450*/  YIELD ;  /* 0x0000000000007946 */ /* 0x000fe20003800000 */
[----:B--2---:R-:W-:Y:S01]  /*1460*/  ISETP.NE.AND P0, PT, R8, R9, PT ;  /* 0x000000090800720c */ /* 0x004fe20003f05270 */
[----:B------:R-:W-:-:S12]  /*1470*/  CCTL.IVALL ;  /* 0x00000000ff00798f */ /* 0x000fd80002000000 */
[----:B------:R-:W-:Y:S05]  /*1480*/  @P0 BRA `(.L_x_4469) ;  /* 0xffffffb000000947 */ /* 0x000fea000383ffff */
.L_x_4468:
        /* <DEDUP_REMOVED lines=20> */
.L_x_4473:
        /* <DEDUP_REMOVED lines=116> */
.L_x_4472:
        /* <DEDUP_REMOVED lines=62> */
.L_x_4474:
[----:B------:R-:W-:-:S13]  /*20f0*/  ISETP.NE.OR P0, PT, RZ, UR5, P0 ;  /* 0x00000005ff007c0c */ /* 0x000fda0008705670 */
[----:B------:R-:W-:Y:S05]  /*2100*/  @!P0 BRA `(.L_x_4470) ;  /* 0x000001f000008947 */ /* 0x000fea0003800000 */
.L_x_4471:
        /* <DEDUP_REMOVED lines=31> */
.L_x_4470:
        /* <DEDUP_REMOVED lines=12> */
.L_x_4476:
[----:B------:R-:W-:Y:S05]  /*23c0*/  BSYNC B0 ;  /* 0x0000000000007941 */ /* 0x000fea0003800000 */
.L_x_4475:
        /* <DEDUP_REMOVED lines=16> */
.L_x_4467:
        /* <DEDUP_REMOVED lines=16> */
[----:B------:R-:W5:Y:S04]  /*25d0*/  LDG.E.U16 R48, [R44.64] ;  /* 0x000000082c307981 */ /* 0x000f68000c1e1500 */
[----:B------:R-:W5:Y:S01]  /*25e0*/  LDG.E.U16 R49, [R44.64+0x2] ;  /* 0x000002082c317981 */ /* 0x000f62000c1e1500 */
[----:B------:R-:W-:Y:S01]  /*25f0*/  ISETP.NE.AND P6, PT, RZ, UR7, PT ;  /* 0x00000007ff007c0c */ /* 0x000fe2000bfc5270 */
[----:B-1----:R-:W-:-:S02]  /*2600*/  HADD2.F32 R10, -RZ, R36.H1_H1 ;  /* 0x30000024ff0a7230 */ /* 0x002fc40000004100 */
[----:B------:R-:W1:Y:S01]  /*2610*/  LDS.64 R6, [0x88] ;  /* 0x00008800ff067984 */ /* 0x000e620000000a00 */
[----:B------:R-:W-:Y:S01]  /*2620*/  HADD2.F32 R38, -RZ, R35.H0_H0 ;  /* 0x20000023ff267230 */ /* 0x000fe20000004100 */
[----:B-1----:R-:W-:Y:S01]  /*2630*/  FMUL.FTZ R5, R6, c[0x0][0x1f4] ;  /* 0x00007d0006057a20 */ /* 0x002fe20000410000 */
[----:B------:R-:W-:-:S03]  /*2640*/  MOV R6, 0x3f800000 ;  /* 0x3f80000000067802 */ /* 0x000fc60000000f00 */
[----:B------:R-:W-:Y:S02]  /*2650*/  FMUL.FTZ R4, R5, R5 ;  /* 0x0000000505047220 */ /* 0x000fe40000410000 */
[----:B------:R-:W-:Y:S02]  /*2660*/  FADD.FTZ R11, R10, -R5 ;  /* 0x800000050a0b7221 */ /* 0x000fe40000010000 */
[----:B------:R-:W-:-:S05]  /*2670*/  FFMA.FTZ R4, R7, c[0x0][0x1f4], -R4 ;  /* 0x00007d0007047a23 */ /* 0x000fca0000010804 */
[----:B------:R-:W-:-:S13]  /*2680*/  FSETP.GTU.FTZ.AND P0, PT, R4, RZ, PT ;  /* 0x000000ff0400720b */ /* 0x000fda0003f1c000 */
[----:B------:R-:W-:Y:S01]  /*2690*/  @P0 FADD.FTZ R7, R4, c[0x0][0x188] ;  /* 0x0000620004070621 */ /* 0x000fe20000010000 */
[----:B------:R-:W-:-:S03]  /*26a0*/  SHF.R.U32.HI R4, RZ, 0x3, R18 ;  /* 0x00000003ff047819 */ /* 0x000fc60000011612 */
[----:B------:R-:W1:Y:S02]  /*26b0*/  @P0 MUFU.RSQ R6, R7 ;  /* 0x0000000700060308 */ /* 0x000e640000001400 */
[----:B--2---:R-:W-:Y:S01]  /*26c0*/  IMAD.WIDE.U32 R8, R4, 0x24924925, RZ ;  /* 0x2492492504087825 */ /* 0x004fe200078e00ff */
[----:B------:R-:W-:Y:S02]  /*26d0*/  HADD2.F32 R8, -RZ, R36.H0_H0 ;  /* 0x20000024ff087230 */ /* 0x000fe40000004100 */
[----:B------:R-:W-:Y:S01]  /*26e0*/  HADD2.F32 R36, -RZ, R35.H1_H1 ;  /* 0x30000023ff247230 */ /* 0x000fe20000004100 */
[----:B------:R-:W-:Y:S02]  /*26f0*/  IMAD R4, R19, c[0x0][0x1e4], R9 ;  /* 0x0000790013047a24 */ /* 0x000fe400078e0209 */
[----:B------:R-:W-:Y:S02]  /*2700*/  FADD.FTZ R9, R8, -R5 ;  /* 0x8000000508097221 */ /* 0x000fe40000010000 */
[----:B-1----:R-:W-:-:S02]  /*2710*/  FMUL.FTZ R11, R11, R6 ;  /* 0x000000060b0b7220 */ /* 0x002fc40000410000 */
[----:B------:R-:W-:Y:S01]  /*2720*/  FMUL.FTZ R9, R9, R6 ;  /* 0x0000000609097220 */ /* 0x000fe20000410000 */
[----:B---3--:R-:W-:Y:S02]  /*2730*/  PRMT R7, RZ, 0x5410, R46 ;  /* 0x00005410ff077816 */ /* 0x008fe4000000002e */
[----:B----4-:R-:W-:Y:S02]  /*2740*/  PRMT R12, RZ, 0x5410, R47 ;  /* 0x00005410ff0c7816 */ /* 0x010fe4000000002f */
[----:B0----5:R-:W-:Y:S02]  /*2750*/  PRMT R14, RZ, 0x5410, R48 ;  /* 0x00005410ff0e7816 */ /* 0x021fe40000000030 */
        /* <DEDUP_REMOVED lines=14> */
.L_x_4477:
        /* <DEDUP_REMOVED lines=12> */
.L_x_4479:
[----:B------:R-:W-:Y:S05]  /*2900*/  BSYNC B0 ;  /* 0x0000000000007941 */ /* 0x000fea0003800000 */
.L_x_4478:
        /* <DEDUP_REMOVED lines=23> */
.L_x_4480:
        /* <DEDUP_REMOVED lines=12> */
.L_x_4482:
[----:B------:R-:W-:Y:S05]  /*2b40*/  BSYNC B0 ;  /* 0x0000000000007941 */ /* 0x000fea0003800000 */
.L_x_4481:
        /* <DEDUP_REMOVED lines=17> */
.L_x_4483:
        /* <DEDUP_REMOVED lines=12> */
.L_x_4485:
[----:B------:R-:W-:Y:S05]  /*2d20*/  BSYNC B0 ;  /* 0x0000000000007941 */ /* 0x000fea0003800000 */
.L_x_4484:
[-C--:B------:R-:W-:Y:S01]  /*2d30*/  FMUL.FTZ R31, R31, R6.reuse ;  /* 0x000000061f1f7220 */ /* 0x080fe20000410000 */
[----:B------:R-:W-:Y:S01]  /*2d40*/  HADD2.F32 R36, -RZ, R27.H0_H0 ;  /* 0x2000001bff247230 */ /* 0x000fe20000004100 */
        /* <DEDUP_REMOVED lines=15> */
.L_x_4486:
        /* <DEDUP_REMOVED lines=12> */
.L_x_4488:
[----:B------:R-:W-:Y:S05]  /*2f00*/  BSYNC B0 ;  /* 0x0000000000007941 */ /* 0x000fea0003800000 */
.L_x_4487:
[----:B------:R-:W-:Y:S01]  /*2f10*/  HADD2.F32 R8, -RZ, R27.H1_H1 ;  /* 0x3000001bff087230 */ /* 0x000fe20000004100 */
[----:B------:R-:W-:Y:S01]  /*2f20*/  IADD3 R28, R4, 0x28, RZ ;  /* 0x00000028041c7810 */ /* 0x000fe20007ffe0ff */
[----:B------:R-:W-:Y:S01]  /*2f30*/  FADD.FTZ R9, R36, -R5 ;  /* 0x8000000524097221 */ /* 0x000fe20000010000 */
[----:B------:R-:W-:Y:S01]  /*2f40*/  ISETP.GE.U32.AND P5, PT, R15, c[0x0][0x1c8], PT ;  /* 0x000072000f007a0c */ /* 0x000fe20003fa6070 */
[--C-:B0-----:R-:W-:Y:S01]  /*2f50*/  HADD2.F32 R10, -RZ, R32.reuse.H0_H0 ;  /* 0x20000020ff0a7230 */ /* 0x101fe20000004100 */
        /* <DEDUP_REMOVED lines=10> */
[----:B------:R-:W-:Y:S01]  /*3000*/  ISETP.LT.U32.AND P5, PT, R18, 0x1c0, !P5 ;  /* 0x000001c01200780c */ /* 0x000fe20006fa1070 */
        /* <DEDUP_REMOVED lines=15> */
.L_x_4489:
        /* <DEDUP_REMOVED lines=12> */
.L_x_4491:
[----:B------:R-:W-:Y:S05]  /*31c0*/  BSYNC B0 ;  /* 0x0000000000007941 */ /* 0x000fea0003800000 */
.L_x_4490:
[-C--:B------:R-:W-:Y:S01]  /*31d0*/  FMUL.FTZ R35, R35, R6.reuse ;  /* 0x0000000623237220 */ /* 0x080fe20000410000 */
[----:B------:R-:W-:Y:S01]  /*31e0*/  HADD2.F32 R36, -RZ, R33.H0_H0 ;  /* 0x20000021ff247230 */ /* 0x000fe20000004100 */
        /* <DEDUP_REMOVED lines=15> */
.L_x_4492:
[----:B------:R-:W-:Y:S01]  /*32e0*/  BSSY B0, `(.L_x_4493) ;  /* 0x000000c000007945 */ /* 0x000fe20003800000 */
[----:B------:R-:W-:Y:S05]  /*32f0*/  @!P0 BRA `(.L_x_4494) ;  /* 0x000000a000008947 */ /* 0x000fea0003800000 */
[----:B0-----:R-:W-:Y:S01]  /*3300*/  MOV R10, R16 ;  /* 0x00000010000a7202 */ /* 0x001fe20000000f00 */
        /* <DEDUP_REMOVED lines=9> */
.L_x_4494:
[----:B------:R-:W-:Y:S05]  /*33a0*/  BSYNC B0 ;  /* 0x0000000000007941 */ /* 0x000fea0003800000 */
.L_x_4493:
[----:B0-----:R-:W-:Y:S01]  /*33b0*/  HADD2.F32 R10, -RZ, R33.H1_H1 ;  /* 0x30000021ff0a7230 */ /* 0x001fe20000004100 */
[--C-:B------:R-:W-:Y:S01]  /*33c0*/  FADD.FTZ R9, R36, -R5.reuse ;  /* 0x8000000524097221 */ /* 0x100fe20000010000 */
[--C-:B------:R-:W-:Y:S01]  /*33d0*/  HADD2.F32 R28, -RZ, R34.reuse.H0_H0 ;  /* 0x20000022ff1c7230 */ /* 0x100fe20000004100 */
[----:B------:R-:W-:Y:S01]  /*33e0*/  ISETP.GE.U32.AND P5, PT, R26, c[0x0][0x1c8], PT ;  /* 0x000072001a007a0c */ /* 0x000fe20003fa6070 */
[----:B------:R-:W-:Y:S01]  /*33f0*/  HADD2.F32 R34, -RZ, R34.H1_H1 ;  /* 0x30000022ff227230 */ /* 0x000fe20000004100 */
[--C-:B------:R-:W-:Y:S01]  /*3400*/  FADD.FTZ R11, R10, -R5.reuse ;  /* 0x800000050a0b7221 */ /* 0x100fe20000010000 */
[----:B------:R-:W-:Y:S01]  /*3410*/  ISETP.GE.U32.AND P0, PT, R8, c[0x0][0x1c8], PT ;  /* 0x0000720008007a0c */ /* 0x000fe20003f06070 */
[--C-:B------:R-:W-:Y:S01]  /*3420*/  FADD.FTZ R15, R28, -R5.reuse ;  /* 0x800000051c0f7221 */ /* 0x100fe20000010000 */
[----:B------:R-:W-:Y:S01]  /*3430*/  SHF.R.S32.HI R27, RZ, 0x1f, R8 ;  /* 0x0000001fff1b7819 */ /* 0x000fe20000011408 */
[----:B------:R-:W-:Y:S01]  /*3440*/  FADD.FTZ R5, R34, -R5 ;  /* 0x8000000522057221 */ /* 0x000fe20000010000 */
[----:B------:R-:W-:Y:S01]  /*3450*/  ISETP.GE.AND.EX P5, PT, R29, c[0x0][0x1cc], PT, P5 ;  /* 0x000073001d007a0c */ /* 0x000fe20003fa6350 */
[-C--:B------:R-:W-:Y:S01]  /*3460*/  FMUL.FTZ R9, R9, R6.reuse ;  /* 0x0000000609097220 */ /* 0x080fe20000410000 */
[----:B------:R-:W-:Y:S01]  /*3470*/  ISETP.GE.AND.EX P0, PT, R27, c[0x0][0x1cc], PT, P0 ;  /* 0x000073001b007a0c */ /* 0x000fe20003f06300 */
[-C--:B------:R-:W-:Y:S01]  /*3480*/  FMUL.FTZ R15, R15, R6.reuse ;  /* 0x000000060f0f7220 */ /* 0x080fe20000410000 */
[C---:B------:R-:W-:Y:S01]  /*3490*/  ISETP.GT.U32.OR P5, PT, R18.reuse, 0x1bf, P5 ;  /* 0x000001bf1200780c */ /* 0x040fe20002fa4470 */
        /* <DEDUP_REMOVED lines=18> */
.L_x_4495:
[----:B------:R-:W-:Y:S01]  /*35c0*/  BSSY B0, `(.L_x_4496) ;  /* 0x000000c000007945 */ /* 0x000fe20003800000 */
[----:B------:R-:W-:Y:S05]  /*35d0*/  @!P0 BRA `(.L_x_4497) ;  /* 0x000000a000008947 */ /* 0x000fea0003800000 */
        /* <DEDUP_REMOVED lines=10> */
.L_x_4497:
[----:B------:R-:W-:Y:S05]  /*3680*/  BSYNC B0 ;  /* 0x0000000000007941 */ /* 0x000fea0003800000 */
.L_x_4496:
        /* <DEDUP_REMOVED lines=11> */
.L_x_4498:
        /* <DEDUP_REMOVED lines=11> */
.L_x_4500:
[----:B------:R-:W-:Y:S05]  /*37f0*/  BSYNC B0 ;  /* 0x0000000000007941 */ /* 0x000fea0003800000 */
.L_x_4499:
[----:B------:R-:W-:Y:S02]  /*3800*/  IADD3 R23, R23, c[0x0][0x10], RZ ;  /* 0x0000040017177a10 */ /* 0x000fe40007ffe0ff */
[----:B------:R-:W-:Y:S02]  /*3810*/  IADD3 R43, R43, 0x1, RZ ;  /* 0x000000012b2b7810 */ /* 0x000fe40007ffe0ff */
[----:B------:R-:W-:-:S13]  /*3820*/  ISETP.GE.AND P0, PT, R23, UR4, PT ;  /* 0x0000000417007c0c */ /* 0x000fda000bf06270 */
[----:B------:R-:W-:Y:S01]  /*3830*/  @P0 CALL.REL.NOINC `(.L_x_4501) ;  /* 0x0000001000000944 */ /* 0x000fe20003c00000 */
[----:B------:R-:W-:Y:S05]  /*3840*/  BRA `(.L_x_4502) ;  /* 0xffffca3000007947 */ /* 0x000fea000383ffff */
.L_x_4501:
[----:B------:R-:W-:Y:S05]  /*3850*/  EXIT ;  /* 0x000000000000794d */ /* 0x000fea0003800000 */
.L_x_4503:
        /* <DEDUP_REMOVED lines=10> */
.L_x_5667:


//--------------------- .text._Z35group_norm_nhwc_fwd_one_pass_kernelI11Fp16IOBf16WLi128ELi112ELi448EEv26Group_norm_nhwc_fwd_params --------------------------
	.section	.text._Z35group_norm_nhwc_fwd_one_pass_kernelI11Fp16IOBf16WLi128ELi112ELi448EEv26Group_norm_nhwc_fwd_params,"ax",@progbits
	.sectioninfo	@"SHI_REGISTERS=72"
	.align	128
        .global         _Z35group_norm_nhwc_fwd_one_pass_kernelI11Fp16IOBf16WLi128ELi112ELi448EEv26Group_norm_nhwc_fwd_params
        .type           _Z35group_norm_nhwc_fwd_one_pass_kernelI11Fp16IOBf16WLi128ELi112ELi448EEv26Group_norm_nhwc_fwd_params,@function
        .size           _Z35group_norm_nhwc_fwd_one_pass_kernelI11Fp16IOBf16WLi128ELi112ELi448EEv26Group_norm_nhwc_fwd_params,(.L_x_5668 - _Z35group_norm_nhwc_fwd_one_pass_kernelI11Fp16IOBf16WLi128ELi112ELi448EEv26Group_norm_nhwc_fwd_params)
        .other          _Z35group_norm_nhwc_fwd_one_pass_kernelI11Fp16IOBf16WLi128ELi112ELi448EEv26Group_norm_nhwc_fwd_params,@"STO_CUDA_ENTRY STV_DEFAULT"
_Z35group_norm_nhwc_fwd_one_pass_kernelI11Fp16IOBf16WLi128ELi112ELi448EEv26Group_norm_nhwc_fwd_params:
.text._Z35group_norm_nhwc_fwd_one_pass_kernelI11Fp16IOBf16WLi128ELi112ELi448EEv26Group_norm_nhwc_fwd_params:
        /* <DEDUP_REMOVED lines=52> */
.L_x_4562:
        /* <DEDUP_REMOVED lines=60> */
[----:B------:R-:W-:Y:S01]  /*0700*/  @P4 IMAD R17, R53, c[0x0][0x1c4], R10 ;  /* 0x0000710035114a24 */ /* 0x000fe200078e020a */
[----:B------:R-:W-:Y:S01]  /*0710*/  @P4 MOV R10, R64 ;  /* 0x00000040000a4202 */ /* 0x000fe20000000f00 */
[----:B------:R0:W2:Y:S01]  /*0720*/  @P2 LDG.E R38, [R14.64] ;  /* 0x000000080e262981 */ /* 0x0000a2000c1e1900 */
[----:B------:R-:W-:-:S03]  /*0730*/  @P3 LEA R18, P5, R16, c[0x0][0x170], 0x1 ;  /* 0x00005c0010123a11 */ /* 0x000fc600078a08ff */
[----:B------:R-:W-:Y:S01]  /*0740*/  @P4 IMAD.WIDE.U32 R10, R53, c[0x0][0x1c0], R10 ;  /* 0x00007000350a4a25 */ /* 0x000fe200078e000a */
[----:B------:R-:W-:Y:S01]  /*0750*/  @P3 LEA.HI.X R19, R16, c[0x0][0x174], R9, 0x1, P5 ;  /* 0x00005d0010133a11 */ /* 0x000fe200028f0c09 */
[----:B------:R1:W3:Y:S02]  /*0760*/  @P1 LDG.E R37, [R12.64] ;  /* 0x000000080c251981 */ /* 0x0002e4000c1e1900 */
[----:B------:R-:W-:Y:S01]  /*0770*/  @P0 IMAD R20, R4, c[0x0][0x1c0], RZ ;  /* 0x0000700004140a24 */ /* 0x000fe200078e02ff */
[----:B------:R-:W-:Y:S02]  /*0780*/  @P4 IADD3 R11, R11, R17, RZ ;  /* 0x000000110b0b4210 */ /* 0x000fe40007ffe0ff */
[----:B------:R-:W-:Y:S02]  /*0790*/  @P4 LEA R16, P5, R10, c[0x0][0x170], 0x1 ;  /* 0x00005c000a104a11 */ /* 0x000fe400078a08ff */
[----:B-1----:R-:W-:Y:S02]  /*07a0*/  @P0 MOV R12, R64 ;  /* 0x00000040000c0202 */ /* 0x002fe40000000f00 */
[----:B------:R-:W-:-:S02]  /*07b0*/  @P0 MOV R13, R63 ;  /* 0x0000003f000d0202 */ /* 0x000fc40000000f00 */
[----:B------:R-:W-:Y:S01]  /*07c0*/  @P4 LEA.HI.X R17, R10, c[0x0][0x174], R11, 0x1, P5 ;  /* 0x00005d000a114a11 */ /* 0x000fe200028f0c0b */
[C---:B------:R-:W-:Y:S02]  /*07d0*/  @P0 IMAD R11, R57.reuse, c[0x0][0x1c4], R20 ;  /* 0x00007100390b0a24 */ /* 0x040fe400078e0214 */
[----:B------:R-:W-:Y:S01]  /*07e0*/  @P0 IMAD.WIDE.U32 R12, R57, c[0x0][0x1c0], R12 ;  /* 0x00007000390c0a25 */ /* 0x000fe200078e000c */
[----:B------:R-:W-:Y:S02]  /*07f0*/  MOV R9, RZ ;  /* 0x000000ff00097202 */ /* 0x000fe40000000f00 */
[----:B------:R-:W-:Y:S02]  /*0800*/  MOV R10, RZ ;  /* 0x000000ff000a7202 */ /* 0x000fe40000000f00 */
[----:B------:R-:W-:Y:S02]  /*0810*/  @P0 IADD3 R11, R13, R11, RZ ;  /* 0x0000000b0d0b0210 */ /* 0x000fe40007ffe0ff */
[----:B0-----:R-:W-:Y:S01]  /*0820*/  @P0 LEA R14, P5, R12, c[0x0][0x170], 0x1 ;  /* 0x00005c000c0e0a11 */ /* 0x001fe200078a08ff */
[----:B------:R0:W4:Y:S01]  /*0830*/  @P3 LDG.E R9, [R18.64] ;  /* 0x0000000812093981 */ /* 0x000122000c1e1900 */
[----:B------:R-:W-:-:S02]  /*0840*/  ISETP.GE.U32.AND P6, PT, R52, c[0x0][0x1c8], PT ;  /* 0x0000720034007a0c */ /* 0x000fc40003fc6070 */
[----:B------:R-:W-:Y:S01]  /*0850*/  @P0 LEA.HI.X R15, R12, c[0x0][0x174], R11, 0x1, P5 ;  /* 0x00005d000c0f0a11 */ /* 0x000fe200028f0c0b */
[----:B------:R1:W5:Y:S01]  /*0860*/  @P4 LDG.E R10, [R16.64] ;  /* 0x00000008100a4981 */ /* 0x000362000c1e1900 */
[----:B------:R-:W-:-:S03]  /*0870*/  SHF.R.S32.HI R11, RZ, 0x1f, R52 ;  /* 0x0000001fff0b7819 */ /* 0x000fc60000011434 */
[----:B------:R0:W2:Y:S01]  /*0880*/  @P0 LDG.E R39, [R14.64] ;  /* 0x000000080e270981 */ /* 0x0000a2000c1e1900 */
        /* <DEDUP_REMOVED lines=93> */
[----:B------:R-:W-:Y:S01]  /*0e60*/  @!P6 LEA.HI.X R19, R16, c[0x0][0x174], R17, 0x1, P5 ;  /* 0x00005d001013ea11 */ /* 0x000fe200028f0c11 */
[--C-:B--2---:R-:W-:Y:S01]  /*0e70*/  HADD2.F32 R17, -RZ, R38.reuse.H1_H1 ;  /* 0x30000026ff117230 */ /* 0x104fe20000004100 */
[----:B------:R-:W-:Y:S01]  /*0e80*/  MOV R28, RZ ;  /* 0x000000ff001c7202 */ /* 0x000fe20000000f00 */
[----:B------:R-:W-:Y:S02]  /*0e90*/  HADD2.F32 R68, -RZ, R38.H0_H0 ;  /* 0x20000026ff447230 */ /* 0x000fe40000004100 */
[--C-:B---3--:R-:W-:Y:S01]  /*0ea0*/  HADD2.F32 R34, -RZ, R37.reuse.H1_H1 ;  /* 0x30000025ff227230 */ /* 0x108fe20000004100 */
[----:B------:R-:W-:Y:S01]  /*0eb0*/  FMUL.FTZ R29, R17, R17 ;  /* 0x00000011111d7220 */ /* 0x000fe20000410000 */
[----:B------:R-:W-:Y:S01]  /*0ec0*/  HADD2.F32 R69, -RZ, R37.H0_H0 ;  /* 0x20000025ff457230 */ /* 0x000fe20000004100 */
[C---:B------:R-:W-:Y:S01]  /*0ed0*/  FADD.FTZ R17, R68.reuse, R17 ;  /* 0x0000001144117221 */ /* 0x040fe20000010000 */
[----:B------:R1:W2:Y:S01]  /*0ee0*/  @!P6 LDG.E R28, [R18.64] ;  /* 0x00000008121ce981 */ /* 0x0002a2000c1e1900 */
[----:B------:R-:W-:Y:S01]  /*0ef0*/  FFMA.FTZ R68, R68, R68, R29 ;  /* 0x0000004444447223 */ /* 0x000fe2000001001d */
[----:B------:R-:W-:Y:S01]  /*0f00*/  ISETP.GE.U32.AND P6, PT, R45, c[0x0][0x1c8], PT ;  /* 0x000072002d007a0c */ /* 0x000fe20003fc6070 */
[----:B------:R-:W-:Y:S01]  /*0f10*/  FMUL.FTZ R16, R34, R34 ;  /* 0x0000002222107220 */ /* 0x000fe20000410000 */
[----:B------:R-:W-:Y:S01]  /*0f20*/  SHF.R.S32.HI R29, RZ, 0x1f, R45 ;  /* 0x0000001fff1d7819 */ /* 0x000fe2000001142d */
[----:B------:R-:W-:-:S02]  /*0f30*/  FADD.FTZ R34, R69, R34 ;  /* 0x0000002245227221 */ /* 0x000fc40000010000 */
[----:B------:R-:W-:Y:S01]  /*0f40*/  FFMA.FTZ R69, R69, R69, R16 ;  /* 0x0000004545457223 */ /* 0x000fe20000010010 */
[----:B------:R-:W-:Y:S01]  /*0f50*/  ISETP.GE.AND.EX P6, PT, R29, c[0x0][0x1cc], PT, P6 ;  /* 0x000073001d007a0c */ /* 0x000fe20003fc6360 */
[--C-:B----4-:R-:W-:Y:S02]  /*0f60*/  HADD2.F32 R16, -RZ, R9.reuse.H1_H1 ;  /* 0x30000009ff107230 */ /* 0x110fe40000004100 */
[----:B------:R-:W-:Y:S01]  /*0f70*/  HADD2.F32 R61, -RZ, R9.H0_H0 ;  /* 0x20000009ff3d7230 */ /* 0x000fe20000004100 */
[----:B------:R-:W-:Y:S01]  /*0f80*/  ISETP.GT.U32.OR P6, PT, R0, 0x1bf, P6 ;  /* 0x000001bf0000780c */ /* 0x000fe200037c4470 */
[--C-:B-----5:R-:W-:Y:S01]  /*0f90*/  HADD2.F32 R36, -RZ, R10.reuse.H1_H1 ;  /* 0x3000000aff247230 */ /* 0x120fe20000004100 */
[----:B-1----:R-:W-:Y:S01]  /*0fa0*/  FMUL.FTZ R18, R16, R16 ;  /* 0x0000001010127220 */ /* 0x002fe20000410000 */
[----:B------:R-:W-:Y:S01]  /*0fb0*/  HADD2.F32 R35, -RZ, R10.H0_H0 ;  /* 0x2000000aff237230 */ /* 0x000fe20000004100 */
[C---:B------:R-:W-:Y:S01]  /*0fc0*/  FADD.FTZ R16, R61.reuse, R16 ;  /* 0x000000103d107221 */ /* 0x040fe20000010000 */
[----:B------:R-:W-:Y:S01]  /*0fd0*/  HADD2.F32 R19, -RZ, R39.H1_H1 ;  /* 0x30000027ff137230 */ /* 0x000fe20000004100 */
[----:B------:R-:W-:-:S02]  /*0fe0*/  FFMA.FTZ R61, R61, R61, R18 ;  /* 0x0000003d3d3d7223 */ /* 0x000fc40000010012 */
[----:B------:R-:W-:Y:S01]  /*0ff0*/  FMUL.FTZ R18, R36, R36 ;  /* 0x0000002424127220 */ /* 0x000fe20000410000 */
[----:B------:R-:W-:Y:S01]  /*1000*/  HADD2.F32 R66, -RZ, R39.H0_H0 ;  /* 0x20000027ff427230 */ /* 0x000fe20000004100 */
[C---:B------:R-:W-:Y:S02]  /*1010*/  FADD.FTZ R36, R35.reuse, R36 ;  /* 0x0000002423247221 */ /* 0x040fe40000010000 */
[----:B------:R-:W-:Y:S02]  /*1020*/  FFMA.FTZ R35, R35, R35, R18 ;  /* 0x0000002323237223 */ /* 0x000fe40000010012 */
[----:B0-----:R-:W-:Y:S02]  /*1030*/  FMUL.FTZ R31, R19, R19 ;  /* 0x00000013131f7220 */ /* 0x001fe40000410000 */
        /* <DEDUP_REMOVED lines=37> */
[----:B------:R-:W4:Y:S02]  /*1290*/  @!P5 LDG.E R33, [R66.64] ;  /* 0x000000084221d981 */ /* 0x000f24000c1e1900 */
        /* <DEDUP_REMOVED lines=9> */
[--C-:B------:R-:W-:Y:S01]  /*1330*/  HADD2.F32 R19, -RZ, R13.reuse.H1_H1 ;  /* 0x3000000dff137230 */ /* 0x100fe20000004100 */
[----:B------:R-:W-:Y:S01]  /*1340*/  FADD.FTZ R68, R68, R61 ;  /* 0x0000003d44447221 */ /* 0x000fe20000010000 */
[----:B------:R-:W-:-:S03]  /*1350*/  HADD2.F32 R18, -RZ, R13.H0_H0 ;  /* 0x2000000dff127230 */ /* 0x000fc60000004100 */
[----:B------:R-:W-:Y:S02]  /*1360*/  FMUL.FTZ R61, R19, R19 ;  /* 0x00000013133d7220 */ /* 0x000fe40000410000 */
[----:B------:R-:W-:Y:S02]  /*1370*/  FADD.FTZ R19, R18, R19 ;  /* 0x0000001312137221 */ /* 0x000fe40000010000 */
[----:B------:R-:W-:Y:S01]  /*1380*/  FADD.FTZ R35, R68, R35 ;  /* 0x0000002344237221 */ /* 0x000fe20000010000 */
[--C-:B0-----:R-:W-:Y:S01]  /*1390*/  HADD2.F32 R17, -RZ, R15.reuse.H1_H1 ;  /* 0x3000000fff117230 */ /* 0x101fe20000004100 */
[----:B------:R-:W-:Y:S01]  /*13a0*/  FFMA.FTZ R18, R18, R18, R61 ;  /* 0x0000001212127223 */ /* 0x000fe2000001003d */
[----:B------:R-:W-:Y:S01]  /*13b0*/  HADD2.F32 R16, -RZ, R15.H0_H0 ;  /* 0x2000000fff107230 */ /* 0x000fe20000004100 */
[----:B------:R-:W-:Y:S02]  /*13c0*/  FADD.FTZ R36, R69, R36 ;  /* 0x0000002445247221 */ /* 0x000fe40000010000 */
[----:B------:R-:W-:-:S02]  /*13d0*/  FADD.FTZ R18, R35, R18 ;  /* 0x0000001223127221 */ /* 0x000fc40000010000 */
        /* <DEDUP_REMOVED lines=34> */
[--C-:B--2---:R-:W-:Y:S02]  /*1600*/  HADD2.F32 R17, -RZ, R28.reuse.H1_H1 ;  /* 0x3000001cff117230 */ /* 0x104fe40000004100 */
[----:B------:R-:W-:-:S03]  /*1610*/  HADD2.F32 R16, -RZ, R28.H0_H0 ;  /* 0x2000001cff107230 */ /* 0x000fc60000004100 */
[----:B------:R-:W-:Y:S02]  /*1620*/  FMUL.FTZ R35, R17, R17 ;  /* 0x0000001111237220 */ /* 0x000fe40000410000 */
[C---:B------:R-:W-:Y:S02]  /*1630*/  FADD.FTZ R36, R16.reuse, R17 ;  /* 0x0000001110247221 */ /* 0x040fe40000010000 */
[----:B------:R-:W-:-:S04]  /*1640*/  FFMA.FTZ R35, R16, R16, R35 ;  /* 0x0000001010237223 */ /* 0x000fc80000010023 */
[----:B------:R-:W-:Y:S01]  /*1650*/  FADD.FTZ R18, R18, R35 ;  /* 0x0000002312127221 */ /* 0x000fe20000010000 */
[----:B------:R-:W-:Y:S01]  /*1660*/  ISETP.GE.U32.AND P5, PT, R42, c[0x0][0x1c8], PT ;  /* 0x000072002a007a0c */ /* 0x000fe20003fa6070 */
[----:B------:R-:W-:Y:S01]  /*1670*/  FADD.FTZ R19, R19, R36 ;  /* 0x0000002413137221 */ /* 0x000fe20000010000 */
[--C-:B---3--:R-:W-:Y:S02]  /*1680*/  HADD2.F32 R17, -RZ, R31.reuse.H1_H1 ;  /* 0x3000001fff117230 */ /* 0x108fe40000004100 */
[----:B------:R-:W-:-:S03]  /*1690*/  HADD2.F32 R16, -RZ, R31.H0_H0 ;  /* 0x2000001fff107230 */ /* 0x000fc60000004100 */
[----:B------:R-:W-:-:S04]  /*16a0*/  FMUL.FTZ R35, R17, R17 ;  /* 0x0000001111237220 */ /* 0x000fc80000410000 */
[C---:B------:R-:W-:Y:S02]  /*16b0*/  FFMA.FTZ R35, R16.reuse, R16, R35 ;  /* 0x0000001010237223 */ /* 0x040fe40000010023 */
[----:B------:R-:W-:Y:S02]  /*16c0*/  FADD.FTZ R36, R16, R17 ;  /* 0x0000001110247221 */ /* 0x000fe40000010000 */
[----:B------:R-:W-:Y:S01]  /*16d0*/  FADD.FTZ R18, R18, R35 ;  /* 0x0000002312127221 */ /* 0x000fe20000010000 */
[----:B------:R-:W-:Y:S01]  /*16e0*/  SHF.R.S32.HI R35, RZ, 0x1f, R42 ;  /* 0x0000001fff237819 */ /* 0x000fe2000001142a */
[----:B------:R-:W-:-:S03]  /*16f0*/  FADD.FTZ R16, R19, R36 ;  /* 0x0000002413107221 */ /* 0x000fc60000010000 */
[----:B------:R-:W-:-:S04]  /*1700*/  ISETP.GE.AND.EX P5, PT, R35, c[0x0][0x1cc], PT, P5 ;  /* 0x0000730023007a0c */ /* 0x000fc80003fa6350 */
[----:B------:R-:W-:Y:S01]  /*1710*/  ISETP.GT.U32.OR P5, PT, R0, 0x1bf, P5 ;  /* 0x000001bf0000780c */ /* 0x000fe20002fa4470 */
[--C-:B----4-:R-:W-:Y:S02]  /*1720*/  HADD2.F32 R36, -RZ, R33.reuse.H1_H1 ;  /* 0x30000021ff247230 */ /* 0x110fe40000004100 */
        /* <DEDUP_REMOVED lines=8> */
[----:B-----5:R-:W-:-:S02]  /*17b0*/  HADD2.F32 R67, -RZ, R34.H1_H1 ;  /* 0x30000022ff437230 */ /* 0x020fc40000004100 */
        /* <DEDUP_REMOVED lines=85> */
.L_x_4505:
[----:B------:R-:W-:Y:S05]  /*1d10*/  BSYNC B0 ;  /* 0x0000000000007941 */ /* 0x000fea0003800000 */
.L_x_4504:
        /* <DEDUP_REMOVED lines=25> */
.L_x_4508:
[----:B------:R-:W2:Y:S01]  /*1eb0*/  LDG.E.STRONG.GPU R66, [R16.64] ;  /* 0x0000000810427981 */ /* 0x000ea2000c1ef900 */
[----:B------:R-:W-:Y:S01]  /*1ec0*/  YIELD ;  /* 0x0000000000007946 */ /* 0x000fe20003800000 */
[----:B--2---:R-:W-:Y:S01]  /*1ed0*/  ISETP.NE.AND P6, PT, R66, R67, PT ;  /* 0x000000434200720c */ /* 0x004fe20003fc5270 */
[----:B------:R-:W-:-:S12]  /*1ee0*/  CCTL.IVALL ;  /* 0x00000000ff00798f */ /* 0x000fd80002000000 */
[----:B------:R-:W-:Y:S05]  /*1ef0*/  @P6 BRA `(.L_x_4508) ;  /* 0xffffffb000006947 */ /* 0x000fea000383ffff */
.L_x_4507:
        /* <DEDUP_REMOVED lines=11> */
.L_x_4510:
        /* <DEDUP_REMOVED lines=59> */
.L_x_4509:
        /* <DEDUP_REMOVED lines=22> */
.L_x_4512:
[----:B------:R-:W-:Y:S05]  /*24c0*/  BSYNC B0 ;  /* 0x0000000000007941 */ /* 0x000fea0003800000 */
.L_x_4511:
        /* <DEDUP_REMOVED lines=31> */
.L_x_4506:
        /* <DEDUP_REMOVED lines=31> */
[----:B0-----:R-:W0:Y:S01]  /*28b0*/  @P5 R2UR UR7, R16 ;  /* 0x00000000100753c2 */ /* 0x001e2200000e0000 */
[----:B------:R-:W-:Y:S01]  /*28c0*/  ISETP.NE.AND P6, PT, RZ, UR10, PT ;  /* 0x0000000aff007c0c */ /* 0x000fe2000bfc5270 */
[--C-:B------:R-:W-:Y:S02]  /*28d0*/  HADD2.F32 R17, -RZ, R39.reuse.H0_H0 ;  /* 0x20000027ff117230 */ /* 0x100fe40000004100 */
[----:B------:R-:W-:Y:S01]  /*28e0*/  HADD2.F32 R19, -RZ, R39.H1_H1 ;  /* 0x30000027ff137230 */ /* 0x000fe20000004100 */
[----:B------:R-:W-:Y:S02]  /*28f0*/  UMOV UR6, 0x3f800000 ;  /* 0x3f80000000067882 */ /* 0x000fe40000000000 */
[----:B------:R-:W-:Y:S01]  /*2900*/  FADD.FTZ R17, R17, -UR5 ;  /* 0x8000000511117e21 */ /* 0x000fe20008010000 */
[----:B0-----:R-:W-:-:S03]  /*2910*/  @UP0 UMOV UR6, UR7 ;  /* 0x0000000700060c82 */ /* 0x001fc60008000000 */
        /* <DEDUP_REMOVED lines=20> */
.L_x_4513:
        /* <DEDUP_REMOVED lines=12> */
.L_x_4515:
[----:B------:R-:W-:Y:S05]  /*2b20*/  BSYNC B0 ;  /* 0x0000000000007941 */ /* 0x000fea0003800000 */
.L_x_4514:
        /* <DEDUP_REMOVED lines=19> */
.L_x_4516:
        /* <DEDUP_REMOVED lines=12> */
.L_x_4518:
[----:B------:R-:W-:Y:S05]  /*2d20*/  BSYNC B0 ;  /* 0x0000000000007941 */ /* 0x000fea0003800000 */
.L_x_4517:
[--C-:B------:R-:W-:Y:S02]  /*2d30*/  HADD2.F32 R16, -RZ, R38.reuse.H0_H0 ;  /* 0x20000026ff107230 */ /* 0x100fe40000004100 */
[----:B------:R-:W-:-:S03]  /*2d40*/  HADD2.F32 R17, -RZ, R38.H1_H1 ;  /* 0x30000026ff117230 */ /* 0x000fc60000004100 */
        /* <DEDUP_REMOVED lines=17> */
.L_x_4519:
        /* <DEDUP_REMOVED lines=12> */
.L_x_4521:
[----:B------:R-:W-:Y:S05]  /*2f20*/  BSYNC B0 ;  /* 0x0000000000007941 */ /* 0x000fea0003800000 */
.L_x_4520:
        /* <DEDUP_REMOVED lines=25> */
.L_x_4522:
        /* <DEDUP_REMOVED lines=12> */
.L_x_4524:
[----:B------:R-:W-:Y:S05]  /*3180*/  BSYNC B0 ;  /* 0x0000000000007941 */ /* 0x000fea0003800000 */
.L_x_4523:
        /* <DEDUP_REMOVED lines=13> */
.L_x_4525:
        /* <DEDUP_REMOVED lines=12> */
.L_x_4527:
[----:B------:R-:W-:Y:S05]  /*3320*/  BSYNC B0 ;  /* 0x0000000000007941 */ /* 0x000fea0003800000 */
.L_x_4526:
        /* <DEDUP_REMOVED lines=22> */
.L_x_4528:
        /* <DEDUP_REMOVED lines=12> */
.L_x_4530:
[----:B------:R-:W-:Y:S05]  /*3550*/  BSYNC B0 ;  /* 0x0000000000007941 */ /* 0x000fea0003800000 */
.L_x_4529:
        /* <DEDUP_REMOVED lines=22> */
.L_x_4531:
        /* <DEDUP_REMOVED lines=12> */
.L_x_4533:
[----:B------:R-:W-:Y:S05]  /*3780*/  BSYNC B0 ;  /* 0x0000000000007941 */ /* 0x000fea0003800000 */
.L_x_4532:
        /* <DEDUP_REMOVED lines=22> */
.L_x_4534:
        /* <DEDUP_REMOVED lines=12> */
.L_x_4536:
[----:B------:R-:W-:Y:S05]  /*39b0*/  BSYNC B0 ;  /* 0x0000000000007941 */ /* 0x000fea0003800000 */
.L_x_4535:
        /* <DEDUP_REMOVED lines=22> */
.L_x_4537:
        /* <DEDUP_REMOVED lines=12> */
.L_x_4539:
[----:B------:R-:W-:Y:S05]  /*3be0*/  BSYNC B0 ;  /* 0x0000000000007941 */ /* 0x000fea0003800000 */
.L_x_4538:
        /* <DEDUP_REMOVED lines=22> */
.L_x_4540:
        /* <DEDUP_REMOVED lines=12> */
.L_x_4542:
[----:B------:R-:W-:Y:S05]  /*3e10*/  BSYNC B0 ;  /* 0x0000000000007941 */ /* 0x000fea0003800000 */
.L_x_4541:
        /* <DEDUP_REMOVED lines=22> */
.L_x_4543:
        /* <DEDUP_REMOVED lines=12> */
.L_x_4545:
[----:B------:R-:W-:Y:S05]  /*4040*/  BSYNC B0 ;  /* 0x0000000000007941 */ /* 0x000fea0003800000 */
.L_x_4544:
        /* <DEDUP_REMOVED lines=22> */
.L_x_4546:
        /* <DEDUP_REMOVED lines=12> */
.L_x_4548:
[----:B------:R-:W-:Y:S05]  /*4270*/  BSYNC B0 ;  /* 0x0000000000007941 */ /* 0x000fea0003800000 */
.L_x_4547:
        /* <DEDUP_REMOVED lines=22> */
.L_x_4549:
        /* <DEDUP_REMOVED lines=12> */
.L_x_4551:
[----:B------:R-:W-:Y:S05]  /*44a0*/  BSYNC B0 ;  /* 0x0000000000007941 */ /* 0x000fea0003800000 */
.L_x_4550:
        /* <DEDUP_REMOVED lines=22> */
.L_x_4552:
        /* <DEDUP_REMOVED lines=12> */
.L_x_4554:
[----:B------:R-:W-:Y:S05]  /*46d0*/  BSYNC B0 ;  /* 0x0000000000007941 */ /* 0x000fea0003800000 */
.L_x_4553:
        /* <DEDUP_REMOVED lines=22> */
.L_x_4555:
        /* <DEDUP_REMOVED lines=12> */
.L_x_4557:
[----:B------:R-:W-:Y:S05]  /*4900*/  BSYNC B0 ;  /* 0x0000000000007941 */ /* 0x000fea0003800000 */
.L_x_4556:
        /* <DEDUP_REMOVED lines=22> */
.L_x_4558:
        /* <DEDUP_REMOVED lines=12> */
.L_x_4560:
[----:B------:R-:W-:Y:S05]  /*4b30*/  BSYNC B0 ;  /* 0x0000000000007941 */ /* 0x000fea0003800000 */
.L_x_4559:
[----:B------:R-:W-:Y:S02]  /*4b40*/  IADD3 R58, R58, c[0x0][0x10], RZ ;  /* 0x000004003a3a7a10 */ /* 0x000fe40007ffe0ff */
[----:B------:R-:W-:Y:S02]  /*4b50*/  IADD3 R40, R40, 0x1, RZ ;  /* 0x0000000128287810 */ /* 0x000fe40007ffe0ff */
[----:B------:R-:W-:-:S13]  /*4b60*/  ISETP.GE.AND P5, PT, R58, UR4, PT ;  /* 0x000000043a007c0c */ /* 0x000fda000bfa6270 */
[----:B------:R-:W-:Y:S01]  /*4b70*/  @P5 CALL.REL.NOINC `(.L_x_4561) ;  /* 0x0000001000005944 */ /* 0x000fe20003c00000 */
[----:B------:R-:W-:Y:S05]  /*4b80*/  BRA `(.L_x_4562) ;  /* 0xffffb7b000007947 */ /* 0x000fea000383ffff */
.L_x_4561:
[----:B------:R-:W-:Y:S05]  /*4b90*/  EXIT ;  /* 0x000000000000794d */ /* 0x000fea0003800000 */
.L_x_4563:
        /* <DEDUP_REMOVED lines=14> */
.L_x_5668:


//--------------------- .text._Z35group_norm_nhwc_fwd_one_pass_kernelI11Fp16IOBf16WLi256ELi112ELi448EEv26Group_norm_nhwc_fwd_params --------------------------
	.section	.text._Z35group_norm_nhwc_fwd_one_pass_kernelI11Fp16IOBf16WLi256ELi112ELi448EEv26Group_norm_nhwc_fwd_params,"ax",@progbits
	.sectioninfo	@"SHI_REGISTERS=128"
	.align	128
        .global         _Z35group_norm_nhwc_fwd_one_pass_kernelI11Fp16IOBf16WLi256ELi112ELi448EEv26Group_norm_nhwc_fwd_params
        .type           _Z35group_norm_nhwc_fwd_one_pass_kernelI11Fp16IOBf16WLi256ELi112ELi448EEv26Group_norm_nhwc_fwd_params,@function
        .size           _Z35group_norm_nhwc_fwd_one_pass_kernelI11Fp16IOBf16WLi256ELi112ELi448EEv26Group_norm_nhwc_fwd_params,(.L_x_5669 - _Z35group_norm_nhwc_fwd_one_pass_kernelI11Fp16IOBf16WLi256ELi112ELi448EEv26Group_norm_nhwc_fwd_params)
        .other          _Z35group_norm_nhwc_fwd_one_pass_kernelI11Fp16IOBf16WLi256ELi112ELi448EEv26Group_norm_nhwc_fwd_params,@"STO_CUDA_ENTRY STV_DEFAULT"
_Z35group_norm_nhwc_fwd_one_pass_kernelI11Fp16IOBf16WLi256ELi112ELi448EEv26Group_norm_nhwc_fwd_params:
.text._Z35group_norm_nhwc_fwd_one_pass_kernelI11Fp16IOBf16WLi256ELi112ELi448EEv26Group_norm_nhwc_fwd_params:
        /* <DEDUP_REMOVED lines=198> */
.L_x_4670:
        /* <DEDUP_REMOVED lines=738> */
.L_x_4565:
[----:B0-----:R-:W-:Y:S05]  /*3a80*/  BSYNC B0 ;  /* 0x0000000000007941 */ /* 0x001fea0003800000 */
.L_x_4564:
        /* <DEDUP_REMOVED lines=25> */
.L_x_4568:
[----:B------:R-:W2:Y:S01]  /*3c20*/  LDG.E.STRONG.GPU R33, [R28.64] ;  /* 0x000000061c217981 */ /* 0x000ea2000c1ef900 */
[----:B------:R-:W-:Y:S01]  /*3c30*/  YIELD ;  /* 0x0000000000007946 */ /* 0x000fe20003800000 */
[----:B--2---:R-:W-:Y:S01]  /*3c40*/  ISETP.NE.AND P6, PT, R33, R30, PT ;  /* 0x0000001e2100720c */ /* 0x004fe20003fc5270 */
[----:B------:R-:W-:-:S12]  /*3c50*/  CCTL.IVALL ;  /* 0x00000000ff00798f */ /* 0x000fd80002000000 */
[----:B------:R-:W-:Y:S05]  /*3c60*/  @P6 BRA `(.L_x_4568) ;  /* 0xffffffb000006947 */ /* 0x000fea000383ffff */
.L_x_4567:
        /* <DEDUP_REMOVED lines=11> */
.L_x_4570:
        /* <DEDUP_REMOVED lines=59> */
.L_x_4569:
        /* <DEDUP_REMOVED lines=18> */
.L_x_4572:
[----:B------:R-:W-:Y:S05]  /*41f0*/  BSYNC B0 ;  /* 0x0000000000007941 */ /* 0x000fea0003800000 */
.L_x_4571:
        /* <DEDUP_REMOVED lines=31> */
.L_x_4566:
        /* <DEDUP_REMOVED lines=25> */
[----:B------:R1:W2:Y:S04]  /*4580*/  LDG.E.U16 R34, [R28.64+0x2] ;  /* 0x000002061c227981 */ /* 0x0002a8000c1e1500 */
[----:B------:R1:W3:Y:S04]  /*4590*/  LDG.E.U16 R25, [R28.64] ;  /* 0x000000061c197981 */ /* 0x0002e8000c1e1500 */
[----:B------:R-:W4:Y:S04]  /*45a0*/  LDG.E.U16 R35, [R30.64] ;  /* 0x000000061e237981 */ /* 0x000f28000c1e1500 */
[----:B------:R-:W5:Y:S01]  /*45b0*/  LDG.E.U16 R36, [R30.64+0x2] ;  /* 0x000002061e247981 */ /* 0x000f62000c1e1500 */
[----:B------:R-:W-:Y:S01]  /*45c0*/  ISETP.NE.AND P6, PT, RZ, UR5, PT ;  /* 0x00000005ff007c0c */ /* 0x000fe2000bfc5270 */
[----:B------:R-:W-:-:S02]  /*45d0*/  HADD2.F32 R41, -RZ, R63.H1_H1 ;  /* 0x3000003fff297230 */ /* 0x000fc40000004100 */
[----:B------:R-:W-:Y:S02]  /*45e0*/  HADD2.F32 R63, -RZ, R63.H0_H0 ;  /* 0x2000003fff3f7230 */ /* 0x000fe40000004100 */
[--C-:B0-----:R-:W-:Y:S01]  /*45f0*/  HADD2.F32 R37, -RZ, R26.reuse.H0_H0 ;  /* 0x2000001aff257230 */ /* 0x101fe20000004100 */
[--C-:B------:R-:W-:Y:S01]  /*4600*/  FADD.FTZ R38, R41, -R32.reuse ;  /* 0x8000002029267221 */ /* 0x100fe20000010000 */
[----:B------:R-:W-:Y:S01]  /*4610*/  HADD2.F32 R39, -RZ, R26.H1_H1 ;  /* 0x3000001aff277230 */ /* 0x000fe20000004100 */
[----:B------:R-:W-:Y:S02]  /*4620*/  FADD.FTZ R26, R63, -R32 ;  /* 0x800000203f1a7221 */ /* 0x000fe40000010000 */
[-C--:B-1----:R-:W-:Y:S02]  /*4630*/  FMUL.FTZ R29, R38, R33.reuse ;  /* 0x00000021261d7220 */ /* 0x082fe40000410000 */
[----:B------:R-:W-:Y:S01]  /*4640*/  FMUL.FTZ R28, R26, R33 ;  /* 0x000000211a1c7220 */ /* 0x000fe20000410000 */
[----:B--2---:R-:W-:-:S02]  /*4650*/  PRMT R34, RZ, 0x5410, R34 ;  /* 0x00005410ff227816 */ /* 0x004fc40000000022 */
[----:B---3--:R-:W-:Y:S02]  /*4660*/  PRMT R25, RZ, 0x5410, R25 ;  /* 0x00005410ff197816 */ /* 0x008fe40000000019 */
[----:B----4-:R-:W-:Y:S02]  /*4670*/  PRMT R35, RZ, 0x5410, R35 ;  /* 0x00005410ff237816 */ /* 0x010fe40000000023 */
[----:B-----5:R-:W-:-:S03]  /*4680*/  PRMT R36, RZ, 0x5410, R36 ;  /* 0x00005410ff247816 */ /* 0x020fc60000000024 */
        /* <DEDUP_REMOVED lines=13> */
.L_x_4573:
        /* <DEDUP_REMOVED lines=14> */
.L_x_4575:
[----:B------:R-:W-:Y:S05]  /*4840*/  BSYNC B0 ;  /* 0x0000000000007941 */ /* 0x000fea0003800000 */
.L_x_4574:
[--C-:B------:R-:W-:Y:S01]  /*4850*/  FADD.FTZ R26, R37, -R32.reuse ;  /* 0x80000020251a7221 */ /* 0x100fe20000010000 */
[--C-:B0-----:R-:W-:Y:S01]  /*4860*/  HADD2.F32 R31, -RZ, R27.reuse.H1_H1 ;  /* 0x3000001bff1f7230 */ /* 0x101fe20000004100 */
[--C-:B------:R-:W-:Y:S01]  /*4870*/  FADD.FTZ R28, R39, -R32.reuse ;  /* 0x80000020271c7221 */ /* 0x100fe20000010000 */
[----:B------:R-:W-:Y:S01]  /*4880*/  HADD2.F32 R29, -RZ, R27.H0_H0 ;  /* 0x2000001bff1d7230 */ /* 0x000fe20000004100 */
[-C--:B------:R-:W-:Y:S02]  /*4890*/  FMUL.FTZ R26, R26, R33.reuse ;  /* 0x000000211a1a7220 */ /* 0x080fe40000410000 */
[----:B------:R-:W-:Y:S02]  /*48a0*/  FMUL.FTZ R27, R28, R33 ;  /* 0x000000211c1b7220 */ /* 0x000fe40000410000 */
        /* <DEDUP_REMOVED lines=15> */
.L_x_4576:
        /* <DEDUP_REMOVED lines=14> */
.L_x_4578:
[----:B------:R-:W-:Y:S05]  /*4a80*/  BSYNC B0 ;  /* 0x0000000000007941 */ /* 0x000fea0003800000 */
.L_x_4577:
        /* <DEDUP_REMOVED lines=19> */
.L_x_4579:
        /* <DEDUP_REMOVED lines=14> */
.L_x_4581:
[----:B------:R-:W-:Y:S05]  /*4ca0*/  BSYNC B0 ;  /* 0x0000000000007941 */ /* 0x000fea0003800000 */
.L_x_4580:
        /* <DEDUP_REMOVED lines=21> */
.L_x_4582:
        /* <DEDUP_REMOVED lines=14> */
.L_x_4584:
[----:B------:R-:W-:Y:S05]  /*4ee0*/  BSYNC B0 ;  /* 0x0000000000007941 */ /* 0x000fea0003800000 */
.L_x_4583:
        /* <DEDUP_REMOVED lines=15> */
.L_x_4585:
        /* <DEDUP_REMOVED lines=13> */
.L_x_4587:
[----:B------:R-:W-:Y:S05]  /*50b0*/  BSYNC B0 ;  /* 0x0000000000007941 */ /* 0x000fea0003800000 */
.L_x_4586:
[--C-:B------:R-:W-:Y:S01]  /*50c0*/  FADD.FTZ R26, R37, -R32.reuse ;  /* 0x80000020251a7221 */ /* 0x100fe20000010000 */
[--C-:B0-----:R-:W-:Y:S01]  /*50d0*/  HADD2.F32 R29, -RZ, R47.reuse.H0_H0 ;  /* 0x2000002fff1d7230 */ /* 0x101fe20000004100 */
        /* <DEDUP_REMOVED lines=21> */
.L_x_4588:
        /* <DEDUP_REMOVED lines=13> */
.L_x_4590:
[----:B------:R-:W-:Y:S05]  /*5300*/  BSYNC B0 ;  /* 0x0000000000007941 */ /* 0x000fea0003800000 */
.L_x_4589:
        /* <DEDUP_REMOVED lines=17> */
.L_x_4591:
        /* <DEDUP_REMOVED lines=13> */
.L_x_4593:
[----:B------:R-:W-:Y:S05]  /*54f0*/  BSYNC B0 ;  /* 0x0000000000007941 */ /* 0x000fea0003800000 */
.L_x_4592:
        /* <DEDUP_REMOVED lines=19> */
.L_x_4594:
        /* <DEDUP_REMOVED lines=13> */
.L_x_4596:
[----:B------:R-:W-:Y:S05]  /*5700*/  BSYNC B0 ;  /* 0x0000000000007941 */ /* 0x000fea0003800000 */
.L_x_4595:
        /* <DEDUP_REMOVED lines=21> */
.L_x_4597:
        /* <DEDUP_REMOVED lines=13> */
.L_x_4599:
[----:B------:R-:W-:Y:S05]  /*5930*/  BSYNC B0 ;  /* 0x0000000000007941 */ /* 0x000fea0003800000 */
.L_x_4598:
        /* <DEDUP_REMOVED lines=15> */
.L_x_4600:
        /* <DEDUP_REMOVED lines=13> */
.L_x_4602:
[----:B------:R-:W-:Y:S05]  /*5b00*/  BSYNC B0 ;  /* 0x0000000000007941 */ /* 0x000fea0003800000 */
.L_x_4601:
        /* <DEDUP_REMOVED lines=185> */
.L_x_4603:
        /* <DEDUP_REMOVED lines=13> */
.L_x_4605:
[----:B------:R-:W-:Y:S05]  /*6770*/  BSYNC B0 ;  /* 0x0000000000007941 */ /* 0x000fea0003800000 */
.L_x_4604:
        /* <DEDUP_REMOVED lines=11> */
.L_x_4606:
        /* <DEDUP_REMOVED lines=9> */
[----:B------:R-:W-:Y:S02]  /*68c0*/  LEA R56, P5, R54, c[0x0][0x160], 0x1 ;  /* 0x0000580036387a11 */ /* 0x000fe400078a08ff */
[----:B------:R-:W-:Y:S02]  /*68d0*/  F2FP.PACK_AB R55, R74, R100 ;  /* 0x000000644a37723e */ /* 0x000fe400000000ff */
[----:B------:R-:W-:-:S05]  /*68e0*/  LEA.HI.X R57, R54, c[0x0][0x164], R57, 0x1, P5 ;  /* 0x0000590036397a11 */ /* 0x000fca00028f0c39 */
[----:B------:R0:W-:Y:S04]  /*68f0*/  STG.E [R56.64], R55 ;  /* 0x0000003738007986 */ /* 0x0001e8000c101906 */
.L_x_4608:
[----:B------:R-:W-:Y:S05]  /*6900*/  BSYNC B0 ;  /* 0x0000000000007941 */ /* 0x000fea0003800000 */
.L_x_4607:
        /* <DEDUP_REMOVED lines=11> */
.L_x_4609:
[----:B------:R-:W-:Y:S01]  /*69c0*/  LOP3.LUT P5, RZ, R24, 0x2000, RZ, 0xc0, !PT ;  /* 0x0000200018ff7812 */ /* 0x000fe200078ac0ff */
[----:B------:R-:W-:-:S12]  /*69d0*/  BSSY B0, `(.L_x_4610) ;  /* 0x000000c000007945 */ /* 0x000fd80003800000 */
[----:B------:R-:W-:Y:S05]  /*69e0*/  @!P5 BRA `(.L_x_4611) ;  /* 0x000000a00000d947 */ /* 0x000fea0003800000 */
[----:B------:R-:W-:Y:S01]  /*69f0*/  MOV R54, R68 ;  /* 0x0000004400367202 */ /* 0x000fe20000000f00 */
[----:B------:R-:W-:Y:S01]  /*6a00*/  IMAD R34, R117, c[0x0][0x1c0], RZ ;  /* 0x0000700075227a24 */ /* 0x000fe200078e02ff */
[----:B0-----:R-:W-:Y:S02]  /*6a10*/  MOV R55, R67 ;  /* 0x0000004300377202 */ /* 0x001fe40000000f00 */
[----:B------:R-:W-:Y:S01]  /*6a20*/  F2FP.PACK_AB R73, R73, R81 ;  /* 0x000000514949723e */ /* 0x000fe200000000ff */
[C---:B------:R-:W-:Y:S02]  /*6a30*/  IMAD R57, R83.reuse, c[0x0][0x1c4], R34 ;  /* 0x0000710053397a24 */ /* 0x040fe400078e0222 */
[----:B------:R-:W-:-:S05]  /*6a40*/  IMAD.WIDE.U32 R54, R83, c[0x0][0x1c0], R54 ;  /* 0x0000700053367a25 */ /* 0x000fca00078e0036 */
[----:B------:R-:W-:Y:S02]  /*6a50*/  IADD3 R57, R55, R57, RZ ;  /* 0x0000003937397210 */ /* 0x000fe40007ffe0ff */
[----:B------:R-:W-:-:S04]  /*6a60*/  LEA R56, P5, R54, c[0x0][0x160], 0x1 ;  /* 0x0000580036387a11 */ /* 0x000fc800078a08ff */
[----:B------:R-:W-:-:S05]  /*6a70*/  LEA.HI.X R57, R54, c[0x0][0x164], R57, 0x1, P5 ;  /* 0x0000590036397a11 */ /* 0x000fca00028f0c39 */
[----:B------:R0:W-:Y:S04]  /*6a80*/  STG.E [R56.64], R73 ;  /* 0x0000004938007986 */ /* 0x0001e8000c101906 */
.L_x_4611:
[----:B------:R-:W-:Y:S05]  /*6a90*/  BSYNC B0 ;  /* 0x0000000000007941 */ /* 0x000fea0003800000 */
.L_x_4610:
        /* <DEDUP_REMOVED lines=11> */
.L_x_4612:
        /* <DEDUP_REMOVED lines=13> */
.L_x_4614:
[----:B------:R-:W-:Y:S05]  /*6c20*/  BSYNC B0 ;  /* 0x0000000000007941 */ /* 0x000fea0003800000 */
.L_x_4613:
        /* <DEDUP_REMOVED lines=11> */
.L_x_4615:
        /* <DEDUP_REMOVED lines=13> */
.L_x_4617:
[----:B------:R-:W-:Y:S05]  /*6db0*/  BSYNC B0 ;  /* 0x0000000000007941 */ /* 0x000fea0003800000 */
.L_x_4616:
        /* <DEDUP_REMOVED lines=11> */
.L_x_4618:
        /* <DEDUP_REMOVED lines=11> */
[----:B------:R-:W-:-:S05]  /*6f20*/  F2FP.PACK_AB R47, R70, R46 ;  /* 0x0000002e462f723e */ /* 0x000fca00000000ff */
[----:B------:R0:W-:Y:S02]  /*6f30*/  STG.E [R56.64], R47 ;  /* 0x0000002f38007986 */ /* 0x0001e4000c101906 */
.L_x_4620:
[----:B------:R-:W-:Y:S05]  /*6f40*/  BSYNC B0 ;  /* 0x0000000000007941 */ /* 0x000fea0003800000 */
.L_x_4619:
        /* <DEDUP_REMOVED lines=11> */
.L_x_4621:
        /* <DEDUP_REMOVED lines=13> */
.L_x_4623:
[----:B------:R-:W-:Y:S05]  /*70d0*/  BSYNC B0 ;  /* 0x0000000000007941 */ /* 0x000fea0003800000 */
.L_x_4622:
        /* <DEDUP_REMOVED lines=11> */
.L_x_4624:
        /* <DEDUP_REMOVED lines=13> */
.L_x_4626:
[----:B------:R-:W-:Y:S05]  /*7260*/  BSYNC B0 ;  /* 0x0000000000007941 */ /* 0x000fea0003800000 */
.L_x_4625:
        /* <DEDUP_REMOVED lines=11> */
.L_x_4627:
        /* <DEDUP_REMOVED lines=13> */
.L_x_4629:
[----:B------:R-:W-:Y:S05]  /*73f0*/  BSYNC B0 ;  /* 0x0000000000007941 */ /* 0x000fea0003800000 */
.L_x_4628:
        /* <DEDUP_REMOVED lines=11> */
.L_x_4630:
        /* <DEDUP_REMOVED lines=13> */
.L_x_4632:
[----:B------:R-:W-:Y:S05]  /*7580*/  BSYNC B0 ;  /* 0x0000000000007941 */ /* 0x000fea0003800000 */
.L_x_4631:
        /* <DEDUP_REMOVED lines=11> */
.L_x_4633:
        /* <DEDUP_REMOVED lines=13> */
.L_x_4635:
[----:B------:R-:W-:Y:S05]  /*7710*/  BSYNC B0 ;  /* 0x0000000000007941 */ /* 0x000fea0003800000 */
.L_x_4634:
        /* <DEDUP_REMOVED lines=11> */
.L_x_4636:
        /* <DEDUP_REMOVED lines=13> */
.L_x_4638:
[----:B------:R-:W-:Y:S05]  /*78a0*/  BSYNC B0 ;  /* 0x0000000000007941 */ /* 0x000fea0003800000 */
.L_x_4637:
        /* <DEDUP_REMOVED lines=11> */
.L_x_4639:
        /* <DEDUP_REMOVED lines=13> */
.L_x_4641:
[----:B------:R-:W-:Y:S05]  /*7a30*/  BSYNC B0 ;  /* 0x0000000000007941 */ /* 0x000fea0003800000 */
.L_x_4640:
        /* <DEDUP_REMOVED lines=11> */
.L_x_4642:
        /* <DEDUP_REMOVED lines=10> */
[----:B------:R-:W-:Y:S02]  /*7b90*/  F2FP.PACK_AB R33, R48, R38 ;  /* 0x000000263021723e */ /* 0x000fe400000000ff */
[----:B------:R-:W-:-:S05]  /*7ba0*/  LEA.HI.X R35, R32, c[0x0][0x164], R35, 0x1, P5 ;  /* 0x0000590020237a11 */ /* 0x000fca00028f0c23 */
[----:B------:R0:W-:Y:S04]  /*7bb0*/  STG.E [R34.64], R33 ;  /* 0x0000002122007986 */ /* 0x0001e8000c101906 */
.L_x_4644:
[----:B------:R-:W-:Y:S05]  /*7bc0*/  BSYNC B0 ;  /* 0x0000000000007941 */ /* 0x000fea0003800000 */
.L_x_4643:
        /* <DEDUP_REMOVED lines=11> */
.L_x_4645:
        /* <DEDUP_REMOVED lines=13> */
.L_x_4647:
[----:B------:R-:W-:Y:S05]  /*7d50*/  BSYNC B0 ;  /* 0x0000000000007941 */ /* 0x000fea0003800000 */
.L_x_4646:
        /* <DEDUP_REMOVED lines=11> */
.L_x_4648:
        /* <DEDUP_REMOVED lines=13> */
.L_x_4650:
[----:B------:R-:W-:Y:S05]  /*7ee0*/  BSYNC B0 ;  /* 0x0000000000007941 */ /* 0x000fea0003800000 */
.L_x_4649:
        /* <DEDUP_REMOVED lines=11> */
.L_x_4651:
        /* <DEDUP_REMOVED lines=12> */
.L_x_4653:
[----:B------:R-:W-:Y:S05]  /*8060*/  BSYNC B0 ;  /* 0x0000000000007941 */ /* 0x000fea0003800000 */
.L_x_4652:
        /* <DEDUP_REMOVED lines=11> */
.L_x_4654:
[----:B------:R-:W-:Y:S01]  /*8120*/  BSSY B0, `(.L_x_4655) ;  /* 0x000000c000007945 */ /* 0x000fe20003800000 */
        /* <DEDUP_REMOVED lines=11> */
.L_x_4656:
[----:B------:R-:W-:Y:S05]  /*81e0*/  BSYNC B0 ;  /* 0x0000000000007941 */ /* 0x000fea0003800000 */
.L_x_4655:
        /* <DEDUP_REMOVED lines=11> */
.L_x_4657:
        /* <DEDUP_REMOVED lines=12> */
.L_x_4659:
[----:B------:R-:W-:Y:S05]  /*8360*/  BSYNC B0 ;  /* 0x0000000000007941 */ /* 0x000fea0003800000 */
.L_x_4658:
        /* <DEDUP_REMOVED lines=11> */
.L_x_4660:
        /* <DEDUP_REMOVED lines=12> */
.L_x_4662:
[----:B------:R-:W-:Y:S05]  /*84e0*/  BSYNC B0 ;  /* 0x0000000000007941 */ /* 0x000fea0003800000 */
.L_x_4661:
        /* <DEDUP_REMOVED lines=11> */
.L_x_4663:
        /* <DEDUP_REMOVED lines=12> */
.L_x_4665:
[----:B------:R-:W-:Y:S05]  /*8660*/  BSYNC B0 ;  /* 0x0000000000007941 */ /* 0x000fea0003800000 */
.L_x_4664:
        /* <DEDUP_REMOVED lines=11> */
.L_x_4666:
        /* <DEDUP_REMOVED lines=16> */
.L_x_4668:
[----:B------:R-:W-:Y:S05]  /*8820*/  BSYNC B0 ;  /* 0x0000000000007941 */ /* 0x000fea0003800000 */
.L_x_4667:
[----:B------:R-:W-:Y:S02]  /*8830*/  IADD3 R19, R19, c[0x0][0x10], RZ ;  /* 0x0000040013137a10 */ /* 0x000fe40007ffe0ff */
[----:B------:R-:W-:Y:S02]  /*8840*/  IADD3 R20, R20, 0x1, RZ ;  /* 0x0000000114147810 */ /* 0x000fe40007ffe0ff */
[----:B------:R-:W-:-:S13]  /*8850*/  ISETP.GE.AND P5, PT, R19, UR4, PT ;  /* 0x0000000413007c0c */ /* 0x000fda000bfa6270 */
[----:B------:R-:W-:Y:S01]  /*8860*/  @P5 CALL.REL.NOINC `(.L_x_4669) ;  /* 0x0000001000005944 */ /* 0x000fe20003c00000 */
[----:B------:R-:W-:Y:S05]  /*8870*/  BRA `(.L_x_4670) ;  /* 0xffff83e000007947 */ /* 0x000fea000383ffff */
.L_x_4669:
[----:B------:R-:W-:Y:S05]  /*8880*/  EXIT ;  /* 0x000000000000794d */ /* 0x000fea0003800000 */
.L_x_4671:
        /* <DEDUP_REMOVED lines=15> */
.L_x_5669:


//--------------------- .text._Z35group_norm_nhwc_fwd_one_pass_kernelI11Fp16IOBf16WLi512ELi112ELi448EEv26Group_norm_nhwc_fwd_params --------------------------
	.section	.text._Z35group_norm_nhwc_fwd_one_pass_kernelI11Fp16IOBf16WLi512ELi112ELi448EEv26Group_norm_nhwc_fwd_params,"ax",@progbits
	.sectioninfo	@"SHI_REGISTERS=128"
	.align	128
        .global         _Z35group_norm_nhwc_fwd_one_pass_kernelI11Fp16IOBf16WLi512ELi112ELi448EEv26Group_norm_nhwc_fwd_params
        .type           _Z35group_norm_nhwc_fwd_one_pass_kernelI11Fp16IOBf16WLi512ELi112ELi448EEv26Group_norm_nhwc_fwd_params,@function
        .size           _Z35group_norm_nhwc_fwd_one_pass_kernelI11Fp16IOBf16WLi512ELi112ELi448EEv26Group_norm_nhwc_fwd_params,(.L_x_5670 - _Z35group_norm_nhwc_fwd_one_pass_kernelI11Fp16IOBf16WLi512ELi112ELi448EEv26Group_norm_nhwc_fwd_params)
        .other          _Z35group_norm_nhwc_fwd_one_pass_kernelI11Fp16IOBf16WLi512ELi112ELi448EEv26Group_norm_nhwc_fwd_params,@"STO_CUDA_ENTRY STV_DEFAULT"
_Z35group_norm_nhwc_fwd_one_pass_kernelI11Fp16IOBf16WLi512ELi112ELi448EEv26Group_norm_nhwc_fwd_params:
.text._Z35group_norm_nhwc_fwd_one_pass_kernelI11Fp16IOBf16WLi512ELi112ELi448EEv26Group_norm_nhwc_fwd_params:
        /* <DEDUP_REMOVED lines=22> */
.L_x_4688:
[----:B---3--:R-:W3:Y:S01]  /*0160*/  LDL R9, [R1+0x114] ;  /* 0x0001140001097983 */ /* 0x008ee20000100800 */
        /* <DEDUP_REMOVED lines=2093> */
.L_x_4673:
[----:B0-----:R-:W-:Y:S05]  /*8440*/  BSYNC B0 ;  /* 0x0000000000007941 */ /* 0x001fea0003800000 */
.L_x_4672:
        /* <DEDUP_REMOVED lines=27> */
.L_x_4676:
[----:B------:R-:W2:Y:S01]  /*8600*/  LDG.E.STRONG.GPU R0, [R16.64] ;  /* 0x0000000610007981 */ /* 0x000ea2000c1ef900 */
[----:B------:R-:W-:Y:S01]  /*8610*/  YIELD ;  /* 0x0000000000007946 */ /* 0x000fe20003800000 */
[----:B--2---:R-:W-:-:S05]  /*8620*/  CCTL.IVALL ;  /* 0x00000000ff00798f */ /* 0x004fca0002000000 */
[----:B------:R1:W-:Y:S01]  /*8630*/  STL [R1], R0 ;  /* 0x0000000001007387 */ /* 0x0003e20000100800 */
[----:B------:R-:W-:-:S13]  /*8640*/  ISETP.NE.AND P1, PT, R0, R9, PT ;  /* 0x000000090000720c */ /* 0x000fda0003f25270 */
[----:B-1----:R-:W-:Y:S05]  /*8650*/  @P1 BRA `(.L_x_4676) ;  /* 0xffffffa000001947 */ /* 0x002fea000383ffff */
.L_x_4675:
        /* <DEDUP_REMOVED lines=17> */
.L_x_4680:
        /* <DEDUP_REMOVED lines=115> */
.L_x_4679:
        /* <DEDUP_REMOVED lines=61> */
.L_x_4681:
[----:B------:R-:W-:-:S13]  /*9270*/  ISETP.NE.OR P1, PT, R0, RZ, P1 ;  /* 0x000000ff0000720c */ /* 0x000fda0000f25670 */
[----:B------:R-:W-:Y:S05]  /*9280*/  @!P1 BRA `(.L_x_4677) ;  /* 0x000001f000009947 */ /* 0x000fea0003800000 */
.L_x_4678:
        /* <DEDUP_REMOVED lines=31> */
.L_x_4677:
        /* <DEDUP_REMOVED lines=12> */
.L_x_4683:
[----:B------:R-:W-:Y:S05]  /*9540*/  BSYNC B0 ;  /* 0x0000000000007941 */ /* 0x000fea0003800000 */
.L_x_4682:
        /* <DEDUP_REMOVED lines=16> */
.L_x_4674:
        /* <DEDUP_REMOVED lines=38> */
.L_x_4686:
[----:B------:R-:W2:Y:S04]  /*98b0*/  LDL R12, [R3] ;  /* 0x00000000030c7983 */ /* 0x000ea80000100800 */
[----:B0--3--:R-:W3:Y:S04]  /*98c0*/  LDL R16, [R3+0x4] ;  /* 0x0000040003107983 */ /* 0x009ee80000100800 */
        /* <DEDUP_REMOVED lines=11> */
[----:B------:R-:W-:Y:S01]  /*9980*/  ISETP.GE.OR.EX P2, PT, R38, c[0x0][0x1cc], P0, P2 ;  /* 0x0000730026007a0c */ /* 0x000fe20000746720 */
[----:B--2---:R-:W-:Y:S02]  /*9990*/  HADD2.F32 R15, -RZ, R12.H0_H0 ;  /* 0x2000000cff0f7230 */ /* 0x004fe40000004100 */
[----:B---3--:R-:W-:-:S03]  /*99a0*/  HADD2.F32 R19, -RZ, R16.H0_H0 ;  /* 0x20000010ff137230 */ /* 0x008fc60000004100 */
[C---:B------:R-:W-:Y:S01]  /*99b0*/  FADD.FTZ R17, -R0.reuse, R15 ;  /* 0x0000000f00117221 */ /* 0x040fe20000010100 */
[----:B------:R-:W-:Y:S02]  /*99c0*/  HADD2.F32 R15, -RZ, R12.H1_H1 ;  /* 0x3000000cff0f7230 */ /* 0x000fe40000004100 */
[----:B----4-:R-:W-:Y:S01]  /*99d0*/  HADD2.F32 R21, -RZ, R20.H0_H0 ;  /* 0x20000014ff157230 */ /* 0x010fe20000004100 */
[C---:B------:R-:W-:Y:S02]  /*99e0*/  FADD.FTZ R19, -R0.reuse, R19 ;  /* 0x0000001300137221 */ /* 0x040fe40000010100 */
[-C--:B------:R-:W-:Y:S01]  /*99f0*/  FMUL.FTZ R17, R17, R2.reuse ;  /* 0x0000000211117220 */ /* 0x080fe20000410000 */
[----:B-----5:R-:W-:Y:S01]  /*9a00*/  HADD2.F32 R23, -RZ, R22.H0_H0 ;  /* 0x20000016ff177230 */ /* 0x020fe20000004100 */
[----:B------:R-:W-:Y:S02]  /*9a10*/  FADD.FTZ R15, -R0, R15 ;  /* 0x0000000f000f7221 */ /* 0x000fe40000010100 */
[----:B------:R-:W-:-:S02]  /*9a20*/  FMUL.FTZ R19, R19, R2 ;  /* 0x0000000213137220 */ /* 0x000fc40000410000 */
[C-C-:B------:R-:W-:Y:S01]  /*9a30*/  FFMA.FTZ R12, R8.reuse, R17, R11.reuse ;  /* 0x00000011080c7223 */ /* 0x140fe2000001000b */
[----:B------:R-:W-:Y:S01]  /*9a40*/  HADD2.F32 R17, -RZ, R16.H1_H1 ;  /* 0x30000010ff117230 */ /* 0x000fe20000004100 */
[----:B------:R-:W-:Y:S02]  /*9a50*/  FMUL.FTZ R15, R15, R2 ;  /* 0x000000020f0f7220 */ /* 0x000fe40000410000 */
[----:B------:R-:W-:Y:S01]  /*9a60*/  FFMA.FTZ R24, R8, R19, R11 ;  /* 0x0000001308187223 */ /* 0x000fe2000001000b */
[----:B------:R-:W-:Y:S01]  /*9a70*/  HADD2.F32 R19, -RZ, R20.H1_H1 ;  /* 0x30000014ff137230 */ /* 0x000fe20000004100 */
[----:B------:R-:W-:Y:S02]  /*9a80*/  @P4 FMUL.FTZ R14, R12, -1.4426950216293334961 ;  /* 0xbfb8aa3b0c0e4820 */ /* 0x000fe40000410000 */
[----:B------:R-:W-:Y:S02]  /*9a90*/  FFMA.FTZ R25, R10, R15, R13 ;  /* 0x0000000f0a197223 */ /* 0x000fe4000001000d */
[----:B------:R-:W-:-:S02]  /*9aa0*/  FADD.FTZ R17, -R0, R17 ;  /* 0x0000001100117221 */ /* 0x000fc40000010100 */
[C---:B------:R-:W-:Y:S01]  /*9ab0*/  FADD.FTZ R19, -R0.reuse, R19 ;  /* 0x0000001300137221 */ /* 0x040fe20000010100 */
[----:B------:R-:W0:Y:S01]  /*9ac0*/  @P4 MUFU.EX2 R14, R14 ;  /* 0x0000000e000e4308 */ /* 0x000e220000000800 */
[----:B------:R-:W-:Y:S02]  /*9ad0*/  @P4 FMUL.FTZ R15, R25, -1.4426950216293334961 ;  /* 0xbfb8aa3b190f4820 */ /* 0x000fe40000410000 */
[-C--:B------:R-:W-:Y:S02]  /*9ae0*/  FMUL.FTZ R17, R17, R2.reuse ;  /* 0x0000000211117220 */ /* 0x080fe40000410000 */
[----:B------:R-:W-:Y:S02]  /*9af0*/  FADD.FTZ R21, -R0, R21 ;  /* 0x0000001500157221 */ /* 0x000fe40000010100 */
[----:B------:R-:W-:Y:S01]  /*9b00*/  FMUL.FTZ R19, R19, R2 ;  /* 0x0000000213137220 */ /* 0x000fe20000410000 */
[----:B------:R1:W2:Y:S01]  /*9b10*/  @P4 MUFU.EX2 R16, R15 ;  /* 0x0000000f00104308 */ /* 0x0002a20000000800 */
[----:B------:R-:W-:-:S02]  /*9b20*/  FFMA.FTZ R27, R10, R17, R13 ;  /* 0x000000110a1b7223 */ /* 0x000fc4000001000d */
[----:B------:R-:W-:Y:S02]  /*9b30*/  @P4 FMUL.FTZ R18, R24, -1.4426950216293334961 ;  /* 0xbfb8aa3b18124820 */ /* 0x000fe40000410000 */
[----:B------:R-:W-:Y:S01]  /*9b40*/  FADD.FTZ R29, -R0, R23 ;  /* 0x00000017001d7221 */ /* 0x000fe20000010100 */
[----:B------:R-:W-:Y:S01]  /*9b50*/  HADD2.F32 R23, -RZ, R22.H1_H1 ;  /* 0x30000016ff177230 */ /* 0x000fe20000004100 */
[----:B------:R-:W-:Y:S02]  /*9b60*/  FMUL.FTZ R21, R21, R2 ;  /* 0x0000000215157220 */ /* 0x000fe40000410000 */
[----:B------:R-:W-:Y:S01]  /*9b70*/  FFMA.FTZ R31, R10, R19, R13 ;  /* 0x000000130a1f7223 */ /* 0x000fe2000001000d */
[----:B------:R-:W-:Y:S01]  /*9b80*/  @P4 MUFU.EX2 R18, R18 ;  /* 0x0000001200124308 */ /* 0x000fe20000000800 */
[----:B------:R-:W-:Y:S02]  /*9b90*/  @P4 FMUL.FTZ R17, R27, -1.4426950216293334961 ;  /* 0xbfb8aa3b1b114820 */ /* 0x000fe40000410000 */
[----:B------:R-:W-:-:S02]  /*9ba0*/  FFMA.FTZ R28, R8, R21, R11 ;  /* 0x00000015081c7223 */ /* 0x000fc4000001000b */
[----:B------:R-:W-:Y:S02]  /*9bb0*/  @P4 FMUL.FTZ R19, R31, -1.4426950216293334961 ;  /* 0xbfb8aa3b1f134820 */ /* 0x000fe40000410000 */
[----:B------:R-:W-:Y:S01]  /*9bc0*/  FADD.FTZ R23, -R0, R23 ;  /* 0x0000001700177221 */ /* 0x000fe20000010100 */
[----:B------:R3:W4:Y:S01]  /*9bd0*/  @P4 MUFU.EX2 R20, R17 ;  /* 0x0000001100144308 */ /* 0x0007220000000800 */
[----:B-1----:R-:W-:Y:S02]  /*9be0*/  @P4 FMUL.FTZ R15, R28, -1.4426950216293334961 ;  /* 0xbfb8aa3b1c0f4820 */ /* 0x002fe40000410000 */
[-C--:B------:R-:W-:Y:S02]  /*9bf0*/  FMUL.FTZ R29, R29, R2.reuse ;  /* 0x000000021d1d7220 */ /* 0x080fe40000410000 */
[----:B------:R-:W-:Y:S02]  /*9c00*/  FMUL.FTZ R23, R23, R2 ;  /* 0x0000000217177220 */ /* 0x000fe40000410000 */
[----:B0-----:R-:W-:Y:S01]  /*9c10*/  @P4 FADD.FTZ R14, R14, 1 ;  /* 0x3f8000000e0e4421 */ /* 0x001fe20000010000 */
[----:B------:R0:W1:Y:S01]  /*9c20*/  @P4 MUFU.EX2 R32, R19 ;  /* 0x0000001300204308 */ /* 0x0000620000000800 */
[----:B------:R-:W-:-:S02]  /*9c30*/  FFMA.FTZ R34, R8, R29, R11 ;  /* 0x0000001d08227223 */ /* 0x000fc4000001000b */
[----:B------:R-:W-:Y:S01]  /*9c40*/  FFMA.FTZ R35, R10, R23, R13 ;  /* 0x000000170a237223 */ /* 0x000fe2000001000d */
[----:B------:R-:W-:Y:S01]  /*9c50*/  SHF.R.S32.HI R23, RZ, 0x1f, R43 ;  /* 0x0000001fff177819 */ /* 0x000fe2000001142b */
[----:B--2---:R-:W-:Y:S02]  /*9c60*/  @P4 FADD.FTZ R16, R16, 1 ;  /* 0x3f80000010104421 */ /* 0x004fe40000010000 */
[----:B---3--:R-:W-:Y:S01]  /*9c70*/  @P4 FMUL.FTZ R17, R34, -1.4426950216293334961 ;  /* 0xbfb8aa3b22114820 */ /* 0x008fe20000410000 */
[----:B------:R-:W2:Y:S01]  /*9c80*/  @P4 MUFU.EX2 R21, R15 ;  /* 0x0000000f00154308 */ /* 0x000ea20000000800 */
[----:B0-----:R-:W-:Y:S01]  /*9c90*/  SHF.R.S32.HI R19, RZ, 0x1f, R33 ;  /* 0x0000001fff137819 */ /* 0x001fe20000011421 */
[----:B----4-:R-:W-:Y:S01]  /*9ca0*/  @P4 FADD.FTZ R20, R20, 1 ;  /* 0x3f80000014144421 */ /* 0x010fe20000010000 */
[----:B------:R-:W-:Y:S01]  /*9cb0*/  ISETP.GE.OR.EX P3, PT, R23, c[0x0][0x1cc], P0, P3 ;  /* 0x0000730017007a0c */ /* 0x000fe20000766730 */
[----:B------:R-:W-:Y:S01]  /*9cc0*/  @P4 FMUL.FTZ R22, R35, -1.4426950216293334961 ;  /* 0xbfb8aa3b23164820 */ /* 0x000fe20000410000 */
[----:B------:R-:W-:-:S03]  /*9cd0*/  ISETP.GE.OR.EX P1, PT, R19, c[0x0][0x1cc], P0, P1 ;  /* 0x0000730013007a0c */ /* 0x000fc60000726710 */
[----:B------:R0:W3:Y:S01]  /*9ce0*/  @P4 MUFU.RCP R15, R14 ;  /* 0x0000000e000f4308 */ /* 0x0000e20000001000 */
[----:B-1----:R-:W-:-:S07]  /*9cf0*/  @P4 FADD.FTZ R32, R32, 1 ;  /* 0x3f80000020204421 */ /* 0x002fce0000010000 */
[----:B------:R-:W1:Y:S01]  /*9d00*/  @P4 MUFU.RCP R16, R16 ;  /* 0x0000001000104308 */ /* 0x000e620000001000 */
[----:B--2---:R-:W-:Y:S02]  /*9d10*/  @P4 FADD.FTZ R30, R21, 1 ;  /* 0x3f800000151e4421 */ /* 0x004fe40000010000 */
[----:B0-----:R-:W-:Y:S02]  /*9d20*/  @!P1 IMAD R14, R19, c[0x0][0x1c0], RZ ;  /* 0x00007000130e9a24 */ /* 0x001fe400078e02ff */
[----:B------:R-:W-:Y:S02]  /*9d30*/  @!P1 IMAD.MOV.U32 R19, RZ, RZ, R7 ;  /* 0x000000ffff139224 */ /* 0x000fe400078e0007 */
[----:B------:R-:W-:Y:S01]  /*9d40*/  @!P1 IMAD R41, R33, c[0x0][0x1c4], R14 ;  /* 0x0000710021299a24 */ /* 0x000fe200078e020e */
[----:B------:R0:W-:Y:S01]  /*9d50*/  @P4 MUFU.EX2 R36, R17 ;  /* 0x0000001100244308 */ /* 0x0001e20000000800 */
[----:B---3--:R-:W-:Y:S02]  /*9d60*/  @P4 FMUL.FTZ R12, R12, R15 ;  /* 0x0000000f0c0c4220 */ /* 0x008fe40000410000 */
[----:B------:R-:W-:-:S02]  /*9d70*/  @!P3 IMAD.MOV.U32 R14, RZ, RZ, R4 ;  /* 0x000000ffff0eb224 */ /* 0x000fc400078e0004 */
[----:B------:R-:W-:-:S03]  /*9d80*/  @!P3 IMAD.MOV.U32 R15, RZ, RZ, R7 ;  /* 0x000000ffff0fb224 */ /* 0x000fc600078e0007 */
[----:B------:R-:W2:Y:S01]  /*9d90*/  @P4 MUFU.RCP R26, R20 ;  /* 0x00000014001a4308 */ /* 0x000ea20000001000 */
[----:B0-----:R-:W-:Y:S02]  /*9da0*/  @P4 FADD.FTZ R17, R18, 1 ;  /* 0x3f80000012114421 */ /* 0x001fe40000010000 */
[----:B------:R-:W-:Y:S02]  /*9db0*/  @!P1 IMAD.MOV.U32 R18, RZ, RZ, R4 ;  /* 0x000000ffff129224 */ /* 0x000fe400078e0004 */
[----:B------:R-:W-:-:S03]  /*9dc0*/  @!P3 IMAD.WIDE.U32 R14, R43, c[0x0][0x1c0], R14 ;  /* 0x000070002b0eba25 */ /* 0x000fc600078e000e */
[----:B------:R-:W0:Y:S01]  /*9dd0*/  @P4 MUFU.RCP R29, R17 ;  /* 0x00000011001d4308 */ /* 0x000e220000001000 */
[----:B-1----:R-:W-:Y:S02]  /*9de0*/  @P4 FMUL.FTZ R25, R25, R16 ;  /* 0x0000001019194220 */ /* 0x002fe40000410000 */
[----:B------:R-:W-:Y:S02]  /*9df0*/  @!P2 IMAD R16, R38, c[0x0][0x1c0], RZ ;  /* 0x000070002610aa24 */ /* 0x000fe400078e02ff */
[----:B------:R-:W-:Y:S01]  /*9e00*/  @!P1 IMAD.WIDE.U32 R18, R33, c[0x0][0x1c0], R18 ;  /* 0x0000700021129a25 */ /* 0x000fe200078e0012 */
[----:B------:R-:W-:Y:S02]  /*9e10*/  @!P3 F2FP.PACK_AB R25, R25, R12 ;  /* 0x0000000c1919b23e */ /* 0x000fe400000000ff */
[----:B------:R1:W3:Y:S01]  /*9e20*/  @P4 MUFU.EX2 R37, R22 ;  /* 0x0000001600254308 */ /* 0x0002e20000000800 */
[----:B--2---:R-:W-:Y:S01]  /*9e30*/  @P4 FMUL.FTZ R27, R27, R26 ;  /* 0x0000001a1b1b4220 */ /* 0x004fe20000410000 */
[----:B------:R-:W-:Y:S01]  /*9e40*/  @!P1 LEA R20, P6, R18, c[0x0][0x160], 0x1 ;  /* 0x0000580012149a11 */ /* 0x000fe200078c08ff */
[----:B------:R-:W-:-:S02]  /*9e50*/  @P4 FADD.FTZ R36, R36, 1 ;  /* 0x3f80000024244421 */ /* 0x000fc40000010000 */
[----:B0-----:R-:W-:-:S03]  /*9e60*/  @P4 FMUL.FTZ R24, R24, R29 ;  /* 0x0000001d18184220 */ /* 0x001fc60000410000 */
[----:B------:R-:W0:Y:S01]  /*9e70*/  @P4 MUFU.RCP R33, R30 ;  /* 0x0000001e00214308 */ /* 0x000e220000001000 */
[----:B-1----:R-:W-:Y:S02]  /*9e80*/  @!P3 IMAD R22, R23, c[0x0][0x1c0], RZ ;  /* 0x000070001716ba24 */ /* 0x002fe400078e02ff */
[----:B------:R-:W-:Y:S01]  /*9e90*/  @!P2 IMAD.MOV.U32 R23, RZ, RZ, R7 ;  /* 0x000000ffff17a224 */ /* 0x000fe200078e0007 */
[----:B------:R-:W-:Y:S01]  /*9ea0*/  @!P1 F2FP.PACK_AB R27, R27, R24 ;  /* 0x000000181b1b923e */ /* 0x000fe200000000ff */
[C---:B------:R-:W-:Y:S01]  /*9eb0*/  @!P3 IMAD R39, R43.reuse, c[0x0][0x1c4], R22 ;  /* 0x000071002b27ba24 */ /* 0x040fe200078e0216 */
[----:B------:R-:W-:Y:S01]  /*9ec0*/  IADD3 R43, R43, 0x18, RZ ;  /* 0x000000182b2b7810 */ /* 0x000fe20007ffe0ff */
[----:B---3--:R-:W-:Y:S01]  /*9ed0*/  @P4 FADD.FTZ R37, R37, 1 ;  /* 0x3f80000025254421 */ /* 0x008fe20000010000 */
[----:B------:R-:W1:Y:S01]  /*9ee0*/  @P4 MUFU.RCP R32, R32 ;  /* 0x0000002000204308 */ /* 0x000e620000001000 */
[----:B------:R-:W-:Y:S02]  /*9ef0*/  @!P3 IMAD.IADD R17, R15, 0x1, R39 ;  /* 0x000000010f11b824 */ /* 0x000fe400078e0227 */
[----:B------:R-:W-:Y:S01]  /*9f00*/  @!P2 IMAD R39, R45, c[0x0][0x1c4], R16 ;  /* 0x000071002d27aa24 */ /* 0x000fe200078e0210 */
[----:B------:R-:W-:Y:S01]  /*9f10*/  @!P3 LEA R16, P5, R14, c[0x0][0x160], 0x1 ;  /* 0x000058000e10ba11 */ /* 0x000fe200078a08ff */
[----:B------:R-:W-:-:S02]  /*9f20*/  @!P1 IMAD.IADD R15, R19, 0x1, R41 ;  /* 0x00000001130f9824 */ /* 0x000fc400078e0229 */
[----:B------:R-:W-:Y:S01]  /*9f30*/  @!P2 IMAD.MOV.U32 R22, RZ, RZ, R4 ;  /* 0x000000ffff16a224 */ /* 0x000fe200078e0004 */
[----:B------:R-:W-:Y:S01]  /*9f40*/  @!P3 LEA.HI.X R17, R14, c[0x0][0x164], R17, 0x1, P5 ;  /* 0x000059000e11ba11 */ /* 0x000fe200028f0c11 */
[----:B------:R-:W2:Y:S01]  /*9f50*/  @P4 MUFU.RCP R19, R36 ;  /* 0x0000002400134308 */ /* 0x000ea20000001000 */
[----:B------:R-:W-:Y:S01]  /*9f60*/  @!P1 LEA.HI.X R21, R18, c[0x0][0x164], R15, 0x1, P6 ;  /* 0x0000590012159a11 */ /* 0x000fe200030f0c0f */
[----:B------:R-:W-:Y:S01]  /*9f70*/  @!P2 IMAD.WIDE.U32 R22, R45, c[0x0][0x1c0], R22 ;  /* 0x000070002d16aa25 */ /* 0x000fe200078e0016 */
[----:B------:R-:W-:Y:S01]  /*9f80*/  SHF.R.S32.HI R18, RZ, 0x1f, R43 ;  /* 0x0000001fff127819 */ /* 0x000fe2000001142b */
[----:B------:R3:W-:Y:S02]  /*9f90*/  @!P3 STG.E [R16.64], R25 ;  /* 0x000000191000b986 */ /* 0x0007e4000c101906 */
[----:B------:R-:W-:Y:S01]  /*9fa0*/  @!P2 IMAD.IADD R15, R23, 0x1, R39 ;  /* 0x00000001170fa824 */ /* 0x000fe200078e0227 */
[----:B------:R-:W-:Y:S01]  /*9fb0*/  @!P2 LEA R14, P5, R22, c[0x0][0x160], 0x1 ;  /* 0x00005800160eaa11 */ /* 0x000fe200078a08ff */
[----:B------:R3:W-:Y:S01]  /*9fc0*/  @!P1 STG.E [R20.64], R27 ;  /* 0x0000001b14009986 */ /* 0x0007e2000c101906 */
[----:B------:R-:W-:Y:S01]  /*9fd0*/  ISETP.GE.U32.AND P1, PT, R43, c[0x0][0x1c8], PT ;  /* 0x000072002b007a0c */ /* 0x000fe20003f26070 */
[----:B------:R-:W4:Y:S01]  /*9fe0*/  @P4 MUFU.RCP R12, R37 ;  /* 0x00000025000c4308 */ /* 0x000f220000001000 */
[----:B0-----:R-:W-:Y:S01]  /*9ff0*/  @P4 FMUL.FTZ R28, R28, R33 ;  /* 0x000000211c1c4220 */ /* 0x001fe20000410000 */
[----:B------:R-:W-:Y:S01]  /*a000*/  @!P2 LEA.HI.X R15, R22, c[0x0][0x164], R15, 0x1, P5 ;  /* 0x00005900160faa11 */ /* 0x000fe200028f0c0f */
[----:B-1----:R-:W-:Y:S01]  /*a010*/  @P4 FMUL.FTZ R31, R31, R32 ;  /* 0x000000201f1f4220 */ /* 0x002fe20000410000 */
[----:B------:R-:W-:Y:S01]  /*a020*/  ISETP.GE.OR.EX P1, PT, R18, c[0x0][0x1cc], P0, P1 ;  /* 0x0000730012007a0c */ /* 0x000fe20000726710 */
[----:B--2---:R-:W-:-:S03]  /*a030*/  @P4 FMUL.FTZ R34, R34, R19 ;  /* 0x0000001322224220 */ /* 0x004fc60000410000 */
[----:B------:R-:W-:-:S05]  /*a040*/  @!P2 F2FP.PACK_AB R31, R31, R28 ;  /* 0x0000001c1f1fa23e */ /* 0x000fca00000000ff */
[----:B------:R3:W-:Y:S01]  /*a050*/  @!P2 STG.E [R14.64], R31 ;  /* 0x0000001f0e00a986 */ /* 0x0007e2000c101906 */
[----:B------:R-:W-:Y:S01]  /*a060*/  ISETP.NE.AND P2, PT, R9, 0x40, PT ;  /* 0x000000400900780c */ /* 0x000fe20003f45270 */
[----:B----4-:R-:W-:Y:S02]  /*a070*/  @P4 FMUL.FTZ R35, R35, R12 ;  /* 0x0000000c23234220 */ /* 0x010fe40000410000 */
[----:B------:R-:W-:Y:S05]  /*a080*/  @P1 BRA `(.L_x_4685) ;  /* 0x000000a000001947 */ /* 0x000fea0003800000 */
[----:B------:R-:W-:Y:S01]  /*a090*/  IMAD R12, R18, c[0x0][0x1c0], RZ ;  /* 0x00007000120c7a24 */ /* 0x000fe200078e02ff */
[----:B------:R-:W-:Y:S01]  /*a0a0*/  F2FP.PACK_AB R35, R35, R34 ;  /* 0x000000222323723e */ /* 0x000fe200000000ff */
[----:B---3--:R-:W-:Y:S02]  /*a0b0*/  IMAD.MOV.U32 R14, RZ, RZ, R4 ;  /* 0x000000ffff0e7224 */ /* 0x008fe400078e0004 */
[----:B------:R-:W-:Y:S02]  /*a0c0*/  IMAD.MOV.U32 R15, RZ, RZ, R7 ;  /* 0x000000ffff0f7224 */ /* 0x000fe400078e0007 */
[----:B------:R-:W-:-:S02]  /*a0d0*/  IMAD R17, R43, c[0x0][0x1c4], R12 ;  /* 0x000071002b117a24 */ /* 0x000fc400078e020c */
[----:B------:R-:W-:-:S04]  /*a0e0*/  IMAD.WIDE.U32 R14, R43, c[0x0][0x1c0], R14 ;  /* 0x000070002b0e7a25 */ /* 0x000fc800078e000e */
[----:B------:R-:W-:Y:S01]  /*a0f0*/  IMAD.IADD R15, R15, 0x1, R17 ;  /* 0x000000010f0f7824 */ /* 0x000fe200078e0211 */
[----:B------:R-:W-:-:S04]  /*a100*/  LEA R16, P1, R14, c[0x0][0x160], 0x1 ;  /* 0x000058000e107a11 */ /* 0x000fc800078208ff */
[----:B------:R-:W-:-:S05]  /*a110*/  LEA.HI.X R17, R14, c[0x0][0x164], R15, 0x1, P1 ;  /* 0x000059000e117a11 */ /* 0x000fca00008f0c0f */
[----:B------:R0:W-:Y:S04]  /*a120*/  STG.E [R16.64], R35 ;  /* 0x0000002310007986 */ /* 0x0001e8000c101906 */
.L_x_4685:
[----:B------:R-:W-:Y:S05]  /*a130*/  BSYNC B0 ;  /* 0x0000000000007941 */ /* 0x000fea0003800000 */
.L_x_4684:
        /* <DEDUP_REMOVED lines=9> */
.L_x_4687:
[----:B------:R-:W-:Y:S05]  /*a1d0*/  EXIT ;  /* 0x000000000000794d */ /* 0x000fea0003800000 */
.L_x_4689:
        /* <DEDUP_REMOVED lines=10> */
.L_x_5670:


//--------------------- .text._Z35group_norm_nhwc_fwd_one_pass_kernelI11Fp16IOFp16WLi64ELi112ELi448EEv26Group_norm_nhwc_fwd_params --------------------------
	.section	.text._Z35group_norm_nhwc_fwd_one_pass_kernelI11Fp16IOFp16WLi64ELi112ELi448EEv26Group_norm_nhwc_fwd_params,"ax",@progbits
	.sectioninfo	@"SHI_REGISTERS=52"
	.align	128
        .global         _Z35group_norm_nhwc_fwd_one_pass_kernelI11Fp16IOFp16WLi64ELi112ELi448EEv26Group_norm_nhwc_fwd_params
        .type           _Z35group_norm_nhwc_fwd_one_pass_kernelI11Fp16IOFp16WLi64ELi112ELi448EEv26Group_norm_nhwc_fwd_params,@function
        .size           _Z35group_norm_nhwc_fwd_one_pass_kernelI11Fp16IOFp16WLi64ELi112ELi448EEv26Group_norm_nhwc_fwd_params,(.L_x_5671 - _Z35group_norm_nhwc_fwd_one_pass_kernelI11Fp16IOFp16WLi64ELi112ELi448EEv26Group_norm_nhwc_fwd_params)
        .other          _Z35group_norm_nhwc_fwd_one_pass_kernelI11Fp16IOFp16WLi64ELi112ELi448EEv26Group_norm_nhwc_fwd_params,@"STO_CUDA_ENTRY STV_DEFAULT"
_Z35group_norm_nhwc_fwd_one_pass_kernelI11Fp16IOFp16WLi64ELi112ELi448EEv26Group_norm_nhwc_fwd_params:
.text._Z35group_norm_nhwc_fwd_one_pass_kernelI11Fp16IOFp16WLi64ELi112ELi448EEv26Group_norm_nhwc_fwd_params:
        /* <DEDUP_REMOVED lines=40> */
.L_x_4727:
[----:B------:R-:W-:Y:S01]  /*0280*/  IABS R5, c[0x0][0x1d8] ;  /* 0x0000760000057a13 */ /* 0x000fe20000000000 */
[----:B0-----:R-:W-:Y:S01]  /*0290*/  @P4 IMAD R13, R39, c[0x0][0x1c0], RZ ;  /* 0x00007000270d4a24 */ /* 0x001fe200078e02ff */
[----:B------:R-:W-:-:S02]  /*02a0*/  MOV R20, RZ ;  /* 0x000000ff00147202 */ /* 0x000fc40000000f00 */
        /* <DEDUP_REMOVED lines=10> */
[----:B------:R-:W-:Y:S02]  /*0350*/  SHF.R.U32.HI R2, RZ, 0x3, R31 ;  /* 0x00000003ff027819 */ /* 0x000fe4000001161f */
[----:B------:R-:W-:-:S03]  /*0360*/  SHF.R.S32.HI R7, RZ, 0x1f, R23 ;  /* 0x0000001fff077819 */ /* 0x000fc60000011417 */
        /* <DEDUP_REMOVED lines=10> */
[----:B------:R-:W-:-:S04]  /*0410*/  @P0 IADD3 R3, R3, 0x1, RZ ;  /* 0x0000000103030810 */ /* 0x000fc80007ffe0ff */
[----:B------:R-:W-:Y:S01]  /*0420*/  MOV R5, R3 ;  /* 0x0000000300057202 */ /* 0x000fe20000000f00 */
[----:B------:R-:W-:-:S03]  /*0430*/  IMAD.WIDE.U32 R2, R2, 0x24924925, RZ ;  /* 0x2492492502027825 */ /* 0x000fc600078e00ff */
[----:B------:R-:W-:Y:S01]  /*0440*/  @!P5 IADD3 R5, -R5, RZ, RZ ;  /* 0x000000ff0505d210 */ /* 0x000fe20007ffe1ff */
[----:B------:R-:W-:Y:S01]  /*0450*/  IMAD R21, R28, c[0x0][0x1e4], R3 ;  /* 0x000079001c157a24 */ /* 0x000fe200078e0203 */
[----:B------:R-:W-:-:S04]  /*0460*/  @!P6 LOP3.LUT R5, RZ, c[0x0][0x1d8], RZ, 0x33, !PT ;  /* 0x00007600ff05ea12 */ /* 0x000fc800078e33ff */
[----:B------:R-:W-:Y:S02]  /*0470*/  IADD3 R38, -R5, RZ, RZ ;  /* 0x000000ff05267210 */ /* 0x000fe40007ffe1ff */
[----:B------:R-:W-:Y:S02]  /*0480*/  SHF.R.S32.HI R0, RZ, 0x1f, R5 ;  /* 0x0000001fff007819 */ /* 0x000fe40000011405 */
[C---:B------:R-:W-:Y:S01]  /*0490*/  IADD3 R47, R21.reuse, 0x20, RZ ;  /* 0x00000020152f7810 */ /* 0x040fe20007ffe0ff */
[----:B------:R-:W-:Y:S01]  /*04a0*/  IMAD R38, R38, c[0x0][0x1d8], R25 ;  /* 0x0000760026267a24 */ /* 0x000fe200078e0219 */
[----:B------:R-:W-:Y:S01]  /*04b0*/  IADD3 R49, R21, 0x28, RZ ;  /* 0x0000002815317810 */ /* 0x000fe20007ffe0ff */
[----:B------:R-:W-:Y:S01]  /*04c0*/  IMAD R0, R0, c[0x0][0x1d0], RZ ;  /* 0x0000740000007a24 */ /* 0x000fe200078e02ff */
[----:B------:R-:W-:Y:S01]  /*04d0*/  ISETP.GE.U32.AND P5, PT, R47, c[0x0][0x1c8], PT ;  /* 0x000072002f007a0c */ /* 0x000fe20003fa6070 */
[----:B------:R-:W-:Y:S02]  /*04e0*/  IMAD R38, R38, 0x70, RZ ;  /* 0x0000007026267824 */ /* 0x000fe400078e02ff */
[----:B------:R-:W-:-:S02]  /*04f0*/  IMAD R3, R5, c[0x0][0x1d4], R0 ;  /* 0x0000750005037a24 */ /* 0x000fc400078e0200 */
[----:B------:R-:W-:Y:S01]  /*0500*/  @P2 IMAD R0, R41, c[0x0][0x1c0], RZ ;  /* 0x0000700029002a24 */ /* 0x000fe200078e02ff */
[----:B------:R-:W-:-:S04]  /*0510*/  IADD3 R16, P0, R23, R38, RZ ;  /* 0x0000002617107210 */ /* 0x000fc80007f1e0ff */
[----:B------:R-:W-:-:S05]  /*0520*/  LEA.HI.X.SX32 R17, R38, R7, 0x1, P0 ;  /* 0x0000000726117211 */ /* 0x000fca00000f0eff */
        /* <DEDUP_REMOVED lines=9> */
[----:B------:R-:W-:Y:S01]  /*05c0*/  @P2 IADD3 R5, R7, R5, RZ ;  /* 0x0000000507052210 */ /* 0x000fe20007ffe0ff */
[----:B------:R-:W-:Y:S01]  /*05d0*/  @P1 IMAD R7, R42, c[0x0][0x1c0], RZ ;  /* 0x000070002a071a24 */ /* 0x000fe200078e02ff */
[C---:B------:R-:W-:Y:S01]  /*05e0*/  @P2 LEA R8, P0, R6.reuse, c[0x0][0x170], 0x1 ;  /* 0x00005c0006082a11 */ /* 0x040fe200078008ff */
[----:B------:R-:W-:Y:S01]  /*05f0*/  @P3 IMAD.WIDE.U32 R12, R27, c[0x0][0x1c0], R12 ;  /* 0x000070001b0c3a25 */ /* 0x000fe200078e000c */
[----:B------:R-:W-:Y:S02]  /*0600*/  ISETP.LT.U32.AND P5, PT, R31, 0x1c0, !P5 ;  /* 0x000001c01f00780c */ /* 0x000fe40006fa1070 */
[----:B------:R-:W-:Y:S01]  /*0610*/  @P2 LEA.HI.X R9, R6, c[0x0][0x174], R5, 0x1, P0 ;  /* 0x00005d0006092a11 */ /* 0x000fe200000f0c05 */
[----:B------:R-:W-:Y:S01]  /*0620*/  @P3 IMAD R6, R40, c[0x0][0x1c0], RZ ;  /* 0x0000700028063a24 */ /* 0x000fe200078e02ff */
[----:B------:R-:W-:Y:S01]  /*0630*/  ISETP.GE.U32.AND P0, PT, R49, c[0x0][0x1c8], PT ;  /* 0x0000720031007a0c */ /* 0x000fe20003f06070 */
[----:B------:R-:W-:Y:S01]  /*0640*/  @P1 IMAD R35, R4, c[0x0][0x1c4], R7 ;  /* 0x0000710004231a24 */ /* 0x000fe200078e0207 */
[----:B------:R-:W-:Y:S01]  /*0650*/  SHF.R.S32.HI R5, RZ, 0x1f, R49 ;  /* 0x0000001fff057819 */ /* 0x000fe20000011431 */
[----:B------:R-:W-:Y:S01]  /*0660*/  @P3 IMAD R11, R27, c[0x0][0x1c4], R6 ;  /* 0x000071001b0b3a24 */ /* 0x000fe200078e0206 */
[----:B------:R-:W-:-:S02]  /*0670*/  @P4 MOV R18, R16 ;  /* 0x0000001000124202 */ /* 0x000fc40000000f00 */
[----:B------:R-:W-:Y:S02]  /*0680*/  ISETP.GE.AND.EX P0, PT, R5, c[0x0][0x1cc], PT, P0 ;  /* 0x0000730005007a0c */ /* 0x000fe40003f06300 */
[----:B------:R-:W-:Y:S01]  /*0690*/  @P4 MOV R19, R3 ;  /* 0x0000000300134202 */ /* 0x000fe20000000f00 */
[----:B------:R-:W-:Y:S01]  /*06a0*/  @P5 IMAD R0, R0, c[0x0][0x1c0], RZ ;  /* 0x0000700000005a24 */ /* 0x000fe200078e02ff */
[----:B------:R-:W-:Y:S02]  /*06b0*/  ISETP.LT.U32.AND P0, PT, R31, 0x1c0, !P0 ;  /* 0x000001c01f00780c */ /* 0x000fe40004701070 */
[----:B------:R-:W-:Y:S01]  /*06c0*/  @P3 IADD3 R7, R13, R11, RZ ;  /* 0x0000000b0d073210 */ /* 0x000fe20007ffe0ff */
[----:B------:R-:W-:Y:S01]  /*06d0*/  @P4 IMAD.WIDE.U32 R18, R26, c[0x0][0x1c0], R18 ;  /* 0x000070001a124a25 */ /* 0x000fe200078e0012 */
[----:B------:R-:W-:Y:S02]  /*06e0*/  @P1 MOV R10, R16 ;  /* 0x00000010000a1202 */ /* 0x000fe40000000f00 */
[----:B------:R-:W-:Y:S01]  /*06f0*/  @P1 MOV R11, R3 ;  /* 0x00000003000b1202 */ /* 0x000fe20000000f00 */
[----:B------:R-:W-:Y:S01]  /*0700*/  @P5 IMAD R45, R47, c[0x0][0x1c4], R0 ;  /* 0x000071002f2d5a24 */ /* 0x000fe200078e0200 */
[----:B------:R-:W-:-:S02]  /*0710*/  @P3 LEA R6, P6, R12, c[0x0][0x170], 0x1 ;  /* 0x00005c000c063a11 */ /* 0x000fc400078c08ff */
[----:B------:R-:W-:Y:S01]  /*0720*/  @P4 IADD3 R13, R19, R15, RZ ;  /* 0x0000000f130d4210 */ /* 0x000fe20007ffe0ff */
[----:B------:R-:W-:Y:S01]  /*0730*/  @P1 IMAD.WIDE.U32 R10, R4, c[0x0][0x1c0], R10 ;  /* 0x00007000040a1a25 */ /* 0x000fe200078e000a */
[----:B------:R-:W-:Y:S02]  /*0740*/  @P3 LEA.HI.X R7, R12, c[0x0][0x174], R7, 0x1, P6 ;  /* 0x00005d000c073a11 */ /* 0x000fe400030f0c07 */
[C---:B------:R-:W-:Y:S01]  /*0750*/  @P4 LEA R4, P6, R18.reuse, c[0x0][0x170], 0x1 ;  /* 0x00005c0012044a11 */ /* 0x040fe200078c08ff */
[----:B------:R-:W-:Y:S01]  /*0760*/  @P0 IMAD R0, R5, c[0x0][0x1c0], RZ ;  /* 0x0000700005000a24 */ /* 0x000fe200078e02ff */
[----:B------:R-:W-:Y:S02]  /*0770*/  @P5 MOV R14, R16 ;  /* 0x00000010000e5202 */ /* 0x000fe40000000f00 */
[----:B------:R-:W-:Y:S02]  /*0780*/  @P5 MOV R15, R3 ;  /* 0x00000003000f5202 */ /* 0x000fe40000000f00 */
[----:B------:R-:W-:-:S02]  /*0790*/  @P4 LEA.HI.X R5, R18, c[0x0][0x174], R13, 0x1, P6 ;  /* 0x00005d0012054a11 */ /* 0x000fc400030f0c0d */
[----:B------:R-:W-:Y:S01]  /*07a0*/  @P1 IADD3 R11, R11, R35, RZ ;  /* 0x000000230b0b1210 */ /* 0x000fe20007ffe0ff */
[----:B------:R-:W-:Y:S01]  /*07b0*/  @P5 IMAD.WIDE.U32 R14, R47, c[0x0][0x1c0], R14 ;  /* 0x000070002f0e5a25 */ /* 0x000fe200078e000e */
[C---:B------:R-:W-:Y:S02]  /*07c0*/  @P1 LEA R12, P6, R10.reuse, c[0x0][0x170], 0x1 ;  /* 0x00005c000a0c1a11 */ /* 0x040fe400078c08ff */
[----:B------:R-:W-:Y:S01]  /*07d0*/  @P0 MOV R18, R16 ;  /* 0x0000001000120202 */ /* 0x000fe20000000f00 */
[----:B------:R-:W-:Y:S01]  /*07e0*/  @P0 IMAD R47, R49, c[0x0][0x1c4], R0 ;  /* 0x00007100312f0a24 */ /* 0x000fe200078e0200 */
[----:B------:R-:W-:Y:S02]  /*07f0*/  @P0 MOV R19, R3 ;  /* 0x0000000300130202 */ /* 0x000fe40000000f00 */
[----:B------:R-:W-:Y:S02]  /*0800*/  @P1 LEA.HI.X R13, R10, c[0x0][0x174], R11, 0x1, P6 ;  /* 0x00005d000a0d1a11 */ /* 0x000fe400030f0c0b */
[----:B------:R-:W-:Y:S01]  /*0810*/  @P5 IADD3 R11, R15, R45, RZ ;  /* 0x0000002d0f0b5210 */ /* 0x000fe20007ffe0ff */
[----:B------:R-:W-:Y:S01]  /*0820*/  @P0 IMAD.WIDE.U32 R18, R49, c[0x0][0x1c0], R18 ;  /* 0x0000700031120a25 */ /* 0x000fe200078e0012 */
[----:B------:R-:W-:-:S02]  /*0830*/  @P5 LEA R34, P6, R14, c[0x0][0x170], 0x1 ;  /* 0x00005c000e225a11 */ /* 0x000fc400078c08ff */
[----:B------:R-:W-:Y:S02]  /*0840*/  IADD3 R15, R21, 0x30, RZ ;  /* 0x00000030150f7810 */ /* 0x000fe40007ffe0ff */
[----:B------:R-:W-:Y:S02]  /*0850*/  @P5 LEA.HI.X R35, R14, c[0x0][0x174], R11, 0x1, P6 ;  /* 0x00005d000e235a11 */ /* 0x000fe400030f0c0b */
[----:B------:R-:W-:Y:S02]  /*0860*/  @P0 IADD3 R11, R19, R47, RZ ;  /* 0x0000002f130b0210 */ /* 0x000fe40007ffe0ff */
[C---:B------:R-:W-:Y:S01]  /*0870*/  @P0 LEA R10, P6, R18.reuse, c[0x0][0x170], 0x1 ;  /* 0x00005c00120a0a11 */ /* 0x040fe200078c08ff */
[----:B------:R0:W2:Y:S01]  /*0880*/  @P5 LDG.E R20, [R34.64] ;  /* 0x0000000822145981 */ /* 0x0000a2000c1e1900 */
[----:B------:R-:W-:Y:S02]  /*0890*/  ISETP.GE.U32.AND P5, PT, R15, c[0x0][0x1c8], PT ;  /* 0x000072000f007a0c */ /* 0x000fe40003fa6070 */
[----:B------:R-:W-:-:S02]  /*08a0*/  @P0 LEA.HI.X R11, R18, c[0x0][0x174], R11, 0x1, P6 ;  /* 0x00005d00120b0a11 */ /* 0x000fc400030f0c0b */
[----:B------:R-:W-:Y:S01]  /*08b0*/  CS2R R18, SRZ ;  /* 0x0000000000127805 */ /* 0x000fe2000001ff00 */
[----:B------:R-:W-:Y:S02]  /*08c0*/  SHF.R.S32.HI R14, RZ, 0x1f, R15 ;  /* 0x0000001fff0e7819 */ /* 0x000fe4000001140f */
[----:B------:R-:W-:Y:S02]  /*08d0*/  MOV R32, RZ ;  /* 0x000000ff00207202 */ /* 0x000fe40000000f00 */
[----:B------:R-:W-:Y:S01]  /*08e0*/  ISETP.GE.AND.EX P5, PT, R14, c[0x0][0x1cc], PT, P5 ;  /* 0x000073000e007a0c */ /* 0x000fe20003fa6350 */
[----:B------:R1:W3:Y:S01]  /*08f0*/  @P2 LDG.E R19, [R8.64] ;  /* 0x0000000808132981 */ /* 0x0002e2000c1e1900 */
[----:B------:R-:W-:Y:S02]  /*0900*/  ISETP.GE.U32.AND P6, PT, R22, c[0x0][0x1c8], PT ;  /* 0x0000720016007a0c */ /* 0x000fe40003fc6070 */
[----:B------:R-:W-:Y:S01]  /*0910*/  SHF.R.S32.HI R0, RZ, 0x1f, R22 ;  /* 0x0000001fff007819 */ /* 0x000fe20000011416 */
[----:B------:R4:W5:Y:S01]  /*0920*/  @P1 LDG.E R32, [R12.64] ;  /* 0x000000080c201981 */ /* 0x000962000c1e1900 */
[----:B------:R-:W-:-:S02]  /*0930*/  ISETP.LT.U32.AND P5, PT, R31, 0x1c0, !P5 ;  /* 0x000001c01f00780c */ /* 0x000fc40006fa1070 */
[----:B------:R-:W-:Y:S01]  /*0940*/  ISETP.GE.AND.EX P6, PT, R0, c[0x0][0x1cc], PT, P6 ;  /* 0x0000730000007a0c */ /* 0x000fe20003fc6360 */
[----:B------:R0:W2:Y:S01]  /*0950*/  @P3 LDG.E R18, [R6.64] ;  /* 0x0000000806123981 */ /* 0x0000a2000c1e1900 */
[----:B------:R-:W-:Y:S02]  /*0960*/  MOV R30, RZ ;  /* 0x000000ff001e7202 */ /* 0x000fe40000000f00 */
        /* <DEDUP_REMOVED lines=19> */
[C---:B------:R-:W-:Y:S02]  /*0aa0*/  @!P6 LEA R8, P0, R4.reuse, c[0x0][0x170], 0x1 ;  /* 0x00005c000408ea11 */ /* 0x040fe400078008ff */
[----:B------:R-:W-:Y:S02]  /*0ab0*/  MOV R36, RZ ;  /* 0x000000ff00247202 */ /* 0x000fe40000000f00 */
        /* <DEDUP_REMOVED lines=12> */
[----:B------:R-:W-:Y:S01]  /*0b80*/  FADD.FTZ R12, R10, R11 ;  /* 0x0000000b0a0c7221 */ /* 0x000fe20000010000 */
[--C-:B--2---:R-:W-:Y:S01]  /*0b90*/  HADD2.F32 R11, -RZ, R18.reuse.H1_H1 ;  /* 0x30000012ff0b7230 */ /* 0x104fe20000004100 */
[----:B0-----:R-:W-:Y:S01]  /*0ba0*/  FMUL.FTZ R7, R5, R5 ;  /* 0x0000000505077220 */ /* 0x001fe20000410000 */
[----:B------:R-:W-:Y:S01]  /*0bb0*/  HADD2.F32 R6, -RZ, R18.H0_H0 ;  /* 0x20000012ff067230 */ /* 0x000fe20000004100 */
[----:B------:R-:W-:Y:S02]  /*0bc0*/  FADD.FTZ R5, R4, R5 ;  /* 0x0000000504057221 */ /* 0x000fe40000010000 */
[----:B------:R-:W-:Y:S01]  /*0bd0*/  FFMA.FTZ R10, R10, R10, R13 ;  /* 0x0000000a0a0a7223 */ /* 0x000fe2000001000d */
[----:B------:R-:W-:Y:S01]  /*0be0*/  HADD2.F32 R13, -RZ, R30.H1_H1 ;  /* 0x3000001eff0d7230 */ /* 0x000fe20000004100 */
[----:B-1----:R-:W-:-:S02]  /*0bf0*/  FMUL.FTZ R9, R11, R11 ;  /* 0x0000000b0b097220 */ /* 0x002fc40000410000 */
[----:B------:R-:W-:Y:S02]  /*0c00*/  FADD.FTZ R5, RZ, R5 ;  /* 0x00000005ff057221 */ /* 0x000fe40000010000 */
[----:B------:R-:W-:Y:S01]  /*0c10*/  FFMA.FTZ R7, R4, R4, R7 ;  /* 0x0000000404077223 */ /* 0x000fe20000010007 */
[----:B------:R-:W-:Y:S01]  /*0c20*/  HADD2.F32 R8, -RZ, R30.H0_H0 ;  /* 0x2000001eff087230 */ /* 0x000fe20000004100 */
[C---:B------:R-:W-:Y:S02]  /*0c30*/  FADD.FTZ R4, R6.reuse, R11 ;  /* 0x0000000b06047221 */ /* 0x040fe40000010000 */
[----:B------:R-:W-:Y:S02]  /*0c40*/  FFMA.FTZ R6, R6, R6, R9 ;  /* 0x0000000606067223 */ /* 0x000fe40000010009 */
[----:B------:R-:W-:Y:S02]  /*0c50*/  FMUL.FTZ R9, R13, R13 ;  /* 0x0000000d0d097220 */ /* 0x000fe40000410000 */
[----:B------:R-:W-:-:S02]  /*0c60*/  FADD.FTZ R5, R5, R12 ;  /* 0x0000000c05057221 */ /* 0x000fc40000010000 */
        /* <DEDUP_REMOVED lines=98> */
.L_x_4691:
[----:B------:R-:W-:Y:S05]  /*1290*/  BSYNC B0 ;  /* 0x0000000000007941 */ /* 0x000fea0003800000 */
.L_x_4690:
        /* <DEDUP_REMOVED lines=26> */
.L_x_4694:
[----:B------:R-:W2:Y:S01]  /*1440*/  LDG.E.STRONG.GPU R8, [R6.64] ;  /* 0x0000000806087981 */ /* 0x000ea2000c1ef900 */
[----:B------:R-:W-:Y:S01]  /*1450*/  YIELD ;  /* 0x0000000000007946 */ /* 0x000fe20003800000 */
[----:B--2---:R-:W-:Y:S01]  /*1460*/  ISETP.NE.AND P0, PT, R8, R9, PT ;  /* 0x000000090800720c */ /* 0x004fe20003f05270 */
[----:B------:R-:W-:-:S12]  /*1470*/  CCTL.IVALL ;  /* 0x00000000ff00798f */ /* 0x000fd80002000000 */
[----:B------:R-:W-:Y:S05]  /*1480*/  @P0 BRA `(.L_x_4694) ;  /* 0xffffffb000000947 */ /* 0x000fea000383ffff */
.L_x_4693:
        /* <DEDUP_REMOVED lines=20> */
.L_x_4698:
        /* <DEDUP_REMOVED lines=116> */
.L_x_4697:
        /* <DEDUP_REMOVED lines=62> */
.L_x_4699:
[----:B------:R-:W-:-:S13]  /*20f0*/  ISETP.NE.OR P0, PT, RZ, UR5, P0 ;  /* 0x00000005ff007c0c */ /* 0x000fda0008705670 */
[----:B------:R-:W-:Y:S05]  /*2100*/  @!P0 BRA `(.L_x_4695) ;  /* 0x000001f000008947 */ /* 0x000fea0003800000 */
.L_x_4696:
        /* <DEDUP_REMOVED lines=31> */
.L_x_4695:
        /* <DEDUP_REMOVED lines=12> */
.L_x_4701:
[----:B------:R-:W-:Y:S05]  /*23c0*/  BSYNC B0 ;  /* 0x0000000000007941 */ /* 0x000fea0003800000 */
.L_x_4700:
        /* <DEDUP_REMOVED lines=16> */
.L_x_4692:
        /* <DEDUP_REMOVED lines=18> */
[----:B------:R-:W-:Y:S01]  /*25f0*/  ISETP.NE.AND P6, PT, RZ, UR7, PT ;  /* 0x00000007ff007c0c */ /* 0x000fe2000bfc5270 */
[----:B-1----:R-:W-:-:S02]  /*2600*/  HADD2.F32 R10, -RZ, R32.H1_H1 ;  /* 0x30000020ff0a7230 */ /* 0x002fc40000004100 */
[----:B------:R-:W1:Y:S01]  /*2610*/  LDS.64 R6, [0x88] ;  /* 0x00008800ff067984 */ /* 0x000e620000000a00 */
[----:B------:R-:W-:Y:S02]  /*2620*/  HADD2.F32 R32, -RZ, R32.H0_H0 ;  /* 0x20000020ff207230 */ /* 0x000fe40000004100 */
[----:B-----5:R-:W-:Y:S01]  /*2630*/  HADD2.F32 R44, -RZ, R19.H1_H1 ;  /* 0x30000013ff2c7230 */ /* 0x020fe20000004100 */
[----:B-1----:R-:W-:Y:S01]  /*2640*/  FMUL.FTZ R5, R6, c[0x0][0x1f4] ;  /* 0x00007d0006057a20 */ /* 0x002fe20000410000 */
[----:B------:R-:W-:-:S03]  /*2650*/  MOV R6, 0x3f800000 ;  /* 0x3f80000000067802 */ /* 0x000fc60000000f00 */
[----:B------:R-:W-:Y:S02]  /*2660*/  FMUL.FTZ R4, R5, R5 ;  /* 0x0000000505047220 */ /* 0x000fe40000410000 */
[--C-:B0-----:R-:W-:Y:S02]  /*2670*/  FADD.FTZ R15, R10, -R5.reuse ;  /* 0x800000050a0f7221 */ /* 0x101fe40000010000 */
[----:B------:R-:W-:Y:S02]  /*2680*/  FFMA.FTZ R4, R7, c[0x0][0x1f4], -R4 ;  /* 0x00007d0007047a23 */ /* 0x000fe40000010804 */
[----:B------:R-:W-:-:S03]  /*2690*/  FADD.FTZ R13, R32, -R5 ;  /* 0x80000005200d7221 */ /* 0x000fc60000010000 */
[----:B------:R-:W-:-:S13]  /*26a0*/  FSETP.GTU.FTZ.AND P0, PT, R4, RZ, PT ;  /* 0x000000ff0400720b */ /* 0x000fda0003f1c000 */
[----:B------:R-:W-:Y:S01]  /*26b0*/  @P0 FADD.FTZ R11, R4, c[0x0][0x188] ;  /* 0x00006200040b0621 */ /* 0x000fe20000010000 */
[----:B------:R-:W-:-:S03]  /*26c0*/  SHF.R.U32.HI R4, RZ, 0x3, R31 ;  /* 0x00000003ff047819 */ /* 0x000fc6000001161f */
[----:B------:R-:W0:Y:S02]  /*26d0*/  @P0 MUFU.RSQ R6, R11 ;  /* 0x0000000b00060308 */ /* 0x000e240000001400 */
[----:B--2---:R-:W-:-:S04]  /*26e0*/  IMAD.WIDE.U32 R8, R4, 0x24924925, RZ ;  /* 0x2492492504087825 */ /* 0x004fc800078e00ff */
[----:B------:R-:W-:Y:S02]  /*26f0*/  IMAD R4, R28, c[0x0][0x1e4], R9 ;  /* 0x000079001c047a24 */ /* 0x000fe400078e0209 */
[-C--:B0-----:R-:W-:Y:S02]  /*2700*/  FMUL.FTZ R15, R15, R6.reuse ;  /* 0x000000060f0f7220 */ /* 0x081fe40000410000 */
[----:B------:R-:W-:Y:S01]  /*2710*/  FMUL.FTZ R13, R13, R6 ;  /* 0x000000060d0d7220 */ /* 0x000fe20000410000 */
[----:B---3--:R-:W-:Y:S02]  /*2720*/  HADD2.F32 R7, -RZ, R38.H0_H0 ;  /* 0x20000026ff077230 */ /* 0x008fe40000004100 */
[----:B------:R-:W-:Y:S02]  /*2730*/  HADD2.F32 R38, -RZ, R19.H0_H0 ;  /* 0x20000013ff267230 */ /* 0x000fe40000004100 */
[----:B----4-:R-:W-:Y:S02]  /*2740*/  HADD2.F32 R8, -RZ, R46.H0_H0 ;  /* 0x2000002eff087230 */ /* 0x010fe40000004100 */
[----:B------:R-:W-:-:S02]  /*2750*/  HADD2.F32 R10, -RZ, R47.H0_H0 ;  /* 0x2000002fff0a7230 */ /* 0x000fc40000004100 */
        /* <DEDUP_REMOVED lines=14> */
.L_x_4702:
        /* <DEDUP_REMOVED lines=12> */
.L_x_4704:
[----:B------:R-:W-:Y:S05]  /*2900*/  BSYNC B0 ;  /* 0x0000000000007941 */ /* 0x000fea0003800000 */
.L_x_4703:
        /* <DEDUP_REMOVED lines=23> */
.L_x_4705:
        /* <DEDUP_REMOVED lines=12> */
.L_x_4707:
[----:B------:R-:W-:Y:S05]  /*2b40*/  BSYNC B0 ;  /* 0x0000000000007941 */ /* 0x000fea0003800000 */
.L_x_4706:
        /* <DEDUP_REMOVED lines=17> */
.L_x_4708:
        /* <DEDUP_REMOVED lines=12> */
.L_x_4710:
[----:B------:R-:W-:Y:S05]  /*2d20*/  BSYNC B0 ;  /* 0x0000000000007941 */ /* 0x000fea0003800000 */
.L_x_4709:
        /* <DEDUP_REMOVED lines=17> */
.L_x_4711:
        /* <DEDUP_REMOVED lines=12> */
.L_x_4713:
[----:B------:R-:W-:Y:S05]  /*2f00*/  BSYNC B0 ;  /* 0x0000000000007941 */ /* 0x000fea0003800000 */
.L_x_4712:
[----:B------:R-:W-:Y:S01]  /*2f10*/  HADD2.F32 R20, -RZ, R20.H1_H1 ;  /* 0x30000014ff147230 */ /* 0x000fe20000004100 */
[----:B------:R-:W-:Y:S01]  /*2f20*/  IADD3 R18, R4, 0x28, RZ ;  /* 0x0000002804127810 */ /* 0x000fe20007ffe0ff */
[----:B------:R-:W-:Y:S01]  /*2f30*/  FADD.FTZ R13, R30, -R5 ;  /* 0x800000051e0d7221 */ /* 0x000fe20000010000 */
[----:B------:R-:W-:Y:S01]  /*2f40*/  ISETP.GE.U32.AND P5, PT, R11, c[0x0][0x1c8], PT ;  /* 0x000072000b007a0c */ /* 0x000fe20003fa6070 */
[--C-:B------:R-:W-:Y:S01]  /*2f50*/  HADD2.F32 R12, -RZ, R34.reuse.H0_H0 ;  /* 0x20000022ff0c7230 */ /* 0x100fe20000004100 */
[----:B------:R-:W-:Y:S01]  /*2f60*/  SHF.R.S32.HI R32, RZ, 0x1f, R11 ;  /* 0x0000001fff207819 */ /* 0x000fe2000001140b */
[--C-:B0-----:R-:W-:Y:S01]  /*2f70*/  FADD.FTZ R15, R20, -R5.reuse ;  /* 0x80000005140f7221 */ /* 0x101fe20000010000 */
        /* <DEDUP_REMOVED lines=24> */
.L_x_4714:
        /* <DEDUP_REMOVED lines=12> */
.L_x_4716:
[----:B------:R-:W-:Y:S05]  /*31c0*/  BSYNC B0 ;  /* 0x0000000000007941 */ /* 0x000fea0003800000 */
.L_x_4715:
[-C--:B------:R-:W-:Y:S01]  /*31d0*/  FMUL.FTZ R45, R45, R6.reuse ;  /* 0x000000062d2d7220 */ /* 0x080fe20000410000 */
[----:B------:R-:W-:Y:S01]  /*31e0*/  HADD2.F32 R30, -RZ, R35.H0_H0 ;  /* 0x20000023ff1e7230 */ /* 0x000fe20000004100 */
[----:B------:R-:W-:Y:S01]  /*31f0*/  FMUL.FTZ R47, R47, R6 ;  /* 0x000000062f2f7220 */ /* 0x000fe20000410000 */
[----:B------:R-:W-:Y:S01]  /*3200*/  IADD3 R11, R4, 0x30, RZ ;  /* 0x00000030040b7810 */ /* 0x000fe20007ffe0ff */
        /* <DEDUP_REMOVED lines=13> */
.L_x_4717:
        /* <DEDUP_REMOVED lines=9> */
[----:B0-----:R-:W-:-:S04]  /*3370*/  LEA R14, P0, R12, c[0x0][0x160], 0x1 ;  /* 0x000058000c0e7a11 */ /* 0x001fc800078008ff */
[----:B------:R-:W-:-:S05]  /*3380*/  LEA.HI.X R15, R12, c[0x0][0x164], R19, 0x1, P0 ;  /* 0x000059000c0f7a11 */ /* 0x000fca00000f0c13 */
[----:B------:R0:W-:Y:S04]  /*3390*/  STG.E [R14.64], R45 ;  /* 0x0000002d0e007986 */ /* 0x0001e8000c101908 */
.L_x_4719:
[----:B------:R-:W-:Y:S05]  /*33a0*/  BSYNC B0 ;  /* 0x0000000000007941 */ /* 0x000fea0003800000 */
.L_x_4718:
[----:B------:R-:W-:Y:S01]  /*33b0*/  HADD2.F32 R12, -RZ, R35.H1_H1 ;  /* 0x30000023ff0c7230 */ /* 0x000fe20000004100 */
[--C-:B------:R-:W-:Y:S01]  /*33c0*/  FADD.FTZ R13, R30, -R5.reuse ;  /* 0x800000051e0d7221 */ /* 0x100fe20000010000 */
[--C-:B------:R-:W-:Y:S01]  /*33d0*/  HADD2.F32 R18, -RZ, R36.reuse.H0_H0 ;  /* 0x20000024ff127230 */ /* 0x100fe20000004100 */
[----:B------:R-:W-:Y:S01]  /*33e0*/  ISETP.GE.U32.AND P5, PT, R22, c[0x0][0x1c8], PT ;  /* 0x0000720016007a0c */ /* 0x000fe20003fa6070 */
[----:B------:R-:W-:Y:S01]  /*33f0*/  HADD2.F32 R36, -RZ, R36.H1_H1 ;  /* 0x30000024ff247230 */ /* 0x000fe20000004100 */
[--C-:B0-----:R-:W-:Y:S01]  /*3400*/  FADD.FTZ R15, R12, -R5.reuse ;  /* 0x800000050c0f7221 */ /* 0x101fe20000010000 */
        /* <DEDUP_REMOVED lines=27> */
.L_x_4720:
        /* <DEDUP_REMOVED lines=12> */
.L_x_4722:
[----:B------:R-:W-:Y:S05]  /*3680*/  BSYNC B0 ;  /* 0x0000000000007941 */ /* 0x000fea0003800000 */
.L_x_4721:
        /* <DEDUP_REMOVED lines=11> */
.L_x_4723:
        /* <DEDUP_REMOVED lines=11> */
.L_x_4725:
[----:B------:R-:W-:Y:S05]  /*37f0*/  BSYNC B0 ;  /* 0x0000000000007941 */ /* 0x000fea0003800000 */
.L_x_4724:
[----:B------:R-:W-:Y:S02]  /*3800*/  IADD3 R25, R25, c[0x0][0x10], RZ ;  /* 0x0000040019197a10 */ /* 0x000fe40007ffe0ff */
[----:B------:R-:W-:Y:S02]  /*3810*/  IADD3 R37, R37, 0x1, RZ ;  /* 0x0000000125257810 */ /* 0x000fe40007ffe0ff */
[----:B------:R-:W-:-:S13]  /*3820*/  ISETP.GE.AND P0, PT, R25, UR4, PT ;  /* 0x0000000419007c0c */ /* 0x000fda000bf06270 */
[----:B------:R-:W-:Y:S01]  /*3830*/  @P0 CALL.REL.NOINC `(.L_x_4726) ;  /* 0x0000001000000944 */ /* 0x000fe20003c00000 */
[----:B------:R-:W-:Y:S05]  /*3840*/  BRA `(.L_x_4727) ;  /* 0xffffca3000007947 */ /* 0x000fea000383ffff */
.L_x_4726:
[----:B------:R-:W-:Y:S05]  /*3850*/  EXIT ;  /* 0x000000000000794d */ /* 0x000fea0003800000 */
.L_x_4728:
        /* <DEDUP_REMOVED lines=10> */
.L_x_5671:


//--------------------- .text._Z35group_norm_nhwc_fwd_one_pass_kernelI11Fp16IOFp16WLi128ELi112ELi448EEv26Group_norm_nhwc_fwd_params --------------------------
	.section	.text._Z35group_norm_nhwc_fwd_one_pass_kernelI11Fp16IOFp16WLi128ELi112ELi448EEv26Group_norm_nhwc_fwd_params,"ax",@progbits
	.sectioninfo	@"SHI_REGISTERS=72"
	.align	128
        .global         _Z35group_norm_nhwc_fwd_one_pass_kernelI11Fp16IOFp16WLi128ELi112ELi448EEv26Group_norm_nhwc_fwd_params
        .type           _Z35group_norm_nhwc_fwd_one_pass_kernelI11Fp16IOFp16WLi128ELi112ELi448EEv26Group_norm_nhwc_fwd_params,@function
        .size           _Z35group_norm_nhwc_fwd_one_pass_kernelI11Fp16IOFp16WLi128ELi112ELi448EEv26Group_norm_nhwc_fwd_params,(.L_x_5672 - _Z35group_norm_nhwc_fwd_one_pass_kernelI11Fp16IOFp16WLi128ELi112ELi448EEv26Group_norm_nhwc_fwd_params)
        .other          _Z35group_norm_nhwc_fwd_one_pass_kernelI11Fp16IOFp16WLi128ELi112ELi448EEv26Group_norm_nhwc_fwd_params,@"STO_CUDA_ENTRY STV_DEFAULT"
_Z35group_norm_nhwc_fwd_one_pass_kernelI11Fp16IOFp16WLi128ELi112ELi448EEv26Group_norm_nhwc_fwd_params:
.text._Z35group_norm_nhwc_fwd_one_pass_kernelI11Fp16IOFp16WLi128ELi112ELi448EEv26Group_norm_nhwc_fwd_params:
        /* <DEDUP_REMOVED lines=52> */
.L_x_4787:
        /* <DEDUP_REMOVED lines=413> */
.L_x_4730:
[----:B------:R-:W-:Y:S05]  /*1d10*/  BSYNC B0 ;  /* 0x0000000000007941 */ /* 0x000fea0003800000 */
.L_x_4729:
        /* <DEDUP_REMOVED lines=25> */
.L_x_4733:
[----:B------:R-:W2:Y:S01]  /*1eb0*/  LDG.E.STRONG.GPU R66, [R16.64] ;  /* 0x0000000810427981 */ /* 0x000ea2000c1ef900 */
[----:B------:R-:W-:Y:S01]  /*1ec0*/  YIELD ;  /* 0x0000000000007946 */ /* 0x000fe20003800000 */
[----:B--2---:R-:W-:Y:S01]  /*1ed0*/  ISETP.NE.AND P6, PT, R66, R67, PT ;  /* 0x000000434200720c */ /* 0x004fe20003fc5270 */
[----:B------:R-:W-:-:S12]  /*1ee0*/  CCTL.IVALL ;  /* 0x00000000ff00798f */ /* 0x000fd80002000000 */
[----:B------:R-:W-:Y:S05]  /*1ef0*/  @P6 BRA `(.L_x_4733) ;  /* 0xffffffb000006947 */ /* 0x000fea000383ffff */
.L_x_4732:
        /* <DEDUP_REMOVED lines=11> */
.L_x_4735:
        /* <DEDUP_REMOVED lines=59> */
.L_x_4734:
        /* <DEDUP_REMOVED lines=22> */
.L_x_4737:
[----:B------:R-:W-:Y:S05]  /*24c0*/  BSYNC B0 ;  /* 0x0000000000007941 */ /* 0x000fea0003800000 */
.L_x_4736:
        /* <DEDUP_REMOVED lines=31> */
.L_x_4731:
        /* <DEDUP_REMOVED lines=58> */
.L_x_4738:
        /* <DEDUP_REMOVED lines=12> */
.L_x_4740:
[----:B------:R-:W-:Y:S05]  /*2b20*/  BSYNC B0 ;  /* 0x0000000000007941 */ /* 0x000fea0003800000 */
.L_x_4739:
        /* <DEDUP_REMOVED lines=19> */
.L_x_4741:
        /* <DEDUP_REMOVED lines=12> */
.L_x_4743:
[----:B------:R-:W-:Y:S05]  /*2d20*/  BSYNC B0 ;  /* 0x0000000000007941 */ /* 0x000fea0003800000 */
.L_x_4742:
        /* <DEDUP_REMOVED lines=19> */
.L_x_4744:
        /* <DEDUP_REMOVED lines=12> */
.L_x_4746:
[----:B------:R-:W-:Y:S05]  /*2f20*/  BSYNC B0 ;  /* 0x0000000000007941 */ /* 0x000fea0003800000 */
.L_x_4745:
        /* <DEDUP_REMOVED lines=25> */
.L_x_4747:
        /* <DEDUP_REMOVED lines=12> */
.L_x_4749:
[----:B------:R-:W-:Y:S05]  /*3180*/  BSYNC B0 ;  /* 0x0000000000007941 */ /* 0x000fea0003800000 */
.L_x_4748:
        /* <DEDUP_REMOVED lines=13> */
.L_x_4750:
        /* <DEDUP_REMOVED lines=12> */
.L_x_4752:
[----:B------:R-:W-:Y:S05]  /*3320*/  BSYNC B0 ;  /* 0x0000000000007941 */ /* 0x000fea0003800000 */
.L_x_4751:
        /* <DEDUP_REMOVED lines=22> */
.L_x_4753:
        /* <DEDUP_REMOVED lines=12> */
.L_x_4755:
[----:B------:R-:W-:Y:S05]  /*3550*/  BSYNC B0 ;  /* 0x0000000000007941 */ /* 0x000fea0003800000 */
.L_x_4754:
        /* <DEDUP_REMOVED lines=22> */
.L_x_4756:
        /* <DEDUP_REMOVED lines=12> */
.L_x_4758:
[----:B------:R-:W-:Y:S05]  /*3780*/  BSYNC B0 ;  /* 0x0000000000007941 */ /* 0x000fea0003800000 */
.L_x_4757:
        /* <DEDUP_REMOVED lines=22> */
.L_x_4759:
        /* <DEDUP_REMOVED lines=12> */
.L_x_4761:
[----:B------:R-:W-:Y:S05]  /*39b0*/  BSYNC B0 ;  /* 0x0000000000007941 */ /* 0x000fea0003800000 */
.L_x_4760:
        /* <DEDUP_REMOVED lines=22> */
.L_x_4762:
        /* <DEDUP_REMOVED lines=12> */
.L_x_4764:
[----:B------:R-:W-:Y:S05]  /*3be0*/  BSYNC B0 ;  /* 0x0000000000007941 */ /* 0x000fea0003800000 */
.L_x_4763:
        /* <DEDUP_REMOVED lines=22> */
.L_x_4765:
        /* <DEDUP_REMOVED lines=12> */
.L_x_4767:
[----:B------:R-:W-:Y:S05]  /*3e10*/  BSYNC B0 ;  /* 0x0000000000007941 */ /* 0x000fea0003800000 */
.L_x_4766:
        /* <DEDUP_REMOVED lines=22> */
.L_x_4768:
        /* <DEDUP_REMOVED lines=12> */
.L_x_4770:
[----:B------:R-:W-:Y:S05]  /*4040*/  BSYNC B0 ;  /* 0x0000000000007941 */ /* 0x000fea0003800000 */
.L_x_4769:
        /* <DEDUP_REMOVED lines=22> */
.L_x_4771:
        /* <DEDUP_REMOVED lines=12> */
.L_x_4773:
[----:B------:R-:W-:Y:S05]  /*4270*/  BSYNC B0 ;  /* 0x0000000000007941 */ /* 0x000fea0003800000 */
.L_x_4772:
        /* <DEDUP_REMOVED lines=22> */
.L_x_4774:
        /* <DEDUP_REMOVED lines=12> */
.L_x_4776:
[----:B------:R-:W-:Y:S05]  /*44a0*/  BSYNC B0 ;  /* 0x0000000000007941 */ /* 0x000fea0003800000 */
.L_x_4775:
        /* <DEDUP_REMOVED lines=22> */
.L_x_4777:
        /* <DEDUP_REMOVED lines=12> */
.L_x_4779:
[----:B------:R-:W-:Y:S05]  /*46d0*/  BSYNC B0 ;  /* 0x0000000000007941 */ /* 0x000fea0003800000 */
.L_x_4778:
        /* <DEDUP_REMOVED lines=22> */
.L_x_4780:
        /* <DEDUP_REMOVED lines=12> */
.L_x_4782:
[----:B------:R-:W-:Y:S05]  /*4900*/  BSYNC B0 ;  /* 0x0000000000007941 */ /* 0x000fea0003800000 */
.L_x_4781:
        /* <DEDUP_REMOVED lines=22> */
.L_x_4783:
        /* <DEDUP_REMOVED lines=12> */
.L_x_4785:
[----:B------:R-:W-:Y:S05]  /*4b30*/  BSYNC B0 ;  /* 0x0000000000007941 */ /* 0x000fea0003800000 */
.L_x_4784:
[----:B------:R-:W-:Y:S02]  /*4b40*/  IADD3 R58, R58, c[0x0][0x10], RZ ;  /* 0x000004003a3a7a10 */ /* 0x000fe40007ffe0ff */
[----:B------:R-:W-:Y:S02]  /*4b50*/  IADD3 R40, R40, 0x1, RZ ;  /* 0x0000000128287810 */ /* 0x000fe40007ffe0ff */
[----:B------:R-:W-:-:S13]  /*4b60*/  ISETP.GE.AND P5, PT, R58, UR4, PT ;  /* 0x000000043a007c0c */ /* 0x000fda000bfa6270 */
[----:B------:R-:W-:Y:S01]  /*4b70*/  @P5 CALL.REL.NOINC `(.L_x_4786) ;  /* 0x0000001000005944 */ /* 0x000fe20003c00000 */
[----:B------:R-:W-:Y:S05]  /*4b80*/  BRA `(.L_x_4787) ;  /* 0xffffb7b000007947 */ /* 0x000fea000383ffff */
.L_x_4786:
[----:B------:R-:W-:Y:S05]  /*4b90*/  EXIT ;  /* 0x000000000000794d */ /* 0x000fea0003800000 */
.L_x_4788:
        /* <DEDUP_REMOVED lines=14> */
.L_x_5672:


//--------------------- .text._Z35group_norm_nhwc_fwd_one_pass_kernelI11Fp16IOFp16WLi256ELi112ELi448EEv26Group_norm_nhwc_fwd_params --------------------------
	.section	.text._Z35group_norm_nhwc_fwd_one_pass_kernelI11Fp16IOFp16WLi256ELi112ELi448EEv26Group_norm_nhwc_fwd_params,"ax",@progbits
	.sectioninfo	@"SHI_REGISTERS=128"
	.align	128
        .global         _Z35group_norm_nhwc_fwd_one_pass_kernelI11Fp16IOFp16WLi256ELi112ELi448EEv26Group_norm_nhwc_fwd_params
        .type           _Z35group_norm_nhwc_fwd_one_pass_kernelI11Fp16IOFp16WLi256ELi112ELi448EEv26Group_norm_nhwc_fwd_params,@function
        .size           _Z35group_norm_nhwc_fwd_one_pass_kernelI11Fp16IOFp16WLi256ELi112ELi448EEv26Group_norm_nhwc_fwd_params,(.L_x_5673 - _Z35group_norm_nhwc_fwd_one_pass_kernelI11Fp16IOFp16WLi256ELi112ELi448EEv26Group_norm_nhwc_fwd_params)
        .other          _Z35group_norm_nhwc_fwd_one_pass_kernelI11Fp16IOFp16WLi256ELi112ELi448EEv26Group_norm_nhwc_fwd_params,@"STO_CUDA_ENTRY STV_DEFAULT"
_Z35group_norm_nhwc_fwd_one_pass_kernelI11Fp16IOFp16WLi256ELi112ELi448EEv26Group_norm_nhwc_fwd_params:
.text._Z35group_norm_nhwc_fwd_one_pass_kernelI11Fp16IOFp16WLi256ELi112ELi448EEv26Group_norm_nhwc_fwd_params:
        /* <DEDUP_REMOVED lines=198> */
.L_x_4895:
        /* <DEDUP_REMOVED lines=738> */
.L_x_4790:
[----:B0-----:R-:W-:Y:S05]  /*3a80*/  BSYNC B0 ;  /* 0x0000000000007941 */ /* 0x001fea0003800000 */
.L_x_4789:
        /* <DEDUP_REMOVED lines=25> */
.L_x_4793:
[----:B------:R-:W2:Y:S01]  /*3c20*/  LDG.E.STRONG.GPU R33, [R28.64] ;  /* 0x000000061c217981 */ /* 0x000ea2000c1ef900 */
[----:B------:R-:W-:Y:S01]  /*3c30*/  YIELD ;  /* 0x0000000000007946 */ /* 0x000fe20003800000 */
[----:B--2---:R-:W-:Y:S01]  /*3c40*/  ISETP.NE.AND P6, PT, R33, R30, PT ;  /* 0x0000001e2100720c */ /* 0x004fe20003fc5270 */
[----:B------:R-:W-:-:S12]  /*3c50*/  CCTL.IVALL ;  /* 0x00000000ff00798f */ /* 0x000fd80002000000 */
[----:B------:R-:W-:Y:S05]  /*3c60*/  @P6 BRA `(.L_x_4793) ;  /* 0xffffffb000006947 */ /* 0x000fea000383ffff */
.L_x_4792:
        /* <DEDUP_REMOVED lines=11> */
.L_x_4795:
        /* <DEDUP_REMOVED lines=59> */
.L_x_4794:
        /* <DEDUP_REMOVED lines=18> */
.L_x_4797:
[----:B------:R-:W-:Y:S05]  /*41f0*/  BSYNC B0 ;  /* 0x0000000000007941 */ /* 0x000fea0003800000 */
.L_x_4796:
        /* <DEDUP_REMOVED lines=31> */
.L_x_4791:
        /* <DEDUP_REMOVED lines=31> */
[----:B------:R-:W-:-:S03]  /*45e0*/  HADD2.F32 R63, -RZ, R63.H0_H0 ;  /* 0x2000003fff3f7230 */ /* 0x000fc60000004100 */
[--C-:B------:R-:W-:Y:S02]  /*45f0*/  FADD.FTZ R40, R39, -R32.reuse ;  /* 0x8000002027287221 */ /* 0x100fe40000010000 */
[----:B------:R-:W-:Y:S02]  /*4600*/  FADD.FTZ R38, R63, -R32 ;  /* 0x800000203f267221 */ /* 0x000fe40000010000 */
[-C--:B0-----:R-:W-:Y:S02]  /*4610*/  FMUL.FTZ R29, R40, R33.reuse ;  /* 0x00000021281d7220 */ /* 0x081fe40000410000 */
[----:B------:R-:W-:Y:S01]  /*4620*/  FMUL.FTZ R38, R38, R33 ;  /* 0x0000002126267220 */ /* 0x000fe20000410000 */
[--C-:B------:R-:W-:Y:S02]  /*4630*/  HADD2.F32 R37, -RZ, R26.reuse.H0_H0 ;  /* 0x2000001aff257230 */ /* 0x100fe40000004100 */
[----:B------:R-:W-:Y:S02]  /*4640*/  HADD2.F32 R39, -RZ, R26.H1_H1 ;  /* 0x3000001aff277230 */ /* 0x000fe40000004100 */
[----:B--2---:R-:W-:-:S02]  /*4650*/  HADD2.F32 R34, -RZ, R34.H0_H0 ;  /* 0x20000022ff227230 */ /* 0x004fc40000004100 */
[----:B---3--:R-:W-:Y:S02]  /*4660*/  HADD2.F32 R25, -RZ, R25.H0_H0 ;  /* 0x20000019ff197230 */ /* 0x008fe40000004100 */
[----:B----4-:R-:W-:Y:S02]  /*4670*/  HADD2.F32 R35, -RZ, R35.H0_H0 ;  /* 0x20000023ff237230 */ /* 0x010fe40000004100 */
[----:B-----5:R-:W-:-:S03]  /*4680*/  HADD2.F32 R36, -RZ, R36.H0_H0 ;  /* 0x20000024ff247230 */ /* 0x020fc60000004100 */
        /* <DEDUP_REMOVED lines=13> */
.L_x_4798:
        /* <DEDUP_REMOVED lines=14> */
.L_x_4800:
[----:B------:R-:W-:Y:S05]  /*4840*/  BSYNC B0 ;  /* 0x0000000000007941 */ /* 0x000fea0003800000 */
.L_x_4799:
        /* <DEDUP_REMOVED lines=21> */
.L_x_4801:
        /* <DEDUP_REMOVED lines=14> */
.L_x_4803:
[----:B------:R-:W-:Y:S05]  /*4a80*/  BSYNC B0 ;  /* 0x0000000000007941 */ /* 0x000fea0003800000 */
.L_x_4802:
        /* <DEDUP_REMOVED lines=19> */
.L_x_4804:
        /* <DEDUP_REMOVED lines=14> */
.L_x_4806:
[----:B------:R-:W-:Y:S05]  /*4ca0*/  BSYNC B0 ;  /* 0x0000000000007941 */ /* 0x000fea0003800000 */
.L_x_4805:
        /* <DEDUP_REMOVED lines=21> */
.L_x_4807:
        /* <DEDUP_REMOVED lines=14> */
.L_x_4809:
[----:B------:R-:W-:Y:S05]  /*4ee0*/  BSYNC B0 ;  /* 0x0000000000007941 */ /* 0x000fea0003800000 */
.L_x_4808:
        /* <DEDUP_REMOVED lines=15> */
.L_x_4810:
        /* <DEDUP_REMOVED lines=13> */
.L_x_4812:
[----:B------:R-:W-:Y:S05]  /*50b0*/  BSYNC B0 ;  /* 0x0000000000007941 */ /* 0x000fea0003800000 */
.L_x_4811:
        /* <DEDUP_REMOVED lines=23> */
.L_x_4813:
        /* <DEDUP_REMOVED lines=13> */
.L_x_4815:
[----:B------:R-:W-:Y:S05]  /*5300*/  BSYNC B0 ;  /* 0x0000000000007941 */ /* 0x000fea0003800000 */
.L_x_4814:
        /* <DEDUP_REMOVED lines=17> */
.L_x_4816:
        /* <DEDUP_REMOVED lines=13> */
.L_x_4818:
[----:B------:R-:W-:Y:S05]  /*54f0*/  BSYNC B0 ;  /* 0x0000000000007941 */ /* 0x000fea0003800000 */
.L_x_4817:
        /* <DEDUP_REMOVED lines=19> */
.L_x_4819:
        /* <DEDUP_REMOVED lines=13> */
.L_x_4821:
[----:B------:R-:W-:Y:S05]  /*5700*/  BSYNC B0 ;  /* 0x0000000000007941 */ /* 0x000fea0003800000 */
.L_x_4820:
        /* <DEDUP_REMOVED lines=21> */
.L_x_4822:
        /* <DEDUP_REMOVED lines=13> */
.L_x_4824:
[----:B------:R-:W-:Y:S05]  /*5930*/  BSYNC B0 ;  /* 0x0000000000007941 */ /* 0x000fea0003800000 */
.L_x_4823:
        /* <DEDUP_REMOVED lines=15> */
.L_x_4825:
        /* <DEDUP_REMOVED lines=13> */
.L_x_4827:
[----:B------:R-:W-:Y:S05]  /*5b00*/  BSYNC B0 ;  /* 0x0000000000007941 */ /* 0x000fea0003800000 */
.L_x_4826:
        /* <DEDUP_REMOVED lines=185> */
.L_x_4828:
        /* <DEDUP_REMOVED lines=13> */
.L_x_4830:
[----:B------:R-:W-:Y:S05]  /*6770*/  BSYNC B0 ;  /* 0x0000000000007941 */ /* 0x000fea0003800000 */
.L_x_4829:
        /* <DEDUP_REMOVED lines=11> */
.L_x_4831:
        /* <DEDUP_REMOVED lines=13> */
.L_x_4833:
[----:B------:R-:W-:Y:S05]  /*6900*/  BSYNC B0 ;  /* 0x0000000000007941 */ /* 0x000fea0003800000 */
.L_x_4832:
        /* <DEDUP_REMOVED lines=11> */
.L_x_4834:
        /* <DEDUP_REMOVED lines=13> */
.L_x_4836:
[----:B------:R-:W-:Y:S05]  /*6a90*/  BSYNC B0 ;  /* 0x0000000000007941 */ /* 0x000fea0003800000 */
.L_x_4835:
        /* <DEDUP_REMOVED lines=11> */
.L_x_4837:
        /* <DEDUP_REMOVED lines=13> */
.L_x_4839:
[----:B------:R-:W-:Y:S05]  /*6c20*/  BSYNC B0 ;  /* 0x0000000000007941 */ /* 0x000fea0003800000 */
.L_x_4838:
        /* <DEDUP_REMOVED lines=11> */
.L_x_4840:
        /* <DEDUP_REMOVED lines=13> */
.L_x_4842:
[----:B------:R-:W-:Y:S05]  /*6db0*/  BSYNC B0 ;  /* 0x0000000000007941 */ /* 0x000fea0003800000 */
.L_x_4841:
        /* <DEDUP_REMOVED lines=11> */
.L_x_4843:
        /* <DEDUP_REMOVED lines=13> */
.L_x_4845:
[----:B------:R-:W-:Y:S05]  /*6f40*/  BSYNC B0 ;  /* 0x0000000000007941 */ /* 0x000fea0003800000 */
.L_x_4844:
        /* <DEDUP_REMOVED lines=11> */
.L_x_4846:
        /* <DEDUP_REMOVED lines=13> */
.L_x_4848:
[----:B------:R-:W-:Y:S05]  /*70d0*/  BSYNC B0 ;  /* 0x0000000000007941 */ /* 0x000fea0003800000 */
.L_x_4847:
        /* <DEDUP_REMOVED lines=11> */
.L_x_4849:
        /* <DEDUP_REMOVED lines=13> */
.L_x_4851:
[----:B------:R-:W-:Y:S05]  /*7260*/  BSYNC B0 ;  /* 0x0000000000007941 */ /* 0x000fea0003800000 */
.L_x_4850:
        /* <DEDUP_REMOVED lines=11> */
.L_x_4852:
        /* <DEDUP_REMOVED lines=13> */
.L_x_4854:
[----:B------:R-:W-:Y:S05]  /*73f0*/  BSYNC B0 ;  /* 0x0000000000007941 */ /* 0x000fea0003800000 */
.L_x_4853:
        /* <DEDUP_REMOVED lines=11> */
.L_x_4855:
        /* <DEDUP_REMOVED lines=13> */
.L_x_4857:
[----:B------:R-:W-:Y:S05]  /*7580*/  BSYNC B0 ;  /* 0x0000000000007941 */ /* 0x000fea0003800000 */
.L_x_4856:
        /* <DEDUP_REMOVED lines=11> */
.L_x_4858:
        /* <DEDUP_REMOVED lines=13> */
.L_x_4860:
[----:B------:R-:W-:Y:S05]  /*7710*/  BSYNC B0 ;  /* 0x0000000000007941 */ /* 0x000fea0003800000 */
.L_x_4859:
        /* <DEDUP_REMOVED lines=11> */
.L_x_4861:
        /* <DEDUP_REMOVED lines=13> */
.L_x_4863:
[----:B------:R-:W-:Y:S05]  /*78a0*/  BSYNC B0 ;  /* 0x0000000000007941 */ /* 0x000fea0003800000 */
.L_x_4862:
        /* <DEDUP_REMOVED lines=11> */
.L_x_4864:
        /* <DEDUP_REMOVED lines=13> */
.L_x_4866:
[----:B------:R-:W-:Y:S05]  /*7a30*/  BSYNC B0 ;  /* 0x0000000000007941 */ /* 0x000fea0003800000 */
.L_x_4865:
        /* <DEDUP_REMOVED lines=11> */
.L_x_4867:
        /* <DEDUP_REMOVED lines=13> */
.L_x_4869:
[----:B------:R-:W-:Y:S05]  /*7bc0*/  BSYNC B0 ;  /* 0x0000000000007941 */ /* 0x000fea0003800000 */
.L_x_4868:
        /* <DEDUP_REMOVED lines=11> */
.L_x_4870:
        /* <DEDUP_REMOVED lines=13> */
.L_x_4872:
[----:B------:R-:W-:Y:S05]  /*7d50*/  BSYNC B0 ;  /* 0x0000000000007941 */ /* 0x000fea0003800000 */
.L_x_4871:
        /* <DEDUP_REMOVED lines=11> */
.L_x_4873:
        /* <DEDUP_REMOVED lines=13> */
.L_x_4875:
[----:B------:R-:W-:Y:S05]  /*7ee0*/  BSYNC B0 ;  /* 0x0000000000007941 */ /* 0x000fea0003800000 */
.L_x_4874:
        /* <DEDUP_REMOVED lines=11> */
.L_x_4876:
        /* <DEDUP_REMOVED lines=12> */
.L_x_4878:
[----:B------:R-:W-:Y:S05]  /*8060*/  BSYNC B0 ;  /* 0x0000000000007941 */ /* 0x000fea0003800000 */
.L_x_4877:
        /* <DEDUP_REMOVED lines=11> */
.L_x_4879:
        /* <DEDUP_REMOVED lines=12> */
.L_x_4881:
[----:B------:R-:W-:Y:S05]  /*81e0*/  BSYNC B0 ;  /* 0x0000000000007941 */ /* 0x000fea0003800000 */
.L_x_4880:
        /* <DEDUP_REMOVED lines=11> */
.L_x_4882:
        /* <DEDUP_REMOVED lines=12> */
.L_x_4884:
[----:B------:R-:W-:Y:S05]  /*8360*/  BSYNC B0 ;  /* 0x0000000000007941 */ /* 0x000fea0003800000 */
.L_x_4883:
        /* <DEDUP_REMOVED lines=11> */
.L_x_4885:
        /* <DEDUP_REMOVED lines=12> */
.L_x_4887:
[----:B------:R-:W-:Y:S05]  /*84e0*/  BSYNC B0 ;  /* 0x0000000000007941 */ /* 0x000fea0003800000 */
.L_x_4886:
        /* <DEDUP_REMOVED lines=11> */
.L_x_4888:
        /* <DEDUP_REMOVED lines=12> */
.L_x_4890:
[----:B------:R-:W-:Y:S05]  /*8660*/  BSYNC B0 ;  /* 0x0000000000007941 */ /* 0x000fea0003800000 */
.L_x_4889:
        /* <DEDUP_REMOVED lines=11> */
.L_x_4891:
        /* <DEDUP_REMOVED lines=16> */
.L_x_4893:
[----:B------:R-:W-:Y:S05]  /*8820*/  BSYNC B0 ;  /* 0x0000000000007941 */ /* 0x000fea0003800000 */
.L_x_4892:
[----:B------:R-:W-:Y:S02]  /*8830*/  IADD3 R19, R19, c[0x0][0x10], RZ ;  /* 0x0000040013137a10 */ /* 0x000fe40007ffe0ff */
[----:B------:R-:W-:Y:S02]  /*8840*/  IADD3 R20, R20, 0x1, RZ ;  /* 0x0000000114147810 */ /* 0x000fe40007ffe0ff */
[----:B------:R-:W-:-:S13]  /*8850*/  ISETP.GE.AND P5, PT, R19, UR4, PT ;  /* 0x0000000413007c0c */ /* 0x000fda000bfa6270 */
[----:B------:R-:W-:Y:S01]  /*8860*/  @P5 CALL.REL.NOINC `(.L_x_4894) ;  /* 0x0000001000005944 */ /* 0x000fe20003c00000 */
[----:B------:R-:W-:Y:S05]  /*8870*/  BRA `(.L_x_4895) ;  /* 0xffff83e000007947 */ /* 0x000fea000383ffff */
.L_x_4894:
[----:B------:R-:W-:Y:S05]  /*8880*/  EXIT ;  /* 0x000000000000794d */ /* 0x000fea0003800000 */
.L_x_4896:
        /* <DEDUP_REMOVED lines=15> */
.L_x_5673:


//--------------------- .text._Z35group_norm_nhwc_fwd_one_pass_kernelI11Fp16IOFp16WLi512ELi112ELi448EEv26Group_norm_nhwc_fwd_params --------------------------
	.section	.text._Z35group_norm_nhwc_fwd_one_pass_kernelI11Fp16IOFp16WLi512ELi112ELi448EEv26Group_norm_nhwc_fwd_params,"ax",@progbits
	.sectioninfo	@"SHI_REGISTERS=128"
	.align	128
        .global         _Z35group_norm_nhwc_fwd_one_pass_kernelI11Fp16IOFp16WLi512ELi112ELi448EEv26Group_norm_nhwc_fwd_params
        .type           _Z35group_norm_nhwc_fwd_one_pass_kernelI11Fp16IOFp16WLi512ELi112ELi448EEv26Group_norm_nhwc_fwd_params,@function
        .size           _Z35group_norm_nhwc_fwd_one_pass_kernelI11Fp16IOFp16WLi512ELi112ELi448EEv26Group_norm_nhwc_fwd_params,(.L_x_5674 - _Z35group_norm_nhwc_fwd_one_pass_kernelI11Fp16IOFp16WLi512ELi112ELi448EEv26Group_norm_nhwc_fwd_params)
        .other          _Z35group_norm_nhwc_fwd_one_pass_kernelI11Fp16IOFp16WLi512ELi112ELi448EEv26Group_norm_nhwc_fwd_params,@"STO_CUDA_ENTRY STV_DEFAULT"
_Z35group_norm_nhwc_fwd_one_pass_kernelI11Fp16IOFp16WLi512ELi112ELi448EEv26Group_norm_nhwc_fwd_params:
.text._Z35group_norm_nhwc_fwd_one_pass_kernelI11Fp16IOFp16WLi512ELi112ELi448EEv26Group_norm_nhwc_fwd_params:
        /* <DEDUP_REMOVED lines=22> */
.L_x_4913:
        /* <DEDUP_REMOVED lines=2094> */
.L_x_4898:
[----:B0-----:R-:W-:Y:S05]  /*8440*/  BSYNC B0 ;  /* 0x0000000000007941 */ /* 0x001fea0003800000 */
.L_x_4897:
        /* <DEDUP_REMOVED lines=27> */
.L_x_4901:
[----:B------:R-:W2:Y:S01]  /*8600*/  LDG.E.STRONG.GPU R0, [R16.64] ;  /* 0x0000000610007981 */ /* 0x000ea2000c1ef900 */
[----:B------:R-:W-:Y:S01]  /*8610*/  YIELD ;  /* 0x0000000000007946 */ /* 0x000fe20003800000 */
[----:B--2---:R-:W-:-:S05]  /*8620*/  CCTL.IVALL ;  /* 0x00000000ff00798f */ /* 0x004fca0002000000 */
[----:B------:R1:W-:Y:S01]  /*8630*/  STL [R1], R0 ;  /* 0x0000000001007387 */ /* 0x0003e20000100800 */
[----:B------:R-:W-:-:S13]  /*8640*/  ISETP.NE.AND P1, PT, R0, R9, PT ;  /* 0x000000090000720c */ /* 0x000fda0003f25270 */
[----:B-1----:R-:W-:Y:S05]  /*8650*/  @P1 BRA `(.L_x_4901) ;  /* 0xffffffa000001947 */ /* 0x002fea000383ffff */
.L_x_4900:
        /* <DEDUP_REMOVED lines=17> */
.L_x_4905:
        /* <DEDUP_REMOVED lines=115> */
.L_x_4904:
        /* <DEDUP_REMOVED lines=61> */
.L_x_4906:
[----:B------:R-:W-:-:S13]  /*9270*/  ISETP.NE.OR P1, PT, R0, RZ, P1 ;  /* 0x000000ff0000720c */ /* 0x000fda0000f25670 */
[----:B------:R-:W-:Y:S05]  /*9280*/  @!P1 BRA `(.L_x_4902) ;  /* 0x000001f000009947 */ /* 0x000fea0003800000 */
.L_x_4903:
        /* <DEDUP_REMOVED lines=31> */
.L_x_4902:
        /* <DEDUP_REMOVED lines=12> */
.L_x_4908:
[----:B------:R-:W-:Y:S05]  /*9540*/  BSYNC B0 ;  /* 0x0000000000007941 */ /* 0x000fea0003800000 */
.L_x_4907:
        /* <DEDUP_REMOVED lines=16> */
.L_x_4899:
        /* <DEDUP_REMOVED lines=38> */
.L_x_4911:
        /* <DEDUP_REMOVED lines=136> */
.L_x_4910:
[----:B------:R-:W-:Y:S05]  /*a130*/  BSYNC B0 ;  /* 0x0000000000007941 */ /* 0x000fea0003800000 */
.L_x_4909:
        /* <DEDUP_REMOVED lines=9> */
.L_x_4912:
[----:B------:R-:W-:Y:S05]  /*a1d0*/  EXIT ;  /* 0x000000000000794d */ /* 0x000fea0003800000 */
.L_x_4914:
        /* <DEDUP_REMOVED lines=10> */
.L_x_5674:


//--------------------- .text._Z35group_norm_nhwc_fwd_one_pass_kernelI11Fp32IOFp32WLi64ELi112ELi448EEv26Group_norm_nhwc_fwd_params --------------------------
	.section	.text._Z35group_norm_nhwc_fwd_one_pass_kernelI11Fp32IOFp32WLi64ELi112ELi448EEv26Group_norm_nhwc_fwd_params,"ax",@progbits
	.sectioninfo	@"SHI_REGISTERS=57"
	.align	128
        .global         _Z35group_norm_nhwc_fwd_one_pass_kernelI11Fp32IOFp32WLi64ELi112ELi448EEv26Group_norm_nhwc_fwd_params
        .type           _Z35group_norm_nhwc_fwd_one_pass_kernelI11Fp32IOFp32WLi64ELi112ELi448EEv26Group_norm_nhwc_fwd_params,@function
        .size           _Z35group_norm_nhwc_fwd_one_pass_kernelI11Fp32IOFp32WLi64ELi112ELi448EEv26Group_norm_nhwc_fwd_params,(.L_x_5675 - _Z35group_norm_nhwc_fwd_one_pass_kernelI11Fp32IOFp32WLi64ELi112ELi448EEv26Group_norm_nhwc_fwd_params)
        .other          _Z35group_norm_nhwc_fwd_one_pass_kernelI11Fp32IOFp32WLi64ELi112ELi448EEv26Group_norm_nhwc_fwd_params,@"STO_CUDA_ENTRY STV_DEFAULT"
_Z35group_norm_nhwc_fwd_one_pass_kernelI11Fp32IOFp32WLi64ELi112ELi448EEv26Group_norm_nhwc_fwd_params:
.text._Z35group_norm_nhwc_fwd_one_pass_kernelI11Fp32IOFp32WLi64ELi112ELi448EEv26Group_norm_nhwc_fwd_params:
        /* <DEDUP_REMOVED lines=9> */
[----:B------:R-:W-:Y:S01]  /*0090*/  ISETP.NE.U32.AND P1, PT, RZ, c[0x0][0x168], PT ;  /* 0x00005a00ff007a0c */ /* 0x000fe20003f25070 */
[----:B------:R-:W-:Y:S01]  /*00a0*/  HFMA2.MMA R45, -RZ, RZ, 0, 0 ;  /* 0x00000000ff2d7435 */ /* 0x000fe200000001ff */
[----:B------:R-:W-:Y:S01]  /*00b0*/  MOV R36, R42 ;  /* 0x0000002a00247202 */ /* 0x000fe20000000f00 */
[----:B------:R-:W1:Y:S01]  /*00c0*/  S2R R41, SR_CTAID.X ;  /* 0x0000000000297919 */ /* 0x000e620000002500 */
[----:B------:R-:W-:Y:S02]  /*00d0*/  ULDC.U8 UR5, c[0x0][0x1dc] ;  /* 0x0000770000057ab9 */ /* 0x000fe40000000000 */
[----:B------:R-:W-:Y:S01]  /*00e0*/  ULDC.64 UR6, c[0x0][0x118] ;  /* 0x0000460000067ab9 */ /* 0x000fe20000000a00 */
[----:B------:R-:W2:Y:S01]  /*00f0*/  S2R R50, SR_LANEID ;  /* 0x0000000000327919 */ /* 0x000ea20000000000 */
[--C-:B0-----:R-:W-:Y:S02]  /*0100*/  SHF.R.U32.HI R2, RZ, 0x3, R5.reuse ;  /* 0x00000003ff027819 */ /* 0x101fe40000011605 */
[----:B------:R-:W-:-:S02]  /*0110*/  SHF.R.S32.HI R0, RZ, 0x1f, R5 ;  /* 0x0000001fff007819 */ /* 0x000fc40000011405 */
[-C--:B-1----:R-:W-:Y:S01]  /*0120*/  LOP3.LUT P0, RZ, R41, R5.reuse, RZ, 0xfc, !PT ;  /* 0x0000000529ff7212 */ /* 0x082fe2000780fcff */
[----:B------:R-:W-:Y:S01]  /*0130*/  IMAD.WIDE.U32 R2, R2, 0x24924925, RZ ;  /* 0x2492492502027825 */ /* 0x000fe200078e00ff */
[----:B------:R-:W-:Y:S02]  /*0140*/  ISETP.GE.U32.AND P4, PT, R5, 0x1c0, PT ;  /* 0x000001c00500780c */ /* 0x000fe40003f86070 */
[----:B------:R-:W-:Y:S01]  /*0150*/  ISETP.NE.AND.EX P0, PT, RZ, c[0x0][0x16c], !P0, P1 ;  /* 0x00005b00ff007a0c */ /* 0x000fe20004705310 */
[----:B------:R-:W-:Y:S01]  /*0160*/  IMAD R11, R41, c[0x0][0x1e4], R3 ;  /* 0x00007900290b7a24 */ /* 0x000fe200078e0203 */
        /* <DEDUP_REMOVED lines=13> */
[----:B------:R-:W-:-:S02]  /*0240*/  IADD3 R37, R11, 0x38, RZ ;  /* 0x000000380b257810 */ /* 0x000fc40007ffe0ff */
[----:B------:R-:W-:Y:S02]  /*0250*/  ISETP.LT.AND.EX P1, PT, R49, c[0x0][0x1cc], !P4, P1 ;  /* 0x0000730031007a0c */ /* 0x000fe40006721310 */
[----:B------:R-:W-:Y:S02]  /*0260*/  ISETP.LT.AND.EX P2, PT, R48, c[0x0][0x1cc], !P4, P2 ;  /* 0x0000730030007a0c */ /* 0x000fe40006741320 */
[----:B------:R-:W-:Y:S02]  /*0270*/  ISETP.LT.AND.EX P3, PT, R47, c[0x0][0x1cc], !P4, P3 ;  /* 0x000073002f007a0c */ /* 0x000fe40006761330 */
[----:B------:R-:W-:Y:S02]  /*0280*/  ISETP.LT.AND.EX P4, PT, R46, c[0x0][0x1cc], !P4, P5 ;  /* 0x000073002e007a0c */ /* 0x000fe40006781350 */
[----:B------:R-:W-:Y:S02]  /*0290*/  SHF.R.S32.HI R35, RZ, 0x5, R0 ;  /* 0x00000005ff237819 */ /* 0x000fe40000011400 */
[----:B------:R-:W-:-:S02]  /*02a0*/  SHF.L.U32 R34, R34, 0x1, RZ ;  /* 0x0000000122227819 */ /* 0x000fc400000006ff */
[----:B--2---:R-:W-:Y:S02]  /*02b0*/  SHF.R.S32.HI R44, RZ, 0x1f, R37 ;  /* 0x0000001fff2c7819 */ /* 0x004fe40000011425 */
.L_x_4952:
[----:B-1----:R-:W-:Y:S01]  /*02c0*/  IABS R5, c[0x0][0x1d8] ;  /* 0x0000760000057a13 */ /* 0x002fe20000000000 */
[----:B0-----:R-:W0:Y:S01]  /*02d0*/  S2R R51, SR_TID.X ;  /* 0x0000000000337919 */ /* 0x001e220000002100 */
[----:B------:R-:W-:Y:S02]  /*02e0*/  CS2R R28, SRZ ;  /* 0x00000000001c7805 */ /* 0x000fe4000001ff00 */
[----:B------:R-:W1:Y:S08]  /*02f0*/  I2F.RP R0, R5 ;  /* 0x0000000500007306 */ /* 0x000e700000209400 */
[----:B-1----:R-:W1:Y:S02]  /*0300*/  MUFU.RCP R0, R0 ;  /* 0x0000000000007308 */ /* 0x002e640000001000 */
[----:B-1----:R-:W-:-:S06]  /*0310*/  IADD3 R2, R0, 0xffffffe, RZ ;  /* 0x0ffffffe00027810 */ /* 0x002fcc0007ffe0ff */
[----:B------:R1:W2:Y:S02]  /*0320*/  F2I.FTZ.U32.TRUNC.NTZ R3, R2 ;  /* 0x0000000200037305 */ /* 0x0002a4000021f000 */
[----:B-1----:R-:W-:Y:S02]  /*0330*/  MOV R2, RZ ;  /* 0x000000ff00027202 */ /* 0x002fe40000000f00 */
[----:B--2---:R-:W-:-:S05]  /*0340*/  IADD3 R4, RZ, -R3, RZ ;  /* 0x80000003ff047210 */ /* 0x004fca0007ffe0ff */
[----:B------:R-:W-:Y:S01]  /*0350*/  IMAD R7, R4, R5, RZ ;  /* 0x0000000504077224 */ /* 0x000fe200078e02ff */
[----:B------:R-:W-:-:S03]  /*0360*/  IABS R4, R36 ;  /* 0x0000002400047213 */ /* 0x000fc60000000000 */
[----:B------:R-:W-:Y:S01]  /*0370*/  IMAD.HI.U32 R3, R3, R7, R2 ;  /* 0x0000000703037227 */ /* 0x000fe200078e0002 */
[----:B0-----:R-:W-:-:S05]  /*0380*/  SHF.R.U32.HI R2, RZ, 0x3, R51 ;  /* 0x00000003ff027819 */ /* 0x001fca0000011633 */
        /* <DEDUP_REMOVED lines=11> */
[----:B------:R-:W-:Y:S02]  /*0440*/  ISETP.NE.AND P6, PT, RZ, c[0x0][0x1d8], PT ;  /* 0x00007600ff007a0c */ /* 0x000fe40003fc5270 */
[----:B------:R-:W-:Y:S01]  /*0450*/  MOV R5, R3 ;  /* 0x0000000300057202 */ /* 0x000fe20000000f00 */
[----:B------:R-:W-:-:S03]  /*0460*/  IMAD.WIDE.U32 R2, R2, 0x24924925, RZ ;  /* 0x2492492502027825 */ /* 0x000fc600078e00ff */
[----:B------:R-:W-:-:S07]  /*0470*/  @!P5 IADD3 R5, -R5, RZ, RZ ;  /* 0x000000ff0505d210 */ /* 0x000fce0007ffe1ff */
[----:B------:R-:W-:-:S04]  /*0480*/  @!P6 LOP3.LUT R5, RZ, c[0x0][0x1d8], RZ, 0x33, !PT ;  /* 0x00007600ff05ea12 */ /* 0x000fc800078e33ff */
[----:B------:R-:W-:Y:S02]  /*0490*/  IADD3 R43, -R5, RZ, RZ ;  /* 0x000000ff052b7210 */ /* 0x000fe40007ffe1ff */
[----:B------:R-:W-:-:S03]  /*04a0*/  SHF.R.S32.HI R0, RZ, 0x1f, R5 ;  /* 0x0000001fff007819 */ /* 0x000fc60000011405 */
[----:B------:R-:W-:Y:S02]  /*04b0*/  IMAD R43, R43, c[0x0][0x1d8], R36 ;  /* 0x000076002b2b7a24 */ /* 0x000fe400078e0224 */
[----:B------:R-:W-:Y:S02]  /*04c0*/  IMAD R2, R0, c[0x0][0x1d0], RZ ;  /* 0x0000740000027a24 */ /* 0x000fe400078e02ff */
[----:B------:R-:W-:Y:S02]  /*04d0*/  IMAD R43, R43, 0x70, RZ ;  /* 0x000000702b2b7824 */ /* 0x000fe400078e02ff */
[----:B------:R-:W-:Y:S02]  /*04e0*/  IMAD R0, R41, c[0x0][0x1e4], R3 ;  /* 0x0000790029007a24 */ /* 0x000fe400078e0203 */
[----:B------:R-:W-:Y:S01]  /*04f0*/  IMAD R31, R5, c[0x0][0x1d4], R2 ;  /* 0x00007500051f7a24 */ /* 0x000fe200078e0202 */
[----:B------:R-:W-:Y:S01]  /*0500*/  IADD3 R32, P5, R34, R43, RZ ;  /* 0x0000002b22207210 */ /* 0x000fe20007fbe0ff */
[----:B------:R-:W-:Y:S01]  /*0510*/  @P1 IMAD R2, R49, c[0x0][0x1c0], RZ ;  /* 0x0000700031021a24 */ /* 0x000fe200078e02ff */
[----:B------:R-:W-:-:S02]  /*0520*/  IADD3 R19, R0, 0x20, RZ ;  /* 0x0000002000137810 */ /* 0x000fc40007ffe0ff */
[----:B------:R-:W-:Y:S01]  /*0530*/  LEA.HI.X.SX32 R33, R43, R4, 0x1, P5 ;  /* 0x000000042b217211 */ /* 0x000fe200028f0eff */
[----:B------:R-:W-:Y:S01]  /*0540*/  @P1 IMAD R7, R11, c[0x0][0x1c4], R2 ;  /* 0x000071000b071a24 */ /* 0x000fe200078e0202 */
[----:B------:R-:W-:Y:S02]  /*0550*/  ISETP.GE.U32.AND P6, PT, R19, c[0x0][0x1c8], PT ;  /* 0x0000720013007a0c */ /* 0x000fe40003fc6070 */
[----:B------:R-:W-:Y:S01]  /*0560*/  SHF.R.S32.HI R10, RZ, 0x1f, R19 ;  /* 0x0000001fff0a7819 */ /* 0x000fe20000011413 */
[----:B------:R-:W-:-:S03]  /*0570*/  IMAD.WIDE.U32 R32, R5, c[0x0][0x1d0], R32 ;  /* 0x0000740005207a25 */ /* 0x000fc600078e0020 */
[----:B------:R-:W-:Y:S01]  /*0580*/  ISETP.GE.AND.EX P6, PT, R10, c[0x0][0x1cc], PT, P6 ;  /* 0x000073000a007a0c */ /* 0x000fe20003fc6360 */
[----:B------:R-:W-:Y:S01]  /*0590*/  @P2 IMAD R5, R48, c[0x0][0x1c0], RZ ;  /* 0x0000700030052a24 */ /* 0x000fe200078e02ff */
[----:B------:R-:W-:Y:S02]  /*05a0*/  IADD3 R31, R33, R31, RZ ;  /* 0x0000001f211f7210 */ /* 0x000fe40007ffe0ff */
[-C--:B------:R-:W-:Y:S01]  /*05b0*/  @P1 MOV R30, R32.reuse ;  /* 0x00000020001e1202 */ /* 0x080fe20000000f00 */
[----:B------:R-:W-:Y:S01]  /*05c0*/  @P2 IMAD R9, R40, c[0x0][0x1c4], R5 ;  /* 0x0000710028092a24 */ /* 0x000fe200078e0205 */
[----:B------:R-:W-:Y:S02]  /*05d0*/  @P2 MOV R4, R32 ;  /* 0x0000002000042202 */ /* 0x000fe40000000f00 */
[----:B------:R-:W-:Y:S01]  /*05e0*/  @P2 MOV R5, R31 ;  /* 0x0000001f00052202 */ /* 0x000fe20000000f00 */
[----:B------:R-:W-:Y:S01]  /*05f0*/  @P1 IMAD.WIDE.U32 R2, R11, c[0x0][0x1c0], R30 ;  /* 0x000070000b021a25 */ /* 0x000fe200078e001e */
[----:B------:R-:W-:-:S03]  /*0600*/  ISETP.LT.U32.AND P6, PT, R51, 0x1c0, !P6 ;  /* 0x000001c03300780c */ /* 0x000fc600077c1070 */
[----:B------:R-:W-:Y:S01]  /*0610*/  @P2 IMAD.WIDE.U32 R4, R40, c[0x0][0x1c0], R4 ;  /* 0x0000700028042a25 */ /* 0x000fe200078e0004 */
[----:B------:R-:W-:Y:S02]  /*0620*/  @P1 IADD3 R7, R3, R7, RZ ;  /* 0x0000000703071210 */ /* 0x000fe40007ffe0ff */
[----:B------:R-:W-:Y:S01]  /*0630*/  @P1 LEA R6, P5, R2, c[0x0][0x170], 0x2 ;  /* 0x00005c0002061a11 */ /* 0x000fe200078a10ff */
[----:B------:R-:W-:Y:S01]  /*0640*/  @P4 IMAD R11, R46, c[0x0][0x1c0], RZ ;  /* 0x000070002e0b4a24 */ /* 0x000fe200078e02ff */
[----:B------:R-:W-:Y:S02]  /*0650*/  @P2 IADD3 R3, R5, R9, RZ ;  /* 0x0000000905032210 */ /* 0x000fe40007ffe0ff */
[----:B------:R-:W-:Y:S01]  /*0660*/  @P1 LEA.HI.X R7, R2, c[0x0][0x174], R7, 0x2, P5 ;  /* 0x00005d0002071a11 */ /* 0x000fe200028f1407 */
[----:B------:R-:W-:Y:S01]  /*0670*/  @P3 IMAD R2, R47, c[0x0][0x1c0], RZ ;  /* 0x000070002f023a24 */ /* 0x000fe200078e02ff */
[----:B------:R-:W-:Y:S01]  /*0680*/  @P2 LEA R8, P5, R4, c[0x0][0x170], 0x2 ;  /* 0x00005c0004082a11 */ /* 0x000fe200078a10ff */
[----:B------:R-:W-:Y:S01]  /*0690*/  @P4 IMAD R15, R38, c[0x0][0x1c4], R11 ;  /* 0x00007100260f4a24 */ /* 0x000fe200078e020b */
[----:B------:R-:W-:Y:S01]  /*06a0*/  @P3 MOV R5, R31 ;  /* 0x0000001f00053202 */ /* 0x000fe20000000f00 */
[----:B------:R-:W-:Y:S01]  /*06b0*/  @P6 IMAD R12, R10, c[0x0][0x1c0], RZ ;  /* 0x000070000a0c6a24 */ /* 0x000fe200078e02ff */
[----:B------:R-:W-:Y:S01]  /*06c0*/  @P2 LEA.HI.X R9, R4, c[0x0][0x174], R3, 0x2, P5 ;  /* 0x00005d0004092a11 */ /* 0x000fe200028f1403 */
[----:B------:R-:W-:Y:S01]  /*06d0*/  @P3 IMAD R3, R39, c[0x0][0x1c4], R2 ;  /* 0x0000710027033a24 */ /* 0x000fe200078e0202 */
[-C--:B------:R-:W-:Y:S01]  /*06e0*/  @P3 MOV R4, R32.reuse ;  /* 0x0000002000043202 */ /* 0x080fe20000000f00 */
[----:B------:R-:W-:Y:S01]  /*06f0*/  @P6 IMAD R17, R19, c[0x0][0x1c4], R12 ;  /* 0x0000710013116a24 */ /* 0x000fe200078e020c */
[----:B------:R-:W-:-:S02]  /*0700*/  @P4 MOV R10, R32 ;  /* 0x00000020000a4202 */ /* 0x000fc40000000f00 */
[-C--:B------:R-:W-:Y:S01]  /*0710*/  @P4 MOV R11, R31.reuse ;  /* 0x0000001f000b4202 */ /* 0x080fe20000000f00 */
[----:B------:R-:W-:Y:S01]  /*0720*/  @P3 IMAD.WIDE.U32 R4, R39, c[0x0][0x1c0], R4 ;  /* 0x0000700027043a25 */ /* 0x000fe200078e0004 */
[----:B------:R-:W-:Y:S02]  /*0730*/  @P6 MOV R12, R32 ;  /* 0x00000020000c6202 */ /* 0x000fe40000000f00 */
[----:B------:R-:W-:Y:S01]  /*0740*/  @P6 MOV R13, R31 ;  /* 0x0000001f000d6202 */ /* 0x000fe20000000f00 */
[----:B------:R-:W-:Y:S01]  /*0750*/  @P4 IMAD.WIDE.U32 R10, R38, c[0x0][0x1c0], R10 ;  /* 0x00007000260a4a25 */ /* 0x000fe200078e000a */
[----:B------:R-:W-:Y:S02]  /*0760*/  @P3 IADD3 R3, R5, R3, RZ ;  /* 0x0000000305033210 */ /* 0x000fe40007ffe0ff */
[----:B------:R-:W-:Y:S01]  /*0770*/  @P3 LEA R2, P5, R4, c[0x0][0x170], 0x2 ;  /* 0x00005c0004023a11 */ /* 0x000fe200078a10ff */
[----:B------:R-:W-:Y:S01]  /*0780*/  @P6 IMAD.WIDE.U32 R12, R19, c[0x0][0x1c0], R12 ;  /* 0x00007000130c6a25 */ /* 0x000fe200078e000c */
[----:B------:R-:W-:-:S02]  /*0790*/  @P4 IADD3 R5, R11, R15, RZ ;  /* 0x0000000f0b054210 */ /* 0x000fc40007ffe0ff */
[----:B------:R-:W-:Y:S02]  /*07a0*/  @P3 LEA.HI.X R3, R4, c[0x0][0x174], R3, 0x2, P5 ;  /* 0x00005d0004033a11 */ /* 0x000fe400028f1403 */
[C---:B------:R-:W-:Y:S02]  /*07b0*/  @P4 LEA R4, P5, R10.reuse, c[0x0][0x170], 0x2 ;  /* 0x00005c000a044a11 */ /* 0x040fe400078a10ff */
[----:B------:R-:W-:Y:S02]  /*07c0*/  @P6 IADD3 R11, R13, R17, RZ ;  /* 0x000000110d0b6210 */ /* 0x000fe40007ffe0ff */
[----:B------:R-:W-:Y:S02]  /*07d0*/  @P4 LEA.HI.X R5, R10, c[0x0][0x174], R5, 0x2, P5 ;  /* 0x00005d000a054a11 */ /* 0x000fe400028f1405 */
[----:B------:R-:W-:Y:S02]  /*07e0*/  @P6 LEA R10, P5, R12, c[0x0][0x170], 0x2 ;  /* 0x00005c000c0a6a11 */ /* 0x000fe400078a10ff */
[----:B------:R-:W-:-:S02]  /*07f0*/  IADD3 R17, R0, 0x28, RZ ;  /* 0x0000002800117810 */ /* 0x000fc40007ffe0ff */
[----:B------:R-:W-:Y:S02]  /*0800*/  @P6 LEA.HI.X R11, R12, c[0x0][0x174], R11, 0x2, P5 ;  /* 0x00005d000c0b6a11 */ /* 0x000fe400028f140b */
[----:B------:R-:W-:Y:S02]  /*0810*/  ISETP.GE.U32.AND P5, PT, R17, c[0x0][0x1c8], PT ;  /* 0x0000720011007a0c */ /* 0x000fe40003fa6070 */
[----:B------:R-:W-:Y:S01]  /*0820*/  SHF.R.S32.HI R12, RZ, 0x1f, R17 ;  /* 0x0000001fff0c7819 */ /* 0x000fe20000011411 */
[----:B------:R0:W2:Y:S03]  /*0830*/  @P6 LDG.E.64 R28, [R10.64] ;  /* 0x000000060a1c6981 */ /* 0x0000a6000c1e1b00 */
[----:B------:R-:W-:-:S04]  /*0840*/  ISETP.GE.AND.EX P5, PT, R12, c[0x0][0x1cc], PT, P5 ;  /* 0x000073000c007a0c */ /* 0x000fc80003fa6350 */
[----:B------:R-:W-:-:S13]  /*0850*/  ISETP.LT.U32.AND P5, PT, R51, 0x1c0, !P5 ;  /* 0x000001c03300780c */ /* 0x000fda0006fa1070 */
[----:B------:R-:W-:Y:S01]  /*0860*/  @P5 MOV R14, R32 ;  /* 0x00000020000e5202 */ /* 0x000fe20000000f00 */
[----:B------:R-:W-:Y:S01]  /*0870*/  @P5 IMAD R12, R12, c[0x0][0x1c0], RZ ;  /* 0x000070000c0c5a24 */ /* 0x000fe200078e02ff */
[----:B------:R-:W-:-:S03]  /*0880*/  @P5 MOV R15, R31 ;  /* 0x0000001f000f5202 */ /* 0x000fc60000000f00 */
[C---:B------:R-:W-:Y:S02]  /*0890*/  @P5 IMAD R13, R17.reuse, c[0x0][0x1c4], R12 ;  /* 0x00007100110d5a24 */ /* 0x040fe400078e020c */
[----:B------:R-:W-:Y:S01]  /*08a0*/  @P5 IMAD.WIDE.U32 R14, R17, c[0x0][0x1c0], R14 ;  /* 0x00007000110e5a25 */ /* 0x000fe200078e000e */
[----:B------:R-:W-:-:S04]  /*08b0*/  IADD3 R17, R0, 0x30, RZ ;  /* 0x0000003000117810 */ /* 0x000fc80007ffe0ff */
[----:B------:R-:W-:Y:S02]  /*08c0*/  @P5 IADD3 R13, R15, R13, RZ ;  /* 0x0000000d0f0d5210 */ /* 0x000fe40007ffe0ff */
[----:B------:R-:W-:-:S04]  /*08d0*/  @P5 LEA R12, P6, R14, c[0x0][0x170], 0x2 ;  /* 0x00005c000e0c5a11 */ /* 0x000fc800078c10ff */
[----:B------:R-:W-:Y:S02]  /*08e0*/  @P5 LEA.HI.X R13, R14, c[0x0][0x174], R13, 0x2, P6 ;  /* 0x00005d000e0d5a11 */ /* 0x000fe400030f140d */
[----:B------:R-:W-:Y:S02]  /*08f0*/  ISETP.GE.U32.AND P6, PT, R17, c[0x0][0x1c8], PT ;  /* 0x0000720011007a0c */ /* 0x000fe40003fc6070 */
[----:B------:R-:W-:-:S04]  /*0900*/  SHF.R.S32.HI R14, RZ, 0x1f, R17 ;  /* 0x0000001fff0e7819 */ /* 0x000fc80000011411 */
[----:B------:R-:W-:-:S04]  /*0910*/  ISETP.GE.AND.EX P6, PT, R14, c[0x0][0x1cc], PT, P6 ;  /* 0x000073000e007a0c */ /* 0x000fc80003fc6360 */
[----:B------:R-:W-:Y:S01]  /*0920*/  ISETP.LT.U32.AND P6, PT, R51, 0x1c0, !P6 ;  /* 0x000001c03300780c */ /* 0x000fe200077c1070 */
[----:B------:R-:W-:-:S06]  /*0930*/  CS2R R26, SRZ ;  /* 0x00000000001a7805 */ /* 0x000fcc000001ff00 */
[----:B------:R1:W3:Y:S06]  /*0940*/  @P5 LDG.E.64 R26, [R12.64] ;  /* 0x000000060c1a5981 */ /* 0x0002ec000c1e1b00 */
[----:B------:R-:W-:Y:S01]  /*0950*/  @P6 IMAD R14, R14, c[0x0][0x1c0], RZ ;  /* 0x000070000e0e6a24 */ /* 0x000fe200078e02ff */
[----:B------:R-:W-:-:S03]  /*0960*/  @P6 MOV R15, R31 ;  /* 0x0000001f000f6202 */ /* 0x000fc60000000f00 */
[----:B0-----:R-:W-:Y:S01]  /*0970*/  @P6 IMAD R11, R17, c[0x0][0x1c4], R14 ;  /* 0x00007100110b6a24 */ /* 0x001fe200078e020e */
[----:B------:R-:W-:-:S05]  /*0980*/  @P6 MOV R14, R32 ;  /* 0x00000020000e6202 */ /* 0x000fca0000000f00 */
[----:B------:R-:W-:-:S05]  /*0990*/  @P6 IMAD.WIDE.U32 R14, R17, c[0x0][0x1c0], R14 ;  /* 0x00007000110e6a25 */ /* 0x000fca00078e000e */
[----:B------:R-:W-:Y:S02]  /*09a0*/  @P6 IADD3 R11, R15, R11, RZ ;  /* 0x0000000b0f0b6210 */ /* 0x000fe40007ffe0ff */
[----:B------:R-:W-:Y:S01]  /*09b0*/  @P6 LEA R10, P5, R14, c[0x0][0x170], 0x2 ;  /* 0x00005c000e0a6a11 */ /* 0x000fe200078a10ff */
[----:B------:R-:W-:-:S03]  /*09c0*/  CS2R R24, SRZ ;  /* 0x0000000000187805 */ /* 0x000fc6000001ff00 */
[----:B------:R-:W-:Y:S02]  /*09d0*/  @P6 LEA.HI.X R11, R14, c[0x0][0x174], R11, 0x2, P5 ;  /* 0x00005d000e0b6a11 */ /* 0x000fe400028f140b */
[----:B------:R-:W-:Y:S01]  /*09e0*/  ISETP.GE.U32.AND P5, PT, R37, c[0x0][0x1c8], PT ;  /* 0x0000720025007a0c */ /* 0x000fe20003fa6070 */
[----:B------:R-:W-:Y:S01]  /*09f0*/  CS2R R22, SRZ ;  /* 0x0000000000167805 */ /* 0x000fe2000001ff00 */
[----:B------:R0:W4:Y:S02]  /*0a00*/  @P1 LDG.E.64 R24, [R6.64] ;  /* 0x0000000606181981 */ /* 0x000124000c1e1b00 */
[----:B------:R-:W-:Y:S01]  /*0a10*/  ISETP.GE.AND.EX P5, PT, R44, c[0x0][0x1cc], PT, P5 ;  /* 0x000073002c007a0c */ /* 0x000fe20003fa6350 */
[----:B------:R-:W-:Y:S02]  /*0a20*/  CS2R R20, SRZ ;  /* 0x0000000000147805 */ /* 0x000fe4000001ff00 */
[----:B------:R5:W2:Y:S01]  /*0a30*/  @P2 LDG.E.64 R22, [R8.64] ;  /* 0x0000000608162981 */ /* 0x000aa2000c1e1b00 */
[----:B------:R-:W-:Y:S01]  /*0a40*/  ISETP.LT.U32.AND P5, PT, R51, 0x1c0, !P5 ;  /* 0x000001c03300780c */ /* 0x000fe20006fa1070 */
[----:B------:R-:W-:-:S02]  /*0a50*/  CS2R R18, SRZ ;  /* 0x0000000000127805 */ /* 0x000fc4000001ff00 */
[----:B------:R0:W3:Y:S01]  /*0a60*/  @P3 LDG.E.64 R20, [R2.64] ;  /* 0x0000000602143981 */ /* 0x0000e2000c1e1b00 */
[----:B------:R-:W-:-:S03]  /*0a70*/  CS2R R16, SRZ ;  /* 0x0000000000107805 */ /* 0x000fc6000001ff00 */
[----:B------:R4:W3:Y:S04]  /*0a80*/  @P4 LDG.E.64 R18, [R4.64] ;  /* 0x0000000604124981 */ /* 0x0008e8000c1e1b00 */
[----:B------:R3:W3:Y:S02]  /*0a90*/  @P6 LDG.E.64 R16, [R10.64] ;  /* 0x000000060a106981 */ /* 0x0006e4000c1e1b00 */
[----:B0-----:R-:W-:Y:S01]  /*0aa0*/  @P5 MOV R6, R32 ;  /* 0x0000002000065202 */ /* 0x001fe20000000f00 */
[----:B-1----:R-:W-:Y:S01]  /*0ab0*/  @P5 IMAD R12, R44, c[0x0][0x1c0], RZ ;  /* 0x000070002c0c5a24 */ /* 0x002fe200078e02ff */
[----:B------:R-:W-:-:S03]  /*0ac0*/  @P5 MOV R7, R31 ;  /* 0x0000001f00075202 */ /* 0x000fc60000000f00 */
[C---:B-----5:R-:W-:Y:S02]  /*0ad0*/  @P5 IMAD R9, R37.reuse, c[0x0][0x1c4], R12 ;  /* 0x0000710025095a24 */ /* 0x060fe400078e020c */
[----:B------:R-:W-:-:S05]  /*0ae0*/  @P5 IMAD.WIDE.U32 R6, R37, c[0x0][0x1c0], R6 ;  /* 0x0000700025065a25 */ /* 0x000fca00078e0006 */
[----:B------:R-:W-:Y:S02]  /*0af0*/  @P5 IADD3 R3, R7, R9, RZ ;  /* 0x0000000907035210 */ /* 0x000fe40007ffe0ff */
[C---:B------:R-:W-:Y:S02]  /*0b00*/  @P5 LEA R8, P6, R6.reuse, c[0x0][0x170], 0x2 ;  /* 0x00005c0006085a11 */ /* 0x040fe400078c10ff */
[----:B------:R-:W-:Y:S02]  /*0b10*/  MOV R2, RZ ;  /* 0x000000ff00027202 */ /* 0x000fe40000000f00 */
[----:B------:R-:W-:Y:S02]  /*0b20*/  @P5 LEA.HI.X R9, R6, c[0x0][0x174], R3, 0x2, P6 ;  /* 0x00005d0006095a11 */ /* 0x000fe400030f1403 */
[----:B------:R-:W-:-:S06]  /*0b30*/  MOV R3, RZ ;  /* 0x000000ff00037202 */ /* 0x000fcc0000000f00 */
[----:B------:R0:W5:Y:S01]  /*0b40*/  @P5 LDG.E.64 R2, [R8.64] ;  /* 0x0000000608025981 */ /* 0x000162000c1e1b00 */
[C---:B------:R-:W-:Y:S02]  /*0b50*/  ISETP.GT.AND P5, PT, R50.reuse, 0x1e, PT ;  /* 0x0000001e3200780c */ /* 0x040fe40003fa4270 */
[----:B------:R-:W-:Y:S01]  /*0b60*/  ISETP.NE.AND P6, PT, R50, RZ, PT ;  /* 0x000000ff3200720c */ /* 0x000fe20003fc5270 */
[----:B------:R-:W-:Y:S01]  /*0b70*/  BSSY B0, `(.L_x_4915) ;  /* 0x0000068000007945 */ /* 0x000fe20003800000 */
[----:B----4-:R-:W-:Y:S02]  /*0b80*/  FMUL.FTZ R5, R25, R25 ;  /* 0x0000001919057220 */ /* 0x010fe40000410000 */
[C---:B------:R-:W-:Y:S02]  /*0b90*/  FADD.FTZ R4, R24.reuse, R25 ;  /* 0x0000001918047221 */ /* 0x040fe40000010000 */
[----:B------:R-:W-:Y:S02]  /*0ba0*/  FFMA.FTZ R5, R24, R24, R5 ;  /* 0x0000001818057223 */ /* 0x000fe40000010005 */
[----:B--2---:R-:W-:-:S02]  /*0bb0*/  FMUL.FTZ R13, R23, R23 ;  /* 0x00000017170d7220 */ /* 0x004fc40000410000 */
[C---:B------:R-:W-:Y:S02]  /*0bc0*/  FADD.FTZ R7, R22.reuse, R23 ;  /* 0x0000001716077221 */ /* 0x040fe40000010000 */
[----:B------:R-:W-:Y:S02]  /*0bd0*/  FADD.FTZ R4, RZ, R4 ;  /* 0x00000004ff047221 */ /* 0x000fe40000010000 */
[----:B------:R-:W-:Y:S02]  /*0be0*/  FFMA.FTZ R6, R22, R22, R13 ;  /* 0x0000001616067223 */ /* 0x000fe4000001000d */
[----:B------:R-:W-:Y:S02]  /*0bf0*/  FADD.FTZ R5, RZ, R5 ;  /* 0x00000005ff057221 */ /* 0x000fe40000010000 */
[----:B---3--:R-:W-:Y:S02]  /*0c00*/  FMUL.FTZ R11, R21, R21 ;  /* 0x00000015150b7220 */ /* 0x008fe40000410000 */
[----:B------:R-:W-:-:S02]  /*0c10*/  FADD.FTZ R4, R4, R7 ;  /* 0x0000000704047221 */ /* 0x000fc40000010000 */
[----:B------:R-:W-:Y:S02]  /*0c20*/  FADD.FTZ R5, R5, R6 ;  /* 0x0000000605057221 */ /* 0x000fe40000010000 */
[C---:B------:R-:W-:Y:S02]  /*0c30*/  FADD.FTZ R7, R20.reuse, R21 ;  /* 0x0000001514077221 */ /* 0x040fe40000010000 */
[----:B------:R-:W-:Y:S02]  /*0c40*/  FFMA.FTZ R6, R20, R20, R11 ;  /* 0x0000001414067223 */ /* 0x000fe4000001000b */
[----:B0-----:R-:W-:Y:S02]  /*0c50*/  FMUL.FTZ R9, R19, R19 ;  /* 0x0000001313097220 */ /* 0x001fe40000410000 */
[----:B------:R-:W-:Y:S02]  /*0c60*/  FADD.FTZ R4, R4, R7 ;  /* 0x0000000704047221 */ /* 0x000fe40000010000 */
[----:B------:R-:W-:-:S02]  /*0c70*/  FADD.FTZ R5, R5, R6 ;  /* 0x0000000605057221 */ /* 0x000fc40000010000 */
[C---:B------:R-:W-:Y:S02]  /*0c80*/  FADD.FTZ R7, R18.reuse, R19 ;  /* 0x0000001312077221 */ /* 0x040fe40000010000 */
[----:B------:R-:W-:Y:S02]  /*0c90*/  FFMA.FTZ R6, R18, R18, R9 ;  /* 0x0000001212067223 */ /* 0x000fe40000010009 */
[----:B------:R-:W-:Y:S02]  /*0ca0*/  FMUL.FTZ R9, R29, R29 ;  /* 0x0000001d1d097220 */ /* 0x000fe40000410000 */
[----:B------:R-:W-:Y:S02]  /*0cb0*/  FADD.FTZ R4, R4, R7 ;  /* 0x0000000704047221 */ /* 0x000fe40000010000 */
[----:B------:R-:W-:Y:S02]  /*0cc0*/  FADD.FTZ R5, R5, R6 ;  /* 0x0000000605057221 */ /* 0x000fe40000010000 */
[----:B------:R-:W-:-:S02]  /*0cd0*/  FADD.FTZ R7, R28, R29 ;  /* 0x0000001d1c077221 */ /* 0x000fc40000010000 */
[----:B------:R-:W-:Y:S02]  /*0ce0*/  FFMA.FTZ R6, R28, R28, R9 ;  /* 0x0000001c1c067223 */ /* 0x000fe40000010009 */
[----:B------:R-:W-:Y:S02]  /*0cf0*/  FMUL.FTZ R9, R27, R27 ;  /* 0x0000001b1b097220 */ /* 0x000fe40000410000 */
[----:B------:R-:W-:Y:S02]  /*0d00*/  FADD.FTZ R4, R4, R7 ;  /* 0x0000000704047221 */ /* 0x000fe40000010000 */
[----:B------:R-:W-:Y:S02]  /*0d10*/  FADD.FTZ R5, R5, R6 ;  /* 0x0000000605057221 */ /* 0x000fe40000010000 */
[C---:B------:R-:W-:Y:S02]  /*0d20*/  FADD.FTZ R7, R26.reuse, R27 ;  /* 0x0000001b1a077221 */ /* 0x040fe40000010000 */
[----:B------:R-:W-:-:S02]  /*0d30*/  FFMA.FTZ R6, R26, R26, R9 ;  /* 0x0000001a1a067223 */ /* 0x000fc40000010009 */
[----:B------:R-:W-:Y:S02]  /*0d40*/  FMUL.FTZ R9, R17, R17 ;  /* 0x0000001111097220 */ /* 0x000fe40000410000 */
[----:B------:R-:W-:Y:S02]  /*0d50*/  FADD.FTZ R4, R4, R7 ;  /* 0x0000000704047221 */ /* 0x000fe40000010000 */
[----:B------:R-:W-:Y:S02]  /*0d60*/  FADD.FTZ R5, R5, R6 ;  /* 0x0000000605057221 */ /* 0x000fe40000010000 */
[C---:B------:R-:W-:Y:S02]  /*0d70*/  FADD.FTZ R7, R16.reuse, R17 ;  /* 0x0000001110077221 */ /* 0x040fe40000010000 */
[----:B------:R-:W-:Y:S02]  /*0d80*/  FFMA.FTZ R6, R16, R16, R9 ;  /* 0x0000001010067223 */ /* 0x000fe40000010009 */
[----:B-----5:R-:W-:-:S02]  /*0d90*/  FMUL.FTZ R9, R3, R3 ;  /* 0x0000000303097220 */ /* 0x020fc40000410000 */
[----:B------:R-:W-:Y:S02]  /*0da0*/  FADD.FTZ R4, R4, R7 ;  /* 0x0000000704047221 */ /* 0x000fe40000010000 */
[----:B------:R-:W-:Y:S02]  /*0db0*/  FADD.FTZ R5, R5, R6 ;  /* 0x0000000605057221 */ /* 0x000fe40000010000 */
        /* <DEDUP_REMOVED lines=44> */
[----:B------:R-:W1:Y:S01]  /*1080*/  LDS.128 R8, [0x50] ;  /* 0x00005000ff087984 */ /* 0x000e620000000c00 */
[----:B---3--:R-:W-:-:S02]  /*1090*/  FADD.FTZ R51, R51, R12 ;  /* 0x0000000c33337221 */ /* 0x008fc40000010000 */
[----:B------:R-:W-:Y:S02]  /*10a0*/  FADD.FTZ R52, R52, R13 ;  /* 0x0000000d34347221 */ /* 0x000fe40000010000 */
[----:B------:R-:W-:Y:S02]  /*10b0*/  FADD.FTZ R51, R51, R14 ;  /* 0x0000000e33337221 */ /* 0x000fe40000010000 */
[----:B------:R-:W-:Y:S02]  /*10c0*/  FADD.FTZ R52, R52, R15 ;  /* 0x0000000f34347221 */ /* 0x000fe40000010000 */
[----:B------:R-:W2:Y:S01]  /*10d0*/  LDS.128 R12, [0x60] ;  /* 0x00006000ff0c7984 */ /* 0x000ea20000000c00 */
[----:B0-----:R-:W-:Y:S02]  /*10e0*/  FADD.FTZ R51, R51, R4 ;  /* 0x0000000433337221 */ /* 0x001fe40000010000 */
[----:B------:R-:W-:Y:S02]  /*10f0*/  FADD.FTZ R52, R52, R5 ;  /* 0x0000000534347221 */ /* 0x000fe40000010000 */
[----:B------:R-:W-:-:S02]  /*1100*/  FADD.FTZ R51, R51, R6 ;  /* 0x0000000633337221 */ /* 0x000fc40000010000 */
[----:B------:R-:W-:Y:S02]  /*1110*/  FADD.FTZ R52, R52, R7 ;  /* 0x0000000734347221 */ /* 0x000fe40000010000 */
[----:B------:R-:W0:Y:S01]  /*1120*/  LDS.128 R4, [0x70] ;  /* 0x00007000ff047984 */ /* 0x000e220000000c00 */
        /* <DEDUP_REMOVED lines=8> */
[----:B0-----:R-:W-:Y:S02]  /*11b0*/  FADD.FTZ R51, R51, R4 ;  /* 0x0000000433337221 */ /* 0x001fe40000010000 */
[----:B------:R-:W-:Y:S02]  /*11c0*/  FADD.FTZ R52, R52, R5 ;  /* 0x0000000534347221 */ /* 0x000fe40000010000 */
[----:B------:R-:W-:-:S02]  /*11d0*/  FADD.FTZ R6, R51, R6 ;  /* 0x0000000633067221 */ /* 0x000fc40000010000 */
[----:B------:R-:W-:Y:S02]  /*11e0*/  FADD.FTZ R7, R52, R7 ;  /* 0x0000000734077221 */ /* 0x000fe40000010000 */
.L_x_4916:
[----:B------:R-:W-:Y:S05]  /*11f0*/  BSYNC B0 ;  /* 0x0000000000007941 */ /* 0x000fea0003800000 */
.L_x_4915:
[----:B------:R-:W-:-:S04]  /*1200*/  MOV R12, c[0x0][0xc] ;  /* 0x00000300000c7a02 */ /* 0x000fc80000000f00 */
[----:B------:R-:W-:-:S13]  /*1210*/  ISETP.GE.U32.AND P6, PT, R12, 0x2, PT ;  /* 0x000000020c00780c */ /* 0x000fda0003fc6070 */
        /* <DEDUP_REMOVED lines=24> */
.L_x_4919:
[----:B------:R-:W2:Y:S01]  /*13a0*/  LDG.E.STRONG.GPU R10, [R8.64] ;  /* 0x00000006080a7981 */ /* 0x000ea2000c1ef900 */
[----:B------:R-:W-:Y:S01]  /*13b0*/  YIELD ;  /* 0x0000000000007946 */ /* 0x000fe20003800000 */
[----:B--2---:R-:W-:Y:S01]  /*13c0*/  ISETP.NE.AND P6, PT, R10, R11, PT ;  /* 0x0000000b0a00720c */ /* 0x004fe20003fc5270 */
[----:B------:R-:W-:-:S12]  /*13d0*/  CCTL.IVALL ;  /* 0x00000000ff00798f */ /* 0x000fd80002000000 */
[----:B------:R-:W-:Y:S05]  /*13e0*/  @P6 BRA `(.L_x_4919) ;  /* 0xffffffb000006947 */ /* 0x000fea000383ffff */
.L_x_4918:
[----:B------:R-:W-:Y:S01]  /*13f0*/  ISETP.NE.AND P6, PT, RZ, c[0x0][0xc], PT ;  /* 0x00000300ff007a0c */ /* 0x000fe20003fc5270 */
[----:B------:R-:W-:Y:S01]  /*1400*/  WARPSYNC 0xffffffff ;  /* 0xffffffff00007948 */ /* 0x000fe20003800000 */
[----:B------:R-:W-:Y:S11]  /*1410*/  BAR.SYNC.DEFER_BLOCKING 0x0 ;  /* 0x0000000000007b1d */ /* 0x000ff60000010000 */
[----:B------:R-:W-:Y:S05]  /*1420*/  @!P6 BRA `(.L_x_4917) ;  /* 0x000010500000e947 */ /* 0x000fea0003800000 */
[----:B------:R-:W-:-:S04]  /*1430*/  IADD3 R8, R12, -0x1, RZ ;  /* 0xffffffff0c087810 */ /* 0x000fc80007ffe0ff */
[----:B------:R-:W-:Y:S02]  /*1440*/  ISETP.GE.U32.AND P6, PT, R8, 0x3, PT ;  /* 0x000000030800780c */ /* 0x000fe40003fc6070 */
[----:B------:R-:W-:-:S11]  /*1450*/  MOV R8, RZ ;  /* 0x000000ff00087202 */ /* 0x000fd60000000f00 */
[----:B------:R-:W-:Y:S05]  /*1460*/  @!P6 BRA `(.L_x_4920) ;  /* 0x00000e000000e947 */ /* 0x000fea0003800000 */
[----:B------:R-:W-:Y:S01]  /*1470*/  LOP3.LUT R9, R12, 0x3, RZ, 0xc0, !PT ;  /* 0x000000030c097812 */ /* 0x000fe200078ec0ff */
[----:B------:R-:W-:-:S03]  /*1480*/  HFMA2.MMA R8, -RZ, RZ, 0, 0 ;  /* 0x00000000ff087435 */ /* 0x000fc600000001ff */
[----:B------:R-:W-:-:S04]  /*1490*/  IADD3 R9, -R9, c[0x0][0xc], RZ ;  /* 0x0000030009097a10 */ /* 0x000fc80007ffe1ff */
[----:B------:R-:W-:-:S13]  /*14a0*/  ISETP.GT.AND P6, PT, R9, RZ, PT ;  /* 0x000000ff0900720c */ /* 0x000fda0003fc4270 */
[----:B------:R-:W-:Y:S05]  /*14b0*/  @!P6 BRA `(.L_x_4921) ;  /* 0x00000bc00000e947 */ /* 0x000fea0003800000 */
[----:B------:R-:W-:Y:S02]  /*14c0*/  ISETP.GT.AND P6, PT, R9, 0xc, PT ;  /* 0x0000000c0900780c */ /* 0x000fe40003fc4270 */
[----:B------:R-:W-:Y:S02]  /*14d0*/  P2R R10, PR, RZ, 0x1 ;  /* 0x00000001ff0a7803 */ /* 0x000fe40000000000 */
[----:B------:R-:W-:-:S04]  /*14e0*/  PLOP3.LUT P0, PT, PT, PT, PT, 0x80, 0x0 ;  /* 0x000000000000781c */ /* 0x000fc80003f0f070 */
[----:B------:R-:W-:Y:S02]  /*14f0*/  P2R R14, PR, RZ, 0x1 ;  /* 0x00000001ff0e7803 */ /* 0x000fe40000000000 */
[----:B------:R-:W-:-:S03]  /*1500*/  ISETP.NE.AND P0, PT, R10, RZ, PT ;  /* 0x000000ff0a00720c */ /* 0x000fc60003f05270 */
[----:B------:R-:W-:Y:S05]  /*1510*/  @!P6 BRA `(.L_x_4922) ;  /* 0x000007500000e947 */ /* 0x000fea0003800000 */
[----:B------:R-:W-:-:S04]  /*1520*/  PLOP3.LUT P6, PT, PT, PT, PT, 0x8, 0x0 ;  /* 0x000000000000781c */ /* 0x000fc80003fce170 */
[----:B------:R-:W-:Y:S02]  /*1530*/  P2R R14, PR, RZ, 0x40 ;  /* 0x00000040ff0e7803 */ /* 0x000fe40000000000 */
.L_x_4923:
        /* <DEDUP_REMOVED lines=115> */
.L_x_4922:
[----:B------:R-:W-:-:S13]  /*1c70*/  ISETP.GT.AND P6, PT, R9, 0x4, PT ;  /* 0x000000040900780c */ /* 0x000fda0003fc4270 */
[----:B------:R-:W-:Y:S05]  /*1c80*/  @!P6 BRA `(.L_x_4924) ;  /* 0x000003c00000e947 */ /* 0x000fea0003800000 */
        /* <DEDUP_REMOVED lines=54> */
[----:B------:R-:W-:Y:S02]  /*1ff0*/  IADD3 R8, R8, 0x4, RZ ;  /* 0x0000000408087810 */ /* 0x000fe40007ffe0ff */
[----:B------:R-:W-:Y:S01]  /*2000*/  IADD3 R9, R9, -0x4, RZ ;  /* 0xfffffffc09097810 */ /* 0x000fe20007ffe0ff */
[----:B--2---:R-:W-:Y:S02]  /*2010*/  @!P6 FADD.FTZ R6, R6, R12 ;  /* 0x0000000c0606e221 */ /* 0x004fe40000010000 */
[----:B------:R-:W-:Y:S01]  /*2020*/  @!P6 FADD.FTZ R7, R7, R13 ;  /* 0x0000000d0707e221 */ /* 0x000fe20000010000 */
[----:B------:R-:W-:-:S04]  /*2030*/  PLOP3.LUT P6, PT, PT, PT, PT, 0x8, 0x0 ;  /* 0x000000000000781c */ /* 0x000fc80003fce170 */
[----:B------:R-:W-:-:S04]  /*2040*/  P2R R14, PR, RZ, 0x40 ;  /* 0x00000040ff0e7803 */ /* 0x000fc80000000000 */
.L_x_4924:
[----:B------:R-:W-:-:S04]  /*2050*/  ISETP.NE.AND P6, PT, R14, RZ, PT ;  /* 0x000000ff0e00720c */ /* 0x000fc80003fc5270 */
[----:B------:R-:W-:-:S13]  /*2060*/  ISETP.NE.OR P6, PT, R9, RZ, P6 ;  /* 0x000000ff0900720c */ /* 0x000fda00037c5670 */
[----:B------:R-:W-:Y:S05]  /*2070*/  @!P6 BRA `(.L_x_4920) ;  /* 0x000001f00000e947 */ /* 0x000fea0003800000 */
.L_x_4921:
        /* <DEDUP_REMOVED lines=31> */
.L_x_4920:
        /* <DEDUP_REMOVED lines=10> */
[----:B------:R-:W-:-:S04]  /*2310*/  IMAD R11, R8, c[0x0][0x10], R42 ;  /* 0x00000400080b7a24 */ /* 0x000fc800078e022a */
[----:B------:R-:W-:-:S06]  /*2320*/  IMAD.WIDE.U32 R10, R11, 0x8, R4 ;  /* 0x000000080b0a7825 */ /* 0x000fcc00078e0004 */
[----:B------:R-:W2:Y:S02]  /*2330*/  LDG.E.64 R10, [R10.64] ;  /* 0x000000060a0a7981 */ /* 0x000ea4000c1e1b00 */
[----:B0-2---:R-:W-:Y:S02]  /*2340*/  FADD.FTZ R6, R6, R10 ;  /* 0x0000000a06067221 */ /* 0x005fe40000010000 */
[----:B------:R-:W-:Y:S02]  /*2350*/  FADD.FTZ R7, R7, R11 ;  /* 0x0000000b07077221 */ /* 0x000fe40000010000 */
.L_x_4926:
[----:B------:R-:W-:Y:S05]  /*2360*/  BSYNC B0 ;  /* 0x0000000000007941 */ /* 0x000fea0003800000 */
.L_x_4925:
        /* <DEDUP_REMOVED lines=8> */
[----:B0-2---:R-:W-:Y:S02]  /*23f0*/  @!P6 FADD.FTZ R6, R6, R10 ;  /* 0x0000000a0606e221 */ /* 0x005fe40000010000 */
[----:B------:R-:W-:Y:S01]  /*2400*/  @!P6 FADD.FTZ R7, R7, R11 ;  /* 0x0000000b0707e221 */ /* 0x000fe20000010000 */
[----:B------:R-:W-:-:S04]  /*2410*/  ISETP.EQ.OR P6, PT, R8, R41, P5 ;  /* 0x000000290800720c */ /* 0x000fc80002fc2670 */
[----:B------:R-:W-:-:S13]  /*2420*/  ISETP.EQ.OR P6, PT, R9, 0x2, P6 ;  /* 0x000000020900780c */ /* 0x000fda00037c2670 */
[----:B------:R-:W-:-:S04]  /*2430*/  @!P6 IMAD R9, R8, c[0x0][0x10], R42 ;  /* 0x000004000809ea24 */ /* 0x000fc800078e022a */
[----:B------:R-:W-:-:S06]  /*2440*/  @!P6 IMAD.WIDE.U32 R4, R9, 0x8, R4 ;  /* 0x000000080904e825 */ /* 0x000fcc00078e0004 */
[----:B------:R-:W2:Y:S02]  /*2450*/  @!P6 LDG.E.64 R4, [R4.64] ;  /* 0x000000060404e981 */ /* 0x000ea4000c1e1b00 */
[----:B--2---:R-:W-:Y:S02]  /*2460*/  @!P6 FADD.FTZ R6, R6, R4 ;  /* 0x000000040606e221 */ /* 0x004fe40000010000 */
[----:B------:R-:W-:-:S03]  /*2470*/  @!P6 FADD.FTZ R7, R7, R5 ;  /* 0x000000050707e221 */ /* 0x000fc60000010000 */
.L_x_4917:
[----:B------:R-:W-:Y:S01]  /*2480*/  @P0 MOV R53, 0x8 ;  /* 0x0000000800350802 */ /* 0x000fe20000000f00 */
[----:B------:R-:W-:Y:S01]  /*2490*/  @P0 FMUL.FTZ R15, R7, c[0x0][0x1f4] ;  /* 0x00007d00070f0a20 */ /* 0x000fe20000410000 */
[----:B------:R1:W-:Y:S01]  /*24a0*/  @!P5 STS.64 [0x88], R6 ;  /* 0x00008806ff00d388 */ /* 0x0003e20000000a00 */
[----:B------:R-:W-:Y:S01]  /*24b0*/  @P0 FMUL.FTZ R14, R6, c[0x0][0x1f4] ;  /* 0x00007d00060e0a20 */ /* 0x000fe20000410000 */
[----:B------:R-:W-:Y:S01]  /*24c0*/  HFMA2.MMA R5, -RZ, RZ, 0, 2.384185791015625e-07 ;  /* 0x00000004ff057435 */ /* 0x000fe200000001ff */
[----:B------:R-:W-:Y:S01]  /*24d0*/  @P0 IMAD.WIDE R52, R36, R53, c[0x0][0x168] ;  /* 0x00005a0024340625 */ /* 0x000fe200078e0235 */
[----:B------:R-:W-:-:S04]  /*24e0*/  IADD3 R4, R34, R43, RZ ;  /* 0x0000002b22047210 */ /* 0x000fc80007ffe0ff */
[----:B------:R-:W-:Y:S04]  /*24f0*/  @P0 STG.E.64 [R52.64], R14 ;  /* 0x0000000e34000986 */ /* 0x000fe8000c101b06 */
[----:B------:R-:W-:Y:S01]  /*2500*/  BAR.SYNC.DEFER_BLOCKING 0x0 ;  /* 0x0000000000007b1d */ /* 0x000fe20000010000 */
[----:B------:R-:W-:-:S04]  /*2510*/  IMAD.WIDE R8, R4, R5, c[0x0][0x178] ;  /* 0x00005e0004087625 */ /* 0x000fc800078e0205 */
[----:B------:R-:W-:Y:S02]  /*2520*/  IMAD.WIDE R4, R4, R5, c[0x0][0x180] ;  /* 0x0000600004047625 */ /* 0x000fe400078e0205 */
[----:B------:R-:W2:Y:S04]  /*2530*/  LDG.E.64 R8, [R8.64] ;  /* 0x0000000608087981 */ /* 0x000ea8000c1e1b00 */
[----:B------:R-:W2:Y:S01]  /*2540*/  LDG.E.64 R4, [R4.64] ;  /* 0x0000000604047981 */ /* 0x000ea2000c1e1b00 */
[----:B------:R-:W-:Y:S02]  /*2550*/  MOV R13, 0x3f800000 ;  /* 0x3f800000000d7802 */ /* 0x000fe40000000f00 */
[----:B------:R-:W-:Y:S01]  /*2560*/  ISETP.NE.AND P6, PT, RZ, UR5, PT ;  /* 0x00000005ff007c0c */ /* 0x000fe2000bfc5270 */
[----:B------:R-:W3:Y:S04]  /*2570*/  LDS.64 R10, [0x88] ;  /* 0x00008800ff0a7984 */ /* 0x000ee80000000a00 */
[----:B------:R-:W1:Y:S02]  /*2580*/  S2R R12, SR_TID.X ;  /* 0x00000000000c7919 */ /* 0x000e640000002100 */
[----:B01----:R-:W-:-:S05]  /*2590*/  SHF.R.U32.HI R6, RZ, 0x3, R12 ;  /* 0x00000003ff067819 */ /* 0x003fca000001160c */
[----:B------:R-:W-:-:S04]  /*25a0*/  IMAD.WIDE.U32 R6, R6, 0x24924925, RZ ;  /* 0x2492492506067825 */ /* 0x000fc800078e00ff */
[----:B---3--:R-:W-:-:S04]  /*25b0*/  FMUL.FTZ R10, R10, c[0x0][0x1f4] ;  /* 0x00007d000a0a7a20 */ /* 0x008fc80000410000 */
[C---:B------:R-:W-:Y:S02]  /*25c0*/  FMUL.FTZ R54, R10.reuse, R10 ;  /* 0x0000000a0a367220 */ /* 0x040fe40000410000 */
[C---:B------:R-:W-:Y:S02]  /*25d0*/  FADD.FTZ R24, -R10.reuse, R24 ;  /* 0x000000180a187221 */ /* 0x040fe40000010100 */
[----:B------:R-:W-:Y:S02]  /*25e0*/  FFMA.FTZ R11, R11, c[0x0][0x1f4], -R54 ;  /* 0x00007d000b0b7a23 */ /* 0x000fe40000010836 */
[C---:B------:R-:W-:Y:S02]  /*25f0*/  FADD.FTZ R6, -R10.reuse, R25 ;  /* 0x000000190a067221 */ /* 0x040fe40000010100 */
[C---:B------:R-:W-:Y:S01]  /*2600*/  FADD.FTZ R52, -R10.reuse, R22 ;  /* 0x000000160a347221 */ /* 0x040fe20000010100 */
[----:B------:R-:W-:Y:S01]  /*2610*/  FSETP.GTU.FTZ.AND P5, PT, R11, RZ, PT ;  /* 0x000000ff0b00720b */ /* 0x000fe20003fbc000 */
[----:B------:R-:W-:-:S12]  /*2620*/  FADD.FTZ R54, -R10, R23 ;  /* 0x000000170a367221 */ /* 0x000fd80000010100 */
[----:B------:R-:W-:Y:S02]  /*2630*/  @P5 FADD.FTZ R14, R11, c[0x0][0x188] ;  /* 0x000062000b0e5621 */ /* 0x000fe40000010000 */
[----:B------:R-:W-:Y:S02]  /*2640*/  IMAD R11, R41, c[0x0][0x1e4], R7 ;  /* 0x00007900290b7a24 */ /* 0x000fe400078e0207 */
[----:B------:R-:W0:Y:S02]  /*2650*/  @P5 MUFU.RSQ R13, R14 ;  /* 0x0000000e000d5308 */ /* 0x000e240000001400 */
[-C--:B0-----:R-:W-:Y:S02]  /*2660*/  FMUL.FTZ R7, R24, R13.reuse ;  /* 0x0000000d18077220 */ /* 0x081fe40000410000 */
[-C--:B------:R-:W-:Y:S02]  /*2670*/  FMUL.FTZ R22, R6, R13.reuse ;  /* 0x0000000d06167220 */ /* 0x080fe40000410000 */
[----:B------:R-:W-:-:S02]  /*2680*/  FMUL.FTZ R25, R52, R13 ;  /* 0x0000000d34197220 */ /* 0x000fc40000410000 */
        /* <DEDUP_REMOVED lines=14> */
.L_x_4927:
[----:B------:R-:W-:Y:S01]  /*2770*/  BSSY B0, `(.L_x_4928) ;  /* 0x000000b000007945 */ /* 0x000fe20003800000 */
[----:B------:R-:W-:Y:S05]  /*2780*/  @!P1 BRA `(.L_x_4929) ;  /* 0x0000009000009947 */ /* 0x000fea0003800000 */
[----:B------:R-:W-:Y:S01]  /*2790*/  IMAD R15, R49, c[0x0][0x1c0], RZ ;  /* 0x00007000310f7a24 */ /* 0x000fe200078e02ff */
[----:B------:R-:W-:-:S03]  /*27a0*/  MOV R14, R32 ;  /* 0x00000020000e7202 */ /* 0x000fc60000000f00 */
[----:B------:R-:W-:Y:S01]  /*27b0*/  IMAD R23, R0, c[0x0][0x1c4], R15 ;  /* 0x0000710000177a24 */ /* 0x000fe200078e020f */
[----:B------:R-:W-:-:S05]  /*27c0*/  MOV R15, R31 ;  /* 0x0000001f000f7202 */ /* 0x000fca0000000f00 */
[----:B------:R-:W-:-:S05]  /*27d0*/  IMAD.WIDE.U32 R14, R0, c[0x0][0x1c0], R14 ;  /* 0x00007000000e7a25 */ /* 0x000fca00078e000e */
[----:B------:R-:W-:Y:S02]  /*27e0*/  IADD3 R23, R15, R23, RZ ;  /* 0x000000170f177210 */ /* 0x000fe40007ffe0ff */
[----:B------:R-:W-:-:S04]  /*27f0*/  LEA R22, P5, R14, c[0x0][0x160], 0x2 ;  /* 0x000058000e167a11 */ /* 0x000fc800078a10ff */
[----:B------:R-:W-:-:S05]  /*2800*/  LEA.HI.X R23, R14, c[0x0][0x164], R23, 0x2, P5 ;  /* 0x000059000e177a11 */ /* 0x000fca00028f1417 */
[----:B------:R0:W-:Y:S04]  /*2810*/  STG.E.64 [R22.64], R6 ;  /* 0x0000000616007986 */ /* 0x0001e8000c101b06 */
.L_x_4929:
[----:B------:R-:W-:Y:S05]  /*2820*/  BSYNC B0 ;  /* 0x0000000000007941 */ /* 0x000fea0003800000 */
.L_x_4928:
[----:B------:R-:W-:Y:S02]  /*2830*/  FADD.FTZ R24, -R10, R20 ;  /* 0x000000140a187221 */ /* 0x000fe40000010100 */
        /* <DEDUP_REMOVED lines=13> */
.L_x_4930:
[----:B------:R-:W-:Y:S01]  /*2910*/  BSSY B0, `(.L_x_4931) ;  /* 0x000000b000007945 */ /* 0x000fe20003800000 */
[----:B------:R-:W-:Y:S05]  /*2920*/  @!P2 BRA `(.L_x_4932) ;  /* 0x000000900000a947 */ /* 0x000fea0003800000 */
[----:B------:R-:W-:Y:S01]  /*2930*/  MOV R14, R32 ;  /* 0x00000020000e7202 */ /* 0x000fe20000000f00 */
[----:B------:R-:W-:Y:S01]  /*2940*/  IMAD R23, R48, c[0x0][0x1c0], RZ ;  /* 0x0000700030177a24 */ /* 0x000fe200078e02ff */
[----:B------:R-:W-:-:S03]  /*2950*/  MOV R15, R31 ;  /* 0x0000001f000f7202 */ /* 0x000fc60000000f00 */
[C---:B------:R-:W-:Y:S02]  /*2960*/  IMAD R23, R40.reuse, c[0x0][0x1c4], R23 ;  /* 0x0000710028177a24 */ /* 0x040fe400078e0217 */
[----:B------:R-:W-:-:S05]  /*2970*/  IMAD.WIDE.U32 R14, R40, c[0x0][0x1c0], R14 ;  /* 0x00007000280e7a25 */ /* 0x000fca00078e000e */
[----:B------:R-:W-:Y:S02]  /*2980*/  IADD3 R23, R15, R23, RZ ;  /* 0x000000170f177210 */ /* 0x000fe40007ffe0ff */
[----:B------:R-:W-:-:S04]  /*2990*/  LEA R22, P5, R14, c[0x0][0x160], 0x2 ;  /* 0x000058000e167a11 */ /* 0x000fc800078a10ff */
[----:B------:R-:W-:-:S05]  /*29a0*/  LEA.HI.X R23, R14, c[0x0][0x164], R23, 0x2, P5 ;  /* 0x000059000e177a11 */ /* 0x000fca00028f1417 */
[----:B------:R0:W-:Y:S04]  /*29b0*/  STG.E.64 [R22.64], R6 ;  /* 0x0000000616007986 */ /* 0x0001e8000c101b06 */
.L_x_4932:
[----:B------:R-:W-:Y:S05]  /*29c0*/  BSYNC B0 ;  /* 0x0000000000007941 */ /* 0x000fea0003800000 */
.L_x_4931:
[C---:B------:R-:W-:Y:S02]  /*29d0*/  FADD.FTZ R0, -R10.reuse, R21 ;  /* 0x000000150a007221 */ /* 0x040fe40000010100 */
[----:B0-----:R-:W-:Y:S02]  /*29e0*/  FADD.FTZ R6, -R10, R19 ;  /* 0x000000130a067221 */ /* 0x001fe40000010100 */
[-C--:B------:R-:W-:Y:S02]  /*29f0*/  FMUL.FTZ R7, R24, R13.reuse ;  /* 0x0000000d18077220 */ /* 0x080fe40000410000 */
[----:B------:R-:W-:Y:S02]  /*2a00*/  FADD.FTZ R18, -R10, R18 ;  /* 0x000000120a127221 */ /* 0x000fe40000010100 */
[-C--:B------:R-:W-:Y:S02]  /*2a10*/  FMUL.FTZ R0, R0, R13.reuse ;  /* 0x0000000d00007220 */ /* 0x080fe40000410000 */
[----:B------:R-:W-:-:S02]  /*2a20*/  FMUL.FTZ R22, R6, R13 ;  /* 0x0000000d06167220 */ /* 0x000fc40000410000 */
[----:B------:R-:W-:Y:S02]  /*2a30*/  FFMA.FTZ R6, R8, R7, R4 ;  /* 0x0000000708067223 */ /* 0x000fe40000010004 */
[----:B------:R-:W-:Y:S02]  /*2a40*/  FMUL.FTZ R21, R18, R13 ;  /* 0x0000000d12157220 */ /* 0x000fe40000410000 */
        /* <DEDUP_REMOVED lines=12> */
.L_x_4933:
        /* <DEDUP_REMOVED lines=11> */
.L_x_4935:
[----:B------:R-:W-:Y:S05]  /*2bc0*/  BSYNC B0 ;  /* 0x0000000000007941 */ /* 0x000fea0003800000 */
.L_x_4934:
[----:B------:R-:W-:Y:S01]  /*2bd0*/  IADD3 R0, R11, 0x20, RZ ;  /* 0x000000200b007810 */ /* 0x000fe20007ffe0ff */
        /* <DEDUP_REMOVED lines=13> */
.L_x_4936:
        /* <DEDUP_REMOVED lines=11> */
.L_x_4938:
[----:B------:R-:W-:Y:S05]  /*2d60*/  BSYNC B0 ;  /* 0x0000000000007941 */ /* 0x000fea0003800000 */
.L_x_4937:
[----:B------:R-:W-:Y:S01]  /*2d70*/  FADD.FTZ R28, -R10, R28 ;  /* 0x0000001c0a1c7221 */ /* 0x000fe20000010100 */
[----:B------:R-:W-:Y:S01]  /*2d80*/  ISETP.GE.U32.AND P5, PT, R0, c[0x0][0x1c8], PT ;  /* 0x0000720000007a0c */ /* 0x000fe20003fa6070 */
[----:B0-----:R-:W-:Y:S01]  /*2d90*/  FADD.FTZ R6, -R10, R29 ;  /* 0x0000001d0a067221 */ /* 0x001fe20000010100 */
[----:B------:R-:W-:Y:S01]  /*2da0*/  SHF.R.S32.HI R23, RZ, 0x1f, R0 ;  /* 0x0000001fff177819 */ /* 0x000fe20000011400 */
[-C--:B------:R-:W-:Y:S01]  /*2db0*/  FMUL.FTZ R7, R28, R13.reuse ;  /* 0x0000000d1c077220 */ /* 0x080fe20000410000 */
[----:B------:R-:W-:Y:S01]  /*2dc0*/  IADD3 R14, R11, 0x28, RZ ;  /* 0x000000280b0e7810 */ /* 0x000fe20007ffe0ff */
[----:B------:R-:W-:Y:S01]  /*2dd0*/  FMUL.FTZ R18, R6, R13 ;  /* 0x0000000d06127220 */ /* 0x000fe20000410000 */
[----:B------:R-:W-:Y:S01]  /*2de0*/  ISETP.GE.AND.EX P5, PT, R23, c[0x0][0x1cc], PT, P5 ;  /* 0x0000730017007a0c */ /* 0x000fe20003fa6350 */
[----:B------:R-:W-:Y:S02]  /*2df0*/  FFMA.FTZ R6, R8, R7, R4 ;  /* 0x0000000708067223 */ /* 0x000fe40000010004 */
[----:B------:R-:W-:Y:S01]  /*2e00*/  FFMA.FTZ R7, R9, R18, R5 ;  /* 0x0000001209077223 */ /* 0x000fe20000010005 */
[----:B------:R-:W-:Y:S01]  /*2e10*/  ISETP.LT.U32.AND P5, PT, R12, 0x1c0, !P5 ;  /* 0x000001c00c00780c */ /* 0x000fe20006fa1070 */
[----:B------:R-:W-:Y:S11]  /*2e20*/  @!P6 BRA `(.L_x_4939) ;  /* 0x000000a00000e947 */ /* 0x000ff60003800000 */
        /* <DEDUP_REMOVED lines=10> */
.L_x_4939:
        /* <DEDUP_REMOVED lines=11> */
.L_x_4941:
[----:B------:R-:W-:Y:S05]  /*2f80*/  BSYNC B0 ;  /* 0x0000000000007941 */ /* 0x000fea0003800000 */
.L_x_4940:
[----:B------:R-:W-:Y:S01]  /*2f90*/  FADD.FTZ R26, -R10, R26 ;  /* 0x0000001a0a1a7221 */ /* 0x000fe20000010100 */
[----:B------:R-:W-:Y:S01]  /*2fa0*/  ISETP.GE.U32.AND P5, PT, R14, c[0x0][0x1c8], PT ;  /* 0x000072000e007a0c */ /* 0x000fe20003fa6070 */
[----:B------:R-:W-:Y:S01]  /*2fb0*/  FADD.FTZ R0, -R10, R27 ;  /* 0x0000001b0a007221 */ /* 0x000fe20000010100 */
[----:B------:R-:W-:Y:S01]  /*2fc0*/  SHF.R.S32.HI R23, RZ, 0x1f, R14 ;  /* 0x0000001fff177819 */ /* 0x000fe2000001140e */
[-C--:B0-----:R-:W-:Y:S02]  /*2fd0*/  FMUL.FTZ R7, R26, R13.reuse ;  /* 0x0000000d1a077220 */ /* 0x081fe40000410000 */
[----:B------:R-:W-:Y:S01]  /*2fe0*/  FMUL.FTZ R18, R0, R13 ;  /* 0x0000000d00127220 */ /* 0x000fe20000410000 */
[----:B------:R-:W-:Y:S01]  /*2ff0*/  ISETP.GE.AND.EX P5, PT, R23, c[0x0][0x1cc], PT, P5 ;  /* 0x0000730017007a0c */ /* 0x000fe20003fa6350 */
[----:B------:R-:W-:Y:S01]  /*3000*/  FFMA.FTZ R6, R8, R7, R4 ;  /* 0x0000000708067223 */ /* 0x000fe20000010004 */
[----:B------:R-:W-:Y:S01]  /*3010*/  IADD3 R0, R11, 0x30, RZ ;  /* 0x000000300b007810 */ /* 0x000fe20007ffe0ff */
        /* <DEDUP_REMOVED lines=13> */
.L_x_4942:
        /* <DEDUP_REMOVED lines=11> */
.L_x_4944:
[----:B------:R-:W-:Y:S05]  /*31a0*/  BSYNC B0 ;  /* 0x0000000000007941 */ /* 0x000fea0003800000 */
.L_x_4943:
[----:B------:R-:W-:Y:S01]  /*31b0*/  FADD.FTZ R16, -R10, R16 ;  /* 0x000000100a107221 */ /* 0x000fe20000010100 */
[----:B------:R-:W-:Y:S01]  /*31c0*/  ISETP.GE.U32.AND P5, PT, R0, c[0x0][0x1c8], PT ;  /* 0x0000720000007a0c */ /* 0x000fe20003fa6070 */
[----:B0-----:R-:W-:Y:S01]  /*31d0*/  FADD.FTZ R6, -R10, R17 ;  /* 0x000000110a067221 */ /* 0x001fe20000010100 */
[----:B------:R-:W-:Y:S01]  /*31e0*/  SHF.R.S32.HI R19, RZ, 0x1f, R0 ;  /* 0x0000001fff137819 */ /* 0x000fe20000011400 */
[-C--:B------:R-:W-:Y:S02]  /*31f0*/  FMUL.FTZ R7, R16, R13.reuse ;  /* 0x0000000d10077220 */ /* 0x080fe40000410000 */
        /* <DEDUP_REMOVED lines=16> */
.L_x_4945:
        /* <DEDUP_REMOVED lines=11> */
.L_x_4947:
[----:B------:R-:W-:Y:S05]  /*33b0*/  BSYNC B0 ;  /* 0x0000000000007941 */ /* 0x000fea0003800000 */
.L_x_4946:
[C---:B------:R-:W-:Y:S01]  /*33c0*/  FADD.FTZ R2, -R10.reuse, R2 ;  /* 0x000000020a027221 */ /* 0x040fe20000010100 */
[----:B------:R-:W-:Y:S01]  /*33d0*/  ISETP.GE.U32.AND P5, PT, R37, c[0x0][0x1c8], PT ;  /* 0x0000720025007a0c */ /* 0x000fe20003fa6070 */
[----:B------:R-:W-:Y:S02]  /*33e0*/  FADD.FTZ R10, -R10, R3 ;  /* 0x000000030a0a7221 */ /* 0x000fe40000010100 */
[-C--:B------:R-:W-:Y:S01]  /*33f0*/  FMUL.FTZ R3, R2, R13.reuse ;  /* 0x0000000d02037220 */ /* 0x080fe20000410000 */
[----:B------:R-:W-:Y:S01]  /*3400*/  ISETP.GE.AND.EX P5, PT, R44, c[0x0][0x1cc], PT, P5 ;  /* 0x000073002c007a0c */ /* 0x000fe20003fa6350 */
[----:B------:R-:W-:Y:S02]  /*3410*/  FMUL.FTZ R10, R10, R13 ;  /* 0x0000000d0a0a7220 */ /* 0x000fe40000410000 */
[----:B------:R-:W-:Y:S01]  /*3420*/  FFMA.FTZ R4, R8, R3, R4 ;  /* 0x0000000308047223 */ /* 0x000fe20000010004 */
[----:B------:R-:W-:Y:S01]  /*3430*/  ISETP.LT.U32.AND P5, PT, R12, 0x1c0, !P5 ;  /* 0x000001c00c00780c */ /* 0x000fe20006fa1070 */
[----:B------:R-:W-:Y:S01]  /*3440*/  FFMA.FTZ R5, R9, R10, R5 ;  /* 0x0000000a09057223 */ /* 0x000fe20000010005 */
[----:B------:R-:W-:Y:S10]  /*3450*/  @!P6 BRA `(.L_x_4948) ;  /* 0x000000a00000e947 */ /* 0x000ff40003800000 */
        /* <DEDUP_REMOVED lines=10> */
.L_x_4948:
[----:B------:R-:W-:Y:S01]  /*3500*/  BSSY B0, `(.L_x_4949) ;  /* 0x000000a000007945 */ /* 0x000fe20003800000 */
[----:B------:R-:W-:Y:S05]  /*3510*/  @!P5 BRA `(.L_x_4950) ;  /* 0x000000800000d947 */ /* 0x000fea0003800000 */
[----:B------:R-:W-:Y:S01]  /*3520*/  MOV R30, R32 ;  /* 0x00000020001e7202 */ /* 0x000fe20000000f00 */
[----:B------:R-:W-:-:S04]  /*3530*/  IMAD R0, R44, c[0x0][0x1c0], RZ ;  /* 0x000070002c007a24 */ /* 0x000fc800078e02ff */
[----:B------:R-:W-:-:S04]  /*3540*/  IMAD.WIDE.U32 R30, R37, c[0x0][0x1c0], R30 ;  /* 0x00007000251e7a25 */ /* 0x000fc800078e001e */
[----:B------:R-:W-:Y:S01]  /*3550*/  IMAD R3, R37, c[0x0][0x1c4], R0 ;  /* 0x0000710025037a24 */ /* 0x000fe200078e0200 */
[----:B------:R-:W-:-:S04]  /*3560*/  LEA R2, P5, R30, c[0x0][0x160], 0x2 ;  /* 0x000058001e027a11 */ /* 0x000fc800078a10ff */
[----:B------:R-:W-:-:S04]  /*3570*/  IADD3 R3, R31, R3, RZ ;  /* 0x000000031f037210 */ /* 0x000fc80007ffe0ff */
[----:B------:R-:W-:-:S05]  /*3580*/  LEA.HI.X R3, R30, c[0x0][0x164], R3, 0x2, P5 ;  /* 0x000059001e037a11 */ /* 0x000fca00028f1403 */
[----:B------:R1:W-:Y:S02]  /*3590*/  STG.E.64 [R2.64], R4 ;  /* 0x0000000402007986 */ /* 0x0003e4000c101b06 */
.L_x_4950:
[----:B------:R-:W-:Y:S05]  /*35a0*/  BSYNC B0 ;  /* 0x0000000000007941 */ /* 0x000fea0003800000 */
.L_x_4949:
[----:B------:R-:W-:Y:S02]  /*35b0*/  IADD3 R36, R36, c[0x0][0x10], RZ ;  /* 0x0000040024247a10 */ /* 0x000fe40007ffe0ff */
[----:B------:R-:W-:Y:S02]  /*35c0*/  IADD3 R45, R45, 0x1, RZ ;  /* 0x000000012d2d7810 */ /* 0x000fe40007ffe0ff */
[----:B------:R-:W-:-:S13]  /*35d0*/  ISETP.GE.AND P5, PT, R36, UR4, PT ;  /* 0x0000000424007c0c */ /* 0x000fda000bfa6270 */
[----:B------:R-:W-:Y:S01]  /*35e0*/  @P5 CALL.REL.NOINC `(.L_x_4951) ;  /* 0x0000001000005944 */ /* 0x000fe20003c00000 */
[----:B------:R-:W-:Y:S05]  /*35f0*/  BRA `(.L_x_4952) ;  /* 0xffffccc000007947 */ /* 0x000fea000383ffff */
.L_x_4951:
[----:B------:R-:W-:Y:S05]  /*3600*/  EXIT ;  /* 0x000000000000794d */ /* 0x000fea0003800000 */
.L_x_4953:
        /* <DEDUP_REMOVED lines=15> */
.L_x_5675:


//--------------------- .text._Z35group_norm_nhwc_fwd_one_pass_kernelI11Fp32IOFp32WLi128ELi112ELi448EEv26Group_norm_nhwc_fwd_params --------------------------
	.section	.text._Z35group_norm_nhwc_fwd_one_pass_kernelI11Fp32IOFp32WLi128ELi112ELi448EEv26Group_norm_nhwc_fwd_params,"ax",@progbits
	.sectioninfo	@"SHI_REGISTERS=94"
	.align	128
        .global         _Z35group_norm_nhwc_fwd_one_pass_kernelI11Fp32IOFp32WLi128ELi112ELi448EEv26Group_norm_nhwc_fwd_params
        .type           _Z35group_norm_nhwc_fwd_one_pass_kernelI11Fp32IOFp32WLi128ELi112ELi448EEv26Group_norm_nhwc_fwd_params,@function
        .size           _Z35group_norm_nhwc_fwd_one_pass_kernelI11Fp32IOFp32WLi128ELi112ELi448EEv26Group_norm_nhwc_fwd_params,(.L_x_5676 - _Z35group_norm_nhwc_fwd_one_pass_kernelI11Fp32IOFp32WLi128ELi112ELi448EEv26Group_norm_nhwc_fwd_params)
        .other          _Z35group_norm_nhwc_fwd_one_pass_kernelI11Fp32IOFp32WLi128ELi112ELi448EEv26Group_norm_nhwc_fwd_params,@"STO_CUDA_ENTRY STV_DEFAULT"
_Z35group_norm_nhwc_fwd_one_pass_kernelI11Fp32IOFp32WLi128ELi112ELi448EEv26Group_norm_nhwc_fwd_params:
.text._Z35group_norm_nhwc_fwd_one_pass_kernelI11Fp32IOFp32WLi128ELi112ELi448EEv26Group_norm_nhwc_fwd_params:
        /* <DEDUP_REMOVED lines=23> */
[----:B------:R-:W-:Y:S02]  /*0170*/  ISETP.LT.U32.AND P2, PT, R53, c[0x0][0x1c8], PT ;  /* 0x0000720035007a0c */ /* 0x000fe40003f41070 */
[----:B------:R-:W-:Y:S02]  /*0180*/  SHF.R.S32.HI R86, RZ, 0x1f, R53 ;  /* 0x0000001fff567819 */ /* 0x000fe40000011435 */
[----:B------:R-:W-:Y:S02]  /*0190*/  ISETP.LT.U32.AND P1, PT, R55, c[0x0][0x1c8], PT ;  /* 0x0000720037007a0c */ /* 0x000fe40003f21070 */
[----:B------:R-:W-:-:S02]  /*01a0*/  SHF.R.S32.HI R87, RZ, 0x1f, R55 ;  /* 0x0000001fff577819 */ /* 0x000fc40000011437 */
[----:B------:R-:W-:Y:S02]  /*01b0*/  ISETP.LT.U32.AND P3, PT, R56, c[0x0][0x1c8], PT ;  /* 0x0000720038007a0c */ /* 0x000fe40003f61070 */
[----:B------:R-:W-:Y:S02]  /*01c0*/  SHF.R.S32.HI R88, RZ, 0x1f, R56 ;  /* 0x0000001fff587819 */ /* 0x000fe40000011438 */
[----:B------:R-:W-:Y:S02]  /*01d0*/  ISETP.LT.AND.EX P2, PT, R86, c[0x0][0x1cc], !P0, P2 ;  /* 0x0000730056007a0c */ /* 0x000fe40004741320 */
[----:B------:R-:W-:Y:S02]  /*01e0*/  ISETP.LT.AND.EX P1, PT, R87, c[0x0][0x1cc], !P0, P1 ;  /* 0x0000730057007a0c */ /* 0x000fe40004721310 */
[----:B------:R-:W-:Y:S02]  /*01f0*/  SHF.L.U32 R54, R54, 0x1, RZ ;  /* 0x0000000136367819 */ /* 0x000fe400000006ff */
[----:B------:R-:W-:-:S02]  /*0200*/  IADD3 R57, R53, 0x18, RZ ;  /* 0x0000001835397810 */ /* 0x000fc40007ffe0ff */
[C---:B------:R-:W-:Y:S02]  /*0210*/  IADD3 R58, R53.reuse, 0x20, RZ ;  /* 0x00000020353a7810 */ /* 0x040fe40007ffe0ff */
        /* <DEDUP_REMOVED lines=12> */
.L_x_5012:
[----:B0-----:R-:W-:Y:S01]  /*02e0*/  IABS R5, c[0x0][0x1d8] ;  /* 0x0000760000057a13 */ /* 0x001fe20000000000 */
[----:B------:R-:W-:Y:S01]  /*02f0*/  CS2R R18, SRZ ;  /* 0x0000000000127805 */ /* 0x000fe2000001ff00 */
[----:B------:R-:W-:Y:S02]  /*0300*/  SHF.R.S32.HI R70, RZ, 0x1f, R57 ;  /* 0x0000001fff467819 */ /* 0x000fe40000011439 */
[----:B------:R-:W0:Y:S01]  /*0310*/  I2F.RP R4, R5 ;  /* 0x0000000500047306 */ /* 0x000e220000209400 */
[----:B------:R-:W-:Y:S02]  /*0320*/  ISETP.GE.U32.AND P6, PT, R58, c[0x0][0x1c8], PT ;  /* 0x000072003a007a0c */ /* 0x000fe40003fc6070 */
[----:B------:R-:W-:Y:S02]  /*0330*/  SHF.R.S32.HI R71, RZ, 0x1f, R58 ;  /* 0x0000001fff477819 */ /* 0x000fe4000001143a */
[----:B------:R-:W-:Y:S02]  /*0340*/  SHF.R.S32.HI R72, RZ, 0x1f, R59 ;  /* 0x0000001fff487819 */ /* 0x000fe4000001143b */
[----:B------:R-:W-:-:S02]  /*0350*/  ISETP.GE.AND.EX P6, PT, R71, c[0x0][0x1cc], PT, P6 ;  /* 0x0000730047007a0c */ /* 0x000fc40003fc6360 */
[----:B------:R-:W-:Y:S02]  /*0360*/  SHF.R.S32.HI R73, RZ, 0x1f, R60 ;  /* 0x0000001fff497819 */ /* 0x000fe4000001143c */
[----:B------:R-:W-:Y:S01]  /*0370*/  ISETP.GT.U32.OR P6, PT, R0, 0x1bf, P6 ;  /* 0x000001bf0000780c */ /* 0x000fe200037c4470 */
        /* <DEDUP_REMOVED lines=24> */
[----:B------:R-:W-:Y:S02]  /*0500*/  SHF.R.S32.HI R2, RZ, 0x1f, R3 ;  /* 0x0000001fff027819 */ /* 0x000fe40000011403 */
[----:B------:R-:W-:Y:S01]  /*0510*/  ISETP.GE.AND.EX P5, PT, R70, c[0x0][0x1cc], PT, P5 ;  /* 0x0000730046007a0c */ /* 0x000fe20003fa6350 */
[----:B------:R-:W-:-:S02]  /*0520*/  IMAD R83, R83, c[0x0][0x1d8], R50 ;  /* 0x0000760053537a24 */ /* 0x000fc400078e0232 */
[----:B------:R-:W-:Y:S01]  /*0530*/  IMAD R2, R2, c[0x0][0x1d0], RZ ;  /* 0x0000740002027a24 */ /* 0x000fe200078e02ff */
[----:B------:R-:W-:Y:S01]  /*0540*/  ISETP.GT.U32.OR P5, PT, R0, 0x1bf, P5 ;  /* 0x000001bf0000780c */ /* 0x000fe20002fa4470 */
[----:B------:R-:W-:Y:S02]  /*0550*/  IMAD R83, R83, 0x70, RZ ;  /* 0x0000007053537824 */ /* 0x000fe400078e02ff */
[----:B------:R-:W-:Y:S02]  /*0560*/  IMAD R21, R3, c[0x0][0x1d4], R2 ;  /* 0x0000750003157a24 */ /* 0x000fe400078e0202 */
[----:B------:R-:W-:Y:S01]  /*0570*/  @P2 IMAD R2, R86, c[0x0][0x1c0], RZ ;  /* 0x0000700056022a24 */ /* 0x000fe200078e02ff */
[----:B------:R-:W-:-:S03]  /*0580*/  IADD3 R22, P3, R54, R83, RZ ;  /* 0x0000005336167210 */ /* 0x000fc60007f7e0ff */
[----:B------:R-:W-:Y:S01]  /*0590*/  @P2 IMAD R5, R53, c[0x0][0x1c4], R2 ;  /* 0x0000710035052a24 */ /* 0x000fe200078e0202 */
[----:B------:R-:W-:Y:S01]  /*05a0*/  LEA.HI.X.SX32 R23, R83, R4, 0x1, P3 ;  /* 0x0000000453177211 */ /* 0x000fe200018f0eff */
[----:B------:R-:W-:-:S04]  /*05b0*/  @P1 IMAD R4, R87, c[0x0][0x1c0], RZ ;  /* 0x0000700057041a24 */ /* 0x000fc800078e02ff */
[----:B------:R-:W-:-:S04]  /*05c0*/  IMAD.WIDE.U32 R22, R3, c[0x0][0x1d0], R22 ;  /* 0x0000740003167a25 */ /* 0x000fc800078e0016 */
[----:B------:R-:W-:Y:S01]  /*05d0*/  @P0 IMAD R3, R88, c[0x0][0x1c0], RZ ;  /* 0x0000700058030a24 */ /* 0x000fe200078e02ff */
[----:B------:R-:W-:Y:S01]  /*05e0*/  IADD3 R21, R23, R21, RZ ;  /* 0x0000001517157210 */ /* 0x000fe20007ffe0ff */
[----:B------:R-:W-:Y:S01]  /*05f0*/  @P1 IMAD R7, R55, c[0x0][0x1c4], R4 ;  /* 0x0000710037071a24 */ /* 0x000fe200078e0204 */
[-C--:B------:R-:W-:Y:S01]  /*0600*/  @P2 MOV R20, R22.reuse ;  /* 0x0000001600142202 */ /* 0x080fe20000000f00 */
[----:B------:R-:W-:Y:S01]  /*0610*/  @P0 IMAD R15, R56, c[0x0][0x1c4], R3 ;  /* 0x00007100380f0a24 */ /* 0x000fe200078e0203 */
[-C--:B------:R-:W-:Y:S01]  /*0620*/  @P1 MOV R8, R22.reuse ;  /* 0x0000001600081202 */ /* 0x080fe20000000f00 */
[----:B------:R-:W-:Y:S01]  /*0630*/  @!P5 IMAD R4, R70, c[0x0][0x1c0], RZ ;  /* 0x000070004604da24 */ /* 0x000fe200078e02ff */
[-C--:B------:R-:W-:Y:S01]  /*0640*/  @P1 MOV R9, R21.reuse ;  /* 0x0000001500091202 */ /* 0x080fe20000000f00 */
[----:B------:R-:W-:Y:S01]  /*0650*/  @P2 IMAD.WIDE.U32 R2, R53, c[0x0][0x1c0], R20 ;  /* 0x0000700035022a25 */ /* 0x000fe200078e0014 */
[----:B------:R-:W-:Y:S02]  /*0660*/  @!P5 MOV R12, R22 ;  /* 0x00000016000cd202 */ /* 0x000fe40000000f00 */
[----:B------:R-:W-:Y:S01]  /*0670*/  @!P5 MOV R13, R21 ;  /* 0x00000015000dd202 */ /* 0x000fe20000000f00 */
[----:B------:R-:W-:Y:S01]  /*0680*/  @P1 IMAD.WIDE.U32 R8, R55, c[0x0][0x1c0], R8 ;  /* 0x0000700037081a25 */ /* 0x000fe200078e0008 */
[----:B------:R-:W-:-:S02]  /*0690*/  @P2 IADD3 R5, R3, R5, RZ ;  /* 0x0000000503052210 */ /* 0x000fc40007ffe0ff */
[----:B------:R-:W-:Y:S01]  /*06a0*/  @P2 LEA R6, P3, R2, c[0x0][0x170], 0x2 ;  /* 0x00005c0002062a11 */ /* 0x000fe200078610ff */
[----:B------:R-:W-:Y:S01]  /*06b0*/  @!P5 IMAD R17, R57, c[0x0][0x1c4], R4 ;  /* 0x000071003911da24 */ /* 0x000fe200078e0204 */
[----:B------:R-:W-:Y:S01]  /*06c0*/  @P1 IADD3 R3, R9, R7, RZ ;  /* 0x0000000709031210 */ /* 0x000fe20007ffe0ff */
[----:B------:R-:W-:Y:S01]  /*06d0*/  @!P5 IMAD.WIDE.U32 R12, R57, c[0x0][0x1c0], R12 ;  /* 0x00007000390cda25 */ /* 0x000fe200078e000c */
[----:B------:R-:W-:Y:S02]  /*06e0*/  @P1 LEA R4, P4, R8, c[0x0][0x170], 0x2 ;  /* 0x00005c0008041a11 */ /* 0x000fe400078810ff */
[----:B------:R-:W-:Y:S02]  /*06f0*/  @P0 MOV R10, R22 ;  /* 0x00000016000a0202 */ /* 0x000fe40000000f00 */
[----:B------:R-:W-:Y:S02]  /*0700*/  @P0 MOV R11, R21 ;  /* 0x00000015000b0202 */ /* 0x000fe40000000f00 */
[----:B------:R-:W-:-:S02]  /*0710*/  @P2 LEA.HI.X R7, R2, c[0x0][0x174], R5, 0x2, P3 ;  /* 0x00005d0002072a11 */ /* 0x000fc400018f1405 */
[----:B------:R-:W-:Y:S01]  /*0720*/  @P1 LEA.HI.X R5, R8, c[0x0][0x174], R3, 0x2, P4 ;  /* 0x00005d0008051a11 */ /* 0x000fe200020f1403 */
[----:B------:R-:W-:Y:S01]  /*0730*/  @P0 IMAD.WIDE.U32 R10, R56, c[0x0][0x1c0], R10 ;  /* 0x00007000380a0a25 */ /* 0x000fe200078e000a */
[----:B------:R-:W-:Y:S02]  /*0740*/  @!P5 IADD3 R3, R13, R17, RZ ;  /* 0x000000110d03d210 */ /* 0x000fe40007ffe0ff */
[C---:B------:R-:W-:Y:S02]  /*0750*/  @!P5 LEA R2, P4, R12.reuse, c[0x0][0x170], 0x2 ;  /* 0x00005c000c02da11 */ /* 0x040fe400078810ff */
[----:B------:R-:W-:Y:S01]  /*0760*/  @P0 IADD3 R9, R11, R15, RZ ;  /* 0x0000000f0b090210 */ /* 0x000fe20007ffe0ff */
[----:B------:R-:W-:Y:S01]  /*0770*/  @!P6 IMAD R11, R71, c[0x0][0x1c0], RZ ;  /* 0x00007000470bea24 */ /* 0x000fe200078e02ff */
[----:B------:R-:W-:Y:S02]  /*0780*/  @!P5 LEA.HI.X R3, R12, c[0x0][0x174], R3, 0x2, P4 ;  /* 0x00005d000c03da11 */ /* 0x000fe400020f1403 */
[----:B------:R-:W-:Y:S01]  /*0790*/  ISETP.GE.U32.AND P4, PT, R59, c[0x0][0x1c8], PT ;  /* 0x000072003b007a0c */ /* 0x000fe20003f86070 */
[----:B------:R-:W-:Y:S01]  /*07a0*/  @!P6 IMAD R13, R58, c[0x0][0x1c4], R11 ;  /* 0x000071003a0dea24 */ /* 0x000fe200078e020b */
[----:B------:R-:W-:Y:S01]  /*07b0*/  @P0 LEA R8, P3, R10, c[0x0][0x170], 0x2 ;  /* 0x00005c000a080a11 */ /* 0x000fe200078610ff */
[----:B------:R0:W2:Y:S01]  /*07c0*/  @!P5 LDG.E.64 R18, [R2.64] ;  /* 0x000000060212d981 */ /* 0x0000a2000c1e1b00 */
[----:B------:R-:W-:-:S02]  /*07d0*/  ISETP.GE.AND.EX P4, PT, R72, c[0x0][0x1cc], PT, P4 ;  /* 0x0000730048007a0c */ /* 0x000fc40003f86340 */
[----:B------:R-:W-:Y:S02]  /*07e0*/  @P0 LEA.HI.X R9, R10, c[0x0][0x174], R9, 0x2, P3 ;  /* 0x00005d000a090a11 */ /* 0x000fe400018f1409 */
[----:B------:R-:W-:Y:S02]  /*07f0*/  @!P6 MOV R10, R22 ;  /* 0x00000016000ae202 */ /* 0x000fe40000000f00 */
[----:B------:R-:W-:Y:S02]  /*0800*/  @!P6 MOV R11, R21 ;  /* 0x00000015000be202 */ /* 0x000fe40000000f00 */
[----:B------:R-:W-:Y:S02]  /*0810*/  ISETP.GT.U32.OR P4, PT, R0, 0x1bf, P4 ;  /* 0x000001bf0000780c */ /* 0x000fe40002784470 */
[----:B------:R-:W-:Y:S01]  /*0820*/  ISETP.GE.U32.AND P3, PT, R60, c[0x0][0x1c8], PT ;  /* 0x000072003c007a0c */ /* 0x000fe20003f66070 */
[----:B------:R-:W-:-:S03]  /*0830*/  @!P6 IMAD.WIDE.U32 R10, R58, c[0x0][0x1c0], R10 ;  /* 0x000070003a0aea25 */ /* 0x000fc600078e000a */
[----:B------:R-:W-:Y:S02]  /*0840*/  ISETP.GE.AND.EX P3, PT, R73, c[0x0][0x1cc], PT, P3 ;  /* 0x0000730049007a0c */ /* 0x000fe40003f66330 */
[----:B------:R-:W-:Y:S02]  /*0850*/  @!P6 IADD3 R11, R11, R13, RZ ;  /* 0x0000000d0b0be210 */ /* 0x000fe40007ffe0ff */
[----:B------:R-:W-:Y:S02]  /*0860*/  ISETP.GT.U32.OR P3, PT, R0, 0x1bf, P3 ;  /* 0x000001bf0000780c */ /* 0x000fe40001f64470 */
[C---:B------:R-:W-:Y:S02]  /*0870*/  @!P6 LEA R12, P5, R10.reuse, c[0x0][0x170], 0x2 ;  /* 0x00005c000a0cea11 */ /* 0x040fe400078a10ff */
[----:B0-----:R-:W-:Y:S02]  /*0880*/  @!P4 MOV R2, R22 ;  /* 0x000000160002c202 */ /* 0x001fe40000000f00 */
[----:B------:R-:W-:Y:S01]  /*0890*/  @!P6 LEA.HI.X R13, R10, c[0x0][0x174], R11, 0x2, P5 ;  /* 0x00005d000a0dea11 */ /* 0x000fe200028f140b */
[----:B------:R-:W-:Y:S01]  /*08a0*/  @!P4 IMAD R10, R72, c[0x0][0x1c0], RZ ;  /* 0x00007000480aca24 */ /* 0x000fe200078e02ff */
[----:B------:R-:W-:Y:S01]  /*08b0*/  @!P4 MOV R3, R21 ;  /* 0x000000150003c202 */ /* 0x000fe20000000f00 */
[----:B------:R-:W-:-:S02]  /*08c0*/  CS2R R16, SRZ ;  /* 0x0000000000107805 */ /* 0x000fc4000001ff00 */
[C---:B------:R-:W-:Y:S02]  /*08d0*/  @!P4 IMAD R11, R59.reuse, c[0x0][0x1c4], R10 ;  /* 0x000071003b0bca24 */ /* 0x040fe400078e020a */
[----:B------:R-:W-:Y:S01]  /*08e0*/  @!P4 IMAD.WIDE.U32 R2, R59, c[0x0][0x1c0], R2 ;  /* 0x000070003b02ca25 */ /* 0x000fe200078e0002 */
[----:B------:R-:W-:Y:S01]  /*08f0*/  ISETP.GE.U32.AND P5, PT, R61, c[0x0][0x1c8], PT ;  /* 0x000072003d007a0c */ /* 0x000fe20003fa6070 */
[----:B------:R0:W3:Y:S01]  /*0900*/  @!P6 LDG.E.64 R16, [R12.64] ;  /* 0x000000060c10e981 */ /* 0x0000e2000c1e1b00 */
[----:B------:R-:W-:Y:S01]  /*0910*/  SHF.R.S32.HI R74, RZ, 0x1f, R61 ;  /* 0x0000001fff4a7819 */ /* 0x000fe2000001143d */
[----:B------:R-:W-:Y:S01]  /*0920*/  @!P3 IMAD R15, R73, c[0x0][0x1c0], RZ ;  /* 0x00007000490fba24 */ /* 0x000fe200078e02ff */
[----:B------:R-:W-:Y:S02]  /*0930*/  @!P4 IADD3 R3, R3, R11, RZ ;  /* 0x0000000b0303c210 */ /* 0x000fe40007ffe0ff */
[----:B------:R-:W-:Y:S02]  /*0940*/  @!P4 LEA R10, P6, R2, c[0x0][0x170], 0x2 ;  /* 0x00005c00020aca11 */ /* 0x000fe400078c10ff */
[----:B------:R-:W-:Y:S01]  /*0950*/  ISETP.GE.AND.EX P5, PT, R74, c[0x0][0x1cc], PT, P5 ;  /* 0x000073004a007a0c */ /* 0x000fe20003fa6350 */
[----:B------:R-:W-:Y:S01]  /*0960*/  @!P3 IMAD R25, R60, c[0x0][0x1c4], R15 ;  /* 0x000071003c19ba24 */ /* 0x000fe200078e020f */
[----:B------:R-:W-:-:S02]  /*0970*/  @!P3 MOV R14, R22 ;  /* 0x00000016000eb202 */ /* 0x000fc40000000f00 */
[----:B------:R-:W-:Y:S02]  /*0980*/  @!P3 MOV R15, R21 ;  /* 0x00000015000fb202 */ /* 0x000fe40000000f00 */
[----:B------:R-:W-:Y:S02]  /*0990*/  @!P4 LEA.HI.X R11, R2, c[0x0][0x174], R3, 0x2, P6 ;  /* 0x00005d00020bca11 */ /* 0x000fe400030f1403 */
[----:B------:R-:W-:Y:S02]  /*09a0*/  MOV R3, RZ ;  /* 0x000000ff00037202 */ /* 0x000fe40000000f00 */
[----:B------:R-:W-:Y:S02]  /*09b0*/  ISETP.GT.U32.OR P5, PT, R0, 0x1bf, P5 ;  /* 0x000001bf0000780c */ /* 0x000fe40002fa4470 */
[----:B------:R-:W-:Y:S01]  /*09c0*/  MOV R2, RZ ;  /* 0x000000ff00027202 */ /* 0x000fe20000000f00 */
[----:B------:R-:W-:Y:S01]  /*09d0*/  @!P3 IMAD.WIDE.U32 R14, R60, c[0x0][0x1c0], R14 ;  /* 0x000070003c0eba25 */ /* 0x000fe200078e000e */
[----:B------:R-:W-:-:S04]  /*09e0*/  SHF.R.S32.HI R75, RZ, 0x1f, R62 ;  /* 0x0000001fff4b7819 */ /* 0x000fc8000001143e */
[----:B------:R1:W4:Y:S01]  /*09f0*/  @!P4 LDG.E.64 R2, [R10.64] ;  /* 0x000000060a02c981 */ /* 0x000322000c1e1b00 */
[----:B------:R-:W-:Y:S02]  /*0a00*/  ISETP.GE.U32.AND P4, PT, R62, c[0x0][0x1c8], PT ;  /* 0x000072003e007a0c */ /* 0x000fe40003f86070 */
[----:B------:R-:W-:Y:S02]  /*0a10*/  @!P3 IADD3 R15, R15, R25, RZ ;  /* 0x000000190f0fb210 */ /* 0x000fe40007ffe0ff */
[C---:B0-----:R-:W-:Y:S02]  /*0a20*/  @!P3 LEA R12, P6, R14.reuse, c[0x0][0x170], 0x2 ;  /* 0x00005c000e0cba11 */ /* 0x041fe400078c10ff */
[----:B------:R-:W-:Y:S02]  /*0a30*/  ISETP.GE.AND.EX P4, PT, R75, c[0x0][0x1cc], PT, P4 ;  /* 0x000073004b007a0c */ /* 0x000fe40003f86340 */
[----:B------:R-:W-:Y:S01]  /*0a40*/  @!P3 LEA.HI.X R13, R14, c[0x0][0x174], R15, 0x2, P6 ;  /* 0x00005d000e0dba11 */ /* 0x000fe200030f140f */
[----:B------:R-:W-:Y:S01]  /*0a50*/  @!P5 IMAD R14, R74, c[0x0][0x1c0], RZ ;  /* 0x000070004a0eda24 */ /* 0x000fe200078e02ff */
[----:B-1----:R-:W-:-:S02]  /*0a60*/  @!P5 MOV R10, R22 ;  /* 0x00000016000ad202 */ /* 0x002fc40000000f00 */
[----:B------:R-:W-:Y:S01]  /*0a70*/  @!P5 MOV R11, R21 ;  /* 0x00000015000bd202 */ /* 0x000fe20000000f00 */
[----:B------:R-:W-:Y:S01]  /*0a80*/  CS2R R24, SRZ ;  /* 0x0000000000187805 */ /* 0x000fe2000001ff00 */
[----:B------:R-:W-:Y:S01]  /*0a90*/  ISETP.GT.U32.OR P4, PT, R0, 0x1bf, P4 ;  /* 0x000001bf0000780c */ /* 0x000fe20002784470 */
[----:B------:R-:W-:Y:S01]  /*0aa0*/  @!P5 IMAD R15, R61, c[0x0][0x1c4], R14 ;  /* 0x000071003d0fda24 */ /* 0x000fe200078e020e */
[----:B------:R-:W-:Y:S01]  /*0ab0*/  ISETP.GE.U32.AND P6, PT, R63, c[0x0][0x1c8], PT ;  /* 0x000072003f007a0c */ /* 0x000fe20003fc6070 */
[----:B------:R-:W-:Y:S01]  /*0ac0*/  @!P5 IMAD.WIDE.U32 R10, R61, c[0x0][0x1c0], R10 ;  /* 0x000070003d0ada25 */ /* 0x000fe200078e000a */
[----:B------:R-:W-:Y:S01]  /*0ad0*/  SHF.R.S32.HI R76, RZ, 0x1f, R63 ;  /* 0x0000001fff4c7819 */ /* 0x000fe2000001143f */
[----:B------:R0:W5:Y:S03]  /*0ae0*/  @!P3 LDG.E.64 R24, [R12.64] ;  /* 0x000000060c18b981 */ /* 0x000166000c1e1b00 */
[----:B------:R-:W-:-:S02]  /*0af0*/  ISETP.GE.AND.EX P6, PT, R76, c[0x0][0x1cc], PT, P6 ;  /* 0x000073004c007a0c */ /* 0x000fc40003fc6360 */
[----:B------:R-:W-:Y:S02]  /*0b00*/  @!P5 IADD3 R11, R11, R15, RZ ;  /* 0x0000000f0b0bd210 */ /* 0x000fe40007ffe0ff */
[----:B------:R-:W-:Y:S02]  /*0b10*/  @!P5 LEA R14, P3, R10, c[0x0][0x170], 0x2 ;  /* 0x00005c000a0eda11 */ /* 0x000fe400078610ff */
[----:B------:R-:W-:Y:S01]  /*0b20*/  ISETP.GT.U32.OR P6, PT, R0, 0x1bf, P6 ;  /* 0x000001bf0000780c */ /* 0x000fe200037c4470 */
[----:B------:R-:W-:Y:S01]  /*0b30*/  CS2R R26, SRZ ;  /* 0x00000000001a7805 */ /* 0x000fe2000001ff00 */
[----:B------:R-:W-:Y:S01]  /*0b40*/  @!P5 LEA.HI.X R15, R10, c[0x0][0x174], R11, 0x2, P3 ;  /* 0x00005d000a0fda11 */ /* 0x000fe200018f140b */
[----:B------:R-:W-:Y:S01]  /*0b50*/  @!P4 IMAD R11, R75, c[0x0][0x1c0], RZ ;  /* 0x000070004b0bca24 */ /* 0x000fe200078e02ff */
[----:B------:R-:W-:Y:S02]  /*0b60*/  ISETP.GE.U32.AND P3, PT, R64, c[0x0][0x1c8], PT ;  /* 0x0000720040007a0c */ /* 0x000fe40003f66070 */
[----:B------:R-:W-:Y:S01]  /*0b70*/  SHF.R.S32.HI R77, RZ, 0x1f, R64 ;  /* 0x0000001fff4d7819 */ /* 0x000fe20000011440 */
[----:B0-----:R-:W-:Y:S01]  /*0b80*/  @!P4 IMAD R13, R62, c[0x0][0x1c4], R11 ;  /* 0x000071003e0dca24 */ /* 0x001fe200078e020b */
[----:B------:R0:W3:Y:S01]  /*0b90*/  @!P5 LDG.E.64 R26, [R14.64] ;  /* 0x000000060e1ad981 */ /* 0x0000e2000c1e1b00 */
[----:B------:R-:W-:-:S02]  /*0ba0*/  @!P4 MOV R10, R22 ;  /* 0x00000016000ac202 */ /* 0x000fc40000000f00 */
[-C--:B------:R-:W-:Y:S02]  /*0bb0*/  @!P4 MOV R11, R21.reuse ;  /* 0x00000015000bc202 */ /* 0x080fe40000000f00 */
[----:B------:R-:W-:Y:S01]  /*0bc0*/  ISETP.GE.AND.EX P5, PT, R77, c[0x0][0x1cc], PT, P3 ;  /* 0x000073004d007a0c */ /* 0x000fe20003fa6330 */
[----:B------:R-:W-:Y:S01]  /*0bd0*/  @!P6 IMAD R12, R76, c[0x0][0x1c0], RZ ;  /* 0x000070004c0cea24 */ /* 0x000fe200078e02ff */
[----:B------:R-:W-:Y:S01]  /*0be0*/  @!P6 MOV R28, R22 ;  /* 0x00000016001ce202 */ /* 0x000fe20000000f00 */
[----:B------:R-:W-:Y:S01]  /*0bf0*/  @!P4 IMAD.WIDE.U32 R10, R62, c[0x0][0x1c0], R10 ;  /* 0x000070003e0aca25 */ /* 0x000fe200078e000a */
[----:B------:R-:W-:Y:S02]  /*0c00*/  ISETP.GT.U32.OR P5, PT, R0, 0x1bf, P5 ;  /* 0x000001bf0000780c */ /* 0x000fe40002fa4470 */
[----:B------:R-:W-:Y:S01]  /*0c10*/  @!P6 MOV R29, R21 ;  /* 0x00000015001de202 */ /* 0x000fe20000000f00 */
[----:B------:R-:W-:Y:S01]  /*0c20*/  @!P6 IMAD R31, R63, c[0x0][0x1c4], R12 ;  /* 0x000071003f1fea24 */ /* 0x000fe200078e020c */
[----:B------:R-:W-:-:S02]  /*0c30*/  @!P4 IADD3 R11, R11, R13, RZ ;  /* 0x0000000d0b0bc210 */ /* 0x000fc40007ffe0ff */
[----:B------:R-:W-:Y:S01]  /*0c40*/  @!P4 LEA R12, P3, R10, c[0x0][0x170], 0x2 ;  /* 0x00005c000a0cca11 */ /* 0x000fe200078610ff */
[----:B------:R-:W-:-:S03]  /*0c50*/  @!P6 IMAD.WIDE.U32 R28, R63, c[0x0][0x1c0], R28 ;  /* 0x000070003f1cea25 */ /* 0x000fc600078e001c */
[----:B------:R-:W-:Y:S02]  /*0c60*/  @!P4 LEA.HI.X R13, R10, c[0x0][0x174], R11, 0x2, P3 ;  /* 0x00005d000a0dca11 */ /* 0x000fe400018f140b */
[----:B------:R-:W-:Y:S02]  /*0c70*/  @!P6 IADD3 R11, R29, R31, RZ ;  /* 0x0000001f1d0be210 */ /* 0x000fe40007ffe0ff */
[----:B0-----:R-:W-:Y:S01]  /*0c80*/  @!P6 LEA R14, P3, R28, c[0x0][0x170], 0x2 ;  /* 0x00005c001c0eea11 */ /* 0x001fe200078610ff */
[----:B------:R-:W-:-:S03]  /*0c90*/  @!P5 IMAD R31, R77, c[0x0][0x1c0], RZ ;  /* 0x000070004d1fda24 */ /* 0x000fc600078e02ff */
[----:B------:R-:W-:Y:S02]  /*0ca0*/  @!P6 LEA.HI.X R15, R28, c[0x0][0x174], R11, 0x2, P3 ;  /* 0x00005d001c0fea11 */ /* 0x000fe400018f140b */
[----:B------:R-:W-:Y:S01]  /*0cb0*/  CS2R R28, SRZ ;  /* 0x00000000001c7805 */ /* 0x000fe2000001ff00 */
[C---:B------:R-:W-:Y:S01]  /*0cc0*/  @!P5 IMAD R11, R64.reuse, c[0x0][0x1c4], R31 ;  /* 0x00007100400bda24 */ /* 0x040fe200078e021f */
[----:B------:R-:W-:Y:S02]  /*0cd0*/  @!P5 MOV R30, R22 ;  /* 0x00000016001ed202 */ /* 0x000fe40000000f00 */
[----:B------:R-:W-:Y:S02]  /*0ce0*/  @!P5 MOV R31, R21 ;  /* 0x00000015001fd202 */ /* 0x000fe40000000f00 */
[----:B------:R0:W3:Y:S01]  /*0cf0*/  @!P4 LDG.E.64 R28, [R12.64] ;  /* 0x000000060c1cc981 */ /* 0x0000e2000c1e1b00 */
[----:B------:R-:W-:Y:S02]  /*0d00*/  ISETP.GE.U32.AND P4, PT, R65, c[0x0][0x1c8], PT ;  /* 0x0000720041007a0c */ /* 0x000fe40003f86070 */
[----:B------:R-:W-:Y:S01]  /*0d10*/  SHF.R.S32.HI R78, RZ, 0x1f, R65 ;  /* 0x0000001fff4e7819 */ /* 0x000fe20000011441 */
[----:B------:R-:W-:-:S03]  /*0d20*/  @!P5 IMAD.WIDE.U32 R30, R64, c[0x0][0x1c0], R30 ;  /* 0x00007000401eda25 */ /* 0x000fc600078e001e */
[----:B------:R-:W-:Y:S02]  /*0d30*/  ISETP.GE.AND.EX P4, PT, R78, c[0x0][0x1cc], PT, P4 ;  /* 0x000073004e007a0c */ /* 0x000fe40003f86340 */
[----:B------:R-:W-:Y:S02]  /*0d40*/  @!P5 IADD3 R11, R31, R11, RZ ;  /* 0x0000000b1f0bd210 */ /* 0x000fe40007ffe0ff */
[----:B------:R-:W-:Y:S02]  /*0d50*/  @!P5 LEA R10, P3, R30, c[0x0][0x170], 0x2 ;  /* 0x00005c001e0ada11 */ /* 0x000fe400078610ff */
[----:B------:R-:W-:Y:S02]  /*0d60*/  ISETP.GT.U32.OR P4, PT, R0, 0x1bf, P4 ;  /* 0x000001bf0000780c */ /* 0x000fe40002784470 */
[----:B------:R-:W-:Y:S02]  /*0d70*/  @!P5 LEA.HI.X R11, R30, c[0x0][0x174], R11, 0x2, P3 ;  /* 0x00005d001e0bda11 */ /* 0x000fe400018f140b */
[----:B------:R-:W-:-:S02]  /*0d80*/  ISETP.GE.U32.AND P3, PT, R66, c[0x0][0x1c8], PT ;  /* 0x0000720042007a0c */ /* 0x000fc40003f66070 */
[----:B------:R-:W-:Y:S01]  /*0d90*/  SHF.R.S32.HI R79, RZ, 0x1f, R66 ;  /* 0x0000001fff4f7819 */ /* 0x000fe20000011442 */
[----:B------:R-:W-:-:S03]  /*0da0*/  CS2R R30, SRZ ;  /* 0x00000000001e7805 */ /* 0x000fc6000001ff00 */
[----:B------:R-:W-:Y:S01]  /*0db0*/  ISETP.GE.AND.EX P3, PT, R79, c[0x0][0x1cc], PT, P3 ;  /* 0x000073004f007a0c */ /* 0x000fe20003f66330 */
[----:B------:R-:W-:Y:S02]  /*0dc0*/  CS2R R32, SRZ ;  /* 0x0000000000207805 */ /* 0x000fe4000001ff00 */
[----:B------:R1:W3:Y:S01]  /*0dd0*/  @P2 LDG.E.64 R30, [R6.64] ;  /* 0x00000006061e2981 */ /* 0x0002e2000c1e1b00 */
[----:B------:R-:W-:Y:S01]  /*0de0*/  ISETP.GT.U32.OR P3, PT, R0, 0x1bf, P3 ;  /* 0x000001bf0000780c */ /* 0x000fe20001f64470 */
[----:B0-----:R-:W-:Y:S01]  /*0df0*/  @!P4 IMAD R12, R78, c[0x0][0x1c0], RZ ;  /* 0x000070004e0cca24 */ /* 0x001fe200078e02ff */
[----:B------:R-:W-:Y:S01]  /*0e00*/  CS2R R34, SRZ ;  /* 0x0000000000227805 */ /* 0x000fe2000001ff00 */
[----:B------:R-:W-:Y:S01]  /*0e10*/  CS2R R36, SRZ ;  /* 0x0000000000247805 */ /* 0x000fe2000001ff00 */
[----:B------:R0:W4:Y:S01]  /*0e20*/  @P1 LDG.E.64 R32, [R4.64] ;  /* 0x0000000604201981 */ /* 0x000122000c1e1b00 */
[----:B-1----:R-:W-:Y:S02]  /*0e30*/  @!P4 MOV R6, R22 ;  /* 0x000000160006c202 */ /* 0x002fe40000000f00 */
[----:B------:R-:W-:Y:S01]  /*0e40*/  @!P4 MOV R7, R21 ;  /* 0x000000150007c202 */ /* 0x000fe20000000f00 */
[C---:B------:R-:W-:Y:S01]  /*0e50*/  @!P4 IMAD R13, R65.reuse, c[0x0][0x1c4], R12 ;  /* 0x00007100410dca24 */ /* 0x040fe200078e020c */
[----:B------:R-:W-:Y:S01]  /*0e60*/  CS2R R38, SRZ ;  /* 0x0000000000267805 */ /* 0x000fe2000001ff00 */
[----:B------:R-:W5:Y:S02]  /*0e70*/  @!P6 LDG.E.64 R34, [R14.64] ;  /* 0x000000060e22e981 */ /* 0x000f64000c1e1b00 */
[----:B------:R-:W-:-:S02]  /*0e80*/  @!P4 IMAD.WIDE.U32 R6, R65, c[0x0][0x1c0], R6 ;  /* 0x000070004106ca25 */ /* 0x000fc400078e0006 */
[----:B------:R1:W5:Y:S03]  /*0e90*/  @P0 LDG.E.64 R36, [R8.64] ;  /* 0x0000000608240981 */ /* 0x000366000c1e1b00 */
[----:B0-----:R-:W-:Y:S01]  /*0ea0*/  @!P4 IADD3 R5, R7, R13, RZ ;  /* 0x0000000d0705c210 */ /* 0x001fe20007ffe0ff */
[----:B------:R-:W-:Y:S01]  /*0eb0*/  @!P3 IMAD R7, R79, c[0x0][0x1c0], RZ ;  /* 0x000070004f07ba24 */ /* 0x000fe200078e02ff */
[C---:B------:R-:W-:Y:S01]  /*0ec0*/  @!P4 LEA R4, P6, R6.reuse, c[0x0][0x170], 0x2 ;  /* 0x00005c000604ca11 */ /* 0x040fe200078c10ff */
[----:B------:R0:W5:Y:S01]  /*0ed0*/  @!P5 LDG.E.64 R38, [R10.64] ;  /* 0x000000060a26d981 */ /* 0x000162000c1e1b00 */
[----:B------:R-:W-:Y:S01]  /*0ee0*/  ISETP.GE.U32.AND P5, PT, R67, c[0x0][0x1c8], PT ;  /* 0x0000720043007a0c */ /* 0x000fe20003fa6070 */
[----:B------:R-:W-:Y:S01]  /*0ef0*/  CS2R R40, SRZ ;  /* 0x0000000000287805 */ /* 0x000fe2000001ff00 */
[----:B------:R-:W-:Y:S01]  /*0f00*/  @!P4 LEA.HI.X R5, R6, c[0x0][0x174], R5, 0x2, P6 ;  /* 0x00005d000605ca11 */ /* 0x000fe200030f1405 */
[----:B-1----:R-:W-:Y:S01]  /*0f10*/  @!P3 IMAD R9, R66, c[0x0][0x1c4], R7 ;  /* 0x000071004209ba24 */ /* 0x002fe200078e0207 */
[----:B------:R-:W-:-:S02]  /*0f20*/  SHF.R.S32.HI R80, RZ, 0x1f, R67 ;  /* 0x0000001fff507819 */ /* 0x000fc40000011443 */
[----:B------:R-:W-:Y:S01]  /*0f30*/  @!P3 MOV R6, R22 ;  /* 0x000000160006b202 */ /* 0x000fe20000000f00 */
[----:B------:R1:W5:Y:S01]  /*0f40*/  @!P4 LDG.E.64 R40, [R4.64] ;  /* 0x000000060428c981 */ /* 0x000362000c1e1b00 */
[----:B------:R-:W-:Y:S02]  /*0f50*/  @!P3 MOV R7, R21 ;  /* 0x000000150007b202 */ /* 0x000fe40000000f00 */
[----:B------:R-:W-:Y:S02]  /*0f60*/  ISETP.GE.AND.EX P5, PT, R80, c[0x0][0x1cc], PT, P5 ;  /* 0x0000730050007a0c */ /* 0x000fe40003fa6350 */
[----:B------:R-:W-:Y:S01]  /*0f70*/  ISETP.GE.U32.AND P6, PT, R68, c[0x0][0x1c8], PT ;  /* 0x0000720044007a0c */ /* 0x000fe20003fc6070 */
[----:B------:R-:W-:Y:S01]  /*0f80*/  @!P3 IMAD.WIDE.U32 R6, R66, c[0x0][0x1c0], R6 ;  /* 0x000070004206ba25 */ /* 0x000fe200078e0006 */
[----:B------:R-:W-:Y:S02]  /*0f90*/  SHF.R.S32.HI R81, RZ, 0x1f, R68 ;  /* 0x0000001fff517819 */ /* 0x000fe40000011444 */
[----:B------:R-:W-:-:S02]  /*0fa0*/  ISETP.GT.U32.OR P4, PT, R0, 0x1bf, P5 ;  /* 0x000001bf0000780c */ /* 0x000fc40002f84470 */
[----:B------:R-:W-:Y:S02]  /*0fb0*/  ISETP.GE.AND.EX P6, PT, R81, c[0x0][0x1cc], PT, P6 ;  /* 0x0000730051007a0c */ /* 0x000fe40003fc6360 */
[----:B------:R-:W-:Y:S02]  /*0fc0*/  @!P3 IADD3 R7, R7, R9, RZ ;  /* 0x000000090707b210 */ /* 0x000fe40007ffe0ff */
[----:B------:R-:W-:Y:S02]  /*0fd0*/  @!P3 LEA R8, P5, R6, c[0x0][0x170], 0x2 ;  /* 0x00005c000608ba11 */ /* 0x000fe400078a10ff */
[----:B------:R-:W-:Y:S02]  /*0fe0*/  ISETP.GT.U32.OR P6, PT, R0, 0x1bf, P6 ;  /* 0x000001bf0000780c */ /* 0x000fe400037c4470 */
[----:B------:R-:W-:Y:S02]  /*0ff0*/  @!P3 LEA.HI.X R9, R6, c[0x0][0x174], R7, 0x2, P5 ;  /* 0x00005d000609ba11 */ /* 0x000fe400028f1407 */
[----:B------:R-:W-:-:S02]  /*1000*/  ISETP.GE.U32.AND P5, PT, R69, c[0x0][0x1c8], PT ;  /* 0x0000720045007a0c */ /* 0x000fc40003fa6070 */
[----:B------:R-:W-:Y:S01]  /*1010*/  SHF.R.S32.HI R82, RZ, 0x1f, R69 ;  /* 0x0000001fff527819 */ /* 0x000fe20000011445 */
[----:B-1----:R-:W-:-:S03]  /*1020*/  @!P4 IMAD R4, R80, c[0x0][0x1c0], RZ ;  /* 0x000070005004ca24 */ /* 0x002fc600078e02ff */
[----:B------:R-:W-:Y:S01]  /*1030*/  ISETP.GE.AND.EX P5, PT, R82, c[0x0][0x1cc], PT, P5 ;  /* 0x0000730052007a0c */ /* 0x000fe20003fa6350 */
[----:B------:R-:W-:Y:S01]  /*1040*/  @!P4 IMAD R7, R67, c[0x0][0x1c4], R4 ;  /* 0x000071004307ca24 */ /* 0x000fe200078e0204 */
[-C--:B------:R-:W-:Y:S02]  /*1050*/  @!P4 MOV R4, R22.reuse ;  /* 0x000000160004c202 */ /* 0x080fe40000000f00 */
[----:B------:R-:W-:Y:S01]  /*1060*/  ISETP.GT.U32.OR P5, PT, R0, 0x1bf, P5 ;  /* 0x000001bf0000780c */ /* 0x000fe20002fa4470 */
[----:B0-----:R-:W-:Y:S01]  /*1070*/  @!P6 IMAD R11, R81, c[0x0][0x1c0], RZ ;  /* 0x00007000510bea24 */ /* 0x001fe200078e02ff */
[-C--:B------:R-:W-:Y:S01]  /*1080*/  @!P4 MOV R5, R21.reuse ;  /* 0x000000150005c202 */ /* 0x080fe20000000f00 */
[----:B------:R-:W-:Y:S01]  /*1090*/  CS2R R42, SRZ ;  /* 0x00000000002a7805 */ /* 0x000fe2000001ff00 */
[----:B------:R-:W-:Y:S01]  /*10a0*/  @!P6 MOV R10, R22 ;  /* 0x00000016000ae202 */ /* 0x000fe20000000f00 */
[----:B------:R-:W-:Y:S01]  /*10b0*/  @!P6 IMAD R13, R68, c[0x0][0x1c4], R11 ;  /* 0x00007100440dea24 */ /* 0x000fe200078e020b */
[----:B------:R-:W-:Y:S01]  /*10c0*/  @!P6 MOV R11, R21 ;  /* 0x00000015000be202 */ /* 0x000fe20000000f00 */
[----:B------:R-:W-:-:S02]  /*10d0*/  @!P4 IMAD.WIDE.U32 R4, R67, c[0x0][0x1c0], R4 ;  /* 0x000070004304ca25 */ /* 0x000fc400078e0004 */
[----:B------:R0:W5:Y:S02]  /*10e0*/  @!P3 LDG.E.64 R42, [R8.64] ;  /* 0x00000006082ab981 */ /* 0x000164000c1e1b00 */
[----:B------:R-:W-:Y:S01]  /*10f0*/  @!P6 IMAD.WIDE.U32 R10, R68, c[0x0][0x1c0], R10 ;  /* 0x00007000440aea25 */ /* 0x000fe200078e000a */
[----:B------:R-:W-:Y:S02]  /*1100*/  @!P4 IADD3 R5, R5, R7, RZ ;  /* 0x000000070505c210 */ /* 0x000fe40007ffe0ff */
[----:B------:R-:W-:Y:S01]  /*1110*/  @!P4 LEA R6, P3, R4, c[0x0][0x170], 0x2 ;  /* 0x00005c000406ca11 */ /* 0x000fe200078610ff */
[----:B------:R-:W-:Y:S01]  /*1120*/  @!P5 IMAD R12, R82, c[0x0][0x1c0], RZ ;  /* 0x00007000520cda24 */ /* 0x000fe200078e02ff */
[----:B0-----:R-:W-:Y:S02]  /*1130*/  @!P5 MOV R8, R22 ;  /* 0x000000160008d202 */ /* 0x001fe40000000f00 */
[----:B------:R-:W-:Y:S01]  /*1140*/  @!P5 MOV R9, R21 ;  /* 0x000000150009d202 */ /* 0x000fe20000000f00 */
[----:B------:R-:W-:Y:S01]  /*1150*/  CS2R R44, SRZ ;  /* 0x00000000002c7805 */ /* 0x000fe2000001ff00 */
[----:B------:R-:W-:-:S02]  /*1160*/  @!P4 LEA.HI.X R7, R4, c[0x0][0x174], R5, 0x2, P3 ;  /* 0x00005d000407ca11 */ /* 0x000fc400018f1405 */
[----:B------:R-:W-:Y:S01]  /*1170*/  @!P6 IADD3 R5, R11, R13, RZ ;  /* 0x0000000d0b05e210 */ /* 0x000fe20007ffe0ff */
[C---:B------:R-:W-:Y:S01]  /*1180*/  @!P5 IMAD R11, R69.reuse, c[0x0][0x1c4], R12 ;  /* 0x00007100450bda24 */ /* 0x040fe200078e020c */
[C---:B------:R-:W-:Y:S01]  /*1190*/  @!P6 LEA R4, P3, R10.reuse, c[0x0][0x170], 0x2 ;  /* 0x00005c000a04ea11 */ /* 0x040fe200078610ff */
[----:B------:R-:W-:Y:S01]  /*11a0*/  @!P5 IMAD.WIDE.U32 R8, R69, c[0x0][0x1c0], R8 ;  /* 0x000070004508da25 */ /* 0x000fe200078e0008 */
[----:B------:R-:W-:Y:S01]  /*11b0*/  CS2R R46, SRZ ;  /* 0x00000000002e7805 */ /* 0x000fe2000001ff00 */
[----:B------:R3:W5:Y:S01]  /*11c0*/  @!P4 LDG.E.64 R44, [R6.64] ;  /* 0x00000006062cc981 */ /* 0x000762000c1e1b00 */
[----:B------:R-:W-:Y:S02]  /*11d0*/  @!P6 LEA.HI.X R5, R10, c[0x0][0x174], R5, 0x2, P3 ;  /* 0x00005d000a05ea11 */ /* 0x000fe400018f1405 */
[----:B------:R-:W-:Y:S02]  /*11e0*/  @!P5 IADD3 R9, R9, R11, RZ ;  /* 0x0000000b0909d210 */ /* 0x000fe40007ffe0ff */
[C---:B------:R-:W-:Y:S01]  /*11f0*/  @!P5 LEA R10, P3, R8.reuse, c[0x0][0x170], 0x2 ;  /* 0x00005c00080ada11 */ /* 0x040fe200078610ff */
[----:B------:R-:W-:Y:S01]  /*1200*/  CS2R R48, SRZ ;  /* 0x0000000000307805 */ /* 0x000fe2000001ff00 */
[----:B------:R2:W5:Y:S02]  /*1210*/  @!P6 LDG.E.64 R46, [R4.64] ;  /* 0x00000006042ee981 */ /* 0x000564000c1e1b00 */
[----:B------:R-:W-:-:S05]  /*1220*/  @!P5 LEA.HI.X R11, R8, c[0x0][0x174], R9, 0x2, P3 ;  /* 0x00005d00080bda11 */ /* 0x000fca00018f1409 */
[----:B------:R-:W5:Y:S01]  /*1230*/  @!P5 LDG.E.64 R48, [R10.64] ;  /* 0x000000060a30d981 */ /* 0x000f62000c1e1b00 */
[----:B--2---:R-:W-:Y:S01]  /*1240*/  FADD.FTZ R4, R18, R19 ;  /* 0x0000001312047221 */ /* 0x004fe20000010000 */
[----:B------:R-:W-:Y:S01]  /*1250*/  ISETP.GT.AND P3, PT, R84, 0x1e, PT ;  /* 0x0000001e5400780c */ /* 0x000fe20003f64270 */
[----:B---3--:R-:W-:Y:S02]  /*1260*/  FADD.FTZ R6, R30, R31 ;  /* 0x0000001f1e067221 */ /* 0x008fe40000010000 */
[----:B------:R-:W-:Y:S02]  /*1270*/  FMUL.FTZ R9, R31, R31 ;  /* 0x0000001f1f097220 */ /* 0x000fe40000410000 */
[----:B------:R-:W-:Y:S02]  /*1280*/  FADD.FTZ R6, RZ, R6 ;  /* 0x00000006ff067221 */ /* 0x000fe40000010000 */
[----:B----4-:R-:W-:Y:S02]  /*1290*/  FADD.FTZ R7, R32, R33 ;  /* 0x0000002120077221 */ /* 0x010fe40000010000 */
[----:B------:R-:W-:-:S02]  /*12a0*/  FMUL.FTZ R13, R33, R33 ;  /* 0x00000021210d7220 */ /* 0x000fc40000410000 */
[----:B------:R-:W-:Y:S02]  /*12b0*/  FFMA.FTZ R9, R30, R30, R9 ;  /* 0x0000001e1e097223 */ /* 0x000fe40000010009 */
[----:B------:R-:W-:Y:S02]  /*12c0*/  FADD.FTZ R6, R6, R7 ;  /* 0x0000000706067221 */ /* 0x000fe40000010000 */
[----:B------:R-:W-:Y:S02]  /*12d0*/  FFMA.FTZ R8, R32, R32, R13 ;  /* 0x0000002020087223 */ /* 0x000fe4000001000d */
[----:B------:R-:W-:Y:S02]  /*12e0*/  FADD.FTZ R9, RZ, R9 ;  /* 0x00000009ff097221 */ /* 0x000fe40000010000 */
[----:B-----5:R-:W-:Y:S02]  /*12f0*/  FADD.FTZ R5, R36, R37 ;  /* 0x0000002524057221 */ /* 0x020fe40000010000 */
[----:B------:R-:W-:-:S02]  /*1300*/  FMUL.FTZ R13, R37, R37 ;  /* 0x00000025250d7220 */ /* 0x000fc40000410000 */
[----:B------:R-:W-:Y:S02]  /*1310*/  FADD.FTZ R5, R6, R5 ;  /* 0x0000000506057221 */ /* 0x000fe40000010000 */
[----:B------:R-:W-:Y:S02]  /*1320*/  FADD.FTZ R8, R9, R8 ;  /* 0x0000000809087221 */ /* 0x000fe40000010000 */
[----:B------:R-:W-:Y:S02]  /*1330*/  FFMA.FTZ R13, R36, R36, R13 ;  /* 0x00000024240d7223 */ /* 0x000fe4000001000d */
[----:B------:R-:W-:Y:S02]  /*1340*/  FMUL.FTZ R7, R19, R19 ;  /* 0x0000001313077220 */ /* 0x000fe40000410000 */
[----:B------:R-:W-:Y:S02]  /*1350*/  FADD.FTZ R4, R5, R4 ;  /* 0x0000000405047221 */ /* 0x000fe40000010000 */
[----:B------:R-:W-:-:S02]  /*1360*/  FADD.FTZ R5, R16, R17 ;  /* 0x0000001110057221 */ /* 0x000fc40000010000 */
[----:B------:R-:W-:Y:S02]  /*1370*/  FMUL.FTZ R9, R17, R17 ;  /* 0x0000001111097220 */ /* 0x000fe40000410000 */
[----:B------:R-:W-:Y:S02]  /*1380*/  FADD.FTZ R8, R8, R13 ;  /* 0x0000000d08087221 */ /* 0x000fe40000010000 */
[----:B------:R-:W-:Y:S02]  /*1390*/  FFMA.FTZ R7, R18, R18, R7 ;  /* 0x0000001212077223 */ /* 0x000fe40000010007 */
[----:B------:R-:W-:Y:S02]  /*13a0*/  FADD.FTZ R4, R4, R5 ;  /* 0x0000000504047221 */ /* 0x000fe40000010000 */
[----:B------:R-:W-:Y:S02]  /*13b0*/  FFMA.FTZ R6, R16, R16, R9 ;  /* 0x0000001010067223 */ /* 0x000fe40000010009 */
[----:B------:R-:W-:-:S02]  /*13c0*/  FADD.FTZ R5, R2, R3 ;  /* 0x0000000302057221 */ /* 0x000fc40000010000 */
[----:B------:R-:W-:Y:S02]  /*13d0*/  FADD.FTZ R7, R8, R7 ;  /* 0x0000000708077221 */ /* 0x000fe40000010000 */
[----:B------:R-:W-:Y:S02]  /*13e0*/  FMUL.FTZ R9, R3, R3 ;  /* 0x0000000303097220 */ /* 0x000fe40000410000 */
[----:B------:R-:W-:Y:S02]  /*13f0*/  FADD.FTZ R4, R4, R5 ;  /* 0x0000000504047221 */ /* 0x000fe40000010000 */
[----:B------:R-:W-:Y:S02]  /*1400*/  FADD.FTZ R6, R7, R6 ;  /* 0x0000000607067221 */ /* 0x000fe40000010000 */
[----:B------:R-:W-:Y:S02]  /*1410*/  FFMA.FTZ R9, R2, R2, R9 ;  /* 0x0000000202097223 */ /* 0x000fe40000010009 */
[----:B------:R-:W-:-:S02]  /*1420*/  FADD.FTZ R5, R24, R25 ;  /* 0x0000001918057221 */ /* 0x000fc40000010000 */
[----:B------:R-:W-:Y:S02]  /*1430*/  FMUL.FTZ R7, R25, R25 ;  /* 0x0000001919077220 */ /* 0x000fe40000410000 */
[----:B------:R-:W-:Y:S02]  /*1440*/  FADD.FTZ R6, R6, R9 ;  /* 0x0000000906067221 */ /* 0x000fe40000010000 */
[----:B------:R-:W-:Y:S02]  /*1450*/  FADD.FTZ R4, R4, R5 ;  /* 0x0000000504047221 */ /* 0x000fe40000010000 */
[----:B------:R-:W-:Y:S02]  /*1460*/  FFMA.FTZ R7, R24, R24, R7 ;  /* 0x0000001818077223 */ /* 0x000fe40000010007 */
[----:B------:R-:W-:Y:S02]  /*1470*/  FMUL.FTZ R9, R27, R27 ;  /* 0x0000001b1b097220 */ /* 0x000fe40000410000 */
[----:B------:R-:W-:-:S02]  /*1480*/  FADD.FTZ R5, R26, R27 ;  /* 0x0000001b1a057221 */ /* 0x000fc40000010000 */
[----:B------:R-:W-:Y:S02]  /*1490*/  FADD.FTZ R6, R6, R7 ;  /* 0x0000000706067221 */ /* 0x000fe40000010000 */
[----:B------:R-:W-:Y:S02]  /*14a0*/  FFMA.FTZ R9, R26, R26, R9 ;  /* 0x0000001a1a097223 */ /* 0x000fe40000010009 */
[----:B------:R-:W-:Y:S02]  /*14b0*/  FADD.FTZ R4, R4, R5 ;  /* 0x0000000504047221 */ /* 0x000fe40000010000 */
[----:B------:R-:W-:Y:S02]  /*14c0*/  FMUL.FTZ R7, R29, R29 ;  /* 0x0000001d1d077220 */ /* 0x000fe40000410000 */
[----:B------:R-:W-:Y:S02]  /*14d0*/  FADD.FTZ R5, R28, R29 ;  /* 0x0000001d1c057221 */ /* 0x000fe40000010000 */
[----:B------:R-:W-:-:S02]  /*14e0*/  FADD.FTZ R6, R6, R9 ;  /* 0x0000000906067221 */ /* 0x000fc40000010000 */
[----:B------:R-:W-:Y:S02]  /*14f0*/  FFMA.FTZ R7, R28, R28, R7 ;  /* 0x0000001c1c077223 */ /* 0x000fe40000010007 */
[----:B------:R-:W-:Y:S02]  /*1500*/  FMUL.FTZ R9, R35, R35 ;  /* 0x0000002323097220 */ /* 0x000fe40000410000 */
[----:B------:R-:W-:Y:S02]  /*1510*/  FADD.FTZ R4, R4, R5 ;  /* 0x0000000504047221 */ /* 0x000fe40000010000 */
[----:B------:R-:W-:Y:S02]  /*1520*/  FADD.FTZ R5, R34, R35 ;  /* 0x0000002322057221 */ /* 0x000fe40000010000 */
[----:B------:R-:W-:Y:S02]  /*1530*/  FADD.FTZ R6, R6, R7 ;  /* 0x0000000706067221 */ /* 0x000fe40000010000 */
[----:B------:R-:W-:-:S02]  /*1540*/  FFMA.FTZ R9, R34, R34, R9 ;  /* 0x0000002222097223 */ /* 0x000fc40000010009 */
[----:B------:R-:W-:Y:S02]  /*1550*/  FMUL.FTZ R7, R39, R39 ;  /* 0x0000002727077220 */ /* 0x000fe40000410000 */
[----:B------:R-:W-:Y:S02]  /*1560*/  FADD.FTZ R4, R4, R5 ;  /* 0x0000000504047221 */ /* 0x000fe40000010000 */
[----:B------:R-:W-:Y:S02]  /*1570*/  FADD.FTZ R5, R38, R39 ;  /* 0x0000002726057221 */ /* 0x000fe40000010000 */
[----:B------:R-:W-:Y:S02]  /*1580*/  FADD.FTZ R6, R6, R9 ;  /* 0x0000000906067221 */ /* 0x000fe40000010000 */
[----:B------:R-:W-:Y:S02]  /*1590*/  FFMA.FTZ R7, R38, R38, R7 ;  /* 0x0000002626077223 */ /* 0x000fe40000010007 */
[----:B------:R-:W-:-:S02]  /*15a0*/  FMUL.FTZ R9, R41, R41 ;  /* 0x0000002929097220 */ /* 0x000fc40000410000 */
[----:B------:R-:W-:Y:S02]  /*15b0*/  FADD.FTZ R4, R4, R5 ;  /* 0x0000000504047221 */ /* 0x000fe40000010000 */
[----:B------:R-:W-:Y:S02]  /*15c0*/  FADD.FTZ R5, R40, R41 ;  /* 0x0000002928057221 */ /* 0x000fe40000010000 */
[----:B------:R-:W-:Y:S02]  /*15d0*/  FADD.FTZ R6, R6, R7 ;  /* 0x0000000706067221 */ /* 0x000fe40000010000 */
[----:B------:R-:W-:Y:S02]  /*15e0*/  FFMA.FTZ R9, R40, R40, R9 ;  /* 0x0000002828097223 */ /* 0x000fe40000010009 */
[----:B------:R-:W-:Y:S02]  /*15f0*/  FMUL.FTZ R7, R43, R43 ;  /* 0x0000002b2b077220 */ /* 0x000fe40000410000 */
[----:B------:R-:W-:-:S02]  /*1600*/  FADD.FTZ R4, R4, R5 ;  /* 0x0000000504047221 */ /* 0x000fc40000010000 */
[----:B------:R-:W-:Y:S02]  /*1610*/  FADD.FTZ R5, R42, R43 ;  /* 0x0000002b2a057221 */ /* 0x000fe40000010000 */
[----:B------:R-:W-:Y:S02]  /*1620*/  FADD.FTZ R6, R6, R9 ;  /* 0x0000000906067221 */ /* 0x000fe40000010000 */
[----:B------:R-:W-:Y:S02]  /*1630*/  FFMA.FTZ R7, R42, R42, R7 ;  /* 0x0000002a2a077223 */ /* 0x000fe40000010007 */
[----:B------:R-:W-:Y:S02]  /*1640*/  FMUL.FTZ R9, R45, R45 ;  /* 0x0000002d2d097220 */ /* 0x000fe40000410000 */
[----:B------:R-:W-:Y:S02]  /*1650*/  FADD.FTZ R4, R4, R5 ;  /* 0x0000000504047221 */ /* 0x000fe40000010000 */
[----:B------:R-:W-:-:S02]  /*1660*/  FADD.FTZ R5, R44, R45 ;  /* 0x0000002d2c057221 */ /* 0x000fc40000010000 */
[----:B------:R-:W-:Y:S02]  /*1670*/  FADD.FTZ R6, R6, R7 ;  /* 0x0000000706067221 */ /* 0x000fe40000010000 */
        /* <DEDUP_REMOVED lines=37> */
[----:B------:R-:W-:Y:S08]  /*18d0*/  BSSY B0, `(.L_x_4954) ;  /* 0x0000029000007945 */ /* 0x000ff00003800000 */
        /* <DEDUP_REMOVED lines=12> */
[----:B0-----:R-:W0:Y:S01]  /*19a0*/  LDS.128 R12, [0x40] ;  /* 0x00004000ff0c7984 */ /* 0x001e220000000c00 */
[----:B--2---:R-:W-:Y:S02]  /*19b0*/  FADD.FTZ R89, R89, R4 ;  /* 0x0000000459597221 */ /* 0x004fe40000010000 */
[----:B------:R-:W-:Y:S02]  /*19c0*/  FADD.FTZ R90, R90, R5 ;  /* 0x000000055a5a7221 */ /* 0x000fe40000010000 */
        /* <DEDUP_REMOVED lines=25> */
.L_x_4955:
[----:B------:R-:W-:Y:S05]  /*1b60*/  BSYNC B0 ;  /* 0x0000000000007941 */ /* 0x000fea0003800000 */
.L_x_4954:
[----:B------:R-:W-:-:S04]  /*1b70*/  MOV R11, c[0x0][0xc] ;  /* 0x00000300000b7a02 */ /* 0x000fc80000000f00 */
[----:B------:R-:W-:-:S13]  /*1b80*/  ISETP.GE.U32.AND P3, PT, R11, 0x2, PT ;  /* 0x000000020b00780c */ /* 0x000fda0003f66070 */
[----:B------:R-:W-:Y:S05]  /*1b90*/  @!P3 BRA `(.L_x_4956) ;  /* 0x000009300000b947 */ /* 0x000fea0003800000 */
[----:B------:R-:W-:Y:S05]  /*1ba0*/  @P4 BRA `(.L_x_4957) ;  /* 0x000001a000004947 */ /* 0x000fea0003800000 */
[----:B------:R-:W1:Y:S01]  /*1bb0*/  S2R R7, SR_CTAID.Y ;  /* 0x0000000000077919 */ /* 0x000e620000002600 */
[C---:B------:R-:W-:Y:S01]  /*1bc0*/  LOP3.LUT R4, R85.reuse, 0x1, RZ, 0xc0, !PT ;  /* 0x0000000155047812 */ /* 0x040fe200078ec0ff */
[----:B------:R-:W-:Y:S01]  /*1bd0*/  HFMA2.MMA R9, -RZ, RZ, 0, 2.384185791015625e-07 ;  /* 0x00000004ff097435 */ /* 0x000fe200000001ff */
[----:B------:R-:W-:Y:S02]  /*1be0*/  LOP3.LUT P3, RZ, R85, 0x2, RZ, 0xc0, !PT ;  /* 0x0000000255ff7812 */ /* 0x000fe4000786c0ff */
[----:B------:R-:W-:Y:S01]  /*1bf0*/  MOV R10, 0x1 ;  /* 0x00000001000a7802 */ /* 0x000fe20000000f00 */
[----:B------:R-:W-:-:S03]  /*1c00*/  IMAD R6, R4, c[0x0][0x10], RZ ;  /* 0x0000040004067a24 */ /* 0x000fc600078e02ff */
[----:B------:R-:W-:Y:S01]  /*1c10*/  SEL R13, R10, 0xffffffff, !P3 ;  /* 0xffffffff0a0d7807 */ /* 0x000fe20005800000 */
[----:B------:R-:W-:-:S05]  /*1c20*/  IMAD R4, R6, c[0x0][0xc], RZ ;  /* 0x0000030006047a24 */ /* 0x000fca00078e02ff */
[----:B------:R-:W-:-:S05]  /*1c30*/  SHF.L.U32 R4, R4, 0x1, RZ ;  /* 0x0000000104047819 */ /* 0x000fca00000006ff */
[----:B------:R-:W-:Y:S01]  /*1c40*/  IMAD.WIDE R4, R4, R9, c[0x0][0x198] ;  /* 0x0000660004047625 */ /* 0x000fe200078e0209 */
[----:B-1----:R-:W-:-:S03]  /*1c50*/  IADD3 R8, R6, R7, RZ ;  /* 0x0000000706087210 */ /* 0x002fc60007ffe0ff */
[----:B------:R-:W-:-:S04]  /*1c60*/  IMAD R7, R51, c[0x0][0x10], R7 ;  /* 0x0000040033077a24 */ /* 0x000fc800078e0207 */
[----:B------:R-:W-:-:S04]  /*1c70*/  IMAD.WIDE.U32 R6, R7, 0x8, R4 ;  /* 0x0000000807067825 */ /* 0x000fc800078e0004 */
[----:B------:R-:W-:Y:S01]  /*1c80*/  IMAD.WIDE.U32 R4, R8, R9, c[0x0][0x190] ;  /* 0x0000640008047625 */ /* 0x000fe200078e0009 */
[----:B------:R1:W-:Y:S01]  /*1c90*/  STG.E.64 [R6.64], R14 ;  /* 0x0000000e06007986 */ /* 0x0003e2000c101b06 */
[----:B------:R-:W-:Y:S06]  /*1ca0*/  MEMBAR.ALL.GPU ;  /* 0x0000000000007992 */ /* 0x000fec000000a000 */
[----:B-1----:R-:W-:Y:S01]  /*1cb0*/  SEL R7, RZ, c[0x0][0xc], P3 ;  /* 0x00000300ff077a07 */ /* 0x002fe20001800000 */
[----:B------:R-:W-:-:S00]  /*1cc0*/  ERRBAR ;  /* 0x00000000000079ab */ /* 0x000fc00000000000 */
[----:B------:R1:W-:Y:S02]  /*1cd0*/  RED.E.ADD.S32.STRONG.GPU [R4.64], R13 ;  /* 0x0000000d0400798e */ /* 0x0003e4000c10e386 */
[----:B------:R-:W-:-:S13]  /*1ce0*/  ISETP.NE.AND P3, PT, R7, -0x1, PT ;  /* 0xffffffff0700780c */ /* 0x000fda0003f65270 */
[----:B-1----:R-:W-:Y:S05]  /*1cf0*/  @!P3 BRA `(.L_x_4957) ;  /* 0x000000500000b947 */ /* 0x002fea0003800000 */
.L_x_4958:
[----:B------:R-:W2:Y:S01]  /*1d00*/  LDG.E.STRONG.GPU R6, [R4.64] ;  /* 0x0000000604067981 */ /* 0x000ea2000c1ef900 */
[----:B------:R-:W-:Y:S01]  /*1d10*/  YIELD ;  /* 0x0000000000007946 */ /* 0x000fe20003800000 */
[----:B--2---:R-:W-:Y:S01]  /*1d20*/  ISETP.NE.AND P3, PT, R6, R7, PT ;  /* 0x000000070600720c */ /* 0x004fe20003f65270 */
[----:B------:R-:W-:-:S12]  /*1d30*/  CCTL.IVALL ;  /* 0x00000000ff00798f */ /* 0x000fd80002000000 */
[----:B------:R-:W-:Y:S05]  /*1d40*/  @P3 BRA `(.L_x_4958) ;  /* 0xffffffb000003947 */ /* 0x000fea000383ffff */
.L_x_4957:
        /* <DEDUP_REMOVED lines=11> */
.L_x_4960:
        /* <DEDUP_REMOVED lines=11> */
[C---:B------:R-:W-:Y:S02]  /*1eb0*/  IADD3 R6, R10.reuse, 0x1, RZ ;  /* 0x000000010a067810 */ /* 0x040fe40007ffe0ff */
[----:B------:R-:W-:Y:S02]  /*1ec0*/  IADD3 R8, R10, 0x2, RZ ;  /* 0x000000020a087810 */ /* 0x000fe40007ffe0ff */
[-C--:B------:R-:W-:Y:S02]  /*1ed0*/  ISETP.EQ.OR P3, PT, R6, R51.reuse, P4 ;  /* 0x000000330600720c */ /* 0x080fe40002762670 */
[----:B------:R-:W-:Y:S02]  /*1ee0*/  ISETP.EQ.OR P5, PT, R8, R51, P4 ;  /* 0x000000330800720c */ /* 0x000fe400027a2670 */
[----:B------:R-:W-:-:S09]  /*1ef0*/  IADD3 R12, R10, 0x3, RZ ;  /* 0x000000030a0c7810 */ /* 0x000fd20007ffe0ff */
[----:B------:R-:W1:Y:S01]  /*1f00*/  @!P3 S2R R9, SR_CTAID.Y ;  /* 0x000000000009b919 */ /* 0x000e620000002600 */
[----:B------:R-:W-:-:S03]  /*1f10*/  @!P3 MOV R7, 0x4 ;  /* 0x000000040007b802 */ /* 0x000fc60000000f00 */
[----:B------:R-:W3:Y:S01]  /*1f20*/  @!P5 S2R R13, SR_CTAID.Y ;  /* 0x00000000000dd919 */ /* 0x000ee20000002600 */
[----:B-1----:R-:W-:Y:S02]  /*1f30*/  @!P3 IMAD R9, R6, c[0x0][0x10], R9 ;  /* 0x000004000609ba24 */ /* 0x002fe400078e0209 */
[----:B---3--:R-:W-:Y:S01]  /*1f40*/  @!P5 IMAD R13, R8, c[0x0][0x10], R13 ;  /* 0x00000400080dda24 */ /* 0x008fe200078e020d */
[----:B------:R-:W-:Y:S01]  /*1f50*/  @!P5 MOV R8, 0x4 ;  /* 0x000000040008d802 */ /* 0x000fe20000000f00 */
[----:B0-2---:R-:W-:Y:S01]  /*1f60*/  @!P6 FADD.FTZ R14, R14, R4 ;  /* 0x000000040e0ee221 */ /* 0x005fe20000010000 */
[----:B------:R-:W-:Y:S01]  /*1f70*/  @!P3 LOP3.LUT R4, R85, 0x1, RZ, 0xc0, !PT ;  /* 0x000000015504b812 */ /* 0x000fe200078ec0ff */
[----:B------:R-:W-:Y:S01]  /*1f80*/  @!P6 FADD.FTZ R15, R15, R5 ;  /* 0x000000050f0fe221 */ /* 0x000fe20000010000 */
[----:B------:R-:W-:Y:S02]  /*1f90*/  ISETP.EQ.OR P6, PT, R12, R51, P4 ;  /* 0x000000330c00720c */ /* 0x000fe400027c2670 */
[----:B------:R-:W-:Y:S01]  /*1fa0*/  @!P5 LOP3.LUT R5, R85, 0x1, RZ, 0xc0, !PT ;  /* 0x000000015505d812 */ /* 0x000fe200078ec0ff */
[----:B------:R-:W-:-:S04]  /*1fb0*/  @!P3 IMAD R4, R4, c[0x0][0x10], RZ ;  /* 0x000004000404ba24 */ /* 0x000fc800078e02ff */
[----:B------:R-:W-:Y:S02]  /*1fc0*/  @!P3 IMAD R4, R4, c[0x0][0xc], RZ ;  /* 0x000003000404ba24 */ /* 0x000fe400078e02ff */
[----:B------:R-:W-:-:S03]  /*1fd0*/  @!P5 IMAD R5, R5, c[0x0][0x10], RZ ;  /* 0x000004000505da24 */ /* 0x000fc600078e02ff */
[----:B------:R-:W-:Y:S01]  /*1fe0*/  @!P3 SHF.L.U32 R4, R4, 0x1, RZ ;  /* 0x000000010404b819 */ /* 0x000fe200000006ff */
[----:B------:R-:W0:Y:S01]  /*1ff0*/  @!P6 S2R R91, SR_CTAID.Y ;  /* 0x00000000005be919 */ /* 0x000e220000002600 */
[----:B------:R-:W-:Y:S01]  /*2000*/  @!P6 LOP3.LUT R6, R85, 0x1, RZ, 0xc0, !PT ;  /* 0x000000015506e812 */ /* 0x000fe200078ec0ff */
[----:B------:R-:W-:-:S04]  /*2010*/  @!P5 IMAD R5, R5, c[0x0][0xc], RZ ;  /* 0x000003000505da24 */ /* 0x000fc800078e02ff */
[----:B------:R-:W-:Y:S01]  /*2020*/  @!P6 IMAD R89, R6, c[0x0][0x10], RZ ;  /* 0x000004000659ea24 */ /* 0x000fe200078e02ff */
[----:B------:R-:W-:Y:S01]  /*2030*/  @!P5 SHF.L.U32 R5, R5, 0x1, RZ ;  /* 0x000000010505d819 */ /* 0x000fe200000006ff */
[----:B------:R-:W-:-:S04]  /*2040*/  @!P3 IMAD.WIDE R6, R4, R7, c[0x0][0x198] ;  /* 0x000066000406b625 */ /* 0x000fc800078e0207 */
[----:B------:R-:W-:Y:S02]  /*2050*/  @!P6 IMAD R89, R89, c[0x0][0xc], RZ ;  /* 0x000003005959ea24 */ /* 0x000fe400078e02ff */
[----:B------:R-:W-:Y:S01]  /*2060*/  @!P3 IMAD.WIDE.U32 R6, R9, 0x8, R6 ;  /* 0x000000080906b825 */ /* 0x000fe200078e0006 */
[----:B------:R-:W-:-:S03]  /*2070*/  @!P6 MOV R9, 0x4 ;  /* 0x000000040009e802 */ /* 0x000fc60000000f00 */
[----:B------:R-:W-:Y:S01]  /*2080*/  @!P5 IMAD.WIDE R4, R5, R8, c[0x0][0x198] ;  /* 0x000066000504d625 */ /* 0x000fe200078e0208 */
[----:B------:R-:W-:Y:S01]  /*2090*/  @!P6 SHF.L.U32 R8, R89, 0x1, RZ ;  /* 0x000000015908e819 */ /* 0x000fe200000006ff */
[----:B------:R-:W2:Y:S04]  /*20a0*/  @!P3 LDG.E.64 R6, [R6.64] ;  /* 0x000000060606b981 */ /* 0x000ea8000c1e1b00 */
[----:B------:R-:W-:-:S04]  /*20b0*/  @!P6 IMAD.WIDE R8, R8, R9, c[0x0][0x198] ;  /* 0x000066000808e625 */ /* 0x000fc800078e0209 */
[----:B------:R-:W-:-:S04]  /*20c0*/  @!P5 IMAD.WIDE.U32 R4, R13, 0x8, R4 ;  /* 0x000000080d04d825 */ /* 0x000fc800078e0004 */
[----:B0-----:R-:W-:Y:S02]  /*20d0*/  @!P6 IMAD R13, R12, c[0x0][0x10], R91 ;  /* 0x000004000c0dea24 */ /* 0x001fe400078e025b */
[----:B------:R-:W3:Y:S02]  /*20e0*/  @!P5 LDG.E.64 R4, [R4.64] ;  /* 0x000000060404d981 */ /* 0x000ee4000c1e1b00 */
[----:B------:R-:W-:-:S06]  /*20f0*/  @!P6 IMAD.WIDE.U32 R8, R13, 0x8, R8 ;  /* 0x000000080d08e825 */ /* 0x000fcc00078e0008 */
[----:B------:R-:W4:Y:S01]  /*2100*/  @!P6 LDG.E.64 R8, [R8.64] ;  /* 0x000000060808e981 */ /* 0x000f22000c1e1b00 */
[----:B------:R-:W-:Y:S02]  /*2110*/  IADD3 R11, R11, -0x4, RZ ;  /* 0xfffffffc0b0b7810 */ /* 0x000fe40007ffe0ff */
[----:B------:R-:W-:Y:S01]  /*2120*/  IADD3 R10, R10, 0x4, RZ ;  /* 0x000000040a0a7810 */ /* 0x000fe20007ffe0ff */
[----:B--2---:R-:W-:Y:S02]  /*2130*/  @!P3 FADD.FTZ R14, R14, R6 ;  /* 0x000000060e0eb221 */ /* 0x004fe40000010000 */
[----:B------:R-:W-:Y:S01]  /*2140*/  @!P3 FADD.FTZ R15, R15, R7 ;  /* 0x000000070f0fb221 */ /* 0x000fe20000010000 */
[----:B------:R-:W-:Y:S01]  /*2150*/  ISETP.NE.AND P3, PT, R11, RZ, PT ;  /* 0x000000ff0b00720c */ /* 0x000fe20003f65270 */
[----:B---3--:R-:W-:Y:S02]  /*2160*/  @!P5 FADD.FTZ R14, R14, R4 ;  /* 0x000000040e0ed221 */ /* 0x008fe40000010000 */
[----:B------:R-:W-:-:S02]  /*2170*/  @!P5 FADD.FTZ R15, R15, R5 ;  /* 0x000000050f0fd221 */ /* 0x000fc40000010000 */
[----:B----4-:R-:W-:Y:S02]  /*2180*/  @!P6 FADD.FTZ R14, R14, R8 ;  /* 0x000000080e0ee221 */ /* 0x010fe40000010000 */
[----:B------:R-:W-:-:S06]  /*2190*/  @!P6 FADD.FTZ R15, R15, R9 ;  /* 0x000000090f0fe221 */ /* 0x000fcc0000010000 */
[----:B------:R-:W-:Y:S05]  /*21a0*/  @P3 BRA `(.L_x_4960) ;  /* 0xfffffc5000003947 */ /* 0x000fea000383ffff */
.L_x_4959:
[----:B------:R-:W-:-:S04]  /*21b0*/  MOV R6, c[0x0][0xc] ;  /* 0x0000030000067a02 */ /* 0x000fc80000000f00 */
[----:B------:R-:W-:-:S13]  /*21c0*/  LOP3.LUT P3, R6, R6, 0x3, RZ, 0xc0, !PT ;  /* 0x0000000306067812 */ /* 0x000fda000786c0ff */
[----:B------:R-:W-:Y:S05]  /*21d0*/  @!P3 BRA `(.L_x_4956) ;  /* 0x000002f00000b947 */ /* 0x000fea0003800000 */
[----:B------:R-:W-:Y:S01]  /*21e0*/  ISETP.EQ.OR P3, PT, R10, R51, P4 ;  /* 0x000000330a00720c */ /* 0x000fe20002762670 */
[----:B------:R-:W-:Y:S01]  /*21f0*/  BSSY B0, `(.L_x_4961) ;  /* 0x000000f000007945 */ /* 0x000fe20003800000 */
[----:B------:R-:W-:-:S11]  /*2200*/  ISETP.NE.AND P5, PT, R6, 0x1, PT ;  /* 0x000000010600780c */ /* 0x000fd60003fa5270 */
        /* <DEDUP_REMOVED lines=13> */
.L_x_4962:
[----:B------:R-:W-:Y:S05]  /*22e0*/  BSYNC B0 ;  /* 0x0000000000007941 */ /* 0x000fea0003800000 */
.L_x_4961:
[----:B------:R-:W-:Y:S05]  /*22f0*/  @!P5 BRA `(.L_x_4956) ;  /* 0x000001d00000d947 */ /* 0x000fea0003800000 */
[C---:B------:R-:W-:Y:S02]  /*2300*/  IADD3 R8, R10.reuse, 0x2, RZ ;  /* 0x000000020a087810 */ /* 0x040fe40007ffe0ff */
[----:B------:R-:W-:Y:S02]  /*2310*/  IADD3 R10, R10, 0x1, RZ ;  /* 0x000000010a0a7810 */ /* 0x000fe40007ffe0ff */
[-C--:B------:R-:W-:Y:S02]  /*2320*/  ISETP.EQ.OR P3, PT, R8, R51.reuse, P4 ;  /* 0x000000330800720c */ /* 0x080fe40002762670 */
[----:B------:R-:W-:-:S02]  /*2330*/  ISETP.EQ.OR P5, PT, R10, R51, P4 ;  /* 0x000000330a00720c */ /* 0x000fc400027a2670 */
[----:B------:R-:W-:-:S11]  /*2340*/  ISETP.EQ.OR P3, PT, R6, 0x2, P3 ;  /* 0x000000020600780c */ /* 0x000fd60001f62670 */
[----:B------:R-:W1:Y:S01]  /*2350*/  @!P5 S2R R9, SR_CTAID.Y ;  /* 0x000000000009d919 */ /* 0x000e620000002600 */
[C---:B------:R-:W-:Y:S02]  /*2360*/  @!P5 LOP3.LUT R4, R85.reuse, 0x1, RZ, 0xc0, !PT ;  /* 0x000000015504d812 */ /* 0x040fe400078ec0ff */
[----:B------:R-:W-:Y:S01]  /*2370*/  @!P3 LOP3.LUT R5, R85, 0x1, RZ, 0xc0, !PT ;  /* 0x000000015505b812 */ /* 0x000fe200078ec0ff */
[----:B------:R-:W2:Y:S01]  /*2380*/  @!P3 S2R R11, SR_CTAID.Y ;  /* 0x00000000000bb919 */ /* 0x000ea20000002600 */
[----:B------:R-:W-:Y:S01]  /*2390*/  @!P5 MOV R7, 0x4 ;  /* 0x000000040007d802 */ /* 0x000fe20000000f00 */
[----:B------:R-:W-:Y:S02]  /*23a0*/  @!P5 IMAD R4, R4, c[0x0][0x10], RZ ;  /* 0x000004000404da24 */ /* 0x000fe400078e02ff */
[----:B------:R-:W-:Y:S02]  /*23b0*/  @!P3 IMAD R5, R5, c[0x0][0x10], RZ ;  /* 0x000004000505ba24 */ /* 0x000fe400078e02ff */
[----:B------:R-:W-:-:S02]  /*23c0*/  @!P5 IMAD R4, R4, c[0x0][0xc], RZ ;  /* 0x000003000404da24 */ /* 0x000fc400078e02ff */
[----:B------:R-:W-:-:S03]  /*23d0*/  @!P3 IMAD R5, R5, c[0x0][0xc], RZ ;  /* 0x000003000505ba24 */ /* 0x000fc600078e02ff */
[----:B------:R-:W-:Y:S02]  /*23e0*/  @!P5 SHF.L.U32 R4, R4, 0x1, RZ ;  /* 0x000000010404d819 */ /* 0x000fe400000006ff */
[----:B------:R-:W-:-:S03]  /*23f0*/  @!P3 SHF.L.U32 R5, R5, 0x1, RZ ;  /* 0x000000010505b819 */ /* 0x000fc600000006ff */
[----:B------:R-:W-:Y:S01]  /*2400*/  @!P5 IMAD.WIDE R6, R4, R7, c[0x0][0x198] ;  /* 0x000066000406d625 */ /* 0x000fe200078e0207 */
[----:B------:R-:W-:-:S03]  /*2410*/  @!P3 MOV R4, 0x4 ;  /* 0x000000040004b802 */ /* 0x000fc60000000f00 */
[----:B-1----:R-:W-:Y:S02]  /*2420*/  @!P5 IMAD R9, R10, c[0x0][0x10], R9 ;  /* 0x000004000a09da24 */ /* 0x002fe400078e0209 */
[----:B------:R-:W-:-:S04]  /*2430*/  @!P3 IMAD.WIDE R4, R5, R4, c[0x0][0x198] ;  /* 0x000066000504b625 */ /* 0x000fc800078e0204 */
[----:B--2---:R-:W-:Y:S02]  /*2440*/  @!P3 IMAD R11, R8, c[0x0][0x10], R11 ;  /* 0x00000400080bba24 */ /* 0x004fe400078e020b */
        /* <DEDUP_REMOVED lines=8> */
.L_x_4956:
        /* <DEDUP_REMOVED lines=12> */
[----:B------:R-:W-:Y:S04]  /*2590*/  @!P3 STG.E.64 [R10.64], R8 ;  /* 0x000000080a00b986 */ /* 0x000fe8000c101b06 */
[----:B------:R-:W-:Y:S06]  /*25a0*/  BAR.SYNC.DEFER_BLOCKING 0x0 ;  /* 0x0000000000007b1d */ /* 0x000fec0000010000 */
[----:B------:R-:W2:Y:S04]  /*25b0*/  LDG.E.64 R4, [R4.64] ;  /* 0x0000000604047981 */ /* 0x000ea8000c1e1b00 */
[----:B------:R-:W2:Y:S01]  /*25c0*/  LDG.E.64 R6, [R6.64] ;  /* 0x0000000606067981 */ /* 0x000ea2000c1e1b00 */
[----:B------:R-:W-:-:S02]  /*25d0*/  MOV R89, 0x3f800000 ;  /* 0x3f80000000597802 */ /* 0x000fc40000000f00 */
[----:B------:R-:W-:Y:S01]  /*25e0*/  ISETP.NE.AND P6, PT, RZ, UR5, PT ;  /* 0x00000005ff007c0c */ /* 0x000fe2000bfc5270 */
[----:B------:R-:W1:Y:S01]  /*25f0*/  LDS.64 R12, [0x88] ;  /* 0x00008800ff0c7984 */ /* 0x000e620000000a00 */
[----:B------:R-:W-:Y:S01]  /*2600*/  ISETP.GE.U32.AND P5, PT, R57, c[0x0][0x1c8], PT ;  /* 0x0000720039007a0c */ /* 0x000fe20003fa6070 */
[----:B-1----:R-:W-:-:S04]  /*2610*/  FMUL.FTZ R83, R12, c[0x0][0x1f4] ;  /* 0x00007d000c537a20 */ /* 0x002fc80000410000 */
[C---:B------:R-:W-:Y:S02]  /*2620*/  FMUL.FTZ R12, R83.reuse, R83 ;  /* 0x00000053530c7220 */ /* 0x040fe40000410000 */
[----:B------:R-:W-:Y:S02]  /*2630*/  FADD.FTZ R30, -R83, R30 ;  /* 0x0000001e531e7221 */ /* 0x000fe40000010100 */
[----:B------:R-:W-:Y:S02]  /*2640*/  FFMA.FTZ R12, R13, c[0x0][0x1f4], -R12 ;  /* 0x00007d000d0c7a23 */ /* 0x000fe4000001080c */
[C---:B------:R-:W-:Y:S02]  /*2650*/  FADD.FTZ R8, -R83.reuse, R31 ;  /* 0x0000001f53087221 */ /* 0x040fe40000010100 */
[----:B------:R-:W-:Y:S01]  /*2660*/  FADD.FTZ R32, -R83, R32 ;  /* 0x0000002053207221 */ /* 0x000fe20000010100 */
[----:B------:R-:W-:-:S13]  /*2670*/  FSETP.GTU.FTZ.AND P3, PT, R12, RZ, PT ;  /* 0x000000ff0c00720b */ /* 0x000fda0003f7c000 */
[----:B------:R-:W-:-:S04]  /*2680*/  @P3 FADD.FTZ R12, R12, c[0x0][0x188] ;  /* 0x000062000c0c3621 */ /* 0x000fc80000010000 */
[----:B------:R-:W1:Y:S02]  /*2690*/  @P3 MUFU.RSQ R89, R12 ;  /* 0x0000000c00593308 */ /* 0x000e640000001400 */
[-C--:B-1----:R-:W-:Y:S02]  /*26a0*/  FMUL.FTZ R9, R30, R89.reuse ;  /* 0x000000591e097220 */ /* 0x082fe40000410000 */
[----:B------:R-:W-:Y:S02]  /*26b0*/  FMUL.FTZ R10, R8, R89 ;  /* 0x00000059080a7220 */ /* 0x000fe40000410000 */
[----:B--2---:R-:W-:Y:S02]  /*26c0*/  FFMA.FTZ R8, R4, R9, R6 ;  /* 0x0000000904087223 */ /* 0x004fe40000010006 */
[----:B------:R-:W-:Y:S01]  /*26d0*/  FFMA.FTZ R9, R5, R10, R7 ;  /* 0x0000000a05097223 */ /* 0x000fe20000010007 */
        /* <DEDUP_REMOVED lines=11> */
.L_x_4963:
        /* <DEDUP_REMOVED lines=11> */
.L_x_4965:
[----:B------:R-:W-:Y:S05]  /*2840*/  BSYNC B0 ;  /* 0x0000000000007941 */ /* 0x000fea0003800000 */
.L_x_4964:
[C---:B-1----:R-:W-:Y:S01]  /*2850*/  FADD.FTZ R8, -R83.reuse, R33 ;  /* 0x0000002153087221 */ /* 0x042fe20000010100 */
[----:B------:R-:W-:Y:S01]  /*2860*/  ISETP.GE.AND.EX P5, PT, R70, c[0x0][0x1cc], PT, P5 ;  /* 0x0000730046007a0c */ /* 0x000fe20003fa6350 */
[-C--:B------:R-:W-:Y:S02]  /*2870*/  FMUL.FTZ R9, R32, R89.reuse ;  /* 0x0000005920097220 */ /* 0x080fe40000410000 */
[C---:B------:R-:W-:Y:S02]  /*2880*/  FADD.FTZ R36, -R83.reuse, R36 ;  /* 0x0000002453247221 */ /* 0x040fe40000010100 */
[----:B------:R-:W-:Y:S02]  /*2890*/  FADD.FTZ R12, -R83, R37 ;  /* 0x00000025530c7221 */ /* 0x000fe40000010100 */
[----:B------:R-:W-:Y:S02]  /*28a0*/  FMUL.FTZ R10, R8, R89 ;  /* 0x00000059080a7220 */ /* 0x000fe40000410000 */
[----:B------:R-:W-:-:S02]  /*28b0*/  FFMA.FTZ R8, R4, R9, R6 ;  /* 0x0000000904087223 */ /* 0x000fc40000010006 */
[-C--:B0-----:R-:W-:Y:S02]  /*28c0*/  FMUL.FTZ R15, R36, R89.reuse ;  /* 0x00000059240f7220 */ /* 0x081fe40000410000 */
        /* <DEDUP_REMOVED lines=13> */
.L_x_4966:
        /* <DEDUP_REMOVED lines=11> */
.L_x_4968:
[----:B------:R-:W-:Y:S05]  /*2a50*/  BSYNC B0 ;  /* 0x0000000000007941 */ /* 0x000fea0003800000 */
.L_x_4967:
        /* <DEDUP_REMOVED lines=14> */
.L_x_4969:
        /* <DEDUP_REMOVED lines=11> */
.L_x_4971:
[----:B------:R-:W-:Y:S05]  /*2bf0*/  BSYNC B0 ;  /* 0x0000000000007941 */ /* 0x000fea0003800000 */
.L_x_4970:
[----:B0-----:R-:W-:Y:S01]  /*2c00*/  FADD.FTZ R8, -R83, R19 ;  /* 0x0000001353087221 */ /* 0x001fe20000010100 */
[----:B------:R-:W-:Y:S01]  /*2c10*/  ISETP.GE.U32.AND P3, PT, R58, c[0x0][0x1c8], PT ;  /* 0x000072003a007a0c */ /* 0x000fe20003f66070 */
[-C--:B------:R-:W-:Y:S01]  /*2c20*/  FMUL.FTZ R9, R18, R89.reuse ;  /* 0x0000005912097220 */ /* 0x080fe20000410000 */
[----:B------:R-:W-:Y:S01]  /*2c30*/  ISETP.GE.U32.AND P4, PT, R59, c[0x0][0x1c8], PT ;  /* 0x000072003b007a0c */ /* 0x000fe20003f86070 */
[----:B------:R-:W-:Y:S01]  /*2c40*/  FMUL.FTZ R10, R8, R89 ;  /* 0x00000059080a7220 */ /* 0x000fe20000410000 */
[----:B------:R-:W-:Y:S01]  /*2c50*/  ISETP.GT.U32.OR P5, PT, R0, 0x1bf, P5 ;  /* 0x000001bf0000780c */ /* 0x000fe20002fa4470 */
[----:B------:R-:W-:Y:S02]  /*2c60*/  FFMA.FTZ R8, R4, R9, R6 ;  /* 0x0000000904087223 */ /* 0x000fe40000010006 */
        /* <DEDUP_REMOVED lines=12> */
.L_x_4972:
[----:B------:R-:W-:Y:S01]  /*2d30*/  BSSY B0, `(.L_x_4973) ;  /* 0x000000b000007945 */ /* 0x000fe20003800000 */
[----:B------:R-:W-:Y:S05]  /*2d40*/  @P5 BRA `(.L_x_4974) ;  /* 0x0000009000005947 */ /* 0x000fea0003800000 */
        /* <DEDUP_REMOVED lines=9> */
.L_x_4974:
[----:B------:R-:W-:Y:S05]  /*2de0*/  BSYNC B0 ;  /* 0x0000000000007941 */ /* 0x000fea0003800000 */
.L_x_4973:
[C---:B------:R-:W-:Y:S01]  /*2df0*/  FADD.FTZ R16, -R83.reuse, R16 ;  /* 0x0000001053107221 */ /* 0x040fe20000010100 */
[----:B------:R-:W-:Y:S01]  /*2e00*/  ISETP.GE.U32.AND P5, PT, R60, c[0x0][0x1c8], PT ;  /* 0x000072003c007a0c */ /* 0x000fe20003fa6070 */
[----:B0-----:R-:W-:Y:S01]  /*2e10*/  FADD.FTZ R8, -R83, R17 ;  /* 0x0000001153087221 */ /* 0x001fe20000010100 */
[----:B------:R-:W-:Y:S01]  /*2e20*/  ISETP.GE.AND.EX P3, PT, R71, c[0x0][0x1cc], PT, P3 ;  /* 0x0000730047007a0c */ /* 0x000fe20003f66330 */
[C---:B------:R-:W-:Y:S01]  /*2e30*/  FADD.FTZ R2, -R83.reuse, R2 ;  /* 0x0000000253027221 */ /* 0x040fe20000010100 */
[----:B------:R-:W-:Y:S01]  /*2e40*/  ISETP.GE.AND.EX P4, PT, R72, c[0x0][0x1cc], PT, P4 ;  /* 0x0000730048007a0c */ /* 0x000fe20003f86340 */
[----:B------:R-:W-:Y:S01]  /*2e50*/  FADD.FTZ R10, -R83, R3 ;  /* 0x00000003530a7221 */ /* 0x000fe20000010100 */
[----:B------:R-:W-:Y:S01]  /*2e60*/  ISETP.GE.AND.EX P5, PT, R73, c[0x0][0x1cc], PT, P5 ;  /* 0x0000730049007a0c */ /* 0x000fe20003fa6350 */
[-C--:B------:R-:W-:Y:S01]  /*2e70*/  FMUL.FTZ R3, R16, R89.reuse ;  /* 0x0000005910037220 */ /* 0x080fe20000410000 */
[----:B------:R-:W-:Y:S01]  /*2e80*/  ISETP.GT.U32.OR P3, PT, R0, 0x1bf, P3 ;  /* 0x000001bf0000780c */ /* 0x000fe20001f64470 */
[-C--:B------:R-:W-:Y:S01]  /*2e90*/  FMUL.FTZ R8, R8, R89.reuse ;  /* 0x0000005908087220 */ /* 0x080fe20000410000 */
[----:B------:R-:W-:Y:S01]  /*2ea0*/  ISETP.GT.U32.OR P4, PT, R0, 0x1bf, P4 ;  /* 0x000001bf0000780c */ /* 0x000fe20002784470 */
        /* <DEDUP_REMOVED lines=15> */
.L_x_4975:
        /* <DEDUP_REMOVED lines=11> */
.L_x_4977:
[----:B------:R-:W-:Y:S05]  /*3050*/  BSYNC B0 ;  /* 0x0000000000007941 */ /* 0x000fea0003800000 */
.L_x_4976:
        /* <DEDUP_REMOVED lines=14> */
.L_x_4978:
        /* <DEDUP_REMOVED lines=11> */
.L_x_4980:
[----:B------:R-:W-:Y:S05]  /*31f0*/  BSYNC B0 ;  /* 0x0000000000007941 */ /* 0x000fea0003800000 */
.L_x_4979:
        /* <DEDUP_REMOVED lines=19> */
.L_x_4981:
        /* <DEDUP_REMOVED lines=11> */
.L_x_4983:
[----:B------:R-:W-:Y:S05]  /*33e0*/  BSYNC B0 ;  /* 0x0000000000007941 */ /* 0x000fea0003800000 */
.L_x_4982:
[----:B------:R-:W-:Y:S01]  /*33f0*/  FADD.FTZ R26, -R83, R26 ;  /* 0x0000001a531a7221 */ /* 0x000fe20000010100 */
[----:B------:R-:W-:Y:S01]  /*3400*/  ISETP.GE.U32.AND P5, PT, R63, c[0x0][0x1c8], PT ;  /* 0x000072003f007a0c */ /* 0x000fe20003fa6070 */
[----:B0-----:R-:W-:Y:S01]  /*3410*/  FADD.FTZ R2, -R83, R27 ;  /* 0x0000001b53027221 */ /* 0x001fe20000010100 */
[----:B------:R-:W-:Y:S01]  /*3420*/  ISETP.GE.AND.EX P3, PT, R74, c[0x0][0x1cc], PT, P3 ;  /* 0x000073004a007a0c */ /* 0x000fe20003f66330 */
[-C--:B------:R-:W-:Y:S01]  /*3430*/  FMUL.FTZ R3, R26, R89.reuse ;  /* 0x000000591a037220 */ /* 0x080fe20000410000 */
[----:B------:R-:W-:Y:S01]  /*3440*/  ISETP.GE.AND.EX P4, PT, R75, c[0x0][0x1cc], PT, P4 ;  /* 0x000073004b007a0c */ /* 0x000fe20003f86340 */
[C---:B------:R-:W-:Y:S01]  /*3450*/  FADD.FTZ R28, -R83.reuse, R28 ;  /* 0x0000001c531c7221 */ /* 0x040fe20000010100 */
[----:B------:R-:W-:Y:S01]  /*3460*/  ISETP.GE.AND.EX P5, PT, R76, c[0x0][0x1cc], PT, P5 ;  /* 0x000073004c007a0c */ /* 0x000fe20003fa6350 */
[----:B------:R-:W-:Y:S01]  /*3470*/  FADD.FTZ R10, -R83, R29 ;  /* 0x0000001d530a7221 */ /* 0x000fe20000010100 */
[----:B------:R-:W-:Y:S01]  /*3480*/  ISETP.GT.U32.OR P3, PT, R0, 0x1bf, P3 ;  /* 0x000001bf0000780c */ /* 0x000fe20001f64470 */
[----:B------:R-:W-:Y:S01]  /*3490*/  FMUL.FTZ R8, R2, R89 ;  /* 0x0000005902087220 */ /* 0x000fe20000410000 */
[----:B------:R-:W-:Y:S01]  /*34a0*/  ISETP.GT.U32.OR P4, PT, R0, 0x1bf, P4 ;  /* 0x000001bf0000780c */ /* 0x000fe20002784470 */
[----:B------:R-:W-:-:S02]  /*34b0*/  FFMA.FTZ R2, R4, R3, R6 ;  /* 0x0000000304027223 */ /* 0x000fc40000010006 */
[-C--:B------:R-:W-:Y:S02]  /*34c0*/  FMUL.FTZ R13, R28, R89.reuse ;  /* 0x000000591c0d7220 */ /* 0x080fe40000410000 */
        /* <DEDUP_REMOVED lines=13> */
.L_x_4984:
        /* <DEDUP_REMOVED lines=11> */
.L_x_4986:
[----:B------:R-:W-:Y:S05]  /*3650*/  BSYNC B0 ;  /* 0x0000000000007941 */ /* 0x000fea0003800000 */
.L_x_4985:
        /* <DEDUP_REMOVED lines=14> */
.L_x_4987:
        /* <DEDUP_REMOVED lines=11> */
.L_x_4989:
[----:B------:R-:W-:Y:S05]  /*37f0*/  BSYNC B0 ;  /* 0x0000000000007941 */ /* 0x000fea0003800000 */
.L_x_4988:
        /* <DEDUP_REMOVED lines=19> */
.L_x_4990:
        /* <DEDUP_REMOVED lines=11> */
.L_x_4992:
[----:B------:R-:W-:Y:S05]  /*39e0*/  BSYNC B0 ;  /* 0x0000000000007941 */ /* 0x000fea0003800000 */
.L_x_4991:
[----:B------:R-:W-:Y:S01]  /*39f0*/  ISETP.GE.U32.AND P5, PT, R66, c[0x0][0x1c8], PT ;  /* 0x0000720042007a0c */ /* 0x000fe20003fa6070 */
[----:B------:R-:W-:Y:S01]  /*3a00*/  FADD.FTZ R38, -R83, R38 ;  /* 0x0000002653267221 */ /* 0x000fe20000010100 */
[----:B------:R-:W-:Y:S01]  /*3a10*/  ISETP.GE.AND.EX P4, PT, R77, c[0x0][0x1cc], PT, P4 ;  /* 0x000073004d007a0c */ /* 0x000fe20003f86340 */
[----:B0-----:R-:W-:Y:S01]  /*3a20*/  FADD.FTZ R2, -R83, R39 ;  /* 0x0000002753027221 */ /* 0x001fe20000010100 */
[----:B------:R-:W-:Y:S01]  /*3a30*/  ISETP.GE.AND.EX P3, PT, R78, c[0x0][0x1cc], PT, P3 ;  /* 0x000073004e007a0c */ /* 0x000fe20003f66330 */
[-C--:B------:R-:W-:Y:S01]  /*3a40*/  FMUL.FTZ R3, R38, R89.reuse ;  /* 0x0000005926037220 */ /* 0x080fe20000410000 */
[----:B------:R-:W-:Y:S01]  /*3a50*/  ISETP.GE.AND.EX P5, PT, R79, c[0x0][0x1cc], PT, P5 ;  /* 0x000073004f007a0c */ /* 0x000fe20003fa6350 */
[----:B------:R-:W-:Y:S01]  /*3a60*/  FMUL.FTZ R2, R2, R89 ;  /* 0x0000005902027220 */ /* 0x000fe20000410000 */
[C---:B------:R-:W-:Y:S01]  /*3a70*/  ISETP.GT.U32.OR P4, PT, R0.reuse, 0x1bf, P4 ;  /* 0x000001bf0000780c */ /* 0x040fe20002784470 */
[C---:B------:R-:W-:Y:S01]  /*3a80*/  FADD.FTZ R40, -R83.reuse, R40 ;  /* 0x0000002853287221 */ /* 0x040fe20000010100 */
[C---:B------:R-:W-:Y:S01]  /*3a90*/  ISETP.GT.U32.OR P3, PT, R0.reuse, 0x1bf, P3 ;  /* 0x000001bf0000780c */ /* 0x040fe20001f64470 */
[----:B------:R-:W-:Y:S01]  /*3aa0*/  FADD.FTZ R14, -R83, R41 ;  /* 0x00000029530e7221 */ /* 0x000fe20000010100 */
[----:B------:R-:W-:Y:S01]  /*3ab0*/  ISETP.GT.U32.OR P5, PT, R0, 0x1bf, P5 ;  /* 0x000001bf0000780c */ /* 0x000fe20002fa4470 */
[----:B------:R-:W-:-:S02]  /*3ac0*/  FFMA.FTZ R10, R4, R3, R6 ;  /* 0x00000003040a7223 */ /* 0x000fc40000010006 */
        /* <DEDUP_REMOVED lines=12> */
.L_x_4993:
        /* <DEDUP_REMOVED lines=11> */
.L_x_4995:
[----:B------:R-:W-:Y:S05]  /*3c40*/  BSYNC B0 ;  /* 0x0000000000007941 */ /* 0x000fea0003800000 */
.L_x_4994:
[-C--:B0-----:R-:W-:Y:S02]  /*3c50*/  FMUL.FTZ R3, R40, R89.reuse ;  /* 0x0000005928037220 */ /* 0x081fe40000410000 */
[----:B------:R-:W-:Y:S02]  /*3c60*/  FMUL.FTZ R14, R14, R89 ;  /* 0x000000590e0e7220 */ /* 0x000fe40000410000 */
[C---:B------:R-:W-:Y:S02]  /*3c70*/  FADD.FTZ R42, -R83.reuse, R42 ;  /* 0x0000002a532a7221 */ /* 0x040fe40000010100 */
[----:B------:R-:W-:Y:S02]  /*3c80*/  FADD.FTZ R16, -R83, R43 ;  /* 0x0000002b53107221 */ /* 0x000fe40000010100 */
        /* <DEDUP_REMOVED lines=13> */
.L_x_4996:
        /* <DEDUP_REMOVED lines=11> */
.L_x_4998:
[----:B------:R-:W-:Y:S05]  /*3e10*/  BSYNC B0 ;  /* 0x0000000000007941 */ /* 0x000fea0003800000 */
.L_x_4997:
        /* <DEDUP_REMOVED lines=17> */
.L_x_4999:
        /* <DEDUP_REMOVED lines=11> */
.L_x_5001:
[----:B------:R-:W-:Y:S05]  /*3fe0*/  BSYNC B0 ;  /* 0x0000000000007941 */ /* 0x000fea0003800000 */
.L_x_5000:
[----:B------:R-:W-:Y:S01]  /*3ff0*/  FADD.FTZ R46, -R83, R46 ;  /* 0x0000002e532e7221 */ /* 0x000fe20000010100 */
[----:B------:R-:W-:Y:S01]  /*4000*/  ISETP.GE.U32.AND P5, PT, R67, c[0x0][0x1c8], PT ;  /* 0x0000720043007a0c */ /* 0x000fe20003fa6070 */
[C---:B------:R-:W-:Y:S01]  /*4010*/  FADD.FTZ R48, -R83.reuse, R48 ;  /* 0x0000003053307221 */ /* 0x040fe20000010100 */
[----:B------:R-:W-:Y:S01]  /*4020*/  ISETP.GE.U32.AND P3, PT, R68, c[0x0][0x1c8], PT ;  /* 0x0000720044007a0c */ /* 0x000fe20003f66070 */
[----:B0-----:R-:W-:Y:S01]  /*4030*/  FADD.FTZ R2, -R83, R47 ;  /* 0x0000002f53027221 */ /* 0x001fe20000010100 */
[----:B------:R-:W-:Y:S01]  /*4040*/  ISETP.GE.U32.AND P4, PT, R69, c[0x0][0x1c8], PT ;  /* 0x0000720045007a0c */ /* 0x000fe20003f86070 */
[----:B------:R-:W-:Y:S01]  /*4050*/  FADD.FTZ R8, -R83, R49 ;  /* 0x0000003153087221 */ /* 0x000fe20000010100 */
[----:B------:R-:W-:Y:S01]  /*4060*/  ISETP.GE.AND.EX P5, PT, R80, c[0x0][0x1cc], PT, P5 ;  /* 0x0000730050007a0c */ /* 0x000fe20003fa6350 */
[-C--:B------:R-:W-:Y:S01]  /*4070*/  FMUL.FTZ R3, R44, R89.reuse ;  /* 0x000000592c037220 */ /* 0x080fe20000410000 */
[----:B------:R-:W-:Y:S01]  /*4080*/  ISETP.GE.AND.EX P3, PT, R81, c[0x0][0x1cc], PT, P3 ;  /* 0x0000730051007a0c */ /* 0x000fe20003f66330 */
[-C--:B------:R-:W-:Y:S01]  /*4090*/  FMUL.FTZ R9, R46, R89.reuse ;  /* 0x000000592e097220 */ /* 0x080fe20000410000 */
[----:B------:R-:W-:Y:S01]  /*40a0*/  ISETP.GE.AND.EX P4, PT, R82, c[0x0][0x1cc], PT, P4 ;  /* 0x0000730052007a0c */ /* 0x000fe20003f86340 */
[-C--:B------:R-:W-:Y:S01]  /*40b0*/  FMUL.FTZ R11, R48, R89.reuse ;  /* 0x00000059300b7220 */ /* 0x080fe20000410000 */
[----:B------:R-:W-:Y:S01]  /*40c0*/  ISETP.GT.U32.OR P5, PT, R0, 0x1bf, P5 ;  /* 0x000001bf0000780c */ /* 0x000fe20002fa4470 */
[-C--:B------:R-:W-:Y:S01]  /*40d0*/  FMUL.FTZ R14, R14, R89.reuse ;  /* 0x000000590e0e7220 */ /* 0x080fe20000410000 */
[----:B------:R-:W-:Y:S01]  /*40e0*/  ISETP.GT.U32.OR P3, PT, R0, 0x1bf, P3 ;  /* 0x000001bf0000780c */ /* 0x000fe20001f64470 */
[-C--:B------:R-:W-:Y:S01]  /*40f0*/  FMUL.FTZ R12, R2, R89.reuse ;  /* 0x00000059020c7220 */ /* 0x080fe20000410000 */
[----:B------:R-:W-:Y:S01]  /*4100*/  ISETP.GT.U32.OR P4, PT, R0, 0x1bf, P4 ;  /* 0x000001bf0000780c */ /* 0x000fe20002784470 */
[----:B------:R-:W-:-:S02]  /*4110*/  FMUL.FTZ R16, R8, R89 ;  /* 0x0000005908107220 */ /* 0x000fc40000410000 */
[C-C-:B------:R-:W-:Y:S02]  /*4120*/  FFMA.FTZ R10, R4.reuse, R3, R6.reuse ;  /* 0x00000003040a7223 */ /* 0x140fe40000010006 */
[C-C-:B------:R-:W-:Y:S02]  /*4130*/  FFMA.FTZ R8, R4.reuse, R9, R6.reuse ;  /* 0x0000000904087223 */ /* 0x140fe40000010006 */
[----:B------:R-:W-:Y:S02]  /*4140*/  FFMA.FTZ R2, R4, R11, R6 ;  /* 0x0000000b04027223 */ /* 0x000fe40000010006 */
        /* <DEDUP_REMOVED lines=14> */
.L_x_5002:
        /* <DEDUP_REMOVED lines=11> */
.L_x_5004:
[----:B------:R-:W-:Y:S05]  /*42e0*/  BSYNC B0 ;  /* 0x0000000000007941 */ /* 0x000fea0003800000 */
.L_x_5003:
        /* <DEDUP_REMOVED lines=11> */
.L_x_5005:
[----:B------:R-:W-:Y:S01]  /*43a0*/  BSSY B0, `(.L_x_5006) ;  /* 0x000000b000007945 */ /* 0x000fe20003800000 */
[----:B------:R-:W-:Y:S05]  /*43b0*/  @P3 BRA `(.L_x_5007) ;  /* 0x0000009000003947 */ /* 0x000fea0003800000 */
[----:B0-----:R-:W-:Y:S01]  /*43c0*/  MOV R4, R22 ;  /* 0x0000001600047202 */ /* 0x001fe20000000f00 */
        /* <DEDUP_REMOVED lines=8> */
.L_x_5007:
[----:B------:R-:W-:Y:S05]  /*4450*/  BSYNC B0 ;  /* 0x0000000000007941 */ /* 0x000fea0003800000 */
.L_x_5006:
        /* <DEDUP_REMOVED lines=11> */
.L_x_5008:
[----:B------:R-:W-:Y:S01]  /*4510*/  BSSY B0, `(.L_x_5009) ;  /* 0x000000a000007945 */ /* 0x000fe20003800000 */
[----:B------:R-:W-:Y:S05]  /*4520*/  @P4 BRA `(.L_x_5010) ;  /* 0x0000008000004947 */ /* 0x000fea0003800000 */
[----:B------:R-:W-:Y:S01]  /*4530*/  MOV R20, R22 ;  /* 0x0000001600147202 */ /* 0x000fe20000000f00 */
[----:B------:R-:W-:-:S04]  /*4540*/  IMAD R82, R82, c[0x0][0x1c0], RZ ;  /* 0x0000700052527a24 */ /* 0x000fc800078e02ff */
[----:B------:R-:W-:-:S04]  /*4550*/  IMAD.WIDE.U32 R20, R69, c[0x0][0x1c0], R20 ;  /* 0x0000700045147a25 */ /* 0x000fc800078e0014 */
[----:B0-----:R-:W-:Y:S01]  /*4560*/  IMAD R5, R69, c[0x0][0x1c4], R82 ;  /* 0x0000710045057a24 */ /* 0x001fe200078e0252 */
[----:B------:R-:W-:-:S04]  /*4570*/  LEA R4, P3, R20, c[0x0][0x160], 0x2 ;  /* 0x0000580014047a11 */ /* 0x000fc800078610ff */
[----:B------:R-:W-:-:S04]  /*4580*/  IADD3 R5, R21, R5, RZ ;  /* 0x0000000515057210 */ /* 0x000fc80007ffe0ff */
[----:B------:R-:W-:-:S05]  /*4590*/  LEA.HI.X R5, R20, c[0x0][0x164], R5, 0x2, P3 ;  /* 0x0000590014057a11 */ /* 0x000fca00018f1405 */
[----:B------:R0:W-:Y:S02]  /*45a0*/  STG.E.64 [R4.64], R2 ;  /* 0x0000000204007986 */ /* 0x0001e4000c101b06 */
.L_x_5010:
[----:B------:R-:W-:Y:S05]  /*45b0*/  BSYNC B0 ;  /* 0x0000000000007941 */ /* 0x000fea0003800000 */
.L_x_5009:
[----:B------:R-:W-:Y:S02]  /*45c0*/  IADD3 R50, R50, c[0x0][0x10], RZ ;  /* 0x0000040032327a10 */ /* 0x000fe40007ffe0ff */
[----:B------:R-:W-:Y:S02]  /*45d0*/  IADD3 R85, R85, 0x1, RZ ;  /* 0x0000000155557810 */ /* 0x000fe40007ffe0ff */
[----:B------:R-:W-:-:S13]  /*45e0*/  ISETP.GE.AND P3, PT, R50, UR4, PT ;  /* 0x0000000432007c0c */ /* 0x000fda000bf66270 */
[----:B------:R-:W-:Y:S01]  /*45f0*/  @P3 CALL.REL.NOINC `(.L_x_5011) ;  /* 0x0000001000003944 */ /* 0x000fe20003c00000 */
[----:B------:R-:W-:Y:S05]  /*4600*/  BRA `(.L_x_5012) ;  /* 0xffffbcd000007947 */ /* 0x000fea000383ffff */
.L_x_5011:
[----:B------:R-:W-:Y:S05]  /*4610*/  EXIT ;  /* 0x000000000000794d */ /* 0x000fea0003800000 */
.L_x_5013:
        /* <DEDUP_REMOVED lines=14> */
.L_x_5676:


//--------------------- .text._Z35group_norm_nhwc_fwd_one_pass_kernelI11Fp32IOFp32WLi256ELi112ELi448EEv26Group_norm_nhwc_fwd_params --------------------------
	.section	.text._Z35group_norm_nhwc_fwd_one_pass_kernelI11Fp32IOFp32WLi256ELi112ELi448EEv26Group_norm_nhwc_fwd_params,"ax",@progbits
	.sectioninfo	@"SHI_REGISTERS=128"
	.align	128
        .global         _Z35group_norm_nhwc_fwd_one_pass_kernelI11Fp32IOFp32WLi256ELi112ELi448EEv26Group_norm_nhwc_fwd_params
        .type           _Z35group_norm_nhwc_fwd_one_pass_kernelI11Fp32IOFp32WLi256ELi112ELi448EEv26Group_norm_nhwc_fwd_params,@function
        .size           _Z35group_norm_nhwc_fwd_one_pass_kernelI11Fp32IOFp32WLi256ELi112ELi448EEv26Group_norm_nhwc_fwd_params,(.L_x_5677 - _Z35group_norm_nhwc_fwd_one_pass_kernelI11Fp32IOFp32WLi256ELi112ELi448EEv26Group_norm_nhwc_fwd_params)
        .other          _Z35group_norm_nhwc_fwd_one_pass_kernelI11Fp32IOFp32WLi256ELi112ELi448EEv26Group_norm_nhwc_fwd_params,@"STO_CUDA_ENTRY STV_DEFAULT"
_Z35group_norm_nhwc_fwd_one_pass_kernelI11Fp32IOFp32WLi256ELi112ELi448EEv26Group_norm_nhwc_fwd_params:
.text._Z35group_norm_nhwc_fwd_one_pass_kernelI11Fp32IOFp32WLi256ELi112ELi448EEv26Group_norm_nhwc_fwd_params:
[----:B------:R-:W-:Y:S02]  /*0000*/  MOV R1, c[0x0][0x28] ;  /* 0x00000a0000017a02 */ /* 0x000fe40000000f00 */
[----:B------:R-:W0:Y:S01]  /*0010*/  S2UR UR9, SR_CTAID.Y ;  /* 0x00000000000979c3 */ /* 0x000e220000002600 */
[----:B------:R-:W-:Y:S02]  /*0020*/  ULDC UR8, c[0x0][0x1d8] ;  /* 0x0000760000087ab9 */ /* 0x000fe40000000800 */
[----:B------:R-:W-:Y:S02]  /*0030*/  ULDC UR4, c[0x0][0x1a8] ;  /* 0x00006a0000047ab9 */ /* 0x000fe40000000800 */
[----:B------:R-:W-:-:S04]  /*0040*/  UIMAD UR8, UR8, UR4, URZ ;  /* 0x00000004080872a4 */ /* 0x000fc8000f8e023f */
[----:B0-----:R-:W-:-:S06]  /*0050*/  UISETP.GE.AND UP0, UPT, UR9, UR8, UPT ;  /* 0x000000080900728c */ /* 0x001fcc000bf06270 */
[----:B------:R-:W-:-:S13]  /*0060*/  PLOP3.LUT P0, PT, PT, PT, UP0, 0x80, 0x0 ;  /* 0x000000000000781c */ /* 0x000fda0003f0f008 */
[----:B------:R-:W-:Y:S05]  /*0070*/  @P0 EXIT ;  /* 0x000000000000094d */ /* 0x000fea0003800000 */
[----:B------:R-:W0:Y:S01]  /*0080*/  S2R R0, SR_TID.X ;  /* 0x0000000000007919 */ /* 0x000e220000002100 */
[----:B------:R-:W1:Y:S01]  /*0090*/  S2UR UR16, SR_CTAID.X ;  /* 0x00000000001079c3 */ /* 0x000e620000002500 */
[----:B------:R-:W-:Y:S01]  /*00a0*/  LOP3.LUT R16, R16, 0xfdffffff, RZ, 0xc0, !PT ;  /* 0xfdffffff10107812 */ /* 0x000fe200078ec0ff */
[----:B------:R-:W-:Y:S02]  /*00b0*/  ULDC.U8 UR17, c[0x0][0x1dc] ;  /* 0x0000770000117ab9 */ /* 0x000fe40000000000 */
[----:B------:R-:W-:Y:S02]  /*00c0*/  UMOV UR4, URZ ;  /* 0x0000003f00047c82 */ /* 0x000fe40008000000 */
[----:B------:R-:W-:Y:S01]  /*00d0*/  ULDC.64 UR12, c[0x0][0x118] ;  /* 0x00004600000c7ab9 */ /* 0x000fe20000000a00 */
[----:B0-----:R-:W-:Y:S02]  /*00e0*/  SHF.R.U32.HI R4, RZ, 0x3, R0 ;  /* 0x00000003ff047819 */ /* 0x001fe40000011600 */
[----:B-1----:R-:W-:-:S02]  /*00f0*/  MOV R3, UR16 ;  /* 0x0000001000037c02 */ /* 0x002fc40008000f00 */
[----:B------:R-:W-:Y:S01]  /*0100*/  ISETP.GE.U32.AND P4, PT, R0, 0x1c0, PT ;  /* 0x000001c00000780c */ /* 0x000fe20003f86070 */
[----:B------:R-:W-:-:S04]  /*0110*/  IMAD.WIDE.U32 R4, R4, 0x24924925, RZ ;  /* 0x2492492504047825 */ /* 0x000fc800078e00ff */
[----:B------:R-:W-:-:S05]  /*0120*/  IMAD R2, R3, c[0x0][0x1e4], R5 ;  /* 0x0000790003027a24 */ /* 0x000fca00078e0205 */
        /* <DEDUP_REMOVED lines=105> */
[----:B------:R-:W-:Y:S02]  /*07c0*/  SHF.R.S32.HI R6, RZ, 0x1f, R103 ;  /* 0x0000001fff067819 */ /* 0x000fe40000011467 */
[----:B------:R-:W-:Y:S02]  /*07d0*/  ISETP.LT.U32.AND P0, PT, R103, c[0x0][0x1c8], PT ;  /* 0x0000720067007a0c */ /* 0x000fe40003f01070 */
[----:B------:R-:W-:-:S02]  /*07e0*/  LOP3.LUT R16, R16, 0xfffffeff, RZ, 0xc0, !PT ;  /* 0xfffffeff10107812 */ /* 0x000fc400078ec0ff */
[C---:B------:R-:W-:Y:S02]  /*07f0*/  IADD3 R102, R2.reuse, 0x98, RZ ;  /* 0x0000009802667810 */ /* 0x040fe40007ffe0ff */
[C---:B------:R-:W-:Y:S02]  /*0800*/  IADD3 R97, R2.reuse, 0xa0, RZ ;  /* 0x000000a002617810 */ /* 0x040fe40007ffe0ff */
[C---:B------:R-:W-:Y:S02]  /*0810*/  IADD3 R3, R2.reuse, 0xa8, RZ ;  /* 0x000000a802037810 */ /* 0x040fe40007ffe0ff */
[--C-:B------:R-:W-:Y:S02]  /*0820*/  SHF.R.S32.HI R7, RZ, 0x1f, R0.reuse ;  /* 0x0000001fff077819 */ /* 0x100fe40000011400 */
[----:B------:R-:W-:Y:S02]  /*0830*/  IADD3 R4, R2, 0xb0, RZ ;  /* 0x000000b002047810 */ /* 0x000fe40007ffe0ff */
[----:B------:R-:W-:Y:S01]  /*0840*/  ISETP.LT.AND.EX P0, PT, R6, c[0x0][0x1cc], !P4, P0 ;  /* 0x0000730006007a0c */ /* 0x000fe20006701300 */
[----:B------:R-:W-:Y:S01]  /*0850*/  IMAD R6, R5, -0x38, R0 ;  /* 0xffffffc805067824 */ /* 0x000fe200078e0200 */
[----:B------:R-:W-:-:S02]  /*0860*/  @P1 LOP3.LUT R16, R16, 0x100, RZ, 0xfc, !PT ;  /* 0x0000010010101812 */ /* 0x000fc400078efcff */
[----:B------:R-:W-:Y:S02]  /*0870*/  SHF.R.S32.HI R125, RZ, 0x1f, R102 ;  /* 0x0000001fff7d7819 */ /* 0x000fe40000011466 */
[----:B------:R-:W-:Y:S02]  /*0880*/  SHF.R.S32.HI R124, RZ, 0x1f, R97 ;  /* 0x0000001fff7c7819 */ /* 0x000fe40000011461 */
[----:B------:R-:W-:Y:S02]  /*0890*/  SHF.R.S32.HI R123, RZ, 0x1f, R3 ;  /* 0x0000001fff7b7819 */ /* 0x000fe40000011403 */
[----:B------:R-:W-:Y:S02]  /*08a0*/  ISETP.LT.U32.AND P1, PT, R102, c[0x0][0x1c8], PT ;  /* 0x0000720066007a0c */ /* 0x000fe40003f21070 */
[----:B------:R-:W-:Y:S02]  /*08b0*/  ISETP.LT.U32.AND P2, PT, R97, c[0x0][0x1c8], PT ;  /* 0x0000720061007a0c */ /* 0x000fe40003f41070 */
[----:B------:R-:W-:-:S02]  /*08c0*/  ISETP.LT.U32.AND P3, PT, R3, c[0x0][0x1c8], PT ;  /* 0x0000720003007a0c */ /* 0x000fc40003f61070 */
[----:B------:R-:W-:Y:S02]  /*08d0*/  LEA.HI R5, R7, R0, RZ, 0x5 ;  /* 0x0000000007057211 */ /* 0x000fe400078f28ff */
[----:B------:R-:W-:Y:S02]  /*08e0*/  SHF.R.S32.HI R122, RZ, 0x1f, R4 ;  /* 0x0000001fff7a7819 */ /* 0x000fe40000011404 */
[----:B------:R-:W-:Y:S02]  /*08f0*/  ISETP.LT.U32.AND P5, PT, R4, c[0x0][0x1c8], PT ;  /* 0x0000720004007a0c */ /* 0x000fe40003fa1070 */
[----:B------:R-:W-:Y:S02]  /*0900*/  IADD3 R7, R2, 0xb8, RZ ;  /* 0x000000b802077810 */ /* 0x000fe40007ffe0ff */
[----:B------:R-:W-:Y:S02]  /*0910*/  ISETP.LT.AND.EX P1, PT, R125, c[0x0][0x1cc], !P4, P1 ;  /* 0x000073007d007a0c */ /* 0x000fe40006721310 */
[----:B------:R-:W-:-:S02]  /*0920*/  ISETP.LT.AND.EX P2, PT, R124, c[0x0][0x1cc], !P4, P2 ;  /* 0x000073007c007a0c */ /* 0x000fc40006741320 */
[----:B------:R-:W-:Y:S02]  /*0930*/  ISETP.LT.AND.EX P3, PT, R123, c[0x0][0x1cc], !P4, P3 ;  /* 0x000073007b007a0c */ /* 0x000fe40006761330 */
[----:B------:R-:W-:Y:S02]  /*0940*/  ISETP.LT.AND.EX P4, PT, R122, c[0x0][0x1cc], !P4, P5 ;  /* 0x000073007a007a0c */ /* 0x000fe40006781350 */
[----:B------:R-:W-:Y:S02]  /*0950*/  SHF.R.S32.HI R5, RZ, 0x5, R5 ;  /* 0x00000005ff057819 */ /* 0x000fe40000011405 */
[----:B------:R-:W-:Y:S02]  /*0960*/  SHF.L.U32 R6, R6, 0x1, RZ ;  /* 0x0000000106067819 */ /* 0x000fe400000006ff */
        /* <DEDUP_REMOVED lines=8> */
[----:B------:R-:W-:Y:S02]  /*09f0*/  SHF.R.S32.HI R121, RZ, 0x1f, R7 ;  /* 0x0000001fff797819 */ /* 0x000fe40000011407 */
.L_x_5120:
[----:B-1----:R-:W-:Y:S01]  /*0a00*/  IABS R20, c[0x0][0x1d8] ;  /* 0x0000760000147a13 */ /* 0x002fe20000000000 */
[----:B------:R-:W-:Y:S01]  /*0a10*/  UMOV UR6, URZ ;  /* 0x0000003f00067c82 */ /* 0x000fe20008000000 */
[----:B------:R-:W-:Y:S02]  /*0a20*/  IABS R21, UR9 ;  /* 0x0000000900157c13 */ /* 0x000fe40008000000 */
[----:B0-----:R-:W0:Y:S01]  /*0a30*/  R2UR UR11, R20 ;  /* 0x00000000140b73c2 */ /* 0x001e2200000e0000 */
[----:B------:R-:W-:Y:S02]  /*0a40*/  P2R R24, PR, RZ, 0x8 ;  /* 0x00000008ff187803 */ /* 0x000fe40000000000 */
[C---:B------:R-:W-:Y:S02]  /*0a50*/  LOP3.LUT P3, RZ, R16.reuse, 0x2000000, RZ, 0xc0, !PT ;  /* 0x0200000010ff7812 */ /* 0x040fe4000786c0ff */
[----:B------:R-:W-:Y:S02]  /*0a60*/  SHF.R.S32.HI R22, RZ, 0x1f, R2 ;  /* 0x0000001fff167819 */ /* 0x000fe40000011402 */
[----:B------:R-:W-:Y:S01]  /*0a70*/  P2R R25, PR, RZ, 0x4 ;  /* 0x00000004ff197803 */ /* 0x000fe20000000000 */
[----:B------:R-:W1:Y:S01]  /*0a80*/  R2UR UR10, R21 ;  /* 0x00000000150a73c2 */ /* 0x000e6200000e0000 */
[----:B------:R-:W-:-:S02]  /*0a90*/  LOP3.LUT P2, RZ, R16, 0x1000000, RZ, 0xc0, !PT ;  /* 0x0100000010ff7812 */ /* 0x000fc4000784c0ff */
[----:B------:R-:W-:Y:S02]  /*0aa0*/  SHF.R.S32.HI R26, RZ, 0x1f, R120 ;  /* 0x0000001fff1a7819 */ /* 0x000fe40000011478 */
[----:B------:R-:W-:Y:S02]  /*0ab0*/  LOP3.LUT P6, RZ, R16, 0x800000, RZ, 0xc0, !PT ;  /* 0x0080000010ff7812 */ /* 0x000fe400078cc0ff */
[----:B------:R-:W-:Y:S01]  /*0ac0*/  P2R R17, PR, RZ, 0x10 ;  /* 0x00000010ff117803 */ /* 0x000fe20000000000 */
[----:B------:R-:W-:Y:S01]  /*0ad0*/  @P3 IMAD R23, R22, c[0x0][0x1c0], RZ ;  /* 0x0000700016173a24 */ /* 0x000fe200078e02ff */
[----:B------:R-:W-:Y:S02]  /*0ae0*/  LOP3.LUT P4, RZ, R16, 0x200000, RZ, 0xc0, !PT ;  /* 0x0020000010ff7812 */ /* 0x000fe4000788c0ff */
[----:B------:R-:W-:Y:S01]  /*0af0*/  SHF.R.S32.HI R90, RZ, 0x1f, R9 ;  /* 0x0000001fff5a7819 */ /* 0x000fe20000011409 */
[----:B------:R-:W-:Y:S01]  /*0b00*/  @P3 IMAD R27, R2, c[0x0][0x1c4], R23 ;  /* 0x00007100021b3a24 */ /* 0x000fe200078e0217 */
[----:B------:R-:W-:-:S02]  /*0b10*/  SHF.R.S32.HI R91, RZ, 0x1f, R10 ;  /* 0x0000001fff5b7819 */ /* 0x000fc4000001140a */
[----:B------:R-:W-:Y:S01]  /*0b20*/  SHF.R.S32.HI R92, RZ, 0x1f, R11 ;  /* 0x0000001fff5c7819 */ /* 0x000fe2000001140b */
[----:B0-----:R-:W0:Y:S01]  /*0b30*/  I2F.RP R18, UR11 ;  /* 0x0000000b00127d06 */ /* 0x001e220008209400 */
[----:B------:R-:W-:Y:S02]  /*0b40*/  LOP3.LUT R44, R44, 0xffffffdf, RZ, 0xc0, !PT ;  /* 0xffffffdf2c2c7812 */ /* 0x000fe400078ec0ff */
[----:B------:R-:W-:Y:S02]  /*0b50*/  SHF.R.S32.HI R93, RZ, 0x1f, R12 ;  /* 0x0000001fff5d7819 */ /* 0x000fe4000001140c */
[----:B------:R-:W-:Y:S02]  /*0b60*/  SHF.R.S32.HI R94, RZ, 0x1f, R13 ;  /* 0x0000001fff5e7819 */ /* 0x000fe4000001140d */
[----:B------:R-:W-:Y:S02]  /*0b70*/  SHF.R.S32.HI R95, RZ, 0x1f, R14 ;  /* 0x0000001fff5f7819 */ /* 0x000fe4000001140e */
[----:B------:R-:W-:Y:S01]  /*0b80*/  SHF.R.S32.HI R96, RZ, 0x1f, R15 ;  /* 0x0000001fff607819 */ /* 0x000fe2000001140f */
[----:B0-----:R-:W0:Y:S02]  /*0b90*/  MUFU.RCP R18, R18 ;  /* 0x0000001200127308 */ /* 0x001e240000001000 */
[----:B0-----:R-:W-:-:S02]  /*0ba0*/  IADD3 R19, R18, 0xffffffe, RZ ;  /* 0x0ffffffe12137810 */ /* 0x001fc40007ffe0ff */
[----:B------:R-:W-:-:S04]  /*0bb0*/  SHF.R.S32.HI R18, RZ, 0x1f, R6 ;  /* 0x0000001fff127819 */ /* 0x000fc80000011406 */
[----:B------:R-:W0:Y:S02]  /*0bc0*/  F2I.FTZ.U32.TRUNC.NTZ R19, R19 ;  /* 0x0000001300137305 */ /* 0x000e24000021f000 */
[----:B0-----:R-:W0:Y:S02]  /*0bd0*/  R2UR UR7, R19 ;  /* 0x00000000130773c2 */ /* 0x001e2400000e0000 */
[----:B0-----:R-:W-:-:S04]  /*0be0*/  UIADD3 UR5, URZ, -UR7, URZ ;  /* 0x800000073f057290 */ /* 0x001fc8000fffe03f */
[----:B------:R-:W-:-:S04]  /*0bf0*/  UIMAD UR5, UR5, UR11, URZ ;  /* 0x0000000b050572a4 */ /* 0x000fc8000f8e023f */
[----:B------:R-:W-:-:S04]  /*0c00*/  UIMAD.WIDE.U32 UR6, UR7, UR5, UR6 ;  /* 0x00000005070672a5 */ /* 0x000fc8000f8e0006 */
[----:B-1----:R-:W-:-:S04]  /*0c10*/  UIMAD.WIDE.U32 UR6, UR7, UR10, URZ ;  /* 0x0000000a070672a5 */ /* 0x002fc8000f8e003f */
[----:B------:R-:W-:-:S03]  /*0c20*/  UIADD3 UR5, -UR7, URZ, URZ ;  /* 0x0000003f07057290 */ /* 0x000fc6000fffe13f */
[----:B------:R-:W-:Y:S02]  /*0c30*/  ULDC UR6, c[0x0][0x1d8] ;  /* 0x0000760000067ab9 */ /* 0x000fe40000000800 */
[----:B------:R-:W-:-:S04]  /*0c40*/  UIMAD UR5, UR11, UR5, UR10 ;  /* 0x000000050b0572a4 */ /* 0x000fc8000f8e020a */
[----:B------:R-:W-:-:S11]  /*0c50*/  UISETP.GT.U32.AND UP0, UPT, UR11, UR5, UPT ;  /* 0x000000050b00728c */ /* 0x000fd6000bf04070 */
[----:B------:R-:W-:Y:S02]  /*0c60*/  @!UP0 UIADD3 UR5, UR5, -UR11, URZ ;  /* 0x8000000b05058290 */ /* 0x000fe4000fffe03f */
[----:B------:R-:W-:Y:S02]  /*0c70*/  @!UP0 UIADD3 UR7, UR7, 0x1, URZ ;  /* 0x0000000107078890 */ /* 0x000fe4000fffe03f */
[----:B------:R-:W-:Y:S02]  /*0c80*/  UISETP.GE.U32.AND UP1, UPT, UR5, UR11, UPT ;  /* 0x0000000b0500728c */ /* 0x000fe4000bf26070 */
[----:B------:R-:W-:Y:S02]  /*0c90*/  ULOP3.LUT UR5, UR9, UR6, URZ, 0x3c, !UPT ;  /* 0x0000000609057292 */ /* 0x000fe4000f8e3c3f */
[----:B------:R-:W-:Y:S02]  /*0ca0*/  ULDC.64 UR10, c[0x0][0x1d0] ;  /* 0x00007400000a7ab9 */ /* 0x000fe40000000a00 */
[----:B------:R-:W-:-:S05]  /*0cb0*/  UISETP.GE.AND UP0, UPT, UR5, URZ, UPT ;  /* 0x0000003f0500728c */ /* 0x000fca000bf06270 */
[----:B------:R-:W-:Y:S02]  /*0cc0*/  @UP1 UIADD3 UR7, UR7, 0x1, URZ ;  /* 0x0000000107071890 */ /* 0x000fe4000fffe03f */
[----:B------:R-:W-:-:S04]  /*0cd0*/  UISETP.NE.AND UP1, UPT, URZ, UR6, UPT ;  /* 0x000000063f00728c */ /* 0x000fc8000bf25270 */
[----:B------:R-:W-:-:S07]  /*0ce0*/  @!UP0 UIADD3 UR7, -UR7, URZ, URZ ;  /* 0x0000003f07078290 */ /* 0x000fce000fffe13f */
[----:B------:R-:W-:-:S04]  /*0cf0*/  @!UP1 ULOP3.LUT UR7, URZ, UR6, URZ, 0x33, !UPT ;  /* 0x000000063f079292 */ /* 0x000fc8000f8e333f */
[----:B------:R-:W-:-:S04]  /*0d00*/  UIADD3 UR5, -UR7, URZ, URZ ;  /* 0x0000003f07057290 */ /* 0x000fc8000fffe13f */
[----:B------:R-:W-:-:S04]  /*0d10*/  UIMAD UR5, UR5, UR6, UR9 ;  /* 0x00000006050572a4 */ /* 0x000fc8000f8e0209 */
[----:B------:R-:W-:Y:S02]  /*0d20*/  UIMAD UR14, UR5, 0x70, URZ ;  /* 0x00000070050e78a4 */ /* 0x000fe4000f8e023f */
[----:B------:R-:W-:-:S04]  /*0d30*/  USHF.R.S32.HI UR5, URZ, 0x1f, UR7 ;  /* 0x0000001f3f057899 */ /* 0x000fc80008011407 */
[----:B------:R-:W-:Y:S01]  /*0d40*/  MOV R19, UR14 ;  /* 0x0000000e00137c02 */ /* 0x000fe20008000f00 */
[----:B------:R-:W-:Y:S01]  /*0d50*/  UIMAD UR5, UR5, UR10, URZ ;  /* 0x0000000a050572a4 */ /* 0x000fe2000f8e023f */
[----:B------:R-:W-:-:S03]  /*0d60*/  IADD3 R20, P5, R6, UR14, RZ ;  /* 0x0000000e06147c10 */ /* 0x000fc6000ffbe0ff */
[----:B------:R-:W-:Y:S01]  /*0d70*/  UIMAD UR5, UR7, UR11, UR5 ;  /* 0x0000000b070572a4 */ /* 0x000fe2000f8e0205 */
[----:B------:R-:W-:Y:S02]  /*0d80*/  LEA.HI.X.SX32 R21, R19, R18, 0x1, P5 ;  /* 0x0000001213157211 */ /* 0x000fe400028f0eff */
[----:B------:R-:W-:-:S05]  /*0d90*/  MOV R19, UR7 ;  /* 0x0000000700137c02 */ /* 0x000fca0008000f00 */
[----:B------:R-:W-:-:S05]  /*0da0*/  IMAD.WIDE.U32 R20, R19, c[0x0][0x1d0], R20 ;  /* 0x0000740013147a25 */ /* 0x000fca00078e0014 */
[----:B------:R-:W-:Y:S02]  /*0db0*/  IADD3 R19, R21, UR5, RZ ;  /* 0x0000000515137c10 */ /* 0x000fe4000fffe0ff */
[----:B------:R-:W-:-:S05]  /*0dc0*/  @P3 MOV R18, R20 ;  /* 0x0000001400123202 */ /* 0x000fca0000000f00 */
[----:B------:R-:W-:-:S05]  /*0dd0*/  @P3 IMAD.WIDE.U32 R22, R2, c[0x0][0x1c0], R18 ;  /* 0x0000700002163a25 */ /* 0x000fca00078e0012 */
[----:B------:R-:W-:Y:S02]  /*0de0*/  @P3 IADD3 R23, R23, R27, RZ ;  /* 0x0000001b17173210 */ /* 0x000fe40007ffe0ff */
[----:B------:R-:W-:-:S04]  /*0df0*/  @P3 LEA R42, P5, R22, c[0x0][0x170], 0x2 ;  /* 0x00005c00162a3a11 */ /* 0x000fc800078a10ff */
[----:B------:R-:W-:Y:S01]  /*0e00*/  @P3 LEA.HI.X R43, R22, c[0x0][0x174], R23, 0x2, P5 ;  /* 0x00005d00162b3a11 */ /* 0x000fe200028f1417 */
[----:B------:R-:W-:Y:S01]  /*0e10*/  @P2 IMAD R23, R26, c[0x0][0x1c0], RZ ;  /* 0x000070001a172a24 */ /* 0x000fe200078e02ff */
[----:B------:R-:W-:Y:S02]  /*0e20*/  @P2 MOV R22, R20 ;  /* 0x0000001400162202 */ /* 0x000fe40000000f00 */
[----:B------:R-:W-:Y:S01]  /*0e30*/  SHF.R.S32.HI R26, RZ, 0x1f, R119 ;  /* 0x0000001fff1a7819 */ /* 0x000fe20000011477 */
[----:B------:R-:W-:Y:S01]  /*0e40*/  @P2 IMAD R27, R120, c[0x0][0x1c4], R23 ;  /* 0x00007100781b2a24 */ /* 0x000fe200078e0217 */
[----:B------:R-:W-:Y:S02]  /*0e50*/  @P2 MOV R23, R19 ;  /* 0x0000001300172202 */ /* 0x000fe40000000f00 */
[----:B------:R-:W-:-:S03]  /*0e60*/  LOP3.LUT P3, RZ, R16, 0x400000, RZ, 0xc0, !PT ;  /* 0x0040000010ff7812 */ /* 0x000fc6000786c0ff */
        /* <DEDUP_REMOVED lines=127> */
[C---:B------:R-:W-:Y:S01]  /*1660*/  @P2 IMAD R27, R107.reuse, c[0x0][0x1c4], R22 ;  /* 0x000071006b1b2a24 */ /* 0x040fe200078e0216 */
[----:B------:R-:W-:Y:S02]  /*1670*/  @P2 MOV R22, R20 ;  /* 0x0000001400162202 */ /* 0x000fe40000000f00 */
[C---:B------:R-:W-:Y:S02]  /*1680*/  LOP3.LUT P4, RZ, R16.reuse, 0x200, RZ, 0xc0, !PT ;  /* 0x0000020010ff7812 */ /* 0x040fe4000788c0ff */
[----:B------:R-:W-:Y:S01]  /*1690*/  LOP3.LUT R16, R16, 0xfbffffff, RZ, 0xc0, !PT ;  /* 0xfbffffff10107812 */ /* 0x000fe200078ec0ff */
[----:B------:R-:W-:-:S03]  /*16a0*/  @P2 IMAD.WIDE.U32 R22, R107, c[0x0][0x1c0], R22 ;  /* 0x000070006b162a25 */ /* 0x000fc600078e0016 */
[----:B------:R-:W-:Y:S02]  /*16b0*/  @P0 LOP3.LUT R16, R16, 0x4000000, RZ, 0xfc, !PT ;  /* 0x0400000010100812 */ /* 0x000fe400078efcff */
[----:B------:R-:W-:Y:S02]  /*16c0*/  @P2 IADD3 R23, R23, R27, RZ ;  /* 0x0000001b17172210 */ /* 0x000fe40007ffe0ff */
[----:B------:R-:W-:Y:S02]  /*16d0*/  @P2 LEA R74, P5, R22, c[0x0][0x170], 0x2 ;  /* 0x00005c00164a2a11 */ /* 0x000fe400078a10ff */
[----:B------:R-:W-:Y:S02]  /*16e0*/  LOP3.LUT R16, R16, 0xf7ffffff, RZ, 0xc0, !PT ;  /* 0xf7ffffff10107812 */ /* 0x000fe400078ec0ff */
[----:B------:R-:W-:Y:S01]  /*16f0*/  @P2 LEA.HI.X R75, R22, c[0x0][0x174], R23, 0x2, P5 ;  /* 0x00005d00164b2a11 */ /* 0x000fe200028f1417 */
[----:B------:R-:W-:Y:S01]  /*1700*/  @P3 IMAD R23, R26, c[0x0][0x1c0], RZ ;  /* 0x000070001a173a24 */ /* 0x000fe200078e02ff */
[----:B------:R-:W-:-:S02]  /*1710*/  ISETP.NE.AND P2, PT, R25, RZ, PT ;  /* 0x000000ff1900720c */ /* 0x000fc40003f45270 */
[----:B------:R-:W-:Y:S01]  /*1720*/  @P3 MOV R22, R20 ;  /* 0x0000001400163202 */ /* 0x000fe20000000f00 */
[----:B------:R-:W-:Y:S01]  /*1730*/  @P3 IMAD R25, R106, c[0x0][0x1c4], R23 ;  /* 0x000071006a193a24 */ /* 0x000fe200078e0217 */
[----:B------:R-:W-:Y:S02]  /*1740*/  @P3 MOV R23, R19 ;  /* 0x0000001300173202 */ /* 0x000fe40000000f00 */
[----:B------:R-:W-:Y:S02]  /*1750*/  SHF.R.S32.HI R26, RZ, 0x1f, R105 ;  /* 0x0000001fff1a7819 */ /* 0x000fe40000011469 */
[----:B------:R-:W-:Y:S01]  /*1760*/  @P1 LOP3.LUT R16, R16, 0x8000000, RZ, 0xfc, !PT ;  /* 0x0800000010101812 */ /* 0x000fe200078efcff */
[----:B------:R-:W-:-:S03]  /*1770*/  @P3 IMAD.WIDE.U32 R22, R106, c[0x0][0x1c0], R22 ;  /* 0x000070006a163a25 */ /* 0x000fc600078e0016 */
[----:B------:R-:W-:Y:S02]  /*1780*/  LOP3.LUT R16, R16, 0xefffffff, RZ, 0xc0, !PT ;  /* 0xefffffff10107812 */ /* 0x000fe400078ec0ff */
[----:B------:R-:W-:Y:S02]  /*1790*/  @P3 IADD3 R23, R23, R25, RZ ;  /* 0x0000001917173210 */ /* 0x000fe40007ffe0ff */
[----:B------:R-:W-:Y:S02]  /*17a0*/  @P3 LEA R76, P5, R22, c[0x0][0x170], 0x2 ;  /* 0x00005c00164c3a11 */ /* 0x000fe400078a10ff */
[----:B------:R-:W-:Y:S02]  /*17b0*/  @P2 LOP3.LUT R16, R16, 0x10000000, RZ, 0xfc, !PT ;  /* 0x1000000010102812 */ /* 0x000fe400078efcff */
[----:B------:R-:W-:Y:S01]  /*17c0*/  @P3 LEA.HI.X R77, R22, c[0x0][0x174], R23, 0x2, P5 ;  /* 0x00005d00164d3a11 */ /* 0x000fe200028f1417 */
[----:B------:R-:W-:Y:S01]  /*17d0*/  @P4 IMAD R22, R26, c[0x0][0x1c0], RZ ;  /* 0x000070001a164a24 */ /* 0x000fe200078e02ff */
[----:B------:R-:W-:-:S02]  /*17e0*/  @P4 MOV R23, R19 ;  /* 0x0000001300174202 */ /* 0x000fc40000000f00 */
[----:B------:R-:W-:Y:S01]  /*17f0*/  SHF.R.S32.HI R26, RZ, 0x1f, R104 ;  /* 0x0000001fff1a7819 */ /* 0x000fe20000011468 */
[C---:B------:R-:W-:Y:S01]  /*1800*/  @P4 IMAD R25, R105.reuse, c[0x0][0x1c4], R22 ;  /* 0x0000710069194a24 */ /* 0x040fe200078e0216 */
[----:B------:R-:W-:Y:S02]  /*1810*/  @P4 MOV R22, R20 ;  /* 0x0000001400164202 */ /* 0x000fe40000000f00 */
[----:B------:R-:W-:Y:S02]  /*1820*/  ISETP.NE.AND P3, PT, R24, RZ, PT ;  /* 0x000000ff1800720c */ /* 0x000fe40003f65270 */
[----:B------:R-:W-:Y:S01]  /*1830*/  LOP3.LUT R16, R16, 0xdfffffff, RZ, 0xc0, !PT ;  /* 0xdfffffff10107812 */ /* 0x000fe200078ec0ff */
[----:B------:R-:W-:-:S05]  /*1840*/  @P4 IMAD.WIDE.U32 R22, R105, c[0x0][0x1c0], R22 ;  /* 0x0000700069164a25 */ /* 0x000fca00078e0016 */
[----:B------:R-:W-:Y:S02]  /*1850*/  @P4 IADD3 R23, R23, R25, RZ ;  /* 0x0000001917174210 */ /* 0x000fe40007ffe0ff */
[----:B------:R-:W-:-:S03]  /*1860*/  @P4 LEA R78, P5, R22, c[0x0][0x170], 0x2 ;  /* 0x00005c00164e4a11 */ /* 0x000fc600078a10ff */
[----:B------:R-:W-:Y:S02]  /*1870*/  @P3 LOP3.LUT R16, R16, 0x20000000, RZ, 0xfc, !PT ;  /* 0x2000000010103812 */ /* 0x000fe400078efcff */
[----:B------:R-:W-:Y:S02]  /*1880*/  @P4 LEA.HI.X R79, R22, c[0x0][0x174], R23, 0x2, P5 ;  /* 0x00005d00164f4a11 */ /* 0x000fe400028f1417 */
[----:B------:R-:W-:Y:S01]  /*1890*/  ISETP.NE.AND P4, PT, R17, RZ, PT ;  /* 0x000000ff1100720c */ /* 0x000fe20003f85270 */
[----:B------:R-:W-:Y:S01]  /*18a0*/  @P6 IMAD R17, R26, c[0x0][0x1c0], RZ ;  /* 0x000070001a116a24 */ /* 0x000fe200078e02ff */
[----:B------:R-:W-:Y:S02]  /*18b0*/  @P6 MOV R22, R20 ;  /* 0x0000001400166202 */ /* 0x000fe40000000f00 */
[----:B------:R-:W-:Y:S01]  /*18c0*/  @P6 MOV R23, R19 ;  /* 0x0000001300176202 */ /* 0x000fe20000000f00 */
[----:B------:R-:W-:Y:S01]  /*18d0*/  @P6 IMAD R17, R104, c[0x0][0x1c4], R17 ;  /* 0x0000710068116a24 */ /* 0x000fe200078e0211 */
[----:B------:R-:W-:-:S02]  /*18e0*/  SHF.R.S32.HI R26, RZ, 0x1f, R103 ;  /* 0x0000001fff1a7819 */ /* 0x000fc40000011467 */
[----:B------:R-:W-:Y:S01]  /*18f0*/  LOP3.LUT R16, R16, 0xbfffffff, RZ, 0xc0, !PT ;  /* 0xbfffffff10107812 */ /* 0x000fe200078ec0ff */
[----:B------:R-:W-:-:S04]  /*1900*/  @P6 IMAD.WIDE.U32 R22, R104, c[0x0][0x1c0], R22 ;  /* 0x0000700068166a25 */ /* 0x000fc800078e0016 */
[----:B------:R-:W-:Y:S02]  /*1910*/  @P4 LOP3.LUT R16, R16, 0x40000000, RZ, 0xfc, !PT ;  /* 0x4000000010104812 */ /* 0x000fe400078efcff */
[----:B------:R-:W-:Y:S02]  /*1920*/  @P6 IADD3 R17, R23, R17, RZ ;  /* 0x0000001117116210 */ /* 0x000fe40007ffe0ff */
[C---:B------:R-:W-:Y:S02]  /*1930*/  @P6 LEA R80, P5, R22.reuse, c[0x0][0x170], 0x2 ;  /* 0x00005c0016506a11 */ /* 0x040fe400078a10ff */
[----:B------:R-:W-:Y:S02]  /*1940*/  @P0 MOV R23, R19 ;  /* 0x0000001300170202 */ /* 0x000fe40000000f00 */
[----:B------:R-:W-:Y:S01]  /*1950*/  @P6 LEA.HI.X R81, R22, c[0x0][0x174], R17, 0x2, P5 ;  /* 0x00005d0016516a11 */ /* 0x000fe200028f1411 */
[----:B------:R-:W-:Y:S01]  /*1960*/  @P0 IMAD R22, R26, c[0x0][0x1c0], RZ ;  /* 0x000070001a160a24 */ /* 0x000fe200078e02ff */
[----:B------:R-:W-:-:S03]  /*1970*/  LOP3.LUT R16, R16, 0xfffffff7, RZ, 0xc0, !PT ;  /* 0xfffffff710107812 */ /* 0x000fc600078ec0ff */
[----:B------:R-:W-:Y:S01]  /*1980*/  @P0 IMAD R17, R103, c[0x0][0x1c4], R22 ;  /* 0x0000710067110a24 */ /* 0x000fe200078e0216 */
[----:B------:R-:W-:-:S05]  /*1990*/  @P0 MOV R22, R20 ;  /* 0x0000001400160202 */ /* 0x000fca0000000f00 */
[----:B------:R-:W-:-:S05]  /*19a0*/  @P0 IMAD.WIDE.U32 R22, R103, c[0x0][0x1c0], R22 ;  /* 0x0000700067160a25 */ /* 0x000fca00078e0016 */
[----:B------:R-:W-:Y:S02]  /*19b0*/  @P0 IADD3 R17, R23, R17, RZ ;  /* 0x0000001117110210 */ /* 0x000fe40007ffe0ff */
[C---:B------:R-:W-:Y:S02]  /*19c0*/  @P0 LEA R82, P5, R22.reuse, c[0x0][0x170], 0x2 ;  /* 0x00005c0016520a11 */ /* 0x040fe400078a10ff */
[----:B------:R-:W-:Y:S02]  /*19d0*/  @P1 MOV R23, R19 ;  /* 0x0000001300171202 */ /* 0x000fe40000000f00 */
[----:B------:R-:W-:Y:S01]  /*19e0*/  @P0 LEA.HI.X R83, R22, c[0x0][0x174], R17, 0x2, P5 ;  /* 0x00005d0016530a11 */ /* 0x000fe200028f1411 */
[----:B------:R-:W-:Y:S01]  /*19f0*/  @P1 IMAD R17, R125, c[0x0][0x1c0], RZ ;  /* 0x000070007d111a24 */ /* 0x000fe200078e02ff */
[----:B------:R-:W-:-:S03]  /*1a00*/  @P1 MOV R22, R20 ;  /* 0x0000001400161202 */ /* 0x000fc60000000f00 */
[C---:B------:R-:W-:Y:S02]  /*1a10*/  @P1 IMAD R17, R102.reuse, c[0x0][0x1c4], R17 ;  /* 0x0000710066111a24 */ /* 0x040fe400078e0211 */
[----:B------:R-:W-:-:S05]  /*1a20*/  @P1 IMAD.WIDE.U32 R22, R102, c[0x0][0x1c0], R22 ;  /* 0x0000700066161a25 */ /* 0x000fca00078e0016 */
[----:B------:R-:W-:Y:S02]  /*1a30*/  @P1 IADD3 R17, R23, R17, RZ ;  /* 0x0000001117111210 */ /* 0x000fe40007ffe0ff */
[C---:B------:R-:W-:Y:S02]  /*1a40*/  @P1 LEA R84, P5, R22.reuse, c[0x0][0x170], 0x2 ;  /* 0x00005c0016541a11 */ /* 0x040fe400078a10ff */
[----:B------:R-:W-:Y:S02]  /*1a50*/  @P2 MOV R23, R19 ;  /* 0x0000001300172202 */ /* 0x000fe40000000f00 */
[----:B------:R-:W-:Y:S01]  /*1a60*/  @P1 LEA.HI.X R85, R22, c[0x0][0x174], R17, 0x2, P5 ;  /* 0x00005d0016551a11 */ /* 0x000fe200028f1411 */
[----:B------:R-:W-:-:S04]  /*1a70*/  @P2 IMAD R22, R124, c[0x0][0x1c0], RZ ;  /* 0x000070007c162a24 */ /* 0x000fc800078e02ff */
[----:B------:R-:W-:Y:S01]  /*1a80*/  @P2 IMAD R17, R97, c[0x0][0x1c4], R22 ;  /* 0x0000710061112a24 */ /* 0x000fe200078e0216 */
[----:B------:R-:W-:-:S05]  /*1a90*/  @P2 MOV R22, R20 ;  /* 0x0000001400162202 */ /* 0x000fca0000000f00 */
        /* <DEDUP_REMOVED lines=18> */
[----:B------:R-:W-:-:S04]  /*1bc0*/  @P4 LEA R46, P5, R22, c[0x0][0x170], 0x2 ;  /* 0x00005c00162e4a11 */ /* 0x000fc800078a10ff */
[----:B------:R-:W-:Y:S02]  /*1bd0*/  @P4 LEA.HI.X R47, R22, c[0x0][0x174], R17, 0x2, P5 ;  /* 0x00005d00162f4a11 */ /* 0x000fe400028f1411 */
[----:B------:R-:W-:-:S04]  /*1be0*/  ISETP.GE.U32.AND P5, PT, R7, c[0x0][0x1c8], PT ;  /* 0x0000720007007a0c */ /* 0x000fc80003fa6070 */
[----:B------:R-:W-:-:S04]  /*1bf0*/  ISETP.GE.AND.EX P5, PT, R121, c[0x0][0x1cc], PT, P5 ;  /* 0x0000730079007a0c */ /* 0x000fc80003fa6350 */
[----:B------:R-:W-:-:S13]  /*1c00*/  ISETP.LT.U32.AND P0, PT, R0, 0x1c0, !P5 ;  /* 0x000001c00000780c */ /* 0x000fda0006f01070 */
[----:B------:R-:W-:Y:S01]  /*1c10*/  @P0 IMAD R22, R121, c[0x0][0x1c0], RZ ;  /* 0x0000700079160a24 */ /* 0x000fe200078e02ff */
[----:B------:R-:W-:Y:S02]  /*1c20*/  @P0 MOV R23, R19 ;  /* 0x0000001300170202 */ /* 0x000fe40000000f00 */
[----:B------:R-:W-:Y:S01]  /*1c30*/  @P0 LOP3.LUT R44, R44, 0x20, RZ, 0xfc, !PT ;  /* 0x000000202c2c0812 */ /* 0x000fe200078efcff */
[----:B------:R-:W-:Y:S01]  /*1c40*/  @P0 IMAD R17, R7, c[0x0][0x1c4], R22 ;  /* 0x0000710007110a24 */ /* 0x000fe200078e0216 */
[----:B------:R-:W-:Y:S02]  /*1c50*/  @P0 MOV R22, R20 ;  /* 0x0000001400160202 */ /* 0x000fe40000000f00 */
[----:B------:R-:W-:-:S03]  /*1c60*/  LOP3.LUT R44, R44, 0xfffffff7, RZ, 0xc0, !PT ;  /* 0xfffffff72c2c7812 */ /* 0x000fc600078ec0ff */
[----:B------:R-:W-:-:S05]  /*1c70*/  @P0 IMAD.WIDE.U32 R22, R7, c[0x0][0x1c0], R22 ;  /* 0x0000700007160a25 */ /* 0x000fca00078e0016 */
[----:B------:R-:W-:Y:S02]  /*1c80*/  @P0 IADD3 R17, R23, R17, RZ ;  /* 0x0000001117110210 */ /* 0x000fe40007ffe0ff */
[----:B------:R-:W-:-:S04]  /*1c90*/  @P0 LEA R24, P5, R22, c[0x0][0x170], 0x2 ;  /* 0x00005c0016180a11 */ /* 0x000fc800078a10ff */
[----:B------:R-:W-:Y:S02]  /*1ca0*/  @P0 LEA.HI.X R25, R22, c[0x0][0x174], R17, 0x2, P5 ;  /* 0x00005d0016190a11 */ /* 0x000fe400028f1411 */
[----:B------:R-:W-:Y:S02]  /*1cb0*/  SHF.R.S32.HI R17, RZ, 0x1f, R8 ;  /* 0x0000001fff117819 */ /* 0x000fe40000011408 */
        /* <DEDUP_REMOVED lines=33> */
[----:B------:R-:W-:-:S04]  /*1ed0*/  @!P6 LEA R30, P5, R22, c[0x0][0x170], 0x2 ;  /* 0x00005c00161eea11 */ /* 0x000fc800078a10ff */
[----:B------:R-:W-:Y:S02]  /*1ee0*/  @!P6 LEA.HI.X R31, R22, c[0x0][0x174], R23, 0x2, P5 ;  /* 0x00005d00161fea11 */ /* 0x000fe400028f1417 */
[----:B------:R-:W-:-:S04]  /*1ef0*/  ISETP.GE.U32.AND P5, PT, R11, c[0x0][0x1c8], PT ;  /* 0x000072000b007a0c */ /* 0x000fc80003fa6070 */
[----:B------:R-:W-:-:S04]  /*1f00*/  ISETP.GE.AND.EX P5, PT, R92, c[0x0][0x1cc], PT, P5 ;  /* 0x000073005c007a0c */ /* 0x000fc80003fa6350 */
[----:B------:R-:W-:-:S13]  /*1f10*/  ISETP.GT.U32.OR P0, PT, R0, 0x1bf, P5 ;  /* 0x000001bf0000780c */ /* 0x000fda0002f04470 */
[----:B------:R-:W-:Y:S01]  /*1f20*/  @!P0 MOV R22, R20 ;  /* 0x0000001400168202 */ /* 0x000fe20000000f00 */
[----:B------:R-:W-:Y:S01]  /*1f30*/  @!P0 IMAD R32, R92, c[0x0][0x1c0], RZ ;  /* 0x000070005c208a24 */ /* 0x000fe200078e02ff */
[----:B------:R-:W-:Y:S02]  /*1f40*/  @!P0 MOV R23, R19 ;  /* 0x0000001300178202 */ /* 0x000fe40000000f00 */
[----:B------:R-:W-:Y:S01]  /*1f50*/  @P0 LOP3.LUT R16, R16, 0x4, RZ, 0xfc, !PT ;  /* 0x0000000410100812 */ /* 0x000fe200078efcff */
[C---:B------:R-:W-:Y:S02]  /*1f60*/  @!P0 IMAD R32, R11.reuse, c[0x0][0x1c4], R32 ;  /* 0x000071000b208a24 */ /* 0x040fe400078e0220 */
        /* <DEDUP_REMOVED lines=12> */
[----:B------:R-:W-:Y:S01]  /*2030*/  @!P2 IMAD.WIDE.U32 R22, R12, c[0x0][0x1c0], R22 ;  /* 0x000070000c16aa25 */ /* 0x000fe200078e0016 */
[----:B------:R-:W-:-:S04]  /*2040*/  LOP3.LUT R44, R44, 0xffffffef, RZ, 0xc0, !PT ;  /* 0xffffffef2c2c7812 */ /* 0x000fc800078ec0ff */
[----:B------:R-:W-:Y:S02]  /*2050*/  @!P2 IADD3 R23, R23, R34, RZ ;  /* 0x000000221717a210 */ /* 0x000fe40007ffe0ff */
[----:B------:R-:W-:-:S04]  /*2060*/  @!P2 LEA R34, P5, R22, c[0x0][0x170], 0x2 ;  /* 0x00005c001622aa11 */ /* 0x000fc800078a10ff */
[----:B------:R-:W-:Y:S02]  /*2070*/  @!P2 LEA.HI.X R35, R22, c[0x0][0x174], R23, 0x2, P5 ;  /* 0x00005d001623aa11 */ /* 0x000fe400028f1417 */
[----:B------:R-:W-:Y:S02]  /*2080*/  ISETP.GE.U32.AND P5, PT, R13, c[0x0][0x1c8], PT ;  /* 0x000072000d007a0c */ /* 0x000fe40003fa6070 */
[----:B------:R-:W-:Y:S02]  /*2090*/  LOP3.LUT P2, RZ, R16, 0x4, RZ, 0xc0, !PT ;  /* 0x0000000410ff7812 */ /* 0x000fe4000784c0ff */
[----:B------:R-:W-:-:S04]  /*20a0*/  ISETP.GE.AND.EX P5, PT, R94, c[0x0][0x1cc], PT, P5 ;  /* 0x000073005e007a0c */ /* 0x000fc80003fa6350 */
[----:B------:R-:W-:-:S07]  /*20b0*/  ISETP.GT.U32.OR P1, PT, R0, 0x1bf, P5 ;  /* 0x000001bf0000780c */ /* 0x000fce0002f24470 */
[----:B------:R-:W-:Y:S02]  /*20c0*/  @P2 LOP3.LUT R44, R44, 0x10, RZ, 0xfc, !PT ;  /* 0x000000102c2c2812 */ /* 0x000fe400078efcff */
[----:B------:R-:W-:-:S04]  /*20d0*/  LOP3.LUT P2, RZ, R16, 0x8, RZ, 0xc0, !PT ;  /* 0x0000000810ff7812 */ /* 0x000fc8000784c0ff */
[----:B------:R-:W-:Y:S01]  /*20e0*/  @!P1 MOV R22, R20 ;  /* 0x0000001400169202 */ /* 0x000fe20000000f00 */
[----:B------:R-:W-:Y:S01]  /*20f0*/  @!P1 IMAD R36, R94, c[0x0][0x1c0], RZ ;  /* 0x000070005e249a24 */ /* 0x000fe200078e02ff */
[----:B------:R-:W-:-:S03]  /*2100*/  @!P1 MOV R23, R19 ;  /* 0x0000001300179202 */ /* 0x000fc60000000f00 */
        /* <DEDUP_REMOVED lines=27> */
[----:B------:R-:W-:Y:S01]  /*22c0*/  LOP3.LUT P0, RZ, R44, 0x20, RZ, 0xc0, !PT ;  /* 0x000000202cff7812 */ /* 0x000fe2000780c0ff */
[----:B------:R-:W-:-:S12]  /*22d0*/  CS2R R22, SRZ ;  /* 0x0000000000167805 */ /* 0x000fd8000001ff00 */
[----:B------:R0:W2:Y:S01]  /*22e0*/  @P0 LDG.E.64 R22, [R24.64] ;  /* 0x0000000c18160981 */ /* 0x0000a2000c1e1b00 */
[----:B------:R-:W-:Y:S01]  /*22f0*/  LOP3.LUT P0, RZ, R16, 0x2000000, RZ, 0xc0, !PT ;  /* 0x0200000010ff7812 */ /* 0x000fe2000780c0ff */
[----:B0-----:R-:W-:-:S06]  /*2300*/  CS2R R24, SRZ ;  /* 0x0000000000187805 */ /* 0x001fcc000001ff00 */
[----:B------:R0:W3:Y:S01]  /*2310*/  @!P4 LDG.E.64 R24, [R26.64] ;  /* 0x0000000c1a18c981 */ /* 0x0000e2000c1e1b00 */
[----:B------:R-:W-:Y:S01]  /*2320*/  LOP3.LUT P4, RZ, R16, 0x1000000, RZ, 0xc0, !PT ;  /* 0x0100000010ff7812 */ /* 0x000fe2000788c0ff */
[----:B0-----:R-:W-:-:S06]  /*2330*/  CS2R R26, SRZ ;  /* 0x00000000001a7805 */ /* 0x001fcc000001ff00 */
[----:B------:R0:W4:Y:S01]  /*2340*/  @!P3 LDG.E.64 R26, [R28.64] ;  /* 0x0000000c1c1ab981 */ /* 0x000122000c1e1b00 */
[----:B------:R-:W-:Y:S01]  /*2350*/  LOP3.LUT P3, RZ, R16, 0x800000, RZ, 0xc0, !PT ;  /* 0x0080000010ff7812 */ /* 0x000fe2000786c0ff */
[----:B0-----:R-:W-:-:S06]  /*2360*/  CS2R R28, SRZ ;  /* 0x00000000001c7805 */ /* 0x001fcc000001ff00 */
[----:B------:R0:W5:Y:S01]  /*2370*/  @!P2 LDG.E.64 R28, [R30.64] ;  /* 0x0000000c1e1ca981 */ /* 0x000162000c1e1b00 */
[----:B------:R-:W-:Y:S01]  /*2380*/  LOP3.LUT P2, RZ, R44, 0x10, RZ, 0xc0, !PT ;  /* 0x000000102cff7812 */ /* 0x000fe2000784c0ff */
[----:B0-----:R-:W-:-:S12]  /*2390*/  CS2R R30, SRZ ;  /* 0x00000000001e7805 */ /* 0x001fd8000001ff00 */
[----:B------:R0:W2:Y:S01]  /*23a0*/  @!P2 LDG.E.64 R30, [R32.64] ;  /* 0x0000000c201ea981 */ /* 0x0000a2000c1e1b00 */
[----:B------:R-:W-:Y:S01]  /*23b0*/  LOP3.LUT P2, RZ, R44, 0x8, RZ, 0xc0, !PT ;  /* 0x000000082cff7812 */ /* 0x000fe2000784c0ff */
[----:B0-----:R-:W-:-:S12]  /*23c0*/  CS2R R32, SRZ ;  /* 0x0000000000207805 */ /* 0x001fd8000001ff00 */
[----:B------:R0:W2:Y:S02]  /*23d0*/  @!P2 LDG.E.64 R32, [R34.64] ;  /* 0x0000000c2220a981 */ /* 0x0000a4000c1e1b00 */
[----:B0-----:R-:W-:-:S06]  /*23e0*/  CS2R R34, SRZ ;  /* 0x0000000000227805 */ /* 0x001fcc000001ff00 */
[----:B------:R0:W2:Y:S01]  /*23f0*/  @!P1 LDG.E.64 R34, [R36.64] ;  /* 0x0000000c24229981 */ /* 0x0000a2000c1e1b00 */
[C---:B------:R-:W-:Y:S02]  /*2400*/  LOP3.LUT P2, RZ, R16.reuse, 0x400000, RZ, 0xc0, !PT ;  /* 0x0040000010ff7812 */ /* 0x040fe4000784c0ff */
[----:B------:R-:W-:Y:S01]  /*2410*/  LOP3.LUT P1, RZ, R16, 0x200000, RZ, 0xc0, !PT ;  /* 0x0020000010ff7812 */ /* 0x000fe2000782c0ff */
[----:B0-----:R-:W-:-:S06]  /*2420*/  CS2R R36, SRZ ;  /* 0x0000000000247805 */ /* 0x001fcc000001ff00 */
[----:B------:R0:W2:Y:S02]  /*2430*/  @!P5 LDG.E.64 R36, [R38.64] ;  /* 0x0000000c2624d981 */ /* 0x0000a4000c1e1b00 */
[----:B0-----:R-:W-:-:S06]  /*2440*/  CS2R R38, SRZ ;  /* 0x0000000000267805 */ /* 0x001fcc000001ff00 */
[----:B------:R0:W2:Y:S02]  /*2450*/  @!P6 LDG.E.64 R38, [R40.64] ;  /* 0x0000000c2826e981 */ /* 0x0000a4000c1e1b00 */
[----:B0-----:R-:W-:-:S06]  /*2460*/  CS2R R40, SRZ ;  /* 0x0000000000287805 */ /* 0x001fcc000001ff00 */
[----:B------:R0:W2:Y:S01]  /*2470*/  @P0 LDG.E.64 R40, [R42.64] ;  /* 0x0000000c2a280981 */ /* 0x0000a2000c1e1b00 */
[----:B------:R-:W-:Y:S01]  /*2480*/  LOP3.LUT P0, RZ, R16, 0x100000, RZ, 0xc0, !PT ;  /* 0x0010000010ff7812 */ /* 0x000fe2000780c0ff */
[----:B0-----:R-:W-:-:S06]  /*2490*/  CS2R R42, SRZ ;  /* 0x00000000002a7805 */ /* 0x001fcc000001ff00 */
[----:B------:R0:W2:Y:S01]  /*24a0*/  @P4 LDG.E.64 R42, [R48.64] ;  /* 0x0000000c302a4981 */ /* 0x0000a2000c1e1b00 */
[C---:B------:R-:W-:Y:S02]  /*24b0*/  LOP3.LUT P4, RZ, R16.reuse, 0x4000, RZ, 0xc0, !PT ;  /* 0x0000400010ff7812 */ /* 0x040fe4000788c0ff */
[C---:B------:R-:W-:Y:S02]  /*24c0*/  LOP3.LUT P5, RZ, R16.reuse, 0x80000, RZ, 0xc0, !PT ;  /* 0x0008000010ff7812 */ /* 0x040fe400078ac0ff */
[----:B------:R-:W-:Y:S02]  /*24d0*/  LOP3.LUT R16, R16, 0x7fffffff, RZ, 0xc0, !PT ;  /* 0x7fffffff10107812 */ /* 0x000fe400078ec0ff */
[----:B------:R-:W-:Y:S01]  /*24e0*/  LOP3.LUT R44, R44, 0xfffffffe, RZ, 0xc0, !PT ;  /* 0xfffffffe2c2c7812 */ /* 0x000fe200078ec0ff */
[----:B0-----:R-:W-:-:S06]  /*24f0*/  CS2R R48, SRZ ;  /* 0x0000000000307805 */ /* 0x001fcc000001ff00 */
[----:B------:R-:W-:Y:S01]  /*2500*/  @P4 LOP3.LUT R16, R16, 0x80000000, RZ, 0xfc, !PT ;  /* 0x8000000010104812 */ /* 0x000fe200078efcff */
[----:B------:R0:W2:Y:S03]  /*2510*/  @P3 LDG.E.64 R48, [R50.64] ;  /* 0x0000000c32303981 */ /* 0x0000a6000c1e1b00 */
[----:B------:R-:W-:Y:S01]  /*2520*/  LOP3.LUT P4, RZ, R16, 0x8000, RZ, 0xc0, !PT ;  /* 0x0000800010ff7812 */ /* 0x000fe2000788c0ff */
[----:B0-----:R-:W-:-:S12]  /*2530*/  CS2R R50, SRZ ;  /* 0x0000000000327805 */ /* 0x001fd8000001ff00 */
[----:B------:R-:W-:Y:S01]  /*2540*/  @P4 LOP3.LUT R44, R44, 0x1, RZ, 0xfc, !PT ;  /* 0x000000012c2c4812 */ /* 0x000fe200078efcff */
[----:B------:R0:W2:Y:S01]  /*2550*/  @P2 LDG.E.64 R50, [R52.64] ;  /* 0x0000000c34322981 */ /* 0x0000a2000c1e1b00 */
[----:B------:R-:W-:Y:S02]  /*2560*/  LOP3.LUT P4, RZ, R16, 0x10000, RZ, 0xc0, !PT ;  /* 0x0001000010ff7812 */ /* 0x000fe4000788c0ff */
[----:B------:R-:W-:Y:S01]  /*2570*/  LOP3.LUT R44, R44, 0xfffffffd, RZ, 0xc0, !PT ;  /* 0xfffffffd2c2c7812 */ /* 0x000fe200078ec0ff */
[----:B0-----:R-:W-:-:S10]  /*2580*/  CS2R R52, SRZ ;  /* 0x0000000000347805 */ /* 0x001fd4000001ff00 */
[----:B------:R-:W-:Y:S02]  /*2590*/  @P4 LOP3.LUT R44, R44, 0x2, RZ, 0xfc, !PT ;  /* 0x000000022c2c4812 */ /* 0x000fe400078efcff */
[----:B------:R-:W-:Y:S01]  /*25a0*/  LOP3.LUT P4, RZ, R16, 0x20000, RZ, 0xc0, !PT ;  /* 0x0002000010ff7812 */ /* 0x000fe2000788c0ff */
[----:B------:R0:W3:Y:S01]  /*25b0*/  @P1 LDG.E.64 R52, [R54.64] ;  /* 0x0000000c36341981 */ /* 0x0000e2000c1e1b00 */
[----:B------:R-:W-:Y:S01]  /*25c0*/  LOP3.LUT R44, R44, 0xfffffffb, RZ, 0xc0, !PT ;  /* 0xfffffffb2c2c7812 */ /* 0x000fe200078ec0ff */
[----:B0-----:R-:W-:-:S10]  /*25d0*/  CS2R R54, SRZ ;  /* 0x0000000000367805 */ /* 0x001fd4000001ff00 */
[----:B------:R-:W-:Y:S02]  /*25e0*/  @P4 LOP3.LUT R44, R44, 0x4, RZ, 0xfc, !PT ;  /* 0x000000042c2c4812 */ /* 0x000fe400078efcff */
[----:B------:R-:W-:Y:S01]  /*25f0*/  LOP3.LUT P4, RZ, R16, 0x40000, RZ, 0xc0, !PT ;  /* 0x0004000010ff7812 */ /* 0x000fe2000788c0ff */
[----:B------:R0:W3:Y:S02]  /*2600*/  @P0 LDG.E.64 R54, [R56.64] ;  /* 0x0000000c38360981 */ /* 0x0000e4000c1e1b00 */
[----:B0-----:R-:W-:-:S06]  /*2610*/  CS2R R56, SRZ ;  /* 0x0000000000387805 */ /* 0x001fcc000001ff00 */
[----:B------:R0:W4:Y:S02]  /*2620*/  @P5 LDG.E.64 R56, [R58.64] ;  /* 0x0000000c3a385981 */ /* 0x000124000c1e1b00 */
[----:B0-----:R-:W-:-:S06]  /*2630*/  CS2R R58, SRZ ;  /* 0x00000000003a7805 */ /* 0x001fcc000001ff00 */
[----:B------:R0:W5:Y:S01]  /*2640*/  @P4 LDG.E.64 R58, [R60.64] ;  /* 0x0000000c3c3a4981 */ /* 0x000162000c1e1b00 */
[----:B------:R-:W-:Y:S01]  /*2650*/  LOP3.LUT P4, RZ, R44, 0x4, RZ, 0xc0, !PT ;  /* 0x000000042cff7812 */ /* 0x000fe2000788c0ff */
[----:B0-----:R-:W-:-:S12]  /*2660*/  CS2R R60, SRZ ;  /* 0x00000000003c7805 */ /* 0x001fd8000001ff00 */
[----:B------:R0:W5:Y:S01]  /*2670*/  @P4 LDG.E.64 R60, [R62.64] ;  /* 0x0000000c3e3c4981 */ /* 0x000162000c1e1b00 */
[----:B------:R-:W-:Y:S01]  /*2680*/  LOP3.LUT P4, RZ, R44, 0x2, RZ, 0xc0, !PT ;  /* 0x000000022cff7812 */ /* 0x000fe2000788c0ff */
[----:B0-----:R-:W-:-:S12]  /*2690*/  CS2R R62, SRZ ;  /* 0x00000000003e7805 */ /* 0x001fd8000001ff00 */
[----:B------:R0:W5:Y:S01]  /*26a0*/  @P4 LDG.E.64 R62, [R64.64] ;  /* 0x0000000c403e4981 */ /* 0x000162000c1e1b00 */
[----:B------:R-:W-:Y:S01]  /*26b0*/  LOP3.LUT P4, RZ, R44, 0x1, RZ, 0xc0, !PT ;  /* 0x000000012cff7812 */ /* 0x000fe2000788c0ff */
[----:B0-----:R-:W-:-:S12]  /*26c0*/  CS2R R64, SRZ ;  /* 0x0000000000407805 */ /* 0x001fd8000001ff00 */
[----:B------:R0:W5:Y:S01]  /*26d0*/  @P4 LDG.E.64 R64, [R66.64] ;  /* 0x0000000c42404981 */ /* 0x000162000c1e1b00 */
[C---:B------:R-:W-:Y:S02]  /*26e0*/  LOP3.LUT P4, RZ, R16.reuse, 0x80000000, RZ, 0xc0, !PT ;  /* 0x8000000010ff7812 */ /* 0x040fe4000788c0ff */
[C---:B------:R-:W-:Y:S01]  /*26f0*/  LOP3.LUT P3, RZ, R16.reuse, 0x2000, RZ, 0xc0, !PT ;  /* 0x0000200010ff7812 */ /* 0x040fe2000786c0ff */
[----:B0-----:R-:W-:Y:S01]  /*2700*/  CS2R R66, SRZ ;  /* 0x0000000000427805 */ /* 0x001fe2000001ff00 */
[----:B------:R-:W-:-:S09]  /*2710*/  LOP3.LUT P2, RZ, R16, 0x1000, RZ, 0xc0, !PT ;  /* 0x0000100010ff7812 */ /* 0x000fd2000784c0ff */
[----:B------:R0:W5:Y:S02]  /*2720*/  @P4 LDG.E.64 R66, [R68.64] ;  /* 0x0000000c44424981 */ /* 0x000164000c1e1b00 */
[----:B0-----:R-:W-:Y:S01]  /*2730*/  CS2R R68, SRZ ;  /* 0x0000000000447805 */ /* 0x001fe2000001ff00 */
[----:B------:R-:W-:-:S05]  /*2740*/  LOP3.LUT P1, RZ, R16, 0x800, RZ, 0xc0, !PT ;  /* 0x0000080010ff7812 */ /* 0x000fca000782c0ff */
        /* <DEDUP_REMOVED lines=25> */
[----:B0-----:R-:W-:-:S06]  /*28e0*/  CS2R R86, SRZ ;  /* 0x0000000000567805 */ /* 0x001fcc000001ff00 */
[----:B------:R0:W5:Y:S02]  /*28f0*/  @P3 LDG.E.64 R86, [R88.64] ;  /* 0x0000000c58563981 */ /* 0x000164000c1e1b00 */
[----:B0-----:R-:W-:-:S06]  /*2900*/  CS2R R88, SRZ ;  /* 0x0000000000587805 */ /* 0x001fcc000001ff00 */
[----:B------:R-:W5:Y:S01]  /*2910*/  @P4 LDG.E.64 R88, [R46.64] ;  /* 0x0000000c2e584981 */ /* 0x000f62000c1e1b00 */
[----:B--2---:R-:W-:Y:S02]  /*2920*/  FMUL.FTZ R44, R41, R41 ;  /* 0x00000029292c7220 */ /* 0x004fe40000410000 */
[----:B------:R-:W-:Y:S02]  /*2930*/  FMUL.FTZ R45, R43, R43 ;  /* 0x0000002b2b2d7220 */ /* 0x000fe40000410000 */
[----:B------:R-:W-:Y:S02]  /*2940*/  FFMA.FTZ R44, R40, R40, R44 ;  /* 0x00000028282c7223 */ /* 0x000fe4000001002c */
[----:B------:R-:W-:Y:S02]  /*2950*/  FFMA.FTZ R45, R42, R42, R45 ;  /* 0x0000002a2a2d7223 */ /* 0x000fe4000001002d */
[----:B------:R-:W-:-:S04]  /*2960*/  FADD.FTZ R44, RZ, R44 ;  /* 0x0000002cff2c7221 */ /* 0x000fc80000010000 */
[----:B------:R-:W-:Y:S02]  /*2970*/  FADD.FTZ R44, R44, R45 ;  /* 0x0000002d2c2c7221 */ /* 0x000fe40000010000 */
[----:B------:R-:W-:-:S04]  /*2980*/  FMUL.FTZ R45, R49, R49 ;  /* 0x00000031312d7220 */ /* 0x000fc80000410000 */
[----:B------:R-:W-:-:S04]  /*2990*/  FFMA.FTZ R45, R48, R48, R45 ;  /* 0x00000030302d7223 */ /* 0x000fc8000001002d */
[----:B------:R-:W-:Y:S02]  /*29a0*/  FADD.FTZ R44, R44, R45 ;  /* 0x0000002d2c2c7221 */ /* 0x000fe40000010000 */
[----:B------:R-:W-:-:S04]  /*29b0*/  FMUL.FTZ R45, R51, R51 ;  /* 0x00000033332d7220 */ /* 0x000fc80000410000 */
[----:B------:R-:W-:-:S04]  /*29c0*/  FFMA.FTZ R45, R50, R50, R45 ;  /* 0x00000032322d7223 */ /* 0x000fc8000001002d */
[----:B------:R-:W-:Y:S02]  /*29d0*/  FADD.FTZ R44, R44, R45 ;  /* 0x0000002d2c2c7221 */ /* 0x000fe40000010000 */
[----:B---3--:R-:W-:-:S04]  /*29e0*/  FMUL.FTZ R45, R53, R53 ;  /* 0x00000035352d7220 */ /* 0x008fc80000410000 */
[----:B------:R-:W-:-:S04]  /*29f0*/  FFMA.FTZ R45, R52, R52, R45 ;  /* 0x00000034342d7223 */ /* 0x000fc8000001002d */
[----:B------:R-:W-:Y:S02]  /*2a00*/  FADD.FTZ R44, R44, R45 ;  /* 0x0000002d2c2c7221 */ /* 0x000fe40000010000 */
[----:B------:R-:W-:-:S04]  /*2a10*/  FMUL.FTZ R45, R55, R55 ;  /* 0x00000037372d7220 */ /* 0x000fc80000410000 */
[----:B------:R-:W-:-:S04]  /*2a20*/  FFMA.FTZ R45, R54, R54, R45 ;  /* 0x00000036362d7223 */ /* 0x000fc8000001002d */
[----:B------:R-:W-:Y:S02]  /*2a30*/  FADD.FTZ R44, R44, R45 ;  /* 0x0000002d2c2c7221 */ /* 0x000fe40000010000 */
[----:B----4-:R-:W-:-:S04]  /*2a40*/  FMUL.FTZ R45, R57, R57 ;  /* 0x00000039392d7220 */ /* 0x010fc80000410000 */
[----:B------:R-:W-:-:S04]  /*2a50*/  FFMA.FTZ R45, R56, R56, R45 ;  /* 0x00000038382d7223 */ /* 0x000fc8000001002d */
[----:B------:R-:W-:Y:S02]  /*2a60*/  FADD.FTZ R44, R44, R45 ;  /* 0x0000002d2c2c7221 */ /* 0x000fe40000010000 */
[----:B-----5:R-:W-:-:S04]  /*2a70*/  FMUL.FTZ R45, R59, R59 ;  /* 0x0000003b3b2d7220 */ /* 0x020fc80000410000 */
[----:B------:R-:W-:-:S04]  /*2a80*/  FFMA.FTZ R45, R58, R58, R45 ;  /* 0x0000003a3a2d7223 */ /* 0x000fc8000001002d */
[----:B------:R-:W-:Y:S02]  /*2a90*/  FADD.FTZ R44, R44, R45 ;  /* 0x0000002d2c2c7221 */ /* 0x000fe40000010000 */
[----:B------:R-:W-:-:S04]  /*2aa0*/  FMUL.FTZ R45, R61, R61 ;  /* 0x0000003d3d2d7220 */ /* 0x000fc80000410000 */
        /* <DEDUP_REMOVED lines=68> */
[----:B------:R-:W-:Y:S02]  /*2ef0*/  FADD.FTZ R45, R40, R41 ;  /* 0x00000029282d7221 */ /* 0x000fe40000010000 */
[----:B------:R-:W-:Y:S02]  /*2f00*/  FADD.FTZ R46, R42, R43 ;  /* 0x0000002b2a2e7221 */ /* 0x000fe40000010000 */
[----:B------:R-:W-:-:S04]  /*2f10*/  FADD.FTZ R45, RZ, R45 ;  /* 0x0000002dff2d7221 */ /* 0x000fc80000010000 */
[----:B------:R-:W-:Y:S02]  /*2f20*/  FADD.FTZ R45, R45, R46 ;  /* 0x0000002e2d2d7221 */ /* 0x000fe40000010000 */
[----:B------:R-:W-:-:S04]  /*2f30*/  FADD.FTZ R46, R48, R49 ;  /* 0x00000031302e7221 */ /* 0x000fc80000010000 */
        /* <DEDUP_REMOVED lines=55> */
[----:B------:R-:W-:Y:S01]  /*32b0*/  FADD.FTZ R45, R36, R37 ;  /* 0x00000025242d7221 */ /* 0x000fe20000010000 */
[----:B------:R-:W0:Y:S03]  /*32c0*/  S2R R98, SR_LANEID ;  /* 0x0000000000627919 */ /* 0x000e260000000000 */
[----:B------:R-:W-:Y:S02]  /*32d0*/  FADD.FTZ R46, R46, R45 ;  /* 0x0000002d2e2e7221 */ /* 0x000fe40000010000 */
[----:B------:R-:W-:Y:S02]  /*32e0*/  FMUL.FTZ R45, R39, R39 ;  /* 0x00000027272d7220 */ /* 0x000fe40000410000 */
        /* <DEDUP_REMOVED lines=30> */
[----:B------:R-:W-:-:S09]  /*34d0*/  MOV R47, R44 ;  /* 0x0000002c002f7202 */ /* 0x000fd20000000f00 */
[----:B------:R0:W-:Y:S04]  /*34e0*/  @!P5 STS.64 [R5.X8+0x10], R46 ;  /* 0x0000102e0500d388 */ /* 0x0001e80000008a00 */
[----:B------:R-:W-:Y:S01]  /*34f0*/  BAR.SYNC.DEFER_BLOCKING 0x0 ;  /* 0x0000000000007b1d */ /* 0x000fe20000010000 */
[----:B------:R-:W-:-:S05]  /*3500*/  ISETP.NE.AND P5, PT, R0, RZ, PT ;  /* 0x000000ff0000720c */ /* 0x000fca0003fa5270 */
[----:B------:R-:W-:Y:S08]  /*3510*/  BSSY B0, `(.L_x_5014) ;  /* 0x0000023000007945 */ /* 0x000ff00003800000 */
[----:B------:R-:W-:Y:S05]  /*3520*/  @P5 BRA `(.L_x_5015) ;  /* 0x0000021000005947 */ /* 0x000fea0003800000 */
[----:B0-----:R-:W0:Y:S02]  /*3530*/  LDS.64 R44, [0x18] ;  /* 0x00001800ff2c7984 */ /* 0x001e240000000a00 */
[----:B0-----:R-:W-:-:S02]  /*3540*/  FADD.FTZ R98, R46, R44 ;  /* 0x0000002c2e627221 */ /* 0x001fc40000010000 */
        /* <DEDUP_REMOVED lines=31> */
.L_x_5015:
[----:B0-----:R-:W-:Y:S05]  /*3740*/  BSYNC B0 ;  /* 0x0000000000007941 */ /* 0x001fea0003800000 */
.L_x_5014:
[----:B------:R-:W-:-:S04]  /*3750*/  MOV R100, c[0x0][0xc] ;  /* 0x0000030000647a02 */ /* 0x000fc80000000f00 */
[----:B------:R-:W-:-:S13]  /*3760*/  ISETP.GE.U32.AND P6, PT, R100, 0x2, PT ;  /* 0x000000026400780c */ /* 0x000fda0003fc6070 */
[----:B------:R-:W-:Y:S05]  /*3770*/  @!P6 BRA `(.L_x_5016) ;  /* 0x00000b300000e947 */ /* 0x000fea0003800000 */
[----:B------:R-:W-:Y:S05]  /*3780*/  @P5 BRA `(.L_x_5017) ;  /* 0x0000023000005947 */ /* 0x000fea0003800000 */
[----:B------:R-:W0:Y:S01]  /*3790*/  S2UR UR15, SR_CTAID.Y ;  /* 0x00000000000f79c3 */ /* 0x000e220000002600 */
[----:B------:R-:W-:Y:S02]  /*37a0*/  ULOP3.LUT UR5, UR4, 0x1, URZ, 0xc0, !UPT ;  /* 0x0000000104057892 */ /* 0x000fe4000f8ec03f */
[----:B------:R-:W-:Y:S02]  /*37b0*/  ULDC UR11, c[0x0][0x10] ;  /* 0x00000400000b7ab9 */ /* 0x000fe40000000800 */
[----:B------:R-:W-:Y:S02]  /*37c0*/  UIMAD UR5, UR5, UR11, URZ ;  /* 0x0000000b050572a4 */ /* 0x000fe4000f8e023f */
[----:B------:R-:W-:Y:S02]  /*37d0*/  ULDC UR6, c[0x0][0xc] ;  /* 0x0000030000067ab9 */ /* 0x000fe40000000800 */
[----:B------:R-:W-:Y:S02]  /*37e0*/  UIMAD UR6, UR5, UR6, URZ ;  /* 0x00000006050672a4 */ /* 0x000fe4000f8e023f */
[----:B------:R-:W-:-:S02]  /*37f0*/  UMOV UR18, 0x4 ;  /* 0x0000000400127882 */ /* 0x000fc40000000000 */
[----:B------:R-:W-:Y:S02]  /*3800*/  USHF.L.U32 UR10, UR6, 0x1, URZ ;  /* 0x00000001060a7899 */ /* 0x000fe4000800063f */
[----:B------:R-:W-:Y:S02]  /*3810*/  ULOP3.LUT UP0, URZ, UR4, 0x2, URZ, 0xc0, !UPT ;  /* 0x00000002043f7892 */ /* 0x000fe4000f80c03f */
[----:B------:R-:W-:Y:S02]  /*3820*/  ULDC.64 UR6, c[0x0][0x198] ;  /* 0x0000660000067ab9 */ /* 0x000fe40000000a00 */
[----:B------:R-:W-:Y:S02]  /*3830*/  UIMAD.WIDE UR6, UR10, UR18, UR6 ;  /* 0x000000120a0672a5 */ /* 0x000fe4000f8e0206 */
[----:B------:R-:W-:Y:S01]  /*3840*/  PLOP3.LUT P6, PT, PT, PT, UP0, 0x40, 0x0 ;  /* 0x000000000000781c */ /* 0x000fe20003fce808 */
[----:B0-----:R-:W-:-:S03]  /*3850*/  UIMAD UR11, UR16, UR11, UR15 ;  /* 0x0000000b100b72a4 */ /* 0x001fc6000f8e020f */
[----:B------:R-:W-:Y:S01]  /*3860*/  SEL R98, RZ, c[0x0][0xc], !P6 ;  /* 0x00000300ff627a07 */ /* 0x000fe20007000000 */
[----:B------:R-:W-:Y:S02]  /*3870*/  UIADD3 UR5, UR5, UR15, URZ ;  /* 0x0000000f05057290 */ /* 0x000fe4000fffe03f */
[----:B------:R-:W-:-:S06]  /*3880*/  UIMAD.WIDE.U32 UR6, UR11, 0x8, UR6 ;  /* 0x000000080b0678a5 */ /* 0x000fcc000f8e0006 */
[----:B------:R-:W-:Y:S01]  /*3890*/  MOV R44, UR6 ;  /* 0x00000006002c7c02 */ /* 0x000fe20008000f00 */
[----:B------:R-:W-:Y:S01]  /*38a0*/  UMOV UR6, 0x1 ;  /* 0x0000000100067882 */ /* 0x000fe20000000000 */
[----:B------:R-:W-:Y:S01]  /*38b0*/  MOV R45, UR7 ;  /* 0x00000007002d7c02 */ /* 0x000fe20008000f00 */
[----:B------:R-:W-:-:S04]  /*38c0*/  USEL UR6, UR6, 0xffffffff, !UP0 ;  /* 0xffffffff06067887 */ /* 0x000fc8000c000000 */
[----:B------:R0:W-:Y:S02]  /*38d0*/  STG.E.64 [R44.64], R46 ;  /* 0x0000002e2c007986 */ /* 0x0001e4000c101b0c */
[----:B------:R-:W-:Y:S02]  /*38e0*/  MOV R99, UR6 ;  /* 0x0000000600637c02 */ /* 0x000fe40008000f00 */
[----:B0-----:R-:W-:Y:S02]  /*38f0*/  MOV R44, UR18 ;  /* 0x00000012002c7c02 */ /* 0x001fe40008000f00 */
[----:B------:R-:W-:-:S05]  /*3900*/  MOV R45, UR5 ;  /* 0x00000005002d7c02 */ /* 0x000fca0008000f00 */
[----:B------:R-:W-:Y:S01]  /*3910*/  IMAD.WIDE.U32 R44, R45, R44, c[0x0][0x190] ;  /* 0x000064002d2c7625 */ /* 0x000fe200078e002c */
[----:B------:R-:W-:Y:S06]  /*3920*/  MEMBAR.ALL.GPU ;  /* 0x0000000000007992 */ /* 0x000fec000000a000 */
[----:B------:R-:W-:Y:S01]  /*3930*/  ISETP.NE.AND P6, PT, R98, -0x1, PT ;  /* 0xffffffff6200780c */ /* 0x000fe20003fc5270 */
[----:B------:R-:W-:-:S00]  /*3940*/  ERRBAR ;  /* 0x00000000000079ab */ /* 0x000fc00000000000 */
[----:B------:R0:W-:Y:S11]  /*3950*/  RED.E.ADD.S32.STRONG.GPU [R44.64], R99 ;  /* 0x000000632c00798e */ /* 0x0001f6000c10e38c */
[----:B------:R-:W-:Y:S05]  /*3960*/  @!P6 BRA `(.L_x_5017) ;  /* 0x000000500000e947 */ /* 0x000fea0003800000 */
.L_x_5018:
[----:B0-----:R-:W2:Y:S01]  /*3970*/  LDG.E.STRONG.GPU R99, [R44.64] ;  /* 0x0000000c2c637981 */ /* 0x001ea2000c1ef900 */
[----:B------:R-:W-:Y:S01]  /*3980*/  YIELD ;  /* 0x0000000000007946 */ /* 0x000fe20003800000 */
[----:B--2---:R-:W-:Y:S01]  /*3990*/  ISETP.NE.AND P6, PT, R99, R98, PT ;  /* 0x000000626300720c */ /* 0x004fe20003fc5270 */
[----:B------:R-:W-:-:S12]  /*39a0*/  CCTL.IVALL ;  /* 0x00000000ff00798f */ /* 0x000fd80002000000 */
[----:B------:R-:W-:Y:S05]  /*39b0*/  @P6 BRA `(.L_x_5018) ;  /* 0xffffffb000006947 */ /* 0x000fea000383ffff */
.L_x_5017:
[----:B------:R-:W-:Y:S01]  /*39c0*/  ISETP.NE.AND P6, PT, RZ, c[0x0][0xc], PT ;  /* 0x00000300ff007a0c */ /* 0x000fe20003fc5270 */
[----:B------:R-:W-:Y:S01]  /*39d0*/  WARPSYNC 0xffffffff ;  /* 0xffffffff00007948 */ /* 0x000fe20003800000 */
[----:B------:R-:W-:Y:S11]  /*39e0*/  BAR.SYNC.DEFER_BLOCKING 0x0 ;  /* 0x0000000000007b1d */ /* 0x000ff60000010000 */
[----:B------:R-:W-:Y:S05]  /*39f0*/  @!P6 BRA `(.L_x_5016) ;  /* 0x000008b00000e947 */ /* 0x000fea0003800000 */
[----:B0-----:R-:W-:Y:S01]  /*3a00*/  IADD3 R44, R100, -0x1, RZ ;  /* 0xffffffff642c7810 */ /* 0x001fe20007ffe0ff */
[----:B------:R-:W-:-:S03]  /*3a10*/  UMOV UR5, URZ ;  /* 0x0000003f00057c82 */ /* 0x000fc60008000000 */
[----:B------:R-:W-:-:S13]  /*3a20*/  ISETP.GE.U32.AND P6, PT, R44, 0x3, PT ;  /* 0x000000032c00780c */ /* 0x000fda0003fc6070 */
[----:B------:R-:W-:Y:S05]  /*3a30*/  @!P6 BRA `(.L_x_5019) ;  /* 0x000004a00000e947 */ /* 0x000fea0003800000 */
[----:B------:R-:W-:Y:S01]  /*3a40*/  LOP3.LUT R98, R100, 0x3, RZ, 0xc0, !PT ;  /* 0x0000000364627812 */ /* 0x000fe200078ec0ff */
[----:B------:R-:W-:-:S03]  /*3a50*/  UMOV UR5, URZ ;  /* 0x0000003f00057c82 */ /* 0x000fc60008000000 */
[----:B------:R-:W-:Y:S02]  /*3a60*/  IADD3 R98, -R98, c[0x0][0xc], RZ ;  /* 0x0000030062627a10 */ /* 0x000fe40007ffe1ff */
.L_x_5020:
[----:B------:R-:W-:Y:S02]  /*3a70*/  MOV R45, UR5 ;  /* 0x00000005002d7c02 */ /* 0x000fe40008000f00 */
[----:B------:R-:W-:Y:S02]  /*3a80*/  MOV R44, UR4 ;  /* 0x00000004002c7c02 */ /* 0x000fe40008000f00 */
[----:B------:R-:W-:Y:S02]  /*3a90*/  ISETP.EQ.OR P6, PT, R45, UR16, P5 ;  /* 0x000000102d007c0c */ /* 0x000fe4000afc2670 */
[----:B------:R-:W-:-:S11]  /*3aa0*/  MOV R100, UR5 ;  /* 0x0000000500647c02 */ /* 0x000fd60008000f00 */
        /* <DEDUP_REMOVED lines=10> */
[----:B------:R-:W-:-:S06]  /*3b50*/  UIADD3 UR6, UR5, 0x1, URZ ;  /* 0x0000000105067890 */ /* 0x000fcc000fffe03f */
[----:B------:R-:W-:Y:S01]  /*3b60*/  MOV R100, UR6 ;  /* 0x0000000600647c02 */ /* 0x000fe20008000f00 */
[----:B--2---:R-:W-:Y:S01]  /*3b70*/  @!P6 FADD.FTZ R47, R47, R45 ;  /* 0x0000002d2f2fe221 */ /* 0x004fe20000010000 */
[----:B------:R-:W-:Y:S01]  /*3b80*/  MOV R45, UR6 ;  /* 0x00000006002d7c02 */ /* 0x000fe20008000f00 */
[----:B------:R-:W-:Y:S01]  /*3b90*/  @!P6 FADD.FTZ R46, R46, R44 ;  /* 0x0000002c2e2ee221 */ /* 0x000fe20000010000 */
[----:B------:R-:W-:Y:S02]  /*3ba0*/  MOV R44, UR4 ;  /* 0x00000004002c7c02 */ /* 0x000fe40008000f00 */
[----:B------:R-:W-:-:S13]  /*3bb0*/  ISETP.EQ.OR P6, PT, R45, UR16, P5 ;  /* 0x000000102d007c0c */ /* 0x000fda000afc2670 */
        /* <DEDUP_REMOVED lines=44> */
[----:B------:R-:W-:Y:S01]  /*3e80*/  IADD3 R98, R98, -0x4, RZ ;  /* 0xfffffffc62627810 */ /* 0x000fe20007ffe0ff */
[----:B------:R-:W-:Y:S01]  /*3e90*/  UIADD3 UR5, UR5, 0x4, URZ ;  /* 0x0000000405057890 */ /* 0x000fe2000fffe03f */
[----:B--2---:R-:W-:Y:S02]  /*3ea0*/  @!P6 FADD.FTZ R46, R46, R44 ;  /* 0x0000002c2e2ee221 */ /* 0x004fe40000010000 */
[----:B------:R-:W-:Y:S01]  /*3eb0*/  @!P6 FADD.FTZ R47, R47, R45 ;  /* 0x0000002d2f2fe221 */ /* 0x000fe20000010000 */
[----:B------:R-:W-:-:S13]  /*3ec0*/  ISETP.NE.AND P6, PT, R98, RZ, PT ;  /* 0x000000ff6200720c */ /* 0x000fda0003fc5270 */
[----:B------:R-:W-:Y:S05]  /*3ed0*/  @P6 BRA `(.L_x_5020) ;  /* 0xfffffb9000006947 */ /* 0x000fea000383ffff */
.L_x_5019:
[----:B------:R-:W-:-:S04]  /*3ee0*/  MOV R98, c[0x0][0xc] ;  /* 0x0000030000627a02 */ /* 0x000fc80000000f00 */
[----:B------:R-:W-:-:S13]  /*3ef0*/  LOP3.LUT P6, R98, R98, 0x3, RZ, 0xc0, !PT ;  /* 0x0000000362627812 */ /* 0x000fda00078cc0ff */
[----:B------:R-:W-:Y:S05]  /*3f00*/  @!P6 BRA `(.L_x_5016) ;  /* 0x000003a00000e947 */ /* 0x000fea0003800000 */
[----:B------:R-:W-:Y:S01]  /*3f10*/  MOV R44, UR5 ;  /* 0x00000005002c7c02 */ /* 0x000fe20008000f00 */
[----:B------:R-:W-:Y:S03]  /*3f20*/  BSSY B0, `(.L_x_5021) ;  /* 0x0000014000007945 */ /* 0x000fe60003800000 */
[----:B------:R-:W-:-:S13]  /*3f30*/  ISETP.EQ.OR P6, PT, R44, UR16, P5 ;  /* 0x000000102c007c0c */ /* 0x000fda000afc2670 */
        /* <DEDUP_REMOVED lines=8> */
[----:B------:R-:W-:-:S03]  /*3fc0*/  USHF.L.U32 UR11, UR6, 0x1, URZ ;  /* 0x00000001060b7899 */ /* 0x000fc6000800063f */
[----:B------:R-:W-:Y:S02]  /*3fd0*/  ULDC.64 UR6, c[0x0][0x198] ;  /* 0x0000660000067ab9 */ /* 0x000fe40000000a00 */
[----:B------:R-:W-:Y:S02]  /*3fe0*/  UIMAD.WIDE UR6, UR11, UR15, UR6 ;  /* 0x0000000f0b0672a5 */ /* 0x000fe4000f8e0206 */
[----:B0-----:R-:W-:-:S04]  /*3ff0*/  UIMAD UR10, UR5, UR18, UR10 ;  /* 0x00000012050a72a4 */ /* 0x001fc8000f8e020a */
[----:B------:R-:W-:-:S06]  /*4000*/  UIMAD.WIDE.U32 UR6, UR10, 0x8, UR6 ;  /* 0x000000080a0678a5 */ /* 0x000fcc000f8e0006 */
[----:B------:R-:W-:Y:S02]  /*4010*/  MOV R44, UR6 ;  /* 0x00000006002c7c02 */ /* 0x000fe40008000f00 */
[----:B------:R-:W-:-:S06]  /*4020*/  MOV R45, UR7 ;  /* 0x00000007002d7c02 */ /* 0x000fcc0008000f00 */
[----:B------:R-:W2:Y:S02]  /*4030*/  LDG.E.64 R44, [R44.64] ;  /* 0x0000000c2c2c7981 */ /* 0x000ea4000c1e1b00 */
[----:B--2---:R-:W-:Y:S02]  /*4040*/  FADD.FTZ R46, R46, R44 ;  /* 0x0000002c2e2e7221 */ /* 0x004fe40000010000 */
[----:B------:R-:W-:Y:S02]  /*4050*/  FADD.FTZ R47, R47, R45 ;  /* 0x0000002d2f2f7221 */ /* 0x000fe40000010000 */
.L_x_5022:
[----:B------:R-:W-:Y:S05]  /*4060*/  BSYNC B0 ;  /* 0x0000000000007941 */ /* 0x000fea0003800000 */
.L_x_5021:
[----:B------:R-:W-:-:S13]  /*4070*/  ISETP.NE.AND P6, PT, R98, 0x1, PT ;  /* 0x000000016200780c */ /* 0x000fda0003fc5270 */
[----:B------:R-:W-:Y:S05]  /*4080*/  @!P6 BRA `(.L_x_5016) ;  /* 0x000002200000e947 */ /* 0x000fea0003800000 */
[----:B------:R-:W-:-:S06]  /*4090*/  UIADD3 UR6, UR5, 0x1, URZ ;  /* 0x0000000105067890 */ /* 0x000fcc000fffe03f */
[----:B------:R-:W-:-:S04]  /*40a0*/  MOV R44, UR6 ;  /* 0x00000006002c7c02 */ /* 0x000fc80008000f00 */
[----:B------:R-:W-:-:S13]  /*40b0*/  ISETP.EQ.OR P6, PT, R44, UR16, P5 ;  /* 0x000000102c007c0c */ /* 0x000fda000afc2670 */
[----:B------:R-:W0:Y:S01]  /*40c0*/  @!P6 S2R R99, SR_CTAID.Y ;  /* 0x000000000063e919 */ /* 0x000e220000002600 */
[----:B------:R-:W-:Y:S01]  /*40d0*/  @!P6 MOV R45, 0x4 ;  /* 0x00000004002de802 */ /* 0x000fe20000000f00 */
[----:B0-----:R-:W-:Y:S01]  /*40e0*/  @!P6 IMAD R99, R44, c[0x0][0x10], R99 ;  /* 0x000004002c63ea24 */ /* 0x001fe200078e0263 */
[----:B------:R-:W-:-:S04]  /*40f0*/  MOV R44, UR4 ;  /* 0x00000004002c7c02 */ /* 0x000fc80008000f00 */
[----:B------:R-:W-:-:S05]  /*4100*/  @!P6 LOP3.LUT R44, R44, 0x1, RZ, 0xc0, !PT ;  /* 0x000000012c2ce812 */ /* 0x000fca00078ec0ff */
[----:B------:R-:W-:-:S04]  /*4110*/  @!P6 IMAD R44, R44, c[0x0][0x10], RZ ;  /* 0x000004002c2cea24 */ /* 0x000fc800078e02ff */
[----:B------:R-:W-:-:S05]  /*4120*/  @!P6 IMAD R44, R44, c[0x0][0xc], RZ ;  /* 0x000003002c2cea24 */ /* 0x000fca00078e02ff */
[----:B------:R-:W-:-:S05]  /*4130*/  @!P6 SHF.L.U32 R44, R44, 0x1, RZ ;  /* 0x000000012c2ce819 */ /* 0x000fca00000006ff */
[----:B------:R-:W-:-:S06]  /*4140*/  @!P6 IMAD.WIDE R44, R44, R45, c[0x0][0x198] ;  /* 0x000066002c2ce625 */ /* 0x000fcc00078e022d */
[----:B------:R-:W-:-:S06]  /*4150*/  @!P6 IMAD.WIDE.U32 R44, R99, 0x8, R44 ;  /* 0x00000008632ce825 */ /* 0x000fcc00078e002c */
[----:B------:R-:W2:Y:S01]  /*4160*/  @!P6 LDG.E.64 R44, [R44.64] ;  /* 0x0000000c2c2ce981 */ /* 0x000ea2000c1e1b00 */
[----:B------:R-:W-:Y:S01]  /*4170*/  UIADD3 UR5, UR5, 0x2, URZ ;  /* 0x0000000205057890 */ /* 0x000fe2000fffe03f */
[----:B--2---:R-:W-:-:S05]  /*4180*/  @!P6 FADD.FTZ R46, R46, R44 ;  /* 0x0000002c2e2ee221 */ /* 0x004fca0000010000 */
[----:B------:R-:W-:Y:S01]  /*4190*/  MOV R44, UR5 ;  /* 0x00000005002c7c02 */ /* 0x000fe20008000f00 */
[----:B------:R-:W-:Y:S01]  /*41a0*/  @!P6 FADD.FTZ R47, R47, R45 ;  /* 0x0000002d2f2fe221 */ /* 0x000fe20000010000 */
[----:B------:R-:W-:Y:S02]  /*41b0*/  MOV R45, UR5 ;  /* 0x00000005002d7c02 */ /* 0x000fe40008000f00 */
[----:B------:R-:W-:Y:S02]  /*41c0*/  ISETP.EQ.OR P6, PT, R44, UR16, P5 ;  /* 0x000000102c007c0c */ /* 0x000fe4000afc2670 */
[----:B------:R-:W-:Y:S02]  /*41d0*/  MOV R44, UR4 ;  /* 0x00000004002c7c02 */ /* 0x000fe40008000f00 */
[----:B------:R-:W-:-:S13]  /*41e0*/  ISETP.EQ.OR P6, PT, R98, 0x2, P6 ;  /* 0x000000026200780c */ /* 0x000fda00037c2670 */
[----:B------:R-:W0:Y:S01]  /*41f0*/  @!P6 S2R R98, SR_CTAID.Y ;  /* 0x000000000062e919 */ /* 0x000e220000002600 */
[----:B------:R-:W-:-:S05]  /*4200*/  @!P6 LOP3.LUT R44, R44, 0x1, RZ, 0xc0, !PT ;  /* 0x000000012c2ce812 */ /* 0x000fca00078ec0ff */
[----:B------:R-:W-:-:S04]  /*4210*/  @!P6 IMAD R44, R44, c[0x0][0x10], RZ ;  /* 0x000004002c2cea24 */ /* 0x000fc800078e02ff */
[----:B------:R-:W-:-:S05]  /*4220*/  @!P6 IMAD R44, R44, c[0x0][0xc], RZ ;  /* 0x000003002c2cea24 */ /* 0x000fca00078e02ff */
[----:B------:R-:W-:Y:S01]  /*4230*/  @!P6 SHF.L.U32 R44, R44, 0x1, RZ ;  /* 0x000000012c2ce819 */ /* 0x000fe200000006ff */
[----:B0-----:R-:W-:Y:S01]  /*4240*/  @!P6 IMAD R98, R45, c[0x0][0x10], R98 ;  /* 0x000004002d62ea24 */ /* 0x001fe200078e0262 */
[----:B------:R-:W-:-:S05]  /*4250*/  @!P6 MOV R45, 0x4 ;  /* 0x00000004002de802 */ /* 0x000fca0000000f00 */
[----:B------:R-:W-:-:S06]  /*4260*/  @!P6 IMAD.WIDE R44, R44, R45, c[0x0][0x198] ;  /* 0x000066002c2ce625 */ /* 0x000fcc00078e022d */
[----:B------:R-:W-:-:S06]  /*4270*/  @!P6 IMAD.WIDE.U32 R44, R98, 0x8, R44 ;  /* 0x00000008622ce825 */ /* 0x000fcc00078e002c */
[----:B------:R-:W2:Y:S02]  /*4280*/  @!P6 LDG.E.64 R44, [R44.64] ;  /* 0x0000000c2c2ce981 */ /* 0x000ea4000c1e1b00 */
[----:B--2---:R-:W-:Y:S02]  /*4290*/  @!P6 FADD.FTZ R46, R46, R44 ;  /* 0x0000002c2e2ee221 */ /* 0x004fe40000010000 */
[----:B------:R-:W-:-:S04]  /*42a0*/  @!P6 FADD.FTZ R47, R47, R45 ;  /* 0x0000002d2f2fe221 */ /* 0x000fc80000010000 */
.L_x_5016:
[----:B------:R-:W-:Y:S01]  /*42b0*/  LOP3.LUT R16, R16, 0xfbffffff, RZ, 0xc0, !PT ;  /* 0xfbffffff10107812 */ /* 0x000fe200078ec0ff */
[----:B------:R1:W-:Y:S01]  /*42c0*/  @!P5 STS.64 [0x88], R46 ;  /* 0x0000882eff00d388 */ /* 0x0003e20000000a00 */
[----:B------:R-:W-:Y:S01]  /*42d0*/  LOP3.LUT P6, RZ, R0, UR16, RZ, 0xfc, !PT ;  /* 0x0000001000ff7c12 */ /* 0x000fe2000f8cfcff */
[----:B------:R-:W-:Y:S01]  /*42e0*/  UMOV UR6, 0x3f800000 ;  /* 0x3f80000000067882 */ /* 0x000fe20000000000 */
[----:B------:R-:W-:Y:S02]  /*42f0*/  @P0 LOP3.LUT R16, R16, 0x4000000, RZ, 0xfc, !PT ;  /* 0x0400000010100812 */ /* 0x000fe400078efcff */
[----:B------:R-:W-:-:S02]  /*4300*/  ISETP.EQ.U32.AND P0, PT, RZ, c[0x0][0x168], PT ;  /* 0x00005a00ff007a0c */ /* 0x000fc40003f02070 */
[----:B0-----:R-:W-:Y:S02]  /*4310*/  MOV R44, UR9 ;  /* 0x00000009002c7c02 */ /* 0x001fe40008000f00 */
[----:B------:R-:W-:Y:S02]  /*4320*/  ISETP.EQ.OR.EX P6, PT, RZ, c[0x0][0x16c], P6, P0 ;  /* 0x00005b00ff007a0c */ /* 0x000fe400037c2700 */
[----:B------:R-:W-:-:S11]  /*4330*/  LOP3.LUT P0, RZ, R16, 0x4000000, RZ, 0xc0, !PT ;  /* 0x0400000010ff7812 */ /* 0x000fd6000780c0ff */
[----:B------:R-:W-:Y:S01]  /*4340*/  @!P6 MOV R45, 0x8 ;  /* 0x00000008002de802 */ /* 0x000fe20000000f00 */
[----:B-1----:R-:W-:Y:S02]  /*4350*/  @!P6 FMUL.FTZ R47, R47, c[0x0][0x1f4] ;  /* 0x00007d002f2fea20 */ /* 0x002fe40000410000 */
[----:B------:R-:W-:Y:S02]  /*4360*/  @!P6 FMUL.FTZ R46, R46, c[0x0][0x1f4] ;  /* 0x00007d002e2eea20 */ /* 0x000fe40000410000 */
[----:B------:R-:W-:-:S05]  /*4370*/  @!P6 IMAD.WIDE R44, R45, R44, c[0x0][0x168] ;  /* 0x00005a002d2ce625 */ /* 0x000fca00078e022c */
[----:B------:R0:W-:Y:S04]  /*4380*/  @!P6 STG.E.64 [R44.64], R46 ;  /* 0x0000002e2c00e986 */ /* 0x0001e8000c101b0c */
[----:B------:R-:W-:Y:S01]  /*4390*/  BAR.SYNC.DEFER_BLOCKING 0x0 ;  /* 0x0000000000007b1d */ /* 0x000fe20000010000 */
[----:B0-----:R-:W-:Y:S01]  /*43a0*/  HFMA2.MMA R47, -RZ, RZ, 0, 2.384185791015625e-07 ;  /* 0x00000004ff2f7435 */ /* 0x001fe200000001ff */
[----:B------:R-:W-:-:S04]  /*43b0*/  IADD3 R46, R6, UR14, RZ ;  /* 0x0000000e062e7c10 */ /* 0x000fc8000fffe0ff */
[----:B------:R-:W0:Y:S02]  /*43c0*/  LDS.64 R44, [0x88] ;  /* 0x00008800ff2c7984 */ /* 0x000e240000000a00 */
[----:B0-----:R-:W-:-:S04]  /*43d0*/  FMUL.FTZ R44, R44, c[0x0][0x1f4] ;  /* 0x00007d002c2c7a20 */ /* 0x001fc80000410000 */
[----:B------:R-:W0:Y:S02]  /*43e0*/  R2UR UR5, R44 ;  /* 0x000000002c0573c2 */ /* 0x000e2400000e0000 */
[----:B0-----:R-:W-:-:S05]  /*43f0*/  MOV R44, UR5 ;  /* 0x00000005002c7c02 */ /* 0x001fca0008000f00 */
[----:B------:R-:W-:-:S04]  /*4400*/  FMUL.FTZ R44, R44, UR5 ;  /* 0x000000052c2c7c20 */ /* 0x000fc80008410000 */
[----:B------:R-:W-:-:S05]  /*4410*/  FFMA.FTZ R44, R45, c[0x0][0x1f4], -R44 ;  /* 0x00007d002d2c7a23 */ /* 0x000fca000001082c */
[----:B------:R-:W-:-:S13]  /*4420*/  FSETP.GTU.FTZ.AND P5, PT, R44, RZ, PT ;  /* 0x000000ff2c00720b */ /* 0x000fda0003fbc000 */
[----:B------:R-:W-:Y:S01]  /*4430*/  VOTEU.ANY UP0, P5 ;  /* 0x00000000003f7886 */ /* 0x000fe20002800100 */
[----:B------:R-:W-:-:S13]  /*4440*/  PLOP3.LUT P5, PT, PT, PT, UP0, 0x80, 0x0 ;  /* 0x000000000000781c */ /* 0x000fda0003faf008 */
[----:B------:R-:W-:Y:S01]  /*4450*/  @P5 FADD.FTZ R44, R44, c[0x0][0x188] ;  /* 0x000062002c2c5621 */ /* 0x000fe20000010000 */
[----:B------:R-:W-:-:S13]  /*4460*/  PLOP3.LUT P5, PT, PT, PT, UP0, 0x80, 0x0 ;  /* 0x000000000000781c */ /* 0x000fda0003faf008 */
[----:B------:R-:W0:Y:S01]  /*4470*/  @P5 MUFU.RSQ R44, R44 ;  /* 0x0000002c002c5308 */ /* 0x000e220000001400 */
[----:B------:R-:W-:-:S13]  /*4480*/  PLOP3.LUT P5, PT, PT, PT, UP0, 0x80, 0x0 ;  /* 0x000000000000781c */ /* 0x000fda0003faf008 */
[----:B0-----:R0:W1:Y:S02]  /*4490*/  @P5 R2UR UR6, R44 ;  /* 0x000000002c0653c2 */ /* 0x00106400000e0000 */
[----:B0-----:R-:W-:-:S04]  /*44a0*/  IMAD.WIDE R44, R46, R47, c[0x0][0x178] ;  /* 0x00005e002e2c7625 */ /* 0x001fc800078e022f */
[----:B------:R-:W-:Y:S02]  /*44b0*/  IMAD.WIDE R46, R46, R47, c[0x0][0x180] ;  /* 0x000060002e2e7625 */ /* 0x000fe400078e022f */
[----:B------:R-:W2:Y:S04]  /*44c0*/  LDG.E.64 R44, [R44.64] ;  /* 0x0000000c2c2c7981 */ /* 0x000ea8000c1e1b00 */
[----:B------:R-:W2:Y:S01]  /*44d0*/  LDG.E.64 R46, [R46.64] ;  /* 0x0000000c2e2e7981 */ /* 0x000ea2000c1e1b00 */
[----:B------:R-:W-:Y:S01]  /*44e0*/  ISETP.NE.AND P5, PT, RZ, UR17, PT ;  /* 0x00000011ff007c0c */ /* 0x000fe2000bfa5270 */
[----:B------:R-:W-:Y:S02]  /*44f0*/  FADD.FTZ R40, R40, -UR5 ;  /* 0x8000000528287e21 */ /* 0x000fe40008010000 */
[----:B------:R-:W-:-:S02]  /*4500*/  FADD.FTZ R41, R41, -UR5 ;  /* 0x8000000529297e21 */ /* 0x000fc40008010000 */
[----:B-1----:R-:W-:Y:S02]  /*4510*/  FMUL.FTZ R40, R40, UR6 ;  /* 0x0000000628287c20 */ /* 0x002fe40008410000 */
[----:B------:R-:W-:Y:S02]  /*4520*/  FMUL.FTZ R41, R41, UR6 ;  /* 0x0000000629297c20 */ /* 0x000fe40008410000 */
[----:B--2---:R-:W-:Y:S02]  /*4530*/  FFMA.FTZ R40, R44, R40, R46 ;  /* 0x000000282c287223 */ /* 0x004fe4000001002e */
[----:B------:R-:W-:Y:S02]  /*4540*/  FFMA.FTZ R41, R45, R41, R47 ;  /* 0x000000292d297223 */ /* 0x000fe4000001002f */
[----:B------:R-:W-:Y:S05]  /*4550*/  @!P5 BRA `(.L_x_5023) ;  /* 0x000000a00000d947 */ /* 0x000fea0003800000 */
[----:B------:R-:W-:-:S06]  /*4560*/  FMUL.FTZ R98, R40, -1.4426950216293334961 ;  /* 0xbfb8aa3b28627820 */ /* 0x000fcc0000410000 */
[----:B------:R-:W0:Y:S02]  /*4570*/  MUFU.EX2 R98, R98 ;  /* 0x0000006200627308 */ /* 0x000e240000000800 */
[----:B0-----:R-:W-:-:S06]  /*4580*/  FADD.FTZ R98, R98, 1 ;  /* 0x3f80000062627421 */ /* 0x001fcc0000010000 */
[----:B------:R-:W0:Y:S02]  /*4590*/  MUFU.RCP R98, R98 ;  /* 0x0000006200627308 */ /* 0x000e240000001000 */
[----:B0-----:R-:W-:Y:S02]  /*45a0*/  FMUL.FTZ R40, R40, R98 ;  /* 0x0000006228287220 */ /* 0x001fe40000410000 */
[----:B------:R-:W-:-:S06]  /*45b0*/  FMUL.FTZ R98, R41, -1.4426950216293334961 ;  /* 0xbfb8aa3b29627820 */ /* 0x000fcc0000410000 */
[----:B------:R-:W0:Y:S02]  /*45c0*/  MUFU.EX2 R98, R98 ;  /* 0x0000006200627308 */ /* 0x000e240000000800 */
[----:B0-----:R-:W-:-:S06]  /*45d0*/  FADD.FTZ R98, R98, 1 ;  /* 0x3f80000062627421 */ /* 0x001fcc0000010000 */
[----:B------:R-:W0:Y:S02]  /*45e0*/  MUFU.RCP R98, R98 ;  /* 0x0000006200627308 */ /* 0x000e240000001000 */
[----:B0-----:R-:W-:-:S06]  /*45f0*/  FMUL.FTZ R41, R41, R98 ;  /* 0x0000006229297220 */ /* 0x001fcc0000410000 */
.L_x_5023:
[----:B------:R-:W-:Y:S01]  /*4600*/  LOP3.LUT P6, RZ, R16, 0x2000000, RZ, 0xc0, !PT ;  /* 0x0200000010ff7812 */ /* 0x000fe200078cc0ff */
[----:B------:R-:W-:-:S12]  /*4610*/  BSSY B0, `(.L_x_5024) ;  /* 0x000000c000007945 */ /* 0x000fd80003800000 */
        /* <DEDUP_REMOVED lines=11> */
.L_x_5025:
[----:B------:R-:W-:Y:S05]  /*46d0*/  BSYNC B0 ;  /* 0x0000000000007941 */ /* 0x000fea0003800000 */
.L_x_5024:
[----:B------:R-:W-:Y:S02]  /*46e0*/  FADD.FTZ R42, R42, -UR5 ;  /* 0x800000052a2a7e21 */ /* 0x000fe40008010000 */
[----:B------:R-:W-:Y:S02]  /*46f0*/  FADD.FTZ R43, R43, -UR5 ;  /* 0x800000052b2b7e21 */ /* 0x000fe40008010000 */
[----:B------:R-:W-:Y:S02]  /*4700*/  FMUL.FTZ R42, R42, UR6 ;  /* 0x000000062a2a7c20 */ /* 0x000fe40008410000 */
[----:B------:R-:W-:Y:S02]  /*4710*/  FMUL.FTZ R43, R43, UR6 ;  /* 0x000000062b2b7c20 */ /* 0x000fe40008410000 */
[----:B0-----:R-:W-:Y:S02]  /*4720*/  FFMA.FTZ R40, R44, R42, R46 ;  /* 0x0000002a2c287223 */ /* 0x001fe4000001002e */
[----:B------:R-:W-:Y:S01]  /*4730*/  FFMA.FTZ R41, R45, R43, R47 ;  /* 0x0000002b2d297223 */ /* 0x000fe2000001002f */
        /* <DEDUP_REMOVED lines=11> */
.L_x_5026:
        /* <DEDUP_REMOVED lines=13> */
.L_x_5028:
[----:B------:R-:W-:Y:S05]  /*48c0*/  BSYNC B0 ;  /* 0x0000000000007941 */ /* 0x000fea0003800000 */
.L_x_5027:
        /* <DEDUP_REMOVED lines=17> */
.L_x_5029:
        /* <DEDUP_REMOVED lines=13> */
.L_x_5031:
[----:B------:R-:W-:Y:S05]  /*4ab0*/  BSYNC B0 ;  /* 0x0000000000007941 */ /* 0x000fea0003800000 */
.L_x_5030:
        /* <DEDUP_REMOVED lines=17> */
.L_x_5032:
        /* <DEDUP_REMOVED lines=13> */
.L_x_5034:
[----:B------:R-:W-:Y:S05]  /*4ca0*/  BSYNC B0 ;  /* 0x0000000000007941 */ /* 0x000fea0003800000 */
.L_x_5033:
        /* <DEDUP_REMOVED lines=17> */
.L_x_5035:
        /* <DEDUP_REMOVED lines=13> */
.L_x_5037:
[----:B------:R-:W-:Y:S05]  /*4e90*/  BSYNC B0 ;  /* 0x0000000000007941 */ /* 0x000fea0003800000 */
.L_x_5036:
[----:B0-----:R-:W-:Y:S02]  /*4ea0*/  FADD.FTZ R40, R54, -UR5 ;  /* 0x8000000536287e21 */ /* 0x001fe40008010000 */
[----:B------:R-:W-:Y:S02]  /*4eb0*/  FADD.FTZ R41, R55, -UR5 ;  /* 0x8000000537297e21 */ /* 0x000fe40008010000 */
[----:B------:R-:W-:Y:S02]  /*4ec0*/  FMUL.FTZ R40, R40, UR6 ;  /* 0x0000000628287c20 */ /* 0x000fe40008410000 */
[----:B------:R-:W-:Y:S02]  /*4ed0*/  FMUL.FTZ R41, R41, UR6 ;  /* 0x0000000629297c20 */ /* 0x000fe40008410000 */
[----:B------:R-:W-:Y:S02]  /*4ee0*/  FADD.FTZ R56, R56, -UR5 ;  /* 0x8000000538387e21 */ /* 0x000fe40008010000 */
[----:B------:R-:W-:-:S02]  /*4ef0*/  FADD.FTZ R57, R57, -UR5 ;  /* 0x8000000539397e21 */ /* 0x000fc40008010000 */
[----:B------:R-:W-:Y:S02]  /*4f00*/  FFMA.FTZ R40, R44, R40, R46 ;  /* 0x000000282c287223 */ /* 0x000fe4000001002e */
        /* <DEDUP_REMOVED lines=12> */
.L_x_5038:
        /* <DEDUP_REMOVED lines=13> */
.L_x_5040:
[----:B------:R-:W-:Y:S05]  /*50a0*/  BSYNC B0 ;  /* 0x0000000000007941 */ /* 0x000fea0003800000 */
.L_x_5039:
[----:B------:R-:W-:Y:S02]  /*50b0*/  FADD.FTZ R51, R58, -UR5 ;  /* 0x800000053a337e21 */ /* 0x000fe40008010000 */
[----:B------:R-:W-:Y:S02]  /*50c0*/  FADD.FTZ R50, R59, -UR5 ;  /* 0x800000053b327e21 */ /* 0x000fe40008010000 */
[----:B------:R-:W-:Y:S02]  /*50d0*/  FMUL.FTZ R56, R56, UR6 ;  /* 0x0000000638387c20 */ /* 0x000fe40008410000 */
[----:B------:R-:W-:Y:S02]  /*50e0*/  FMUL.FTZ R57, R57, UR6 ;  /* 0x0000000639397c20 */ /* 0x000fe40008410000 */
[----:B------:R-:W-:Y:S02]  /*50f0*/  FMUL.FTZ R51, R51, UR6 ;  /* 0x0000000633337c20 */ /* 0x000fe40008410000 */
[----:B------:R-:W-:-:S02]  /*5100*/  FMUL.FTZ R50, R50, UR6 ;  /* 0x0000000632327c20 */ /* 0x000fc40008410000 */
        /* <DEDUP_REMOVED lines=13> */
.L_x_5041:
        /* <DEDUP_REMOVED lines=13> */
.L_x_5043:
[----:B------:R-:W-:Y:S05]  /*52b0*/  BSYNC B0 ;  /* 0x0000000000007941 */ /* 0x000fea0003800000 */
.L_x_5042:
[----:B------:R-:W-:Y:S02]  /*52c0*/  FADD.FTZ R60, R60, -UR5 ;  /* 0x800000053c3c7e21 */ /* 0x000fe40008010000 */
[----:B------:R-:W-:Y:S02]  /*52d0*/  FADD.FTZ R61, R61, -UR5 ;  /* 0x800000053d3d7e21 */ /* 0x000fe40008010000 */
        /* <DEDUP_REMOVED lines=13> */
.L_x_5044:
        /* <DEDUP_REMOVED lines=13> */
.L_x_5046:
[----:B------:R-:W-:Y:S05]  /*5480*/  BSYNC B0 ;  /* 0x0000000000007941 */ /* 0x000fea0003800000 */
.L_x_5045:
        /* <DEDUP_REMOVED lines=19> */
.L_x_5047:
        /* <DEDUP_REMOVED lines=13> */
.L_x_5049:
[----:B------:R-:W-:Y:S05]  /*5690*/  BSYNC B0 ;  /* 0x0000000000007941 */ /* 0x000fea0003800000 */
.L_x_5048:
[----:B------:R-:W-:Y:S02]  /*56a0*/  FADD.FTZ R64, R64, -UR5 ;  /* 0x8000000540407e21 */ /* 0x000fe40008010000 */
[----:B------:R-:W-:Y:S02]  /*56b0*/  FADD.FTZ R65, R65, -UR5 ;  /* 0x8000000541417e21 */ /* 0x000fe40008010000 */
        /* <DEDUP_REMOVED lines=13> */
.L_x_5050:
        /* <DEDUP_REMOVED lines=13> */
.L_x_5052:
[----:B------:R-:W-:Y:S05]  /*5860*/  BSYNC B0 ;  /* 0x0000000000007941 */ /* 0x000fea0003800000 */
.L_x_5051:
[----:B0-----:R-:W-:Y:S02]  /*5870*/  FMUL.FTZ R41, R64, UR6 ;  /* 0x0000000640297c20 */ /* 0x001fe40008410000 */
[----:B------:R-:W-:Y:S02]  /*5880*/  FADD.FTZ R51, R66, -UR5 ;  /* 0x8000000542337e21 */ /* 0x000fe40008010000 */
[----:B------:R-:W-:Y:S02]  /*5890*/  FADD.FTZ R50, R67, -UR5 ;  /* 0x8000000543327e21 */ /* 0x000fe40008010000 */
[----:B------:R-:W-:Y:S02]  /*58a0*/  FMUL.FTZ R42, R65, UR6 ;  /* 0x00000006412a7c20 */ /* 0x000fe40008410000 */
[----:B------:R-:W-:Y:S02]  /*58b0*/  FFMA.FTZ R40, R44, R41, R46 ;  /* 0x000000292c287223 */ /* 0x000fe4000001002e */
[----:B------:R-:W-:-:S02]  /*58c0*/  FMUL.FTZ R51, R51, UR6 ;  /* 0x0000000633337c20 */ /* 0x000fc40008410000 */
[----:B------:R-:W-:Y:S02]  /*58d0*/  FMUL.FTZ R50, R50, UR6 ;  /* 0x0000000632327c20 */ /* 0x000fe40008410000 */
        /* <DEDUP_REMOVED lines=12> */
.L_x_5053:
        /* <DEDUP_REMOVED lines=13> */
.L_x_5055:
[----:B------:R-:W-:Y:S05]  /*5a70*/  BSYNC B0 ;  /* 0x0000000000007941 */ /* 0x000fea0003800000 */
.L_x_5054:
        /* <DEDUP_REMOVED lines=15> */
.L_x_5056:
        /* <DEDUP_REMOVED lines=13> */
.L_x_5058:
[----:B------:R-:W-:Y:S05]  /*5c40*/  BSYNC B0 ;  /* 0x0000000000007941 */ /* 0x000fea0003800000 */
.L_x_5057:
        /* <DEDUP_REMOVED lines=19> */
.L_x_5059:
        /* <DEDUP_REMOVED lines=13> */
.L_x_5061:
[----:B------:R-:W-:Y:S05]  /*5e50*/  BSYNC B0 ;  /* 0x0000000000007941 */ /* 0x000fea0003800000 */
.L_x_5060:
        /* <DEDUP_REMOVED lines=15> */
.L_x_5062:
        /* <DEDUP_REMOVED lines=13> */
.L_x_5064:
[----:B------:R-:W-:Y:S05]  /*6020*/  BSYNC B0 ;  /* 0x0000000000007941 */ /* 0x000fea0003800000 */
.L_x_5063:
        /* <DEDUP_REMOVED lines=19> */
.L_x_5065:
        /* <DEDUP_REMOVED lines=13> */
.L_x_5067:
[----:B------:R-:W-:Y:S05]  /*6230*/  BSYNC B0 ;  /* 0x0000000000007941 */ /* 0x000fea0003800000 */
.L_x_5066:
        /* <DEDUP_REMOVED lines=15> */
.L_x_5068:
        /* <DEDUP_REMOVED lines=13> */
.L_x_5070:
[----:B------:R-:W-:Y:S05]  /*6400*/  BSYNC B0 ;  /* 0x0000000000007941 */ /* 0x000fea0003800000 */
.L_x_5069:
        /* <DEDUP_REMOVED lines=19> */
.L_x_5071:
        /* <DEDUP_REMOVED lines=13> */
.L_x_5073:
[----:B------:R-:W-:Y:S05]  /*6610*/  BSYNC B0 ;  /* 0x0000000000007941 */ /* 0x000fea0003800000 */
.L_x_5072:
        /* <DEDUP_REMOVED lines=15> */
.L_x_5074:
        /* <DEDUP_REMOVED lines=13> */
.L_x_5076:
[----:B------:R-:W-:Y:S05]  /*67e0*/  BSYNC B0 ;  /* 0x0000000000007941 */ /* 0x000fea0003800000 */
.L_x_5075:
        /* <DEDUP_REMOVED lines=19> */
.L_x_5077:
[----:B------:R-:W-:Y:S01]  /*6920*/  BSSY B0, `(.L_x_5078) ;  /* 0x000000c000007945 */ /* 0x000fe20003800000 */
        /* <DEDUP_REMOVED lines=11> */
.L_x_5079:
[----:B------:R-:W-:Y:S05]  /*69e0*/  BSYNC B0 ;  /* 0x0000000000007941 */ /* 0x000fea0003800000 */
.L_x_5078:
        /* <DEDUP_REMOVED lines=15> */
.L_x_5080:
        /* <DEDUP_REMOVED lines=11> */
.L_x_5082:
[----:B------:R-:W-:Y:S05]  /*6b90*/  BSYNC B0 ;  /* 0x0000000000007941 */ /* 0x000fea0003800000 */
.L_x_5081:
        /* <DEDUP_REMOVED lines=19> */
.L_x_5083:
        /* <DEDUP_REMOVED lines=11> */
.L_x_5085:
[----:B------:R-:W-:Y:S05]  /*6d80*/  BSYNC B0 ;  /* 0x0000000000007941 */ /* 0x000fea0003800000 */
.L_x_5084:
        /* <DEDUP_REMOVED lines=15> */
.L_x_5086:
        /* <DEDUP_REMOVED lines=11> */
.L_x_5088:
[----:B------:R-:W-:Y:S05]  /*6f30*/  BSYNC B0 ;  /* 0x0000000000007941 */ /* 0x000fea0003800000 */
.L_x_5087:
[----:B------:R-:W-:Y:S02]  /*6f40*/  FADD.FTZ R22, R23, -UR5 ;  /* 0x8000000517167e21 */ /* 0x000fe40008010000 */
[----:B------:R-:W-:Y:S02]  /*6f50*/  FADD.FTZ R89, R89, -UR5 ;  /* 0x8000000559597e21 */ /* 0x000fe40008010000 */
[----:B------:R-:W-:Y:S02]  /*6f60*/  FMUL.FTZ R23, R88, UR6 ;  /* 0x0000000658177c20 */ /* 0x000fe40008410000 */
[----:B------:R-:W-:Y:S02]  /*6f70*/  FMUL.FTZ R53, R53, UR6 ;  /* 0x0000000635357c20 */ /* 0x000fe40008410000 */
[----:B0-----:R-:W-:Y:S02]  /*6f80*/  FMUL.FTZ R48, R22, UR6 ;  /* 0x0000000616307c20 */ /* 0x001fe40008410000 */
[----:B------:R-:W-:-:S02]  /*6f90*/  FMUL.FTZ R42, R89, UR6 ;  /* 0x00000006592a7c20 */ /* 0x000fc40008410000 */
        /* <DEDUP_REMOVED lines=15> */
.L_x_5089:
        /* <DEDUP_REMOVED lines=11> */
.L_x_5091:
[----:B------:R-:W-:Y:S05]  /*7140*/  BSYNC B0 ;  /* 0x0000000000007941 */ /* 0x000fea0003800000 */
.L_x_5090:
        /* <DEDUP_REMOVED lines=11> */
.L_x_5092:
[----:B------:R-:W-:Y:S01]  /*7200*/  ISETP.GE.U32.AND P6, PT, R7, c[0x0][0x1c8], PT ;  /* 0x0000720007007a0c */ /* 0x000fe20003fc6070 */
[----:B------:R-:W-:Y:S01]  /*7210*/  FADD.FTZ R24, R24, -UR5 ;  /* 0x8000000518187e21 */ /* 0x000fe20008010000 */
[----:B------:R-:W-:Y:S01]  /*7220*/  BSSY B0, `(.L_x_5093) ;  /* 0x0000012000007945 */ /* 0x000fe20003800000 */
[----:B0-----:R-:W-:Y:S01]  /*7230*/  FADD.FTZ R40, R25, -UR5 ;  /* 0x8000000519287e21 */ /* 0x001fe20008010000 */
[----:B------:R-:W-:Y:S01]  /*7240*/  ISETP.GE.AND.EX P6, PT, R121, c[0x0][0x1cc], PT, P6 ;  /* 0x0000730079007a0c */ /* 0x000fe20003fc6360 */
[----:B------:R-:W-:Y:S02]  /*7250*/  FMUL.FTZ R25, R24, UR6 ;  /* 0x0000000618197c20 */ /* 0x000fe40008410000 */
[----:B------:R-:W-:Y:S01]  /*7260*/  FMUL.FTZ R40, R40, UR6 ;  /* 0x0000000628287c20 */ /* 0x000fe20008410000 */
[----:B------:R-:W-:Y:S01]  /*7270*/  ISETP.LT.U32.AND P6, PT, R0, 0x1c0, !P6 ;  /* 0x000001c00000780c */ /* 0x000fe200077c1070 */
[----:B------:R-:W-:-:S02]  /*7280*/  FFMA.FTZ R24, R44, R25, R46 ;  /* 0x000000192c187223 */ /* 0x000fc4000001002e */
[----:B------:R-:W-:-:S10]  /*7290*/  FFMA.FTZ R25, R45, R40, R47 ;  /* 0x000000282d197223 */ /* 0x000fd4000001002f */
        /* <DEDUP_REMOVED lines=10> */
.L_x_5094:
[----:B------:R-:W-:Y:S05]  /*7340*/  BSYNC B0 ;  /* 0x0000000000007941 */ /* 0x000fea0003800000 */
.L_x_5093:
        /* <DEDUP_REMOVED lines=11> */
.L_x_5095:
[----:B------:R-:W-:Y:S01]  /*7400*/  ISETP.GE.U32.AND P6, PT, R8, c[0x0][0x1c8], PT ;  /* 0x0000720008007a0c */ /* 0x000fe20003fc6070 */
[----:B------:R-:W-:Y:S01]  /*7410*/  FADD.FTZ R26, R26, -UR5 ;  /* 0x800000051a1a7e21 */ /* 0x000fe20008010000 */
[----:B------:R-:W-:Y:S01]  /*7420*/  BSSY B0, `(.L_x_5096) ;  /* 0x0000012000007945 */ /* 0x000fe20003800000 */
[----:B------:R-:W-:Y:S01]  /*7430*/  FADD.FTZ R27, R27, -UR5 ;  /* 0x800000051b1b7e21 */ /* 0x000fe20008010000 */
[----:B------:R-:W-:Y:S01]  /*7440*/  ISETP.GE.AND.EX P6, PT, R17, c[0x0][0x1cc], PT, P6 ;  /* 0x0000730011007a0c */ /* 0x000fe20003fc6360 */
[----:B0-----:R-:W-:Y:S02]  /*7450*/  FMUL.FTZ R23, R26, UR6 ;  /* 0x000000061a177c20 */ /* 0x001fe40008410000 */
[----:B------:R-:W-:Y:S01]  /*7460*/  FMUL.FTZ R26, R27, UR6 ;  /* 0x000000061b1a7c20 */ /* 0x000fe20008410000 */
[----:B------:R-:W-:Y:S01]  /*7470*/  ISETP.GT.U32.OR P6, PT, R0, 0x1bf, P6 ;  /* 0x000001bf0000780c */ /* 0x000fe200037c4470 */
[----:B------:R-:W-:-:S02]  /*7480*/  FFMA.FTZ R22, R44, R23, R46 ;  /* 0x000000172c167223 */ /* 0x000fc4000001002e */
[----:B------:R-:W-:-:S10]  /*7490*/  FFMA.FTZ R23, R45, R26, R47 ;  /* 0x0000001a2d177223 */ /* 0x000fd4000001002f */
        /* <DEDUP_REMOVED lines=10> */
.L_x_5097:
[----:B------:R-:W-:Y:S05]  /*7540*/  BSYNC B0 ;  /* 0x0000000000007941 */ /* 0x000fea0003800000 */
.L_x_5096:
        /* <DEDUP_REMOVED lines=11> */
.L_x_5098:
[----:B------:R-:W-:Y:S01]  /*7600*/  ISETP.GE.U32.AND P6, PT, R9, c[0x0][0x1c8], PT ;  /* 0x0000720009007a0c */ /* 0x000fe20003fc6070 */
[----:B------:R-:W-:Y:S01]  /*7610*/  FADD.FTZ R28, R28, -UR5 ;  /* 0x800000051c1c7e21 */ /* 0x000fe20008010000 */
[----:B------:R-:W-:Y:S01]  /*7620*/  BSSY B0, `(.L_x_5099) ;  /* 0x0000012000007945 */ /* 0x000fe20003800000 */
[----:B------:R-:W-:Y:S01]  /*7630*/  FADD.FTZ R29, R29, -UR5 ;  /* 0x800000051d1d7e21 */ /* 0x000fe20008010000 */
[----:B------:R-:W-:Y:S01]  /*7640*/  ISETP.GE.AND.EX P6, PT, R90, c[0x0][0x1cc], PT, P6 ;  /* 0x000073005a007a0c */ /* 0x000fe20003fc6360 */
[----:B------:R-:W-:Y:S02]  /*7650*/  FMUL.FTZ R17, R28, UR6 ;  /* 0x000000061c117c20 */ /* 0x000fe40008410000 */
[----:B------:R-:W-:Y:S01]  /*7660*/  FMUL.FTZ R26, R29, UR6 ;  /* 0x000000061d1a7c20 */ /* 0x000fe20008410000 */
[----:B------:R-:W-:Y:S01]  /*7670*/  ISETP.GT.U32.OR P6, PT, R0, 0x1bf, P6 ;  /* 0x000001bf0000780c */ /* 0x000fe200037c4470 */
[----:B0-----:R-:W-:-:S02]  /*7680*/  FFMA.FTZ R24, R44, R17, R46 ;  /* 0x000000112c187223 */ /* 0x001fc4000001002e */
        /* <DEDUP_REMOVED lines=11> */
.L_x_5100:
[----:B------:R-:W-:Y:S05]  /*7740*/  BSYNC B0 ;  /* 0x0000000000007941 */ /* 0x000fea0003800000 */
.L_x_5099:
        /* <DEDUP_REMOVED lines=11> */
.L_x_5101:
        /* <DEDUP_REMOVED lines=20> */
.L_x_5103:
[----:B------:R-:W-:Y:S05]  /*7940*/  BSYNC B0 ;  /* 0x0000000000007941 */ /* 0x000fea0003800000 */
.L_x_5102:
        /* <DEDUP_REMOVED lines=11> */
.L_x_5104:
        /* <DEDUP_REMOVED lines=20> */
.L_x_5106:
[----:B------:R-:W-:Y:S05]  /*7b40*/  BSYNC B0 ;  /* 0x0000000000007941 */ /* 0x000fea0003800000 */
.L_x_5105:
        /* <DEDUP_REMOVED lines=11> */
.L_x_5107:
        /* <DEDUP_REMOVED lines=20> */
.L_x_5109:
[----:B------:R-:W-:Y:S05]  /*7d40*/  BSYNC B0 ;  /* 0x0000000000007941 */ /* 0x000fea0003800000 */
.L_x_5108:
        /* <DEDUP_REMOVED lines=11> */
.L_x_5110:
        /* <DEDUP_REMOVED lines=20> */
.L_x_5112:
[----:B------:R-:W-:Y:S05]  /*7f40*/  BSYNC B0 ;  /* 0x0000000000007941 */ /* 0x000fea0003800000 */
.L_x_5111:
        /* <DEDUP_REMOVED lines=11> */
.L_x_5113:
[----:B------:R-:W-:Y:S01]  /*8000*/  ISETP.GE.U32.AND P6, PT, R14, c[0x0][0x1c8], PT ;  /* 0x000072000e007a0c */ /* 0x000fe20003fc6070 */
[----:B------:R-:W-:Y:S01]  /*8010*/  FADD.FTZ R38, R38, -UR5 ;  /* 0x8000000526267e21 */ /* 0x000fe20008010000 */
[----:B------:R-:W-:Y:S01]  /*8020*/  BSSY B0, `(.L_x_5114) ;  /* 0x0000012000007945 */ /* 0x000fe20003800000 */
[----:B------:R-:W-:Y:S01]  /*8030*/  FADD.FTZ R39, R39, -UR5 ;  /* 0x8000000527277e21 */ /* 0x000fe20008010000 */
[----:B------:R-:W-:Y:S01]  /*8040*/  ISETP.GE.AND.EX P6, PT, R95, c[0x0][0x1cc], PT, P6 ;  /* 0x000073005f007a0c */ /* 0x000fe20003fc6360 */
[----:B------:R-:W-:Y:S02]  /*8050*/  FMUL.FTZ R17, R38, UR6 ;  /* 0x0000000626117c20 */ /* 0x000fe40008410000 */
[----:B0-----:R-:W-:Y:S01]  /*8060*/  FMUL.FTZ R22, R39, UR6 ;  /* 0x0000000627167c20 */ /* 0x001fe20008410000 */
        /* <DEDUP_REMOVED lines=13> */
.L_x_5115:
[----:B------:R-:W-:Y:S05]  /*8140*/  BSYNC B0 ;  /* 0x0000000000007941 */ /* 0x000fea0003800000 */
.L_x_5114:
        /* <DEDUP_REMOVED lines=11> */
.L_x_5116:
[----:B------:R-:W-:Y:S01]  /*8200*/  ISETP.GE.U32.AND P5, PT, R15, c[0x0][0x1c8], PT ;  /* 0x000072000f007a0c */ /* 0x000fe20003fa6070 */
[----:B------:R-:W-:Y:S03]  /*8210*/  BSSY B0, `(.L_x_5117) ;  /* 0x000000c000007945 */ /* 0x000fe60003800000 */
[----:B------:R-:W-:-:S04]  /*8220*/  ISETP.GE.AND.EX P5, PT, R96, c[0x0][0x1cc], PT, P5 ;  /* 0x0000730060007a0c */ /* 0x000fc80003fa6350 */
[----:B------:R-:W-:-:S13]  /*8230*/  ISETP.GT.U32.OR P5, PT, R0, 0x1bf, P5 ;  /* 0x000001bf0000780c */ /* 0x000fda0002fa4470 */
[----:B------:R-:W-:Y:S05]  /*8240*/  @P5 BRA `(.L_x_5118) ;  /* 0x0000008000005947 */ /* 0x000fea0003800000 */
        /* <DEDUP_REMOVED lines=8> */
.L_x_5118:
[----:B------:R-:W-:Y:S05]  /*82d0*/  BSYNC B0 ;  /* 0x0000000000007941 */ /* 0x000fea0003800000 */
.L_x_5117:
[----:B------:R-:W-:Y:S02]  /*82e0*/  ULDC UR5, c[0x0][0x10] ;  /* 0x0000040000057ab9 */ /* 0x000fe40000000800 */
[----:B------:R-:W-:Y:S02]  /*82f0*/  UIADD3 UR9, UR9, UR5, URZ ;  /* 0x0000000509097290 */ /* 0x000fe4000fffe03f */
[----:B------:R-:W-:Y:S02]  /*8300*/  UIADD3 UR4, UR4, 0x1, URZ ;  /* 0x0000000104047890 */ /* 0x000fe4000fffe03f */
[----:B------:R-:W-:-:S06]  /*8310*/  UISETP.GE.AND UP0, UPT, UR9, UR8, UPT ;  /* 0x000000080900728c */ /* 0x000fcc000bf06270 */
[----:B------:R-:W-:-:S13]  /*8320*/  PLOP3.LUT P5, PT, PT, PT, UP0, 0x40, 0x0 ;  /* 0x000000000000781c */ /* 0x000fda0003fae808 */
[----:B------:R-:W-:Y:S01]  /*8330*/  @!P5 CALL.REL.NOINC `(.L_x_5119) ;  /* 0x000000100000d944 */ /* 0x000fe20003c00000 */
[----:B------:R-:W-:Y:S05]  /*8340*/  BRA `(.L_x_5120) ;  /* 0xffff86b000007947 */ /* 0x000fea000383ffff */
.L_x_5119:
[----:B------:R-:W-:Y:S05]  /*8350*/  EXIT ;  /* 0x000000000000794d */ /* 0x000fea0003800000 */
.L_x_5121:
        /* <DEDUP_REMOVED lines=10> */
.L_x_5677:


//--------------------- .text._Z35group_norm_nhwc_fwd_one_pass_kernelI11Fp32IOFp32WLi512ELi112ELi448EEv26Group_norm_nhwc_fwd_params --------------------------
	.section	.text._Z35group_norm_nhwc_fwd_one_pass_kernelI11Fp32IOFp32WLi512ELi112ELi448EEv26Group_norm_nhwc_fwd_params,"ax",@progbits
	.sectioninfo	@"SHI_REGISTERS=72"
	.align	128
        .global         _Z35group_norm_nhwc_fwd_one_pass_kernelI11Fp32IOFp32WLi512ELi112ELi448EEv26Group_norm_nhwc_fwd_params
        .type           _Z35group_norm_nhwc_fwd_one_pass_kernelI11Fp32IOFp32WLi512ELi112ELi448EEv26Group_norm_nhwc_fwd_params,@function
        .size           _Z35group_norm_nhwc_fwd_one_pass_kernelI11Fp32IOFp32WLi512ELi112ELi448EEv26Group_norm_nhwc_fwd_params,(.L_x_5678 - _Z35group_norm_nhwc_fwd_one_pass_kernelI11Fp32IOFp32WLi512ELi112ELi448EEv26Group_norm_nhwc_fwd_params)
        .other          _Z35group_norm_nhwc_fwd_one_pass_kernelI11Fp32IOFp32WLi512ELi112ELi448EEv26Group_norm_nhwc_fwd_params,@"STO_CUDA_ENTRY STV_DEFAULT"
_Z35group_norm_nhwc_fwd_one_pass_kernelI11Fp32IOFp32WLi512ELi112ELi448EEv26Group_norm_nhwc_fwd_params:
.text._Z35group_norm_nhwc_fwd_one_pass_kernelI11Fp32IOFp32WLi512ELi112ELi448EEv26Group_norm_nhwc_fwd_params:
[----:B------:R-:W-:-:S03]  /*0000*/  IMAD.MOV.U32 R1, RZ, RZ, c[0x0][0x28] ;  /* 0x00000a00ff017624 */ /* 0x000fc600078e00ff */
[----:B------:R-:W0:Y:S01]  /*0010*/  S2UR UR8, SR_CTAID.Y ;  /* 0x00000000000879c3 */ /* 0x000e220000002600 */
[----:B------:R-:W-:Y:S01]  /*0020*/  ULDC UR9, c[0x0][0x1d8] ;  /* 0x0000760000097ab9 */ /* 0x000fe20000000800 */
[----:B------:R-:W-:Y:S01]  /*0030*/  IADD3 R1, R1, -0x680, RZ ;  /* 0xfffff98001017810 */ /* 0x000fe20007ffe0ff */
[----:B------:R-:W-:Y:S02]  /*0040*/  ULDC UR4, c[0x0][0x1a8] ;  /* 0x00006a0000047ab9 */ /* 0x000fe40000000800 */
[----:B------:R-:W-:-:S04]  /*0050*/  UIMAD UR9, UR9, UR4, URZ ;  /* 0x00000004090972a4 */ /* 0x000fc8000f8e023f */
[----:B0-----:R-:W-:-:S06]  /*0060*/  UISETP.GE.AND UP0, UPT, UR8, UR9, UPT ;  /* 0x000000090800728c */ /* 0x001fcc000bf06270 */
[----:B------:R-:W-:-:S13]  /*0070*/  PLOP3.LUT P0, PT, PT, PT, UP0, 0x80, 0x0 ;  /* 0x000000000000781c */ /* 0x000fda0003f0f008 */
[----:B------:R-:W-:Y:S05]  /*0080*/  @P0 EXIT ;  /* 0x000000000000094d */ /* 0x000fea0003800000 */
[----:B------:R-:W0:Y:S01]  /*0090*/  S2R R4, SR_TID.X ;  /* 0x0000000000047919 */ /* 0x000e220000002100 */
[----:B------:R-:W1:Y:S01]  /*00a0*/  S2UR UR20, SR_CTAID.X ;  /* 0x00000000001479c3 */ /* 0x000e620000002500 */
[----:B------:R-:W-:Y:S02]  /*00b0*/  ISETP.NE.U32.AND P1, PT, RZ, c[0x0][0x168], PT ;  /* 0x00005a00ff007a0c */ /* 0x000fe40003f25070 */
[----:B------:R-:W-:Y:S01]  /*00c0*/  STL [R1+0x488], R59 ;  /* 0x0004883b01007387 */ /* 0x000fe20000100800 */
[----:B------:R-:W-:Y:S02]  /*00d0*/  LOP3.LUT R60, R60, 0xefffffff, RZ, 0xc0, !PT ;  /* 0xefffffff3c3c7812 */ /* 0x000fe400078ec0ff */
[----:B0-----:R-:W-:Y:S01]  /*00e0*/  SHF.R.U32.HI R2, RZ, 0x3, R4 ;  /* 0x00000003ff027819 */ /* 0x001fe20000011604 */
[----:B-1----:R-:W-:Y:S01]  /*00f0*/  IMAD.U32 R5, RZ, RZ, UR20 ;  /* 0x00000014ff057e24 */ /* 0x002fe2000f8e00ff */
[C---:B------:R-:W-:Y:S02]  /*0100*/  LOP3.LUT P0, RZ, R4.reuse, UR20, RZ, 0xfc, !PT ;  /* 0x0000001404ff7c12 */ /* 0x040fe4000f80fcff */
[----:B------:R-:W-:Y:S01]  /*0110*/  ISETP.GE.U32.AND P3, PT, R4, 0x1c0, PT ;  /* 0x000001c00400780c */ /* 0x000fe20003f66070 */
[----:B------:R-:W-:Y:S01]  /*0120*/  IMAD.WIDE.U32 R2, R2, 0x24924925, RZ ;  /* 0x2492492502027825 */ /* 0x000fe200078e00ff */
[----:B------:R-:W-:-:S03]  /*0130*/  ISETP.NE.AND.EX P1, PT, RZ, c[0x0][0x16c], !P0, P1 ;  /* 0x00005b00ff007a0c */ /* 0x000fc60004725310 */
[----:B------:R-:W-:Y:S02]  /*0140*/  IMAD R58, R5, c[0x0][0x1e4], R3 ;  /* 0x00007900053a7a24 */ /* 0x000fe400078e0203 */
[----:B------:R-:W-:-:S03]  /*0150*/  IMAD R0, R3, -0x38, R4 ;  /* 0xffffffc803007824 */ /* 0x000fc600078e0204 */
[C---:B------:R-:W-:Y:S01]  /*0160*/  IADD3 R2, R58.reuse, 0xc8, RZ ;  /* 0x000000c83a027810 */ /* 0x040fe20007ffe0ff */
[----:B------:R-:W-:Y:S01]  /*0170*/  STL [R1+0x494], R58 ;  /* 0x0004943a01007387 */ /* 0x000fe20000100800 */
[C---:B------:R-:W-:Y:S02]  /*0180*/  IADD3 R7, R58.reuse, 0x1d0, RZ ;  /* 0x000001d03a077810 */ /* 0x040fe40007ffe0ff */
[C---:B------:R-:W-:Y:S01]  /*0190*/  IADD3 R57, R58.reuse, 0x8, RZ ;  /* 0x000000083a397810 */ /* 0x040fe20007ffe0ff */
[----:B------:R-:W-:Y:S01]  /*01a0*/  STL [R1+0x338], R2 ;  /* 0x0003380201007387 */ /* 0x000fe20000100800 */
[C---:B------:R-:W-:Y:S02]  /*01b0*/  ISETP.LT.U32.AND P0, PT, R58.reuse, c[0x0][0x1c8], PT ;  /* 0x000072003a007a0c */ /* 0x040fe40003f01070 */
[----:B------:R-:W-:Y:S01]  /*01c0*/  SHF.R.S32.HI R62, RZ, 0x1f, R58 ;  /* 0x0000001fff3e7819 */ /* 0x000fe2000001143a */
[----:B------:R0:W-:Y:S01]  /*01d0*/  STL [R1+0x498], R7 ;  /* 0x0004980701007387 */ /* 0x0001e20000100800 */
[----:B------:R-:W-:-:S02]  /*01e0*/  IADD3 R55, R58, 0x10, RZ ;  /* 0x000000103a377810 */ /* 0x000fc40007ffe0ff */
[C---:B------:R-:W-:Y:S01]  /*01f0*/  IADD3 R53, R58.reuse, 0x18, RZ ;  /* 0x000000183a357810 */ /* 0x040fe20007ffe0ff */
[----:B------:R1:W-:Y:S01]  /*0200*/  STL [R1+0x490], R0 ;  /* 0x0004900001007387 */ /* 0x0003e20000100800 */
[C---:B------:R-:W-:Y:S02]  /*0210*/  IADD3 R51, R58.reuse, 0x20, RZ ;  /* 0x000000203a337810 */ /* 0x040fe40007ffe0ff */
[C---:B------:R-:W-:Y:S02]  /*0220*/  IADD3 R49, R58.reuse, 0x28, RZ ;  /* 0x000000283a317810 */ /* 0x040fe40007ffe0ff */
[C---:B------:R-:W-:Y:S01]  /*0230*/  IADD3 R47, R58.reuse, 0x30, RZ ;  /* 0x000000303a2f7810 */ /* 0x040fe20007ffe0ff */
[----:B0-----:R-:W2:Y:S01]  /*0240*/  LDL R7, [R1+0x338] ;  /* 0x0003380001077983 */ /* 0x001ea20000100800 */
[C---:B------:R-:W-:Y:S02]  /*0250*/  IADD3 R45, R58.reuse, 0x38, RZ ;  /* 0x000000383a2d7810 */ /* 0x040fe40007ffe0ff */
[C---:B------:R-:W-:Y:S01]  /*0260*/  IADD3 R43, R58.reuse, 0x40, RZ ;  /* 0x000000403a2b7810 */ /* 0x040fe20007ffe0ff */
[----:B------:R-:W-:Y:S01]  /*0270*/  STL [R1+0x388], R49 ;  /* 0x0003883101007387 */ /* 0x000fe20000100800 */
[----:B------:R-:W-:-:S02]  /*0280*/  IADD3 R41, R58, 0x48, RZ ;  /* 0x000000483a297810 */ /* 0x000fc40007ffe0ff */
[C---:B------:R-:W-:Y:S01]  /*0290*/  IADD3 R39, R58.reuse, 0x50, RZ ;  /* 0x000000503a277810 */ /* 0x040fe20007ffe0ff */
[----:B------:R-:W-:Y:S01]  /*02a0*/  STL [R1+0x384], R47 ;  /* 0x0003842f01007387 */ /* 0x000fe20000100800 */
[C---:B------:R-:W-:Y:S02]  /*02b0*/  IADD3 R37, R58.reuse, 0x58, RZ ;  /* 0x000000583a257810 */ /* 0x040fe40007ffe0ff */
[C---:B------:R-:W-:Y:S01]  /*02c0*/  IADD3 R35, R58.reuse, 0x60, RZ ;  /* 0x000000603a237810 */ /* 0x040fe20007ffe0ff */
[----:B------:R-:W-:Y:S01]  /*02d0*/  STL [R1+0x380], R45 ;  /* 0x0003802d01007387 */ /* 0x000fe20000100800 */
        /* <DEDUP_REMOVED lines=18> */
[C---:B-1----:R-:W-:Y:S02]  /*0400*/  IADD3 R0, R58.reuse, 0xd0, RZ ;  /* 0x000000d03a007810 */ /* 0x042fe40007ffe0ff */
[C---:B------:R-:W-:Y:S01]  /*0410*/  IADD3 R69, R58.reuse, 0xd8, RZ ;  /* 0x000000d83a457810 */ /* 0x040fe20007ffe0ff */
[----:B------:R-:W-:Y:S01]  /*0420*/  STL [R1+0x364], R31 ;  /* 0x0003641f01007387 */ /* 0x000fe20000100800 */
[----:B------:R-:W-:-:S02]  /*0430*/  IADD3 R67, R58, 0xe0, RZ ;  /* 0x000000e03a437810 */ /* 0x000fc40007ffe0ff */
[C---:B------:R-:W-:Y:S01]  /*0440*/  IADD3 R65, R58.reuse, 0xe8, RZ ;  /* 0x000000e83a417810 */ /* 0x040fe20007ffe0ff */
[----:B------:R-:W-:Y:S01]  /*0450*/  STL [R1+0x360], R29 ;  /* 0x0003601d01007387 */ /* 0x000fe20000100800 */
        /* <DEDUP_REMOVED lines=29> */
[----:B------:R-:W-:Y:S01]  /*0630*/  SHF.R.S32.HI R3, RZ, 0x1f, R57 ;  /* 0x0000001fff037819 */ /* 0x000fe20000011439 */
[----:B------:R-:W-:Y:S01]  /*0640*/  STL [R1+0x35c], R27 ;  /* 0x00035c1b01007387 */ /* 0x000fe20000100800 */
[----:B------:R-:W-:Y:S02]  /*0650*/  SHF.R.S32.HI R2, RZ, 0x1f, R55 ;  /* 0x0000001fff027819 */ /* 0x000fe40000011437 */
[----:B------:R-:W-:Y:S01]  /*0660*/  ISETP.LT.AND.EX P0, PT, R62, c[0x0][0x1cc], !P3, P0 ;  /* 0x000073003e007a0c */ /* 0x000fe20005f01300 */
[----:B------:R-:W-:Y:S01]  /*0670*/  STL [R1+0x484], R3 ;  /* 0x0004840301007387 */ /* 0x000fe20000100800 */
[----:B------:R-:W-:Y:S02]  /*0680*/  SHF.R.S32.HI R5, RZ, 0x1f, R53 ;  /* 0x0000001fff057819 */ /* 0x000fe40000011435 */
[----:B------:R-:W-:Y:S01]  /*0690*/  ISETP.LT.U32.AND P4, PT, R57, c[0x0][0x1c8], PT ;  /* 0x0000720039007a0c */ /* 0x000fe20003f81070 */
[----:B------:R0:W-:Y:S01]  /*06a0*/  STL [R1+0x49c], R6 ;  /* 0x00049c0601007387 */ /* 0x0001e20000100800 */
[----:B------:R-:W-:-:S02]  /*06b0*/  SHF.R.S32.HI R66, RZ, 0x1f, R67 ;  /* 0x0000001fff427819 */ /* 0x000fc40000011443 */
[----:B------:R-:W-:Y:S01]  /*06c0*/  @P1 LOP3.LUT R60, R60, 0x10000000, RZ, 0xfc, !PT ;  /* 0x100000003c3c1812 */ /* 0x000fe200078efcff */
[----:B------:R-:W-:Y:S04]  /*06d0*/  STL [R1+0x480], R2 ;  /* 0x0004800201007387 */ /* 0x000fe80000100800 */
[----:B------:R1:W-:Y:S01]  /*06e0*/  STL [R1+0x4b0], R67 ;  /* 0x0004b04301007387 */ /* 0x0003e20000100800 */
[----:B0-----:R-:W-:-:S03]  /*06f0*/  SHF.R.S32.HI R6, RZ, 0x1f, R11 ;  /* 0x0000001fff067819 */ /* 0x001fc6000001140b */
[----:B------:R-:W-:Y:S01]  /*0700*/  STL [R1+0x47c], R5 ;  /* 0x00047c0501007387 */ /* 0x000fe20000100800 */
[----:B------:R-:W-:-:S03]  /*0710*/  ISETP.LT.U32.AND P2, PT, R55, c[0x0][0x1c8], PT ;  /* 0x0000720037007a0c */ /* 0x000fc60003f41070 */
[----:B------:R-:W-:Y:S04]  /*0720*/  STL [R1+0x358], R25 ;  /* 0x0003581901007387 */ /* 0x000fe80000100800 */
[----:B-1----:R-:W3:Y:S04]  /*0730*/  LDL R67, [R1+0x480] ;  /* 0x0004800001437983 */ /* 0x002ee80000100800 */
[----:B------:R-:W-:Y:S04]  /*0740*/  STL [R1+0x428], R6 ;  /* 0x0004280601007387 */ /* 0x000fe80000100800 */
[----:B------:R0:W-:Y:S01]  /*0750*/  STL [R1+0x4ac], R6 ;  /* 0x0004ac0601007387 */ /* 0x0001e20000100800 */
[----:B------:R-:W-:-:S03]  /*0760*/  SHF.R.S32.HI R3, RZ, 0x1f, R51 ;  /* 0x0000001fff037819 */ /* 0x000fc60000011433 */
[----:B------:R-:W-:Y:S04]  /*0770*/  STL [R1+0x354], R23 ;  /* 0x0003541701007387 */ /* 0x000fe80000100800 */
[----:B------:R-:W-:Y:S04]  /*0780*/  STL [R1+0x350], R21 ;  /* 0x0003501501007387 */ /* 0x000fe80000100800 */
[----:B0-----:R-:W4:Y:S01]  /*0790*/  LDL R6, [R1+0x47c] ;  /* 0x00047c0001067983 */ /* 0x001f220000100800 */
[----:B------:R-:W-:-:S03]  /*07a0*/  SHF.R.S32.HI R68, RZ, 0x1f, R69 ;  /* 0x0000001fff447819 */ /* 0x000fc60000011445 */
[----:B------:R-:W-:Y:S04]  /*07b0*/  STL [R1+0x478], R3 ;  /* 0x0004780301007387 */ /* 0x000fe80000100800 */
[----:B------:R0:W-:Y:S01]  /*07c0*/  STL [R1+0x4a8], R69 ;  /* 0x0004a84501007387 */ /* 0x0001e20000100800 */
[----:B------:R-:W-:Y:S02]  /*07d0*/  SHF.R.S32.HI R2, RZ, 0x1f, R49 ;  /* 0x0000001fff027819 */ /* 0x000fe40000011431 */
[----:B------:R-:W-:Y:S01]  /*07e0*/  SHF.R.S32.HI R59, RZ, 0x1f, R0 ;  /* 0x0000001fff3b7819 */ /* 0x000fe20000011400 */
[----:B------:R1:W-:Y:S04]  /*07f0*/  STL [R1+0x4a4], R0 ;  /* 0x0004a40001007387 */ /* 0x0003e80000100800 */
[----:B------:R-:W-:Y:S04]  /*0800*/  STL [R1+0x34c], R19 ;  /* 0x00034c1301007387 */ /* 0x000fe80000100800 */
[----:B0-----:R-:W5:Y:S04]  /*0810*/  LDL R69, [R1+0x478] ;  /* 0x0004780001457983 */ /* 0x001f680000100800 */
[----:B-1----:R-:W3:Y:S01]  /*0820*/  LDL R0, [R1+0x388] ;  /* 0x0003880001007983 */ /* 0x002ee20000100800 */
[----:B------:R-:W-:-:S03]  /*0830*/  SHF.R.S32.HI R62, RZ, 0x1f, R63 ;  /* 0x0000001fff3e7819 */ /* 0x000fc6000001143f */
[----:B------:R-:W-:Y:S04]  /*0840*/  STL [R1+0x474], R2 ;  /* 0x0004740201007387 */ /* 0x000fe80000100800 */
[----:B------:R0:W-:Y:S04]  /*0850*/  STL [R1+0x4c0], R63 ;  /* 0x0004c03f01007387 */ /* 0x0001e80000100800 */
[----:B------:R-:W-:Y:S04]  /*0860*/  STL [R1+0x348], R17 ;  /* 0x0003481101007387 */ /* 0x000fe80000100800 */
[----:B------:R-:W-:Y:S04]  /*0870*/  STL [R1+0x344], R15 ;  /* 0x0003440f01007387 */ /* 0x000fe80000100800 */
[----:B0-----:R-:W3:Y:S04]  /*0880*/  LDL R63, [R1+0x474] ;  /* 0x00047400013f7983 */ /* 0x001ee80000100800 */
[----:B------:R-:W-:Y:S04]  /*0890*/  STL [R1+0x340], R13 ;  /* 0x0003400d01007387 */ /* 0x000fe80000100800 */
[----:B------:R-:W-:Y:S01]  /*08a0*/  STL [R1+0x33c], R11 ;  /* 0x00033c0b01007387 */ /* 0x000fe20000100800 */
[----:B--2---:R-:W-:-:S05]  /*08b0*/  SHF.R.S32.HI R58, RZ, 0x1f, R7 ;  /* 0x0000001fff3a7819 */ /* 0x004fca0000011407 */
[----:B------:R-:W-:Y:S04]  /*08c0*/  STL [R1+0x424], R58 ;  /* 0x0004243a01007387 */ /* 0x000fe80000100800 */
[----:B------:R0:W-:Y:S04]  /*08d0*/  STL [R1+0x4b4], R58 ;  /* 0x0004b43a01007387 */ /* 0x0001e80000100800 */
[----:B0-----:R-:W2:Y:S04]  /*08e0*/  LDL R58, [R1+0x484] ;  /* 0x00048400013a7983 */ /* 0x001ea80000100800 */
[----:B------:R0:W-:Y:S04]  /*08f0*/  STL [R1+0x4a0], R7 ;  /* 0x0004a00701007387 */ /* 0x0001e80000100800 */
[----:B0-----:R-:W5:Y:S01]  /*0900*/  LDL R7, [R1+0x384] ;  /* 0x0003840001077983 */ /* 0x001f620000100800 */
[----:B------:R-:W-:-:S03]  /*0910*/  SHF.R.S32.HI R5, RZ, 0x1f, R47 ;  /* 0x0000001fff057819 */ /* 0x000fc6000001142f */
[----:B------:R-:W-:Y:S01]  /*0920*/  STL [R1+0x420], R59 ;  /* 0x0004203b01007387 */ /* 0x000fe20000100800 */
[----:B------:R-:W-:-:S03]  /*0930*/  SHF.R.S32.HI R3, RZ, 0x1f, R45 ;  /* 0x0000001fff037819 */ /* 0x000fc6000001142d */
[----:B------:R-:W-:Y:S04]  /*0940*/  STL [R1+0x470], R5 ;  /* 0x0004700501007387 */ /* 0x000fe80000100800 */
[----:B------:R0:W-:Y:S01]  /*0950*/  STL [R1+0x4bc], R59 ;  /* 0x0004bc3b01007387 */ /* 0x0001e20000100800 */
[----:B------:R-:W-:-:S03]  /*0960*/  SHF.R.S32.HI R64, RZ, 0x1f, R65 ;  /* 0x0000001fff407819 */ /* 0x000fc60000011441 */
[----:B------:R1:W-:Y:S04]  /*0970*/  STL [R1+0x4b8], R65 ;  /* 0x0004b84101007387 */ /* 0x0003e80000100800 */
[----:B0-----:R-:W5:Y:S04]  /*0980*/  LDL R59, [R1+0x470] ;  /* 0x00047000013b7983 */ /* 0x001f680000100800 */
[----:B-1----:R-:W5:Y:S01]  /*0990*/  LDL R65, [R1+0x380] ;  /* 0x0003800001417983 */ /* 0x002f620000100800 */
[----:B------:R-:W-:-:S03]  /*09a0*/  LOP3.LUT R60, R60, 0xf7ffffff, RZ, 0xc0, !PT ;  /* 0xf7ffffff3c3c7812 */ /* 0x000fc600078ec0ff */
[----:B------:R-:W-:Y:S01]  /*09b0*/  STL [R1+0x46c], R3 ;  /* 0x00046c0301007387 */ /* 0x000fe20000100800 */
[----:B------:R-:W-:Y:S02]  /*09c0*/  SHF.R.S32.HI R2, RZ, 0x1f, R43 ;  /* 0x0000001fff027819 */ /* 0x000fe4000001142b */
[----:B------:R-:W-:Y:S01]  /*09d0*/  @P0 LOP3.LUT R60, R60, 0x8000000, RZ, 0xfc, !PT ;  /* 0x080000003c3c0812 */ /* 0x000fe200078efcff */
[----:B------:R-:W-:Y:S04]  /*09e0*/  STL [R1+0x418], R66 ;  /* 0x0004184201007387 */ /* 0x000fe80000100800 */
[----:B------:R0:W-:Y:S01]  /*09f0*/  STL [R1+0x4cc], R66 ;  /* 0x0004cc4201007387 */ /* 0x0001e20000100800 */
[----:B------:R-:W-:Y:S02]  /*0a00*/  ISETP.LT.U32.AND P1, PT, R53, c[0x0][0x1c8], PT ;  /* 0x0000720035007a0c */ /* 0x000fe40003f21070 */
[----:B------:R-:W-:Y:S01]  /*0a10*/  LOP3.LUT R60, R60, 0xfbffffff, RZ, 0xc0, !PT ;  /* 0xfbffffff3c3c7812 */ /* 0x000fe200078ec0ff */
[----:B------:R-:W-:Y:S04]  /*0a20*/  STL [R1+0x468], R2 ;  /* 0x0004680201007387 */ /* 0x000fe80000100800 */
[----:B0-----:R-:W5:Y:S01]  /*0a30*/  LDL R66, [R1+0x37c] ;  /* 0x00037c0001427983 */ /* 0x001f620000100800 */
[----:B------:R-:W-:-:S02]  /*0a40*/  SHF.R.S32.HI R5, RZ, 0x1f, R41 ;  /* 0x0000001fff057819 */ /* 0x000fc40000011429 */
[----:B------:R-:W-:Y:S01]  /*0a50*/  SHF.R.S32.HI R57, RZ, 0x1f, R61 ;  /* 0x0000001fff397819 */ /* 0x000fe2000001143d */
[----:B------:R0:W-:Y:S01]  /*0a60*/  STL [R1+0x4c8], R61 ;  /* 0x0004c83d01007387 */ /* 0x0001e20000100800 */
[----:B------:R-:W-:-:S03]  /*0a70*/  ISETP.LT.U32.AND P0, PT, R51, c[0x0][0x1c8], PT ;  /* 0x0000720033007a0c */ /* 0x000fc60003f01070 */
[----:B------:R-:W-:Y:S01]  /*0a80*/  STL [R1+0x464], R5 ;  /* 0x0004640501007387 */ /* 0x000fe20000100800 */
[----:B------:R-:W-:-:S03]  /*0a90*/  SHF.R.S32.HI R3, RZ, 0x1f, R39 ;  /* 0x0000001fff037819 */ /* 0x000fc60000011427 */
[----:B0-----:R-:W5:Y:S01]  /*0aa0*/  LDL R61, [R1+0x464] ;  /* 0x00046400013d7983 */ /* 0x001f620000100800 */
[----:B------:R-:W-:-:S03]  /*0ab0*/  SHF.R.S32.HI R2, RZ, 0x1f, R37 ;  /* 0x0000001fff027819 */ /* 0x000fc60000011425 */
[----:B------:R-:W-:Y:S04]  /*0ac0*/  STL [R1+0x460], R3 ;  /* 0x0004600301007387 */ /* 0x000fe80000100800 */
[----:B------:R-:W-:Y:S04]  /*0ad0*/  STL [R1+0x41c], R68 ;  /* 0x00041c4401007387 */ /* 0x000fe80000100800 */
[----:B------:R0:W-:Y:S04]  /*0ae0*/  STL [R1+0x4c4], R68 ;  /* 0x0004c44401007387 */ /* 0x0001e80000100800 */
[----:B------:R1:W-:Y:S04]  /*0af0*/  STL [R1+0x45c], R2 ;  /* 0x00045c0201007387 */ /* 0x0003e80000100800 */
[----:B0-----:R-:W5:Y:S01]  /*0b00*/  LDL R68, [R1+0x370] ;  /* 0x0003700001447983 */ /* 0x001f620000100800 */
[----:B----4-:R-:W-:-:S03]  /*0b10*/  ISETP.LT.AND.EX P1, PT, R6, c[0x0][0x1cc], !P3, P1 ;  /* 0x0000730006007a0c */ /* 0x010fc60005f21310 */
[----:B------:R-:W4:Y:S01]  /*0b20*/  LDL R6, [R1+0x378] ;  /* 0x0003780001067983 */ /* 0x000f220000100800 */
[----:B--2---:R-:W-:-:S03]  /*0b30*/  ISETP.LT.AND.EX P5, PT, R58, c[0x0][0x1cc], !P3, P4 ;  /* 0x000073003a007a0c */ /* 0x004fc60005fa1340 */
[----:B------:R-:W2:Y:S01]  /*0b40*/  LDL R58, [R1+0x46c] ;  /* 0x00046c00013a7983 */ /* 0x000ea20000100800 */
[----:B---3--:R-:W-:-:S03]  /*0b50*/  ISETP.LT.AND.EX P4, PT, R67, c[0x0][0x1cc], !P3, P2 ;  /* 0x0000730043007a0c */ /* 0x008fc60005f81320 */
[----:B------:R-:W3:Y:S06]  /*0b60*/  LDL R67, [R1+0x468] ;  /* 0x0004680001437983 */ /* 0x000eec0000100800 */
[----:B------:R-:W-:-:S04]  /*0b70*/  @P5 LOP3.LUT R60, R60, 0x4000000, RZ, 0xfc, !PT ;  /* 0x040000003c3c5812 */ /* 0x000fc800078efcff */
[----:B------:R-:W-:Y:S02]  /*0b80*/  LOP3.LUT R60, R60, 0xfdffffff, RZ, 0xc0, !PT ;  /* 0xfdffffff3c3c7812 */ /* 0x000fe400078ec0ff */
[----:B-----5:R-:W-:Y:S02]  /*0b90*/  ISETP.LT.AND.EX P2, PT, R69, c[0x0][0x1cc], !P3, P0 ;  /* 0x0000730045007a0c */ /* 0x020fe40005f41300 */
[----:B------:R-:W-:Y:S01]  /*0ba0*/  @P4 LOP3.LUT R60, R60, 0x2000000, RZ, 0xfc, !PT ;  /* 0x020000003c3c4812 */ /* 0x000fe200078efcff */
[----:B------:R-:W5:Y:S01]  /*0bb0*/  LDL R69, [R1+0x374] ;  /* 0x0003740001457983 */ /* 0x000f620000100800 */
[----:B------:R-:W-:Y:S02]  /*0bc0*/  ISETP.LT.U32.AND P0, PT, R0, c[0x0][0x1c8], PT ;  /* 0x0000720000007a0c */ /* 0x000fe40003f01070 */
[----:B------:R-:W-:Y:S01]  /*0bd0*/  LOP3.LUT R60, R60, 0xfeffffff, RZ, 0xc0, !PT ;  /* 0xfeffffff3c3c7812 */ /* 0x000fe200078ec0ff */
[----:B------:R-:W5:Y:S03]  /*0be0*/  LDL R0, [R1+0x460] ;  /* 0x0004600001007983 */ /* 0x000f660000100800 */
[----:B------:R-:W-:-:S02]  /*0bf0*/  @P1 LOP3.LUT R60, R60, 0x1000000, RZ, 0xfc, !PT ;  /* 0x010000003c3c1812 */ /* 0x000fc400078efcff */
[----:B------:R-:W-:Y:S02]  /*0c00*/  ISETP.LT.AND.EX P1, PT, R63, c[0x0][0x1cc], !P3, P0 ;  /* 0x000073003f007a0c */ /* 0x000fe40005f21300 */
[----:B------:R-:W5:Y:S01]  /*0c10*/  LDL R63, [R1+0x45c] ;  /* 0x00045c00013f7983 */ /* 0x000f620000100800 */
[----:B------:R-:W-:-:S03]  /*0c20*/  ISETP.LT.U32.AND P0, PT, R7, c[0x0][0x1c8], PT ;  /* 0x0000720007007a0c */ /* 0x000fc60003f01070 */
[----:B------:R-:W5:Y:S01]  /*0c30*/  LDL R7, [R1+0x36c] ;  /* 0x00036c0001077983 */ /* 0x000f620000100800 */
[----:B------:R-:W-:-:S04]  /*0c40*/  LOP3.LUT R60, R60, 0xff7fffff, RZ, 0xc0, !PT ;  /* 0xff7fffff3c3c7812 */ /* 0x000fc800078ec0ff */
[----:B------:R-:W-:Y:S02]  /*0c50*/  @P2 LOP3.LUT R60, R60, 0x800000, RZ, 0xfc, !PT ;  /* 0x008000003c3c2812 */ /* 0x000fe400078efcff */
[----:B------:R-:W-:Y:S02]  /*0c60*/  ISETP.LT.AND.EX P2, PT, R59, c[0x0][0x1cc], !P3, P0 ;  /* 0x000073003b007a0c */ /* 0x000fe40005f41300 */
[----:B------:R-:W-:Y:S02]  /*0c70*/  LOP3.LUT R60, R60, 0xffbfffff, RZ, 0xc0, !PT ;  /* 0xffbfffff3c3c7812 */ /* 0x000fe400078ec0ff */
[----:B------:R-:W-:Y:S02]  /*0c80*/  SHF.R.S32.HI R5, RZ, 0x1f, R35 ;  /* 0x0000001fff057819 */ /* 0x000fe40000011423 */
[----:B------:R-:W-:Y:S02]  /*0c90*/  ISETP.LT.U32.AND P0, PT, R65, c[0x0][0x1c8], PT ;  /* 0x0000720041007a0c */ /* 0x000fe40003f01070 */
[----:B------:R-:W-:Y:S01]  /*0ca0*/  @P1 LOP3.LUT R60, R60, 0x400000, RZ, 0xfc, !PT ;  /* 0x004000003c3c1812 */ /* 0x000fe200078efcff */
[----:B------:R0:W-:Y:S03]  /*0cb0*/  STL [R1+0x458], R5 ;  /* 0x0004580501007387 */ /* 0x0001e60000100800 */
[----:B------:R-:W-:Y:S01]  /*0cc0*/  LOP3.LUT R60, R60, 0xffdfffff, RZ, 0xc0, !PT ;  /* 0xffdfffff3c3c7812 */ /* 0x000fe200078ec0ff */
[----:B------:R-:W5:Y:S01]  /*0cd0*/  LDL R59, [R1+0x458] ;  /* 0x00045800013b7983 */ /* 0x000f620000100800 */
[----:B------:R-:W-:-:S02]  /*0ce0*/  SHF.R.S32.HI R3, RZ, 0x1f, R33 ;  /* 0x0000001fff037819 */ /* 0x000fc40000011421 */
[----:B------:R-:W-:Y:S01]  /*0cf0*/  @P2 LOP3.LUT R60, R60, 0x200000, RZ, 0xfc, !PT ;  /* 0x002000003c3c2812 */ /* 0x000fe200078efcff */
[----:B------:R-:W5:Y:S03]  /*0d00*/  LDL R65, [R1+0x368] ;  /* 0x0003680001417983 */ /* 0x000f660000100800 */
[----:B------:R-:W-:Y:S01]  /*0d10*/  LOP3.LUT R60, R60, 0xffefffff, RZ, 0xc0, !PT ;  /* 0xffefffff3c3c7812 */ /* 0x000fe200078ec0ff */
[----:B------:R0:W-:Y:S01]  /*0d20*/  STL [R1+0x454], R3 ;  /* 0x0004540301007387 */ /* 0x0001e20000100800 */
[----:B-1----:R-:W-:-:S05]  /*0d30*/  SHF.R.S32.HI R2, RZ, 0x1f, R31 ;  /* 0x0000001fff027819 */ /* 0x002fca000001141f */
[----:B------:R-:W-:Y:S01]  /*0d40*/  STL [R1+0x450], R2 ;  /* 0x0004500201007387 */ /* 0x000fe20000100800 */
[----:B0-----:R-:W-:Y:S02]  /*0d50*/  SHF.R.S32.HI R5, RZ, 0x1f, R29 ;  /* 0x0000001fff057819 */ /* 0x001fe4000001141d */
[----:B------:R-:W-:Y:S01]  /*0d60*/  SHF.R.S32.HI R3, RZ, 0x1f, R27 ;  /* 0x0000001fff037819 */ /* 0x000fe2000001141b */
[----:B------:R-:W-:Y:S04]  /*0d70*/  STL [R1+0x410], R62 ;  /* 0x0004103e01007387 */ /* 0x000fe80000100800 */
[----:B------:R-:W-:Y:S04]  /*0d80*/  STL [R1+0x44c], R5 ;  /* 0x00044c0501007387 */ /* 0x000fe80000100800 */
[----:B------:R0:W-:Y:S04]  /*0d90*/  STL [R1+0x4dc], R62 ;  /* 0x0004dc3e01007387 */ /* 0x0001e80000100800 */
[----:B------:R-:W-:Y:S04]  /*0da0*/  STL [R1+0x448], R3 ;  /* 0x0004480301007387 */ /* 0x000fe80000100800 */
[----:B0-----:R-:W5:Y:S01]  /*0db0*/  LDL R62, [R1+0x35c] ;  /* 0x00035c00013e7983 */ /* 0x001f620000100800 */
[----:B--2---:R-:W-:-:S02]  /*0dc0*/  ISETP.LT.AND.EX P1, PT, R58, c[0x0][0x1cc], !P3, P0 ;  /* 0x000073003a007a0c */ /* 0x004fc40005f21300 */
[----:B------:R-:W-:Y:S01]  /*0dd0*/  ISETP.LT.U32.AND P0, PT, R66, c[0x0][0x1c8], PT ;  /* 0x0000720042007a0c */ /* 0x000fe20003f01070 */
[----:B------:R-:W2:Y:S03]  /*0de0*/  LDL R58, [R1+0x454] ;  /* 0x00045400013a7983 */ /* 0x000ea60000100800 */
[----:B---3--:R-:W-:Y:S02]  /*0df0*/  ISETP.LT.AND.EX P2, PT, R67, c[0x0][0x1cc], !P3, P0 ;  /* 0x0000730043007a0c */ /* 0x008fe40005f41300 */
[----:B----4-:R-:W-:Y:S01]  /*0e00*/  ISETP.LT.U32.AND P0, PT, R6, c[0x0][0x1c8], PT ;  /* 0x0000720006007a0c */ /* 0x010fe20003f01070 */
[----:B------:R-:W3:Y:S04]  /*0e10*/  LDL R67, [R1+0x364] ;  /* 0x0003640001437983 */ /* 0x000ee80000100800 */
[----:B------:R-:W-:Y:S01]  /*0e20*/  @P1 LOP3.LUT R60, R60, 0x100000, RZ, 0xfc, !PT ;  /* 0x001000003c3c1812 */ /* 0x000fe200078efcff */
[----:B------:R-:W4:Y:S01]  /*0e30*/  LDL R6, [R1+0x450] ;  /* 0x0004500001067983 */ /* 0x000f220000100800 */
[----:B------:R-:W-:-:S02]  /*0e40*/  ISETP.LT.AND.EX P1, PT, R61, c[0x0][0x1cc], !P3, P0 ;  /* 0x000073003d007a0c */ /* 0x000fc40005f21300 */
[----:B------:R-:W-:Y:S01]  /*0e50*/  LOP3.LUT R60, R60, 0xfff7ffff, RZ, 0xc0, !PT ;  /* 0xfff7ffff3c3c7812 */ /* 0x000fe200078ec0ff */
[----:B------:R0:W-:Y:S01]  /*0e60*/  STL [R1+0x4d8], R54 ;  /* 0x0004d83601007387 */ /* 0x0001e20000100800 */
[----:B-----5:R-:W-:Y:S02]  /*0e70*/  ISETP.LT.U32.AND P0, PT, R69, c[0x0][0x1c8], PT ;  /* 0x0000720045007a0c */ /* 0x020fe40003f01070 */
[----:B------:R-:W-:Y:S01]  /*0e80*/  @P2 LOP3.LUT R60, R60, 0x80000, RZ, 0xfc, !PT ;  /* 0x000800003c3c2812 */ /* 0x000fe200078efcff */
[----:B------:R-:W5:Y:S01]  /*0e90*/  LDL R69, [R1+0x360] ;  /* 0x0003600001457983 */ /* 0x000f620000100800 */
[----:B------:R-:W-:Y:S02]  /*0ea0*/  ISETP.LT.AND.EX P2, PT, R0, c[0x0][0x1cc], !P3, P0 ;  /* 0x0000730000007a0c */ /* 0x000fe40005f41300 */
[----:B------:R-:W-:Y:S01]  /*0eb0*/  LOP3.LUT R60, R60, 0xfffbffff, RZ, 0xc0, !PT ;  /* 0xfffbffff3c3c7812 */ /* 0x000fe200078ec0ff */
[----:B------:R-:W5:Y:S01]  /*0ec0*/  LDL R0, [R1+0x44c] ;  /* 0x00044c0001007983 */ /* 0x000f620000100800 */
[----:B------:R-:W-:-:S02]  /*0ed0*/  ISETP.LT.U32.AND P0, PT, R68, c[0x0][0x1c8], PT ;  /* 0x0000720044007a0c */ /* 0x000fc40003f01070 */
[----:B------:R-:W-:Y:S01]  /*0ee0*/  @P1 LOP3.LUT R60, R60, 0x40000, RZ, 0xfc, !PT ;  /* 0x000400003c3c1812 */ /* 0x000fe200078efcff */
[----:B------:R-:W-:Y:S01]  /*0ef0*/  STL [R1+0x414], R64 ;  /* 0x0004144001007387 */ /* 0x000fe20000100800 */
[----:B------:R-:W-:Y:S02]  /*0f00*/  ISETP.LT.AND.EX P1, PT, R63, c[0x0][0x1cc], !P3, P0 ;  /* 0x000073003f007a0c */ /* 0x000fe40005f21300 */
[----:B------:R-:W-:Y:S01]  /*0f10*/  ISETP.LT.U32.AND P0, PT, R7, c[0x0][0x1c8], PT ;  /* 0x0000720007007a0c */ /* 0x000fe20003f01070 */
[----:B------:R1:W-:Y:S04]  /*0f20*/  STL [R1+0x4d4], R64 ;  /* 0x0004d44001007387 */ /* 0x0003e80000100800 */
[----:B------:R-:W5:Y:S01]  /*0f30*/  LDL R7, [R1+0x448] ;  /* 0x0004480001077983 */ /* 0x000f620000100800 */
[----:B------:R-:W-:-:S02]  /*0f40*/  SHF.R.S32.HI R2, RZ, 0x1f, R25 ;  /* 0x0000001fff027819 */ /* 0x000fc40000011419 */
[----:B------:R-:W-:Y:S01]  /*0f50*/  SHF.R.S32.HI R53, RZ, 0x1f, R54 ;  /* 0x0000001fff357819 */ /* 0x000fe20000011436 */
[----:B------:R1:W-:Y:S04]  /*0f60*/  STL [R1+0x4d0], R56 ;  /* 0x0004d03801007387 */ /* 0x0003e80000100800 */
[----:B0-----:R-:W5:Y:S01]  /*0f70*/  LDL R54, [R1+0x358] ;  /* 0x0003580001367983 */ /* 0x001f620000100800 */
[----:B------:R-:W-:-:S03]  /*0f80*/  SHF.R.S32.HI R5, RZ, 0x1f, R23 ;  /* 0x0000001fff057819 */ /* 0x000fc60000011417 */
[----:B------:R0:W-:Y:S01]  /*0f90*/  STL [R1+0x444], R2 ;  /* 0x0004440201007387 */ /* 0x0001e20000100800 */
[----:B------:R-:W-:-:S03]  /*0fa0*/  SHF.R.S32.HI R55, RZ, 0x1f, R56 ;  /* 0x0000001fff377819 */ /* 0x000fc60000011438 */
[----:B-1----:R-:W5:Y:S04]  /*0fb0*/  LDL R64, [R1+0x444] ;  /* 0x0004440001407983 */ /* 0x002f680000100800 */
[----:B------:R-:W5:Y:S01]  /*0fc0*/  LDL R56, [R1+0x354] ;  /* 0x0003540001387983 */ /* 0x000f620000100800 */
[----:B------:R-:W-:-:S03]  /*0fd0*/  LOP3.LUT R60, R60, 0xfffdffff, RZ, 0xc0, !PT ;  /* 0xfffdffff3c3c7812 */ /* 0x000fc600078ec0ff */
[----:B------:R1:W-:Y:S01]  /*0fe0*/  STL [R1+0x440], R5 ;  /* 0x0004400501007387 */ /* 0x0003e20000100800 */
[----:B------:R-:W-:-:S03]  /*0ff0*/  SHF.R.S32.HI R3, RZ, 0x1f, R21 ;  /* 0x0000001fff037819 */ /* 0x000fc60000011415 */
[----:B------:R-:W5:Y:S01]  /*1000*/  LDL R66, [R1+0x440] ;  /* 0x0004400001427983 */ /* 0x000f620000100800 */
[----:B------:R-:W-:-:S03]  /*1010*/  @P2 LOP3.LUT R60, R60, 0x20000, RZ, 0xfc, !PT ;  /* 0x000200003c3c2812 */ /* 0x000fc600078efcff */
[----:B------:R-:W5:Y:S01]  /*1020*/  LDL R61, [R1+0x350] ;  /* 0x00035000013d7983 */ /* 0x000f620000100800 */
[----:B------:R-:W-:-:S03]  /*1030*/  ISETP.LT.AND.EX P2, PT, R59, c[0x0][0x1cc], !P3, P0 ;  /* 0x000073003b007a0c */ /* 0x000fc60005f41300 */
[----:B------:R1:W-:Y:S01]  /*1040*/  STL [R1+0x43c], R3 ;  /* 0x00043c0301007387 */ /* 0x0003e20000100800 */
[----:B------:R-:W-:-:S03]  /*1050*/  LOP3.LUT R60, R60, 0xfffeffff, RZ, 0xc0, !PT ;  /* 0xfffeffff3c3c7812 */ /* 0x000fc600078ec0ff */
[----:B------:R-:W5:Y:S01]  /*1060*/  LDL R68, [R1+0x43c] ;  /* 0x00043c0001447983 */ /* 0x000f620000100800 */
[----:B0-----:R-:W-:Y:S02]  /*1070*/  SHF.R.S32.HI R2, RZ, 0x1f, R19 ;  /* 0x0000001fff027819 */ /* 0x001fe40000011413 */
[----:B------:R-:W-:Y:S01]  /*1080*/  ISETP.LT.U32.AND P0, PT, R65, c[0x0][0x1c8], PT ;  /* 0x0000720041007a0c */ /* 0x000fe20003f01070 */
[----:B------:R-:W5:Y:S01]  /*1090*/  LDL R63, [R1+0x34c] ;  /* 0x00034c00013f7983 */ /* 0x000f620000100800 */
[----:B------:R-:W-:-:S03]  /*10a0*/  @P1 LOP3.LUT R60, R60, 0x10000, RZ, 0xfc, !PT ;  /* 0x000100003c3c1812 */ /* 0x000fc600078efcff */
[----:B------:R0:W-:Y:S01]  /*10b0*/  STL [R1+0x438], R2 ;  /* 0x0004380201007387 */ /* 0x0001e20000100800 */
[----:B------:R-:W-:-:S03]  /*10c0*/  LOP3.LUT R60, R60, 0xffff7fff, RZ, 0xc0, !PT ;  /* 0xffff7fff3c3c7812 */ /* 0x000fc600078ec0ff */
[----:B------:R-:W5:Y:S01]  /*10d0*/  LDL R59, [R1+0x438] ;  /* 0x00043800013b7983 */ /* 0x000f620000100800 */
[----:B-1----:R-:W-:Y:S02]  /*10e0*/  SHF.R.S32.HI R5, RZ, 0x1f, R17 ;  /* 0x0000001fff057819 */ /* 0x002fe40000011411 */
[----:B------:R-:W-:Y:S01]  /*10f0*/  @P2 LOP3.LUT R60, R60, 0x8000, RZ, 0xfc, !PT ;  /* 0x000080003c3c2812 */ /* 0x000fe200078efcff */
[----:B------:R-:W5:Y:S04]  /*1100*/  LDL R65, [R1+0x348] ;  /* 0x0003480001417983 */ /* 0x000f680000100800 */
[----:B------:R1:W-:Y:S01]  /*1110*/  STL [R1+0x434], R5 ;  /* 0x0004340501007387 */ /* 0x0003e20000100800 */
[----:B------:R-:W-:Y:S02]  /*1120*/  LOP3.LUT R60, R60, 0xffffbfff, RZ, 0xc0, !PT ;  /* 0xffffbfff3c3c7812 */ /* 0x000fe400078ec0ff */
[----:B------:R-:W-:-:S02]  /*1130*/  SHF.R.S32.HI R3, RZ, 0x1f, R15 ;  /* 0x0000001fff037819 */ /* 0x000fc4000001140f */
[----:B0-----:R-:W-:-:S03]  /*1140*/  SHF.R.S32.HI R2, RZ, 0x1f, R13 ;  /* 0x0000001fff027819 */ /* 0x001fc6000001140d */
[----:B------:R0:W-:Y:S04]  /*1150*/  STL [R1+0x430], R3 ;  /* 0x0004300301007387 */ /* 0x0001e80000100800 */
[----:B------:R0:W-:Y:S01]  /*1160*/  STL [R1+0x42c], R2 ;  /* 0x00042c0201007387 */ /* 0x0001e20000100800 */
[----:B--2---:R-:W-:-:S03]  /*1170*/  ISETP.LT.AND.EX P1, PT, R58, c[0x0][0x1cc], !P3, P0 ;  /* 0x000073003a007a0c */ /* 0x004fc60005f21300 */
[----:B------:R-:W2:Y:S01]  /*1180*/  LDL R58, [R1+0x434] ;  /* 0x00043400013a7983 */ /* 0x000ea20000100800 */
[----:B---3--:R-:W-:-:S03]  /*1190*/  ISETP.LT.U32.AND P0, PT, R67, c[0x0][0x1c8], PT ;  /* 0x0000720043007a0c */ /* 0x008fc60003f01070 */
[----:B------:R-:W3:Y:S01]  /*11a0*/  LDL R67, [R1+0x344] ;  /* 0x0003440001437983 */ /* 0x000ee20000100800 */
[----:B----4-:R-:W-:-:S05]  /*11b0*/  ISETP.LT.AND.EX P2, PT, R6, c[0x0][0x1cc], !P3, P0 ;  /* 0x0000730006007a0c */ /* 0x010fca0005f41300 */
[----:B------:R-:W-:Y:S01]  /*11c0*/  @P1 LOP3.LUT R60, R60, 0x4000, RZ, 0xfc, !PT ;  /* 0x000040003c3c1812 */ /* 0x000fe200078efcff */
[----:B------:R-:W4:Y:S01]  /*11d0*/  LDL R6, [R1+0x430] ;  /* 0x0004300001067983 */ /* 0x000f220000100800 */
[----:B-----5:R-:W-:Y:S02]  /*11e0*/  ISETP.LT.U32.AND P0, PT, R69, c[0x0][0x1c8], PT ;  /* 0x0000720045007a0c */ /* 0x020fe40003f01070 */
[----:B------:R-:W-:Y:S01]  /*11f0*/  LOP3.LUT R60, R60, 0xffffdfff, RZ, 0xc0, !PT ;  /* 0xffffdfff3c3c7812 */ /* 0x000fe200078ec0ff */
[----:B------:R-:W5:Y:S01]  /*1200*/  LDL R69, [R1+0x340] ;  /* 0x0003400001457983 */ /* 0x000f620000100800 */
[----:B------:R-:W-:Y:S02]  /*1210*/  ISETP.LT.AND.EX P1, PT, R0, c[0x0][0x1cc], !P3, P0 ;  /* 0x0000730000007a0c */ /* 0x000fe40005f21300 */
[----:B------:R-:W-:Y:S01]  /*1220*/  ISETP.LT.U32.AND P0, PT, R62, c[0x0][0x1c8], PT ;  /* 0x000072003e007a0c */ /* 0x000fe20003f01070 */
[----:B------:R-:W5:Y:S01]  /*1230*/  LDL R0, [R1+0x42c] ;  /* 0x00042c0001007983 */ /* 0x000f620000100800 */
[----:B------:R-:W-:-:S03]  /*1240*/  @P2 LOP3.LUT R60, R60, 0x2000, RZ, 0xfc, !PT ;  /* 0x000020003c3c2812 */ /* 0x000fc600078efcff */
[----:B------:R-:W5:Y:S01]  /*1250*/  LDL.LU R62, [R1+0x4dc] ;  /* 0x0004dc00013e7983 */ /* 0x000f620000300800 */
[----:B------:R-:W-:-:S03]  /*1260*/  ISETP.LT.AND.EX P2, PT, R7, c[0x0][0x1cc], !P3, P0 ;  /* 0x0000730007007a0c */ /* 0x000fc60005f41300 */
[----:B------:R-:W5:Y:S01]  /*1270*/  LDL R7, [R1+0x33c] ;  /* 0x00033c0001077983 */ /* 0x000f620000100800 */
[----:B------:R-:W-:-:S04]  /*1280*/  LOP3.LUT R60, R60, 0xffffefff, RZ, 0xc0, !PT ;  /* 0xffffefff3c3c7812 */ /* 0x000fc800078ec0ff */
[----:B------:R-:W-:Y:S02]  /*1290*/  @P1 LOP3.LUT R60, R60, 0x1000, RZ, 0xfc, !PT ;  /* 0x000010003c3c1812 */ /* 0x000fe400078efcff */
[----:B------:R-:W-:Y:S02]  /*12a0*/  ISETP.LT.U32.AND P0, PT, R54, c[0x0][0x1c8], PT ;  /* 0x0000720036007a0c */ /* 0x000fe40003f01070 */
[----:B------:R-:W-:Y:S01]  /*12b0*/  LOP3.LUT R60, R60, 0xfffff7ff, RZ, 0xc0, !PT ;  /* 0xfffff7ff3c3c7812 */ /* 0x000fe200078ec0ff */
[----:B------:R-:W5:Y:S01]  /*12c0*/  LDL.LU R54, [R1+0x4d8] ;  /* 0x0004d80001367983 */ /* 0x000f620000300800 */
[----:B------:R-:W-:Y:S02]  /*12d0*/  ISETP.LT.AND.EX P1, PT, R64, c[0x0][0x1cc], !P3, P0 ;  /* 0x0000730040007a0c */ /* 0x000fe40005f21300 */
[----:B------:R-:W-:Y:S01]  /*12e0*/  @P2 LOP3.LUT R60, R60, 0x800, RZ, 0xfc, !PT ;  /* 0x000008003c3c2812 */ /* 0x000fe200078efcff */
[----:B------:R-:W5:Y:S01]  /*12f0*/  LDL.LU R64, [R1+0x4d4] ;  /* 0x0004d40001407983 */ /* 0x000f620000300800 */
[----:B------:R-:W-:-:S02]  /*1300*/  ISETP.LT.U32.AND P0, PT, R56, c[0x0][0x1c8], PT ;  /* 0x0000720038007a0c */ /* 0x000fc40003f01070 */
[----:B------:R-:W-:Y:S01]  /*1310*/  LOP3.LUT R60, R60, 0xfffffbff, RZ, 0xc0, !PT ;  /* 0xfffffbff3c3c7812 */ /* 0x000fe200078ec0ff */
[----:B------:R-:W5:Y:S01]  /*1320*/  LDL.LU R56, [R1+0x4d0] ;  /* 0x0004d00001387983 */ /* 0x000f620000300800 */
[----:B------:R-:W-:-:S05]  /*1330*/  ISETP.LT.AND.EX P2, PT, R66, c[0x0][0x1cc], !P3, P0 ;  /* 0x0000730042007a0c */ /* 0x000fca0005f41300 */
[----:B------:R-:W-:Y:S01]  /*1340*/  @P1 LOP3.LUT R60, R60, 0x400, RZ, 0xfc, !PT ;  /* 0x000004003c3c1812 */ /* 0x000fe200078efcff */
[----:B------:R-:W5:Y:S01]  /*1350*/  LDL.LU R66, [R1+0x4cc] ;  /* 0x0004cc0001427983 */ /* 0x000f620000300800 */
        /* <DEDUP_REMOVED lines=14> */
[----:B------:R-:W5:Y:S03]  /*1440*/  LDL.LU R65, [R1+0x4b8] ;  /* 0x0004b80001417983 */ /* 0x000f660000300800 */
[----:B------:R-:W-:-:S04]  /*1450*/  @P2 LOP3.LUT R60, R60, 0x80, RZ, 0xfc, !PT ;  /* 0x000000803c3c2812 */ /* 0x000fc800078efcff */
[----:B------:R-:W-:Y:S02]  /*1460*/  LOP3.LUT R60, R60, 0xffffffbf, RZ, 0xc0, !PT ;  /* 0xffffffbf3c3c7812 */ /* 0x000fe400078ec0ff */
[----:B--2---:R-:W-:Y:S02]  /*1470*/  ISETP.LT.AND.EX P1, PT, R58, c[0x0][0x1cc], !P3, P0 ;  /* 0x000073003a007a0c */ /* 0x004fe40005f21300 */
[----:B------:R-:W2:Y:S01]  /*1480*/  LDL.LU R58, [R1+0x4b4] ;  /* 0x0004b400013a7983 */ /* 0x000ea20000300800 */
[----:B---3--:R-:W-:-:S03]  /*1490*/  ISETP.LT.U32.AND P0, PT, R67, c[0x0][0x1c8], PT ;  /* 0x0000720043007a0c */ /* 0x008fc60003f01070 */
[----:B------:R-:W3:Y:S01]  /*14a0*/  LDL.LU R67, [R1+0x4b0] ;  /* 0x0004b00001437983 */ /* 0x000ee20000300800 */
[----:B----4-:R-:W-:-:S03]  /*14b0*/  ISETP.LT.AND.EX P2, PT, R6, c[0x0][0x1cc], !P3, P0 ;  /* 0x0000730006007a0c */ /* 0x010fc60005f41300 */
[----:B------:R-:W4:Y:S03]  /*14c0*/  LDL.LU R6, [R1+0x4ac] ;  /* 0x0004ac0001067983 */ /* 0x000f260000300800 */
[----:B------:R-:W-:Y:S02]  /*14d0*/  @P1 LOP3.LUT R60, R60, 0x40, RZ, 0xfc, !PT ;  /* 0x000000403c3c1812 */ /* 0x000fe400078efcff */
[----:B-----5:R-:W-:Y:S02]  /*14e0*/  ISETP.LT.U32.AND P0, PT, R69, c[0x0][0x1c8], PT ;  /* 0x0000720045007a0c */ /* 0x020fe40003f01070 */
[----:B------:R-:W-:Y:S01]  /*14f0*/  LOP3.LUT R60, R60, 0xffffffdf, RZ, 0xc0, !PT ;  /* 0xffffffdf3c3c7812 */ /* 0x000fe200078ec0ff */
[----:B------:R-:W5:Y:S01]  /*1500*/  LDL.LU R69, [R1+0x4a8] ;  /* 0x0004a80001457983 */ /* 0x000f620000300800 */
[----:B------:R-:W-:-:S03]  /*1510*/  ISETP.LT.AND.EX P1, PT, R0, c[0x0][0x1cc], !P3, P0 ;  /* 0x0000730000007a0c */ /* 0x000fc60005f21300 */
[----:B------:R-:W2:Y:S01]  /*1520*/  LDL.LU R0, [R1+0x4a4] ;  /* 0x0004a40001007983 */ /* 0x000ea20000300800 */
[----:B------:R-:W-:-:S03]  /*1530*/  ISETP.LT.U32.AND P0, PT, R7, c[0x0][0x1c8], PT ;  /* 0x0000720007007a0c */ /* 0x000fc60003f01070 */
[----:B------:R-:W2:Y:S01]  /*1540*/  LDL.LU R7, [R1+0x4a0] ;  /* 0x0004a00001077983 */ /* 0x000ea20000300800 */
[----:B------:R-:W-:-:S04]  /*1550*/  @P2 LOP3.LUT R60, R60, 0x20, RZ, 0xfc, !PT ;  /* 0x000000203c3c2812 */ /* 0x000fc800078efcff */
[----:B------:R-:W-:-:S04]  /*1560*/  LOP3.LUT R60, R60, 0xffffffef, RZ, 0xc0, !PT ;  /* 0xffffffef3c3c7812 */ /* 0x000fc800078ec0ff */
[----:B------:R-:W-:-:S04]  /*1570*/  @P1 LOP3.LUT R60, R60, 0x10, RZ, 0xfc, !PT ;  /* 0x000000103c3c1812 */ /* 0x000fc800078efcff */
[----:B------:R-:W-:Y:S02]  /*1580*/  LOP3.LUT R60, R60, 0xfffffff7, RZ, 0xc0, !PT ;  /* 0xfffffff73c3c7812 */ /* 0x000fe400078ec0ff */
[----:B----4-:R-:W-:Y:S02]  /*1590*/  ISETP.LT.AND.EX P2, PT, R6, c[0x0][0x1cc], !P3, P0 ;  /* 0x0000730006007a0c */ /* 0x010fe40005f41300 */
[----:B------:R-:W4:Y:S11]  /*15a0*/  LDL.LU R6, [R1+0x49c] ;  /* 0x00049c0001067983 */ /* 0x000f360000300800 */
[----:B------:R-:W-:-:S02]  /*15b0*/  @P2 LOP3.LUT R60, R60, 0x8, RZ, 0xfc, !PT ;  /* 0x000000083c3c2812 */ /* 0x000fc400078efcff */
[----:B--2---:R-:W-:Y:S02]  /*15c0*/  ISETP.LT.U32.AND P0, PT, R7, c[0x0][0x1c8], PT ;  /* 0x0000720007007a0c */ /* 0x004fe40003f01070 */
[----:B------:R-:W2:Y:S02]  /*15d0*/  LDL.LU R7, [R1+0x498] ;  /* 0x0004980001077983 */ /* 0x000ea40000300800 */
[----:B------:R-:W-:Y:S02]  /*15e0*/  ISETP.LT.AND.EX P1, PT, R58, c[0x0][0x1cc], !P3, P0 ;  /* 0x000073003a007a0c */ /* 0x000fe40005f21300 */
[----:B------:R-:W-:Y:S01]  /*15f0*/  ISETP.LT.U32.AND P0, PT, R0, c[0x0][0x1c8], PT ;  /* 0x0000720000007a0c */ /* 0x000fe20003f01070 */
[----:B------:R-:W2:Y:S03]  /*1600*/  LDL.LU R58, [R1+0x494] ;  /* 0x00049400013a7983 */ /* 0x000ea60000300800 */
[----:B------:R-:W-:Y:S01]  /*1610*/  ISETP.LT.AND.EX P2, PT, R59, c[0x0][0x1cc], !P3, P0 ;  /* 0x000073003b007a0c */ /* 0x000fe20005f41300 */
[----:B------:R-:W2:Y:S04]  /*1620*/  LDL.LU R0, [R1+0x490] ;  /* 0x0004900001007983 */ /* 0x000ea80000300800 */
[----:B------:R-:W2:Y:S01]  /*1630*/  LDL.LU R59, [R1+0x488] ;  /* 0x00048800013b7983 */ /* 0x000ea20000300800 */
[----:B------:R-:W-:-:S02]  /*1640*/  LOP3.LUT R60, R60, 0xfffffffb, RZ, 0xc0, !PT ;  /* 0xfffffffb3c3c7812 */ /* 0x000fc400078ec0ff */
[----:B-----5:R-:W-:Y:S02]  /*1650*/  ISETP.LT.U32.AND P0, PT, R69, c[0x0][0x1c8], PT ;  /* 0x0000720045007a0c */ /* 0x020fe40003f01070 */
[----:B------:R-:W-:Y:S02]  /*1660*/  @P1 LOP3.LUT R60, R60, 0x4, RZ, 0xfc, !PT ;  /* 0x000000043c3c1812 */ /* 0x000fe400078efcff */
[----:B------:R-:W-:Y:S02]  /*1670*/  ISETP.LT.AND.EX P1, PT, R68, c[0x0][0x1cc], !P3, P0 ;  /* 0x0000730044007a0c */ /* 0x000fe40005f21300 */
[----:B------:R-:W-:Y:S02]  /*1680*/  LOP3.LUT R60, R60, 0xfffffffd, RZ, 0xc0, !PT ;  /* 0xfffffffd3c3c7812 */ /* 0x000fe400078ec0ff */
[----:B---3--:R-:W-:Y:S02]  /*1690*/  ISETP.LT.U32.AND P0, PT, R67, c[0x0][0x1c8], PT ;  /* 0x0000720043007a0c */ /* 0x008fe40003f01070 */
[----:B------:R-:W-:-:S02]  /*16a0*/  @P2 LOP3.LUT R60, R60, 0x2, RZ, 0xfc, !PT ;  /* 0x000000023c3c2812 */ /* 0x000fc400078efcff */
[----:B------:R-:W-:Y:S02]  /*16b0*/  ISETP.LT.AND.EX P2, PT, R66, c[0x0][0x1cc], !P3, P0 ;  /* 0x0000730042007a0c */ /* 0x000fe40005f41300 */
[----:B------:R-:W-:Y:S02]  /*16c0*/  LOP3.LUT R60, R60, 0xfffffffe, RZ, 0xc0, !PT ;  /* 0xfffffffe3c3c7812 */ /* 0x000fe400078ec0ff */
[----:B------:R-:W-:Y:S02]  /*16d0*/  ISETP.LT.U32.AND P0, PT, R65, c[0x0][0x1c8], PT ;  /* 0x0000720041007a0c */ /* 0x000fe40003f01070 */
[----:B------:R-:W-:Y:S02]  /*16e0*/  @P1 LOP3.LUT R60, R60, 0x1, RZ, 0xfc, !PT ;  /* 0x000000013c3c1812 */ /* 0x000fe400078efcff */
[----:B------:R-:W-:Y:S02]  /*16f0*/  ISETP.LT.AND.EX P1, PT, R64, c[0x0][0x1cc], !P3, P0 ;  /* 0x0000730040007a0c */ /* 0x000fe40005f21300 */
[----:B------:R-:W-:-:S02]  /*1700*/  ISETP.LT.U32.AND P0, PT, R63, c[0x0][0x1c8], PT ;  /* 0x000072003f007a0c */ /* 0x000fc40003f01070 */
[----:B------:R-:W-:Y:S02]  /*1710*/  SHF.R.S32.HI R51, RZ, 0x1f, R52 ;  /* 0x0000001fff337819 */ /* 0x000fe40000011434 */
[----:B------:R-:W-:Y:S02]  /*1720*/  SHF.R.S32.HI R49, RZ, 0x1f, R50 ;  /* 0x0000001fff317819 */ /* 0x000fe40000011432 */
[----:B------:R-:W-:Y:S02]  /*1730*/  SHF.R.S32.HI R47, RZ, 0x1f, R48 ;  /* 0x0000001fff2f7819 */ /* 0x000fe40000011430 */
[----:B------:R-:W-:Y:S02]  /*1740*/  SHF.R.S32.HI R45, RZ, 0x1f, R46 ;  /* 0x0000001fff2d7819 */ /* 0x000fe4000001142e */
[----:B------:R-:W-:Y:S02]  /*1750*/  SHF.R.S32.HI R43, RZ, 0x1f, R44 ;  /* 0x0000001fff2b7819 */ /* 0x000fe4000001142c */
[----:B------:R-:W-:-:S02]  /*1760*/  SHF.R.S32.HI R41, RZ, 0x1f, R42 ;  /* 0x0000001fff297819 */ /* 0x000fc4000001142a */
        /* <DEDUP_REMOVED lines=15> */
[----:B-1----:R-:W-:Y:S02]  /*1860*/  SHF.R.S32.HI R5, RZ, 0x1f, R10 ;  /* 0x0000001fff057819 */ /* 0x002fe4000001140a */
[----:B0-----:R-:W-:Y:S02]  /*1870*/  SHF.R.S32.HI R3, RZ, 0x1f, R9 ;  /* 0x0000001fff037819 */ /* 0x001fe40000011409 */
[----:B------:R-:W-:-:S02]  /*1880*/  SHF.R.S32.HI R2, RZ, 0x1f, R8 ;  /* 0x0000001fff027819 */ /* 0x000fc40000011408 */
[----:B--2---:R-:W-:-:S04]  /*1890*/  LOP3.LUT R59, R59, 0x7fffffff, RZ, 0xc0, !PT ;  /* 0x7fffffff3b3b7812 */ /* 0x004fc800078ec0ff */
[----:B------:R-:W-:Y:S02]  /*18a0*/  @P2 LOP3.LUT R59, R59, 0x80000000, RZ, 0xfc, !PT ;  /* 0x800000003b3b2812 */ /* 0x000fe400078efcff */
[----:B------:R-:W-:Y:S02]  /*18b0*/  ISETP.LT.AND.EX P2, PT, R62, c[0x0][0x1cc], !P3, P0 ;  /* 0x000073003e007a0c */ /* 0x000fe40005f41300 */
[----:B------:R-:W-:Y:S02]  /*18c0*/  LOP3.LUT R59, R59, 0xbfffffff, RZ, 0xc0, !PT ;  /* 0xbfffffff3b3b7812 */ /* 0x000fe400078ec0ff */
[----:B------:R-:W-:Y:S02]  /*18d0*/  ISETP.LT.U32.AND P0, PT, R61, c[0x0][0x1c8], PT ;  /* 0x000072003d007a0c */ /* 0x000fe40003f01070 */
[----:B------:R-:W-:Y:S02]  /*18e0*/  @P1 LOP3.LUT R59, R59, 0x40000000, RZ, 0xfc, !PT ;  /* 0x400000003b3b1812 */ /* 0x000fe400078efcff */
[----:B------:R-:W-:-:S02]  /*18f0*/  ISETP.LT.AND.EX P1, PT, R57, c[0x0][0x1cc], !P3, P0 ;  /* 0x0000730039007a0c */ /* 0x000fc40005f21300 */
[----:B------:R-:W-:Y:S02]  /*1900*/  LOP3.LUT R59, R59, 0xdfffffff, RZ, 0xc0, !PT ;  /* 0xdfffffff3b3b7812 */ /* 0x000fe400078ec0ff */
[----:B------:R-:W-:Y:S02]  /*1910*/  ISETP.LT.U32.AND P0, PT, R56, c[0x0][0x1c8], PT ;  /* 0x0000720038007a0c */ /* 0x000fe40003f01070 */
[----:B------:R-:W-:Y:S02]  /*1920*/  @P2 LOP3.LUT R59, R59, 0x20000000, RZ, 0xfc, !PT ;  /* 0x200000003b3b2812 */ /* 0x000fe400078efcff */
[----:B------:R-:W-:Y:S02]  /*1930*/  ISETP.LT.AND.EX P2, PT, R55, c[0x0][0x1cc], !P3, P0 ;  /* 0x0000730037007a0c */ /* 0x000fe40005f41300 */
[----:B------:R-:W-:Y:S02]  /*1940*/  LOP3.LUT R59, R59, 0xefffffff, RZ, 0xc0, !PT ;  /* 0xefffffff3b3b7812 */ /* 0x000fe400078ec0ff */
[----:B------:R-:W-:-:S02]  /*1950*/  ISETP.LT.U32.AND P0, PT, R54, c[0x0][0x1c8], PT ;  /* 0x0000720036007a0c */ /* 0x000fc40003f01070 */
        /* <DEDUP_REMOVED lines=98> */
[----:B------:R-:W-:Y:S01]  /*1f80*/  LOP3.LUT R59, R59, 0xfffffff7, RZ, 0xc0, !PT ;  /* 0xfffffff73b3b7812 */ /* 0x000fe200078ec0ff */
[----:B------:R0:W-:Y:S01]  /*1f90*/  STL [R1+0x3a4], R2 ;  /* 0x0003a40201007387 */ /* 0x0001e20000100800 */
[----:B------:R-:W-:Y:S02]  /*1fa0*/  ISETP.LT.U32.AND P0, PT, R7, c[0x0][0x1c8], PT ;  /* 0x0000720007007a0c */ /* 0x000fe40003f01070 */
[----:B------:R-:W-:Y:S02]  /*1fb0*/  @P2 LOP3.LUT R59, R59, 0x8, RZ, 0xfc, !PT ;  /* 0x000000083b3b2812 */ /* 0x000fe400078efcff */
[----:B0-----:R-:W-:-:S02]  /*1fc0*/  SHF.R.S32.HI R2, RZ, 0x1f, R7 ;  /* 0x0000001fff027819 */ /* 0x001fc40000011407 */
[----:B------:R-:W-:Y:S02]  /*1fd0*/  LOP3.LUT R59, R59, 0xfffffffb, RZ, 0xc0, !PT ;  /* 0xfffffffb3b3b7812 */ /* 0x000fe400078ec0ff */
[----:B------:R-:W-:Y:S02]  /*1fe0*/  ISETP.LT.AND.EX P0, PT, R2, c[0x0][0x1cc], !P3, P0 ;  /* 0x0000730002007a0c */ /* 0x000fe40005f01300 */
[----:B------:R-:W-:-:S04]  /*1ff0*/  @P1 LOP3.LUT R59, R59, 0x4, RZ, 0xfc, !PT ;  /* 0x000000043b3b1812 */ /* 0x000fc800078efcff */
[----:B------:R-:W-:Y:S01]  /*2000*/  LOP3.LUT R59, R59, 0xfffffffd, RZ, 0xc0, !PT ;  /* 0xfffffffd3b3b7812 */ /* 0x000fe200078ec0ff */
[----:B------:R0:W-:Y:S06]  /*2010*/  STL [R1+0x3a0], R2 ;  /* 0x0003a00201007387 */ /* 0x0001ec0000100800 */
[----:B------:R-:W-:Y:S02]  /*2020*/  @P0 LOP3.LUT R59, R59, 0x2, RZ, 0xfc, !PT ;  /* 0x000000023b3b0812 */ /* 0x000fe400078efcff */
[----:B----4-:R-:W-:Y:S02]  /*2030*/  ISETP.LT.U32.AND P0, PT, R6, c[0x0][0x1c8], PT ;  /* 0x0000720006007a0c */ /* 0x010fe40003f01070 */
[----:B0-----:R-:W-:-:S04]  /*2040*/  SHF.R.S32.HI R2, RZ, 0x1f, R6 ;  /* 0x0000001fff027819 */ /* 0x001fc80000011406 */
[----:B------:R-:W-:Y:S01]  /*2050*/  ISETP.LT.AND.EX P0, PT, R2, c[0x0][0x1cc], !P3, P0 ;  /* 0x0000730002007a0c */ /* 0x000fe20005f01300 */
[----:B------:R0:W-:Y:S01]  /*2060*/  STL [R1+0x3ac], R5 ;  /* 0x0003ac0501007387 */ /* 0x0001e20000100800 */
[----:B------:R-:W-:-:S03]  /*2070*/  LOP3.LUT R59, R59, 0xfffffffe, RZ, 0xc0, !PT ;  /* 0xfffffffe3b3b7812 */ /* 0x000fc600078ec0ff */
[----:B------:R1:W-:Y:S01]  /*2080*/  STL [R1+0x39c], R2 ;  /* 0x00039c0201007387 */ /* 0x0003e20000100800 */
[----:B0-----:R-:W-:-:S03]  /*2090*/  IADD3 R5, R58, 0x1e0, RZ ;  /* 0x000001e03a057810 */ /* 0x001fc60007ffe0ff */
[----:B------:R0:W-:Y:S04]  /*20a0*/  STL [R1+0x3a8], R3 ;  /* 0x0003a80301007387 */ /* 0x0001e80000100800 */
[----:B------:R-:W-:Y:S02]  /*20b0*/  @P0 LOP3.LUT R59, R59, 0x1, RZ, 0xfc, !PT ;  /* 0x000000013b3b0812 */ /* 0x000fe400078efcff */
[----:B-1----:R-:W-:Y:S02]  /*20c0*/  SHF.R.S32.HI R2, RZ, 0x1f, R5 ;  /* 0x0000001fff027819 */ /* 0x002fe40000011405 */
[----:B------:R-:W-:Y:S02]  /*20d0*/  ISETP.LT.U32.AND P0, PT, R5, c[0x0][0x1c8], PT ;  /* 0x0000720005007a0c */ /* 0x000fe40003f01070 */
[----:B0-----:R-:W-:Y:S01]  /*20e0*/  IADD3 R3, R58, 0x1e8, RZ ;  /* 0x000001e83a037810 */ /* 0x001fe20007ffe0ff */
[----:B------:R0:W-:Y:S01]  /*20f0*/  STL [R1+0x398], R2 ;  /* 0x0003980201007387 */ /* 0x0001e20000100800 */
[----:B------:R-:W-:-:S02]  /*2100*/  ISETP.LT.AND.EX P0, PT, R2, c[0x0][0x1cc], !P3, P0 ;  /* 0x0000730002007a0c */ /* 0x000fc40005f01300 */
[----:B------:R-:W-:Y:S02]  /*2110*/  ISETP.LT.U32.AND P1, PT, R3, c[0x0][0x1c8], PT ;  /* 0x0000720003007a0c */ /* 0x000fe40003f21070 */
[----:B------:R-:W-:Y:S02]  /*2120*/  SHF.L.U32 R0, R0, 0x1, RZ ;  /* 0x0000000100007819 */ /* 0x000fe400000006ff */
[----:B------:R-:W-:Y:S02]  /*2130*/  IADD3 R5, R58, 0x1f0, RZ ;  /* 0x000001f03a057810 */ /* 0x000fe40007ffe0ff */
[----:B0-----:R-:W-:Y:S01]  /*2140*/  SHF.R.S32.HI R2, RZ, 0x1f, R3 ;  /* 0x0000001fff027819 */ /* 0x001fe20000011403 */
[----:B------:R-:W-:Y:S01]  /*2150*/  STL [R1+0x40c], R57 ;  /* 0x00040c3901007387 */ /* 0x000fe20000100800 */
[----:B------:R-:W-:Y:S02]  /*2160*/  ISETP.LT.U32.AND P2, PT, R5, c[0x0][0x1c8], PT ;  /* 0x0000720005007a0c */ /* 0x000fe40003f41070 */
[----:B------:R-:W-:Y:S01]  /*2170*/  ISETP.LT.AND.EX P1, PT, R2, c[0x0][0x1cc], !P3, P1 ;  /* 0x0000730002007a0c */ /* 0x000fe20005f21310 */
[----:B------:R0:W-:Y:S01]  /*2180*/  STL [R1+0x394], R2 ;  /* 0x0003940201007387 */ /* 0x0001e20000100800 */
[----:B------:R-:W-:-:S03]  /*2190*/  IADD3 R3, R58, 0x1f8, RZ ;  /* 0x000001f83a037810 */ /* 0x000fc60007ffe0ff */
[----:B------:R-:W-:Y:S04]  /*21a0*/  STL [R1+0x408], R55 ;  /* 0x0004083701007387 */ /* 0x000fe80000100800 */
[----:B------:R-:W-:Y:S01]  /*21b0*/  STL [R1+0x404], R53 ;  /* 0x0004043501007387 */ /* 0x000fe20000100800 */
[----:B0-----:R-:W-:-:S03]  /*21c0*/  SHF.R.S32.HI R2, RZ, 0x1f, R5 ;  /* 0x0000001fff027819 */ /* 0x001fc60000011405 */
        /* <DEDUP_REMOVED lines=22> */
[----:B------:R-:W-:-:S03]  /*2330*/  ISETP.LT.AND.EX P2, PT, R2, c[0x0][0x1cc], !P3, P2 ;  /* 0x0000730002007a0c */ /* 0x000fc60005f41320 */
[----:B------:R0:W-:Y:S01]  /*2340*/  STL [R1+0x390], R2 ;  /* 0x0003900201007387 */ /* 0x0001e20000100800 */
[----:B------:R-:W-:Y:S02]  /*2350*/  ISETP.LT.U32.AND P4, PT, R3, c[0x0][0x1c8], PT ;  /* 0x0000720003007a0c */ /* 0x000fe40003f81070 */
[----:B0-----:R-:W-:-:S04]  /*2360*/  SHF.R.S32.HI R2, RZ, 0x1f, R3 ;  /* 0x0000001fff027819 */ /* 0x001fc80000011403 */
[----:B------:R-:W-:Y:S01]  /*2370*/  ISETP.LT.AND.EX P3, PT, R2, c[0x0][0x1cc], !P3, P4 ;  /* 0x0000730002007a0c */ /* 0x000fe20005f61340 */
[----:B------:R0:W-:Y:S01]  /*2380*/  STL [R1+0x38c], R2 ;  /* 0x00038c0201007387 */ /* 0x0001e20000100800 */
[----:B------:R-:W-:Y:S01]  /*2390*/  UMOV UR11, 0x3 ;  /* 0x00000003000b7882 */ /* 0x000fe20000000000 */
[----:B0-----:R-:W-:-:S04]  /*23a0*/  SHF.R.S32.HI R2, RZ, 0x1f, R4 ;  /* 0x0000001fff027819 */ /* 0x001fc80000011404 */
[----:B------:R-:W-:Y:S01]  /*23b0*/  LEA.HI R2, R2, R4, RZ, 0x5 ;  /* 0x0000000402027211 */ /* 0x000fe200078f28ff */
[----:B------:R-:W-:Y:S02]  /*23c0*/  ULDC UR4, c[0x0][0xc] ;  /* 0x0000030000047ab9 */ /* 0x000fe40000000800 */
[----:B------:R-:W-:Y:S01]  /*23d0*/  ULDC UR10, c[0x0][0x10] ;  /* 0x00000400000a7ab9 */ /* 0x000fe20000000800 */
[----:B------:R-:W-:Y:S01]  /*23e0*/  SHF.R.S32.HI R2, RZ, 0x5, R2 ;  /* 0x00000005ff027819 */ /* 0x000fe20000011402 */
[----:B------:R-:W-:Y:S02]  /*23f0*/  ULOP3.LUT UR11, UR11, UR4, URZ, 0xc0, !UPT ;  /* 0x000000040b0b7292 */ /* 0x000fe4000f8ec03f */
[----:B------:R-:W-:Y:S02]  /*2400*/  ULDC.U8 UR21, c[0x0][0x1dc] ;  /* 0x0000770000157ab9 */ /* 0x000fe40000000000 */
[----:B------:R-:W-:Y:S02]  /*2410*/  UIMAD UR10, UR20, UR10, UR8 ;  /* 0x0000000a140a72a4 */ /* 0x000fe4000f8e0208 */
[----:B------:R-:W-:-:S02]  /*2420*/  UMOV UR4, URZ ;  /* 0x0000003f00047c82 */ /* 0x000fc40008000000 */
[----:B------:R-:W-:Y:S02]  /*2430*/  UMOV UR12, UR8 ;  /* 0x00000008000c7c82 */ /* 0x000fe40008000000 */
[----:B------:R-:W-:Y:S02]  /*2440*/  ULDC.64 UR18, c[0x0][0x118] ;  /* 0x0000460000127ab9 */ /* 0x000fe40000000a00 */
.L_x_5146:
[----:B0-----:R-:W2:Y:S04]  /*2450*/  LDL R4, [R1+0x334] ;  /* 0x0003340001047983 */ /* 0x001ea80000100800 */
[----:B------:R-:W3:Y:S01]  /*2460*/  LDL R7, [R1+0x484] ;  /* 0x0004840001077983 */ /* 0x000ee20000100800 */
[----:B------:R-:W-:Y:S01]  /*2470*/  IABS R2, c[0x0][0x1d8] ;  /* 0x0000760000027a13 */ /* 0x000fe20000000000 */
[----:B------:R-:W-:Y:S01]  /*2480*/  UMOV UR6, URZ ;  /* 0x0000003f00067c82 */ /* 0x000fe20008000000 */
[----:B------:R-:W-:Y:S01]  /*2490*/  LOP3.LUT R0, R0, 0xffdfffff, RZ, 0xc0, !PT ;  /* 0xffdfffff00007812 */ /* 0x000fe200078ec0ff */
[----:B------:R-:W4:Y:S01]  /*24a0*/  LDL R5, [R1+0x480] ;  /* 0x0004800001057983 */ /* 0x000f220000100800 */
[----:B------:R-:W0:Y:S01]  /*24b0*/  R2UR UR14, R2 ;  /* 0x00000000020e73c2 */ /* 0x000e2200000e0000 */
[----:B------:R-:W-:-:S02]  /*24c0*/  LOP3.LUT P6, RZ, R59, 0x2, RZ, 0xc0, !PT ;  /* 0x000000023bff7812 */ /* 0x000fc400078cc0ff */
[----:B------:R-:W3:Y:S01]  /*24d0*/  LDL R8, [R1+0x47c] ;  /* 0x00047c0001087983 */ /* 0x000ee20000100800 */
[----:B------:R-:W-:Y:S02]  /*24e0*/  @P0 LOP3.LUT R0, R0, 0x200000, RZ, 0xfc, !PT ;  /* 0x0020000000000812 */ /* 0x000fe400078efcff */
[----:B------:R-:W-:Y:S01]  /*24f0*/  LOP3.LUT P0, RZ, R60, 0x8000000, RZ, 0xc0, !PT ;  /* 0x080000003cff7812 */ /* 0x000fe2000780c0ff */
[----:B------:R-:W1:Y:S01]  /*2500*/  S2R R6, SR_TID.X ;  /* 0x0000000000067919 */ /* 0x000e620000002100 */
[----:B------:R-:W-:Y:S02]  /*2510*/  LOP3.LUT R0, R0, 0xffefffff, RZ, 0xc0, !PT ;  /* 0xffefffff00007812 */ /* 0x000fe400078ec0ff */
[----:B------:R-:W-:Y:S01]  /*2520*/  LOP3.LUT P5, RZ, R59, 0x1, RZ, 0xc0, !PT ;  /* 0x000000013bff7812 */ /* 0x000fe200078ac0ff */
[----:B------:R-:W3:Y:S01]  /*2530*/  LDL R9, [R1+0x464] ;  /* 0x0004640001097983 */ /* 0x000ee20000100800 */
[----:B------:R-:W-:Y:S02]  /*2540*/  @P1 LOP3.LUT R0, R0, 0x100000, RZ, 0xfc, !PT ;  /* 0x0010000000001812 */ /* 0x000fe400078efcff */
[----:B------:R-:W-:-:S02]  /*2550*/  LOP3.LUT P1, RZ, R60, 0x4000000, RZ, 0xc0, !PT ;  /* 0x040000003cff7812 */ /* 0x000fc4000782c0ff */
[----:B------:R-:W-:-:S04]  /*2560*/  LOP3.LUT R0, R0, 0xfff7ffff, RZ, 0xc0, !PT ;  /* 0xfff7ffff00007812 */ /* 0x000fc800078ec0ff */
[----:B------:R-:W-:Y:S02]  /*2570*/  @P2 LOP3.LUT R0, R0, 0x80000, RZ, 0xfc, !PT ;  /* 0x0008000000002812 */ /* 0x000fe400078efcff */
[----:B------:R-:W-:Y:S01]  /*2580*/  LOP3.LUT P2, RZ, R60, 0x2000000, RZ, 0xc0, !PT ;  /* 0x020000003cff7812 */ /* 0x000fe2000784c0ff */
[----:B0-----:R-:W0:Y:S01]  /*2590*/  I2F.RP R2, UR14 ;  /* 0x0000000e00027d06 */ /* 0x001e220008209400 */
[----:B------:R-:W1:Y:S01]  /*25a0*/  S2R R46, SR_TID.X ;  /* 0x00000000002e7919 */ /* 0x000e620000002100 */
[----:B------:R-:W-:-:S03]  /*25b0*/  LOP3.LUT R0, R0, 0xfffbffff, RZ, 0xc0, !PT ;  /* 0xfffbffff00007812 */ /* 0x000fc600078ec0ff */
[----:B------:R-:W1:Y:S01]  /*25c0*/  S2R R50, SR_TID.X ;  /* 0x0000000000327919 */ /* 0x000e620000002100 */
[----:B------:R-:W-:Y:S02]  /*25d0*/  @P3 LOP3.LUT R0, R0, 0x40000, RZ, 0xfc, !PT ;  /* 0x0004000000003812 */ /* 0x000fe400078efcff */
[----:B0-----:R-:W0:Y:S02]  /*25e0*/  MUFU.RCP R2, R2 ;  /* 0x0000000200027308 */ /* 0x001e240000001000 */
[----:B0-----:R-:W-:-:S06]  /*25f0*/  IADD3 R2, R2, 0xffffffe, RZ ;  /* 0x0ffffffe02027810 */ /* 0x001fcc0007ffe0ff */
[----:B------:R-:W0:Y:S02]  /*2600*/  F2I.FTZ.U32.TRUNC.NTZ R2, R2 ;  /* 0x0000000200027305 */ /* 0x000e24000021f000 */
[----:B0-----:R0:W1:Y:S02]  /*2610*/  R2UR UR7, R2 ;  /* 0x00000000020773c2 */ /* 0x00106400000e0000 */
[----:B0-----:R-:W-:-:S06]  /*2620*/  IABS R2, UR12 ;  /* 0x0000000c00027c13 */ /* 0x001fcc0008000000 */
[----:B------:R-:W0:Y:S01]  /*2630*/  R2UR UR13, R2 ;  /* 0x00000000020d73c2 */ /* 0x000e2200000e0000 */
[----:B-1----:R-:W-:-:S04]  /*2640*/  UIADD3 UR5, URZ, -UR7, URZ ;  /* 0x800000073f057290 */ /* 0x002fc8000fffe03f */
[----:B------:R-:W-:-:S04]  /*2650*/  UIMAD UR5, UR5, UR14, URZ ;  /* 0x0000000e050572a4 */ /* 0x000fc8000f8e023f */
[----:B------:R-:W-:-:S04]  /*2660*/  UIMAD.WIDE.U32 UR6, UR7, UR5, UR6 ;  /* 0x00000005070672a5 */ /* 0x000fc8000f8e0006 */
[----:B0-----:R-:W-:-:S04]  /*2670*/  UIMAD.WIDE.U32 UR6, UR7, UR13, URZ ;  /* 0x0000000d070672a5 */ /* 0x001fc8000f8e003f */
[----:B------:R-:W-:-:S03]  /*2680*/  UIADD3 UR5, -UR7, URZ, URZ ;  /* 0x0000003f07057290 */ /* 0x000fc6000fffe13f */
[----:B------:R-:W-:Y:S02]  /*2690*/  ULDC UR6, c[0x0][0x1d8] ;  /* 0x0000760000067ab9 */ /* 0x000fe40000000800 */
[----:B------:R-:W-:-:S04]  /*26a0*/  UIMAD UR5, UR14, UR5, UR13 ;  /* 0x000000050e0572a4 */ /* 0x000fc8000f8e020d */
[----:B------:R-:W-:-:S11]  /*26b0*/  UISETP.GT.U32.AND UP0, UPT, UR14, UR5, UPT ;  /* 0x000000050e00728c */ /* 0x000fd6000bf04070 */
[----:B------:R-:W-:Y:S02]  /*26c0*/  @!UP0 UIADD3 UR5, UR5, -UR14, URZ ;  /* 0x8000000e05058290 */ /* 0x000fe4000fffe03f */
[----:B------:R-:W-:Y:S02]  /*26d0*/  @!UP0 UIADD3 UR7, UR7, 0x1, URZ ;  /* 0x0000000107078890 */ /* 0x000fe4000fffe03f */
[----:B------:R-:W-:Y:S02]  /*26e0*/  UISETP.GE.U32.AND UP1, UPT, UR5, UR14, UPT ;  /* 0x0000000e0500728c */ /* 0x000fe4000bf26070 */
[----:B------:R-:W-:-:S04]  /*26f0*/  ULOP3.LUT UR5, UR12, UR6, URZ, 0x3c, !UPT ;  /* 0x000000060c057292 */ /* 0x000fc8000f8e3c3f */
[----:B------:R-:W-:-:S05]  /*2700*/  UISETP.GE.AND UP0, UPT, UR5, URZ, UPT ;  /* 0x0000003f0500728c */ /* 0x000fca000bf06270 */
[----:B------:R-:W-:Y:S02]  /*2710*/  @UP1 UIADD3 UR7, UR7, 0x1, URZ ;  /* 0x0000000107071890 */ /* 0x000fe4000fffe03f */
[----:B------:R-:W-:-:S05]  /*2720*/  UISETP.NE.AND UP1, UPT, URZ, UR6, UPT ;  /* 0x000000063f00728c */ /* 0x000fca000bf25270 */
[----:B------:R-:W-:Y:S02]  /*2730*/  UMOV UR13, UR7 ;  /* 0x00000007000d7c82 */ /* 0x000fe40008000000 */
[----:B------:R-:W-:-:S04]  /*2740*/  @!UP0 UIADD3 UR13, -UR13, URZ, URZ ;  /* 0x0000003f0d0d8290 */ /* 0x000fc8000fffe13f */
[----:B------:R-:W-:-:S04]  /*2750*/  @!UP1 ULOP3.LUT UR13, URZ, UR6, URZ, 0x33, !UPT ;  /* 0x000000063f0d9292 */ /* 0x000fc8000f8e333f */
[----:B------:R-:W-:-:S04]  /*2760*/  UIADD3 UR5, -UR13, URZ, URZ ;  /* 0x0000003f0d057290 */ /* 0x000fc8000fffe13f */
[----:B------:R-:W-:-:S03]  /*2770*/  UIMAD UR5, UR5, UR6, UR12 ;  /* 0x00000006050572a4 */ /* 0x000fc6000f8e020c */
[----:B------:R-:W-:Y:S02]  /*2780*/  ULDC.64 UR6, c[0x0][0x1d0] ;  /* 0x0000740000067ab9 */ /* 0x000fe40000000a00 */
[----:B------:R-:W-:-:S06]  /*2790*/  UIMAD UR5, UR5, 0x70, URZ ;  /* 0x00000070050578a4 */ /* 0x000fcc000f8e023f */
[----:B------:R-:W-:Y:S01]  /*27a0*/  IMAD.U32 R3, RZ, RZ, UR5 ;  /* 0x00000005ff037e24 */ /* 0x000fe2000f8e00ff */
[----:B--2---:R-:W-:Y:S01]  /*27b0*/  IADD3 R62, P4, R4, UR5, RZ ;  /* 0x00000005043e7c10 */ /* 0x004fe2000ff9e0ff */
[----:B------:R-:W-:Y:S01]  /*27c0*/  USHF.R.S32.HI UR5, URZ, 0x1f, UR13 ;  /* 0x0000001f3f057899 */ /* 0x000fe2000801140d */
[----:B------:R-:W-:-:S03]  /*27d0*/  SHF.R.S32.HI R2, RZ, 0x1f, R4 ;  /* 0x0000001fff027819 */ /* 0x000fc60000011404 */
[----:B------:R-:W-:Y:S01]  /*27e0*/  UIMAD UR5, UR5, UR6, URZ ;  /* 0x00000006050572a4 */ /* 0x000fe2000f8e023f */
[----:B------:R-:W-:Y:S01]  /*27f0*/  LEA.HI.X.SX32 R63, R3, R2, 0x1, P4 ;  /* 0x00000002033f7211 */ /* 0x000fe200020f0eff */
[----:B------:R-:W-:Y:S02]  /*2800*/  IMAD.U32 R2, RZ, RZ, UR13 ;  /* 0x0000000dff027e24 */ /* 0x000fe4000f8e00ff */
[----:B------:R-:W-:Y:S01]  /*2810*/  UIMAD UR5, UR13, UR7, UR5 ;  /* 0x000000070d0572a4 */ /* 0x000fe2000f8e0205 */
[----:B------:R-:W-:Y:S01]  /*2820*/  SHF.R.S32.HI R4, RZ, 0x1f, R58 ;  /* 0x0000001fff047819 */ /* 0x000fe2000001143a */
[----:B------:R-:W-:-:S04]  /*2830*/  IMAD.WIDE.U32 R62, R2, c[0x0][0x1d0], R62 ;  /* 0x00007400023e7a25 */ /* 0x000fc800078e003e */
[----:B------:R-:W-:Y:S01]  /*2840*/  @P0 IMAD R4, R4, c[0x0][0x1c0], RZ ;  /* 0x0000700004040a24 */ /* 0x000fe200078e02ff */
[----:B------:R-:W-:Y:S02]  /*2850*/  IADD3 R65, R63, UR5, RZ ;  /* 0x000000053f417c10 */ /* 0x000fe4000fffe0ff */
[----:B------:R-:W-:Y:S01]  /*2860*/  @P0 MOV R64, R62 ;  /* 0x0000003e00400202 */ /* 0x000fe20000000f00 */
[----:B------:R-:W-:-:S04]  /*2870*/  @P0 IMAD R4, R58, c[0x0][0x1c4], R4 ;  /* 0x000071003a040a24 */ /* 0x000fc800078e0204 */
[----:B------:R-:W-:-:S04]  /*2880*/  @P0 IMAD.WIDE.U32 R2, R58, c[0x0][0x1c0], R64 ;  /* 0x000070003a020a25 */ /* 0x000fc800078e0040 */
[----:B------:R-:W-:Y:S02]  /*2890*/  @P0 IMAD.IADD R3, R3, 0x1, R4 ;  /* 0x0000000103030824 */ /* 0x000fe400078e0204 */
[----:B---3--:R-:W-:Y:S02]  /*28a0*/  @P1 IMAD R4, R7, c[0x0][0x1c0], RZ ;  /* 0x0000700007041a24 */ /* 0x008fe400078e02ff */
[----:B------:R-:W2:Y:S01]  /*28b0*/  LDL R7, [R1+0x478] ;  /* 0x0004780001077983 */ /* 0x000ea20000100800 */
[----:B------:R-:W-:-:S04]  /*28c0*/  @P0 LEA R10, P4, R2, c[0x0][0x170], 0x2 ;  /* 0x00005c00020a0a11 */ /* 0x000fc800078810ff */
[----:B------:R-:W-:-:S05]  /*28d0*/  @P0 LEA.HI.X R11, R2, c[0x0][0x174], R3, 0x2, P4 ;  /* 0x00005d00020b0a11 */ /* 0x000fca00020f1403 */
[----:B------:R0:W-:Y:S02]  /*28e0*/  @P0 STL.64 [R1+0x258], R10 ;  /* 0x0002580a01000387 */ /* 0x0001e40000100a00 */
[----:B0-----:R-:W-:Y:S01]  /*28f0*/  SHF.R.U32.HI R10, RZ, 0x3, R6 ;  /* 0x00000003ff0a7819 */ /* 0x001fe20000011606 */
[----:B------:R-:W-:-:S04]  /*2900*/  IMAD.U32 R6, RZ, RZ, UR20 ;  /* 0x00000014ff067e24 */ /* 0x000fc8000f8e00ff */
[----:B------:R-:W-:-:S04]  /*2910*/  IMAD.WIDE.U32 R10, R10, 0x24924925, RZ ;  /* 0x249249250a0a7825 */ /* 0x000fc800078e00ff */
[----:B------:R-:W-:Y:S01]  /*2920*/  IMAD R6, R6, c[0x0][0x1e4], R11 ;  /* 0x0000790006067a24 */ /* 0x000fe200078e020b */
[----:B------:R-:W-:Y:S01]  /*2930*/  @P1 MOV R2, R62 ;  /* 0x0000003e00021202 */ /* 0x000fe20000000f00 */
[----:B------:R-:W-:-:S03]  /*2940*/  @P1 IMAD.MOV.U32 R3, RZ, RZ, R65 ;  /* 0x000000ffff031224 */ /* 0x000fc600078e0041 */
[----:B------:R-:W-:-:S05]  /*2950*/  IADD3 R6, R6, 0x8, RZ ;  /* 0x0000000806067810 */ /* 0x000fca0007ffe0ff */
[C---:B------:R-:W-:Y:S02]  /*2960*/  @P1 IMAD R4, R6.reuse, c[0x0][0x1c4], R4 ;  /* 0x0000710006041a24 */ /* 0x040fe400078e0204 */
[----:B------:R-:W-:-:S04]  /*2970*/  @P1 IMAD.WIDE.U32 R2, R6, c[0x0][0x1c0], R2 ;  /* 0x0000700006021a25 */ /* 0x000fc800078e0002 */
[----:B------:R-:W-:Y:S01]  /*2980*/  @P1 IMAD.IADD R4, R3, 0x1, R4 ;  /* 0x0000000103041824 */ /* 0x000fe200078e0204 */
[----:B------:R-:W-:-:S04]  /*2990*/  @P1 LEA R10, P4, R2, c[0x0][0x170], 0x2 ;  /* 0x00005c00020a1a11 */ /* 0x000fc800078810ff */
[----:B------:R-:W-:Y:S01]  /*29a0*/  @P1 LEA.HI.X R11, R2, c[0x0][0x174], R4, 0x2, P4 ;  /* 0x00005d00020b1a11 */ /* 0x000fe200020f1404 */
[----:B----4-:R-:W-:Y:S02]  /*29b0*/  @P2 IMAD R4, R5, c[0x0][0x1c0], RZ ;  /* 0x0000700005042a24 */ /* 0x010fe400078e02ff */
[----:B------:R-:W3:Y:S04]  /*29c0*/  LDL R5, [R1+0x474] ;  /* 0x0004740001057983 */ /* 0x000ee80000100800 */
[----:B------:R-:W0:Y:S04]  /*29d0*/  S2R R6, SR_TID.X ;  /* 0x0000000000067919 */ /* 0x000e280000002100 */
[----:B------:R0:W-:Y:S01]  /*29e0*/  @P1 STL.64 [R1+0x250], R10 ;  /* 0x0002500a01001387 */ /* 0x0001e20000100a00 */
[----:B------:R-:W-:Y:S01]  /*29f0*/  @P2 IMAD.MOV.U32 R2, RZ, RZ, R62 ;  /* 0x000000ffff022224 */ /* 0x000fe200078e003e */
[----:B------:R-:W-:Y:S01]  /*2a00*/  LOP3.LUT P0, RZ, R60, 0x1000000, RZ, 0xc0, !PT ;  /* 0x010000003cff7812 */ /* 0x000fe2000780c0ff */
[----:B------:R-:W-:Y:S01]  /*2a10*/  @P2 IMAD.MOV.U32 R3, RZ, RZ, R65 ;  /* 0x000000ffff032224 */ /* 0x000fe200078e0041 */
[----:B0-----:R-:W-:-:S02]  /*2a20*/  SHF.R.U32.HI R10, RZ, 0x3, R6 ;  /* 0x00000003ff0a7819 */ /* 0x001fc40000011606 */
[----:B------:R-:W-:-:S03]  /*2a30*/  MOV R6, UR20 ;  /* 0x0000001400067c02 */ /* 0x000fc60008000f00 */
[----:B------:R-:W-:-:S04]  /*2a40*/  IMAD.WIDE.U32 R10, R10, 0x24924925, RZ ;  /* 0x249249250a0a7825 */ /* 0x000fc800078e00ff */
[----:B------:R-:W-:-:S05]  /*2a50*/  IMAD R6, R6, c[0x0][0x1e4], R11 ;  /* 0x0000790006067a24 */ /* 0x000fca00078e020b */
[----:B------:R-:W-:-:S05]  /*2a60*/  IADD3 R6, R6, 0x10, RZ ;  /* 0x0000001006067810 */ /* 0x000fca0007ffe0ff */
[C---:B------:R-:W-:Y:S02]  /*2a70*/  @P2 IMAD R4, R6.reuse, c[0x0][0x1c4], R4 ;  /* 0x0000710006042a24 */ /* 0x040fe400078e0204 */
[----:B------:R-:W-:-:S05]  /*2a80*/  @P2 IMAD.WIDE.U32 R2, R6, c[0x0][0x1c0], R2 ;  /* 0x0000700006022a25 */ /* 0x000fca00078e0002 */
[----:B------:R-:W-:Y:S02]  /*2a90*/  @P2 IADD3 R4, R3, R4, RZ ;  /* 0x0000000403042210 */ /* 0x000fe40007ffe0ff */
[----:B------:R-:W-:-:S04]  /*2aa0*/  @P2 LEA R10, P4, R2, c[0x0][0x170], 0x2 ;  /* 0x00005c00020a2a11 */ /* 0x000fc800078810ff */
[----:B------:R-:W-:Y:S01]  /*2ab0*/  @P2 LEA.HI.X R11, R2, c[0x0][0x174], R4, 0x2, P4 ;  /* 0x00005d00020b2a11 */ /* 0x000fe200020f1404 */
[----:B------:R-:W-:Y:S02]  /*2ac0*/  @P0 IMAD R4, R8, c[0x0][0x1c0], RZ ;  /* 0x0000700008040a24 */ /* 0x000fe400078e02ff */
[----:B------:R-:W4:Y:S04]  /*2ad0*/  LDL R8, [R1+0x470] ;  /* 0x0004700001087983 */ /* 0x000f280000100800 */
[----:B------:R-:W0:Y:S04]  /*2ae0*/  S2R R6, SR_TID.X ;  /* 0x0000000000067919 */ /* 0x000e280000002100 */
[----:B------:R0:W-:Y:S01]  /*2af0*/  @P2 STL.64 [R1+0x248], R10 ;  /* 0x0002480a01002387 */ /* 0x0001e20000100a00 */
[----:B------:R-:W-:Y:S01]  /*2b00*/  @P0 MOV R3, R65 ;  /* 0x0000004100030202 */ /* 0x000fe20000000f00 */
[----:B------:R-:W-:Y:S01]  /*2b10*/  @P0 IMAD.MOV.U32 R2, RZ, RZ, R62 ;  /* 0x000000ffff020224 */ /* 0x000fe200078e003e */
[----:B------:R-:W-:-:S02]  /*2b20*/  LOP3.LUT P1, RZ, R60, 0x800000, RZ, 0xc0, !PT ;  /* 0x008000003cff7812 */ /* 0x000fc4000782c0ff */
[----:B0-----:R-:W-:Y:S01]  /*2b30*/  SHF.R.U32.HI R10, RZ, 0x3, R6 ;  /* 0x00000003ff0a7819 */ /* 0x001fe20000011606 */
[----:B------:R-:W-:-:S04]  /*2b40*/  IMAD.U32 R6, RZ, RZ, UR20 ;  /* 0x00000014ff067e24 */ /* 0x000fc8000f8e00ff */
[----:B------:R-:W-:-:S04]  /*2b50*/  IMAD.WIDE.U32 R10, R10, 0x24924925, RZ ;  /* 0x249249250a0a7825 */ /* 0x000fc800078e00ff */
[----:B------:R-:W-:-:S05]  /*2b60*/  IMAD R6, R6, c[0x0][0x1e4], R11 ;  /* 0x0000790006067a24 */ /* 0x000fca00078e020b */
[----:B------:R-:W-:-:S05]  /*2b70*/  IADD3 R6, R6, 0x18, RZ ;  /* 0x0000001806067810 */ /* 0x000fca0007ffe0ff */
[C---:B------:R-:W-:Y:S02]  /*2b80*/  @P0 IMAD R4, R6.reuse, c[0x0][0x1c4], R4 ;  /* 0x0000710006040a24 */ /* 0x040fe400078e0204 */
[----:B------:R-:W-:Y:S02]  /*2b90*/  @P0 IMAD.WIDE.U32 R2, R6, c[0x0][0x1c0], R2 ;  /* 0x0000700006020a25 */ /* 0x000fe400078e0002 */
[----:B------:R-:W0:Y:S02]  /*2ba0*/  S2R R6, SR_TID.X ;  /* 0x0000000000067919 */ /* 0x000e240000002100 */
[----:B------:R-:W-:Y:S01]  /*2bb0*/  @P0 IMAD.IADD R4, R3, 0x1, R4 ;  /* 0x0000000103040824 */ /* 0x000fe200078e0204 */
        /* <DEDUP_REMOVED lines=8> */
[----:B------:R-:W-:Y:S01]  /*2c40*/  @P1 IMAD.MOV.U32 R3, RZ, RZ, R65 ;  /* 0x000000ffff031224 */ /* 0x000fe200078e0041 */
[----:B------:R-:W-:Y:S02]  /*2c50*/  LOP3.LUT P2, RZ, R60, 0x400000, RZ, 0xc0, !PT ;  /* 0x004000003cff7812 */ /* 0x000fe4000784c0ff */
[----:B------:R-:W-:-:S05]  /*2c60*/  IADD3 R6, R6, 0x20, RZ ;  /* 0x0000002006067810 */ /* 0x000fca0007ffe0ff */
[----:B------:R-:W-:-:S05]  /*2c70*/  @P1 IMAD.WIDE.U32 R2, R6, c[0x0][0x1c0], R2 ;  /* 0x0000700006021a25 */ /* 0x000fca00078e0002 */
[----:B------:R-:W-:Y:S01]  /*2c80*/  @P1 LEA R10, P4, R2, c[0x0][0x170], 0x2 ;  /* 0x00005c00020a1a11 */ /* 0x000fe200078810ff */
[----:B--2---:R-:W-:Y:S02]  /*2c90*/  @P1 IMAD R4, R7, c[0x0][0x1c0], RZ ;  /* 0x0000700007041a24 */ /* 0x004fe400078e02ff */
[----:B------:R-:W2:Y:S02]  /*2ca0*/  LDL R7, [R1+0x46c] ;  /* 0x00046c0001077983 */ /* 0x000ea40000100800 */
[----:B------:R-:W-:-:S04]  /*2cb0*/  @P1 IMAD R4, R6, c[0x0][0x1c4], R4 ;  /* 0x0000710006041a24 */ /* 0x000fc800078e0204 */
[----:B------:R-:W-:-:S05]  /*2cc0*/  @P1 IMAD.IADD R4, R3, 0x1, R4 ;  /* 0x0000000103041824 */ /* 0x000fca00078e0204 */
[----:B------:R-:W-:Y:S01]  /*2cd0*/  @P1 LEA.HI.X R11, R2, c[0x0][0x174], R4, 0x2, P4 ;  /* 0x00005d00020b1a11 */ /* 0x000fe200020f1404 */
[----:B------:R-:W0:Y:S04]  /*2ce0*/  S2R R6, SR_TID.X ;  /* 0x0000000000067919 */ /* 0x000e280000002100 */
[----:B------:R0:W-:Y:S01]  /*2cf0*/  @P1 STL.64 [R1+0x238], R10 ;  /* 0x0002380a01001387 */ /* 0x0001e20000100a00 */
[----:B---3--:R-:W-:-:S03]  /*2d00*/  @P2 IMAD R4, R5, c[0x0][0x1c0], RZ ;  /* 0x0000700005042a24 */ /* 0x008fc600078e02ff */
[----:B------:R-:W3:Y:S01]  /*2d10*/  LDL R5, [R1+0x468] ;  /* 0x0004680001057983 */ /* 0x000ee20000100800 */
[----:B0-----:R-:W-:Y:S02]  /*2d20*/  SHF.R.U32.HI R10, RZ, 0x3, R6 ;  /* 0x00000003ff0a7819 */ /* 0x001fe40000011606 */
[----:B------:R-:W-:-:S03]  /*2d30*/  MOV R6, UR20 ;  /* 0x0000001400067c02 */ /* 0x000fc60008000f00 */
[----:B------:R-:W-:-:S04]  /*2d40*/  IMAD.WIDE.U32 R10, R10, 0x24924925, RZ ;  /* 0x249249250a0a7825 */ /* 0x000fc800078e00ff */
[----:B------:R-:W-:Y:S01]  /*2d50*/  IMAD R6, R6, c[0x0][0x1e4], R11 ;  /* 0x0000790006067a24 */ /* 0x000fe200078e020b */
[----:B------:R-:W-:Y:S01]  /*2d60*/  LOP3.LUT P0, RZ, R60, 0x200000, RZ, 0xc0, !PT ;  /* 0x002000003cff7812 */ /* 0x000fe2000780c0ff */
[----:B------:R-:W-:Y:S02]  /*2d70*/  @P2 IMAD.MOV.U32 R2, RZ, RZ, R62 ;  /* 0x000000ffff022224 */ /* 0x000fe400078e003e */
[----:B------:R-:W-:Y:S01]  /*2d80*/  @P2 IMAD.MOV.U32 R3, RZ, RZ, R65 ;  /* 0x000000ffff032224 */ /* 0x000fe200078e0041 */
[----:B------:R-:W-:-:S05]  /*2d90*/  IADD3 R6, R6, 0x28, RZ ;  /* 0x0000002806067810 */ /* 0x000fca0007ffe0ff */
[C---:B------:R-:W-:Y:S02]  /*2da0*/  @P2 IMAD R4, R6.reuse, c[0x0][0x1c4], R4 ;  /* 0x0000710006042a24 */ /* 0x040fe400078e0204 */
[----:B------:R-:W-:-:S05]  /*2db0*/  @P2 IMAD.WIDE.U32 R2, R6, c[0x0][0x1c0], R2 ;  /* 0x0000700006022a25 */ /* 0x000fca00078e0002 */
[----:B------:R-:W-:Y:S02]  /*2dc0*/  @P2 IADD3 R4, R3, R4, RZ ;  /* 0x0000000403042210 */ /* 0x000fe40007ffe0ff */
[----:B------:R-:W-:-:S04]  /*2dd0*/  @P2 LEA R10, P4, R2, c[0x0][0x170], 0x2 ;  /* 0x00005c00020a2a11 */ /* 0x000fc800078810ff */
[----:B------:R-:W-:Y:S01]  /*2de0*/  @P2 LEA.HI.X R11, R2, c[0x0][0x174], R4, 0x2, P4 ;  /* 0x00005d00020b2a11 */ /* 0x000fe200020f1404 */
[----:B----4-:R-:W-:Y:S02]  /*2df0*/  @P0 IMAD R4, R8, c[0x0][0x1c0], RZ ;  /* 0x0000700008040a24 */ /* 0x010fe400078e02ff */
[----:B------:R-:W4:Y:S04]  /*2e00*/  LDL R8, [R1+0x460] ;  /* 0x0004600001087983 */ /* 0x000f280000100800 */
[----:B------:R-:W0:Y:S04]  /*2e10*/  S2R R6, SR_TID.X ;  /* 0x0000000000067919 */ /* 0x000e280000002100 */
[----:B------:R0:W-:Y:S01]  /*2e20*/  @P2 STL.64 [R1+0x230], R10 ;  /* 0x0002300a01002387 */ /* 0x0001e20000100a00 */
[----:B------:R-:W-:Y:S01]  /*2e30*/  @P0 MOV R3, R65 ;  /* 0x0000004100030202 */ /* 0x000fe20000000f00 */
[----:B------:R-:W-:Y:S01]  /*2e40*/  @P0 IMAD.MOV.U32 R2, RZ, RZ, R62 ;  /* 0x000000ffff020224 */ /* 0x000fe200078e003e */
        /* <DEDUP_REMOVED lines=10> */
[----:B------:R-:W-:Y:S02]  /*2ef0*/  @P0 LEA.HI.X R11, R2, c[0x0][0x174], R4, 0x2, P4 ;  /* 0x00005d00020b0a11 */ /* 0x000fe400020f1404 */
[----:B------:R-:W-:-:S03]  /*2f00*/  LOP3.LUT P1, RZ, R60, 0x100000, RZ, 0xc0, !PT ;  /* 0x001000003cff7812 */ /* 0x000fc6000782c0ff */
        /* <DEDUP_REMOVED lines=8> */
[----:B------:R-:W-:-:S05]  /*2f90*/  @P1 IMAD.WIDE.U32 R2, R6, c[0x0][0x1c0], R2 ;  /* 0x0000700006021a25 */ /* 0x000fca00078e0002 */
[----:B------:R-:W-:Y:S02]  /*2fa0*/  @P1 LEA R10, P4, R2, c[0x0][0x170], 0x2 ;  /* 0x00005c00020a1a11 */ /* 0x000fe400078810ff */
[C---:B------:R-:W-:Y:S02]  /*2fb0*/  LOP3.LUT P2, RZ, R60.reuse, 0x80000, RZ, 0xc0, !PT ;  /* 0x000800003cff7812 */ /* 0x040fe4000784c0ff */
[----:B------:R-:W-:Y:S01]  /*2fc0*/  LOP3.LUT P0, RZ, R60, 0x40000, RZ, 0xc0, !PT ;  /* 0x000400003cff7812 */ /* 0x000fe2000780c0ff */
[----:B--2---:R-:W-:-:S04]  /*2fd0*/  @P1 IMAD R4, R7, c[0x0][0x1c0], RZ ;  /* 0x0000700007041a24 */ /* 0x004fc800078e02ff */
[----:B------:R-:W-:Y:S02]  /*2fe0*/  @P1 IMAD R4, R6, c[0x0][0x1c4], R4 ;  /* 0x0000710006041a24 */ /* 0x000fe400078e0204 */
[----:B------:R-:W0:Y:S02]  /*2ff0*/  S2R R6, SR_TID.X ;  /* 0x0000000000067919 */ /* 0x000e240000002100 */
[----:B------:R-:W-:-:S05]  /*3000*/  @P1 IMAD.IADD R4, R3, 0x1, R4 ;  /* 0x0000000103041824 */ /* 0x000fca00078e0204 */
[----:B------:R-:W-:-:S05]  /*3010*/  @P1 LEA.HI.X R11, R2, c[0x0][0x174], R4, 0x2, P4 ;  /* 0x00005d00020b1a11 */ /* 0x000fca00020f1404 */
[----:B------:R1:W-:Y:S04]  /*3020*/  @P1 STL.64 [R1+0x220], R10 ;  /* 0x0002200a01001387 */ /* 0x0003e80000100a00 */
[----:B-1----:R-:W2:Y:S01]  /*3030*/  LDL R10, [R1+0x45c] ;  /* 0x00045c00010a7983 */ /* 0x002ea20000100800 */
[----:B0-----:R-:W-:Y:S02]  /*3040*/  SHF.R.U32.HI R12, RZ, 0x3, R6 ;  /* 0x00000003ff0c7819 */ /* 0x001fe40000011606 */
[----:B------:R-:W-:-:S03]  /*3050*/  MOV R6, UR20 ;  /* 0x0000001400067c02 */ /* 0x000fc60008000f00 */
[----:B------:R-:W-:-:S04]  /*3060*/  IMAD.WIDE.U32 R12, R12, 0x24924925, RZ ;  /* 0x249249250c0c7825 */ /* 0x000fc800078e00ff */
[----:B------:R-:W-:Y:S02]  /*3070*/  IMAD R6, R6, c[0x0][0x1e4], R13 ;  /* 0x0000790006067a24 */ /* 0x000fe400078e020d */
[----:B------:R-:W-:Y:S02]  /*3080*/  @P2 IMAD.MOV.U32 R2, RZ, RZ, R62 ;  /* 0x000000ffff022224 */ /* 0x000fe400078e003e */
[----:B------:R-:W-:Y:S01]  /*3090*/  @P2 IMAD.MOV.U32 R3, RZ, RZ, R65 ;  /* 0x000000ffff032224 */ /* 0x000fe200078e0041 */
[----:B------:R-:W-:-:S05]  /*30a0*/  IADD3 R6, R6, 0x40, RZ ;  /* 0x0000004006067810 */ /* 0x000fca0007ffe0ff */
[----:B------:R-:W-:-:S04]  /*30b0*/  @P2 IMAD.WIDE.U32 R2, R6, c[0x0][0x1c0], R2 ;  /* 0x0000700006022a25 */ /* 0x000fc800078e0002 */
[----:B---3--:R-:W-:Y:S02]  /*30c0*/  @P2 IMAD R4, R5, c[0x0][0x1c0], RZ ;  /* 0x0000700005042a24 */ /* 0x008fe400078e02ff */
[----:B------:R-:W0:Y:S02]  /*30d0*/  S2R R5, SR_TID.X ;  /* 0x0000000000057919 */ /* 0x000e240000002100 */
[----:B------:R-:W-:Y:S01]  /*30e0*/  @P2 IMAD R4, R6, c[0x0][0x1c4], R4 ;  /* 0x0000710006042a24 */ /* 0x000fe200078e0204 */
[----:B------:R-:W-:-:S04]  /*30f0*/  @P2 LEA R12, P4, R2, c[0x0][0x170], 0x2 ;  /* 0x00005c00020c2a11 */ /* 0x000fc800078810ff */
[----:B------:R-:W-:-:S04]  /*3100*/  @P2 IADD3 R4, R3, R4, RZ ;  /* 0x0000000403042210 */ /* 0x000fc80007ffe0ff */
[----:B------:R-:W-:Y:S01]  /*3110*/  @P2 LEA.HI.X R13, R2, c[0x0][0x174], R4, 0x2, P4 ;  /* 0x00005d00020d2a11 */ /* 0x000fe200020f1404 */
[----:B------:R-:W-:Y:S02]  /*3120*/  @P0 IMAD R4, R9, c[0x0][0x1c0], RZ ;  /* 0x0000700009040a24 */ /* 0x000fe400078e02ff */
[----:B------:R-:W3:Y:S01]  /*3130*/  LDL R9, [R1+0x458] ;  /* 0x0004580001097983 */ /* 0x000ee20000100800 */
        /* <DEDUP_REMOVED lines=8> */
[C---:B------:R-:W-:Y:S02]  /*31c0*/  @P0 IMAD R4, R5.reuse, c[0x0][0x1c4], R4 ;  /* 0x0000710005040a24 */ /* 0x040fe400078e0204 */
[----:B------:R-:W-:-:S04]  /*31d0*/  @P0 IMAD.WIDE.U32 R2, R5, c[0x0][0x1c0], R2 ;  /* 0x0000700005020a25 */ /* 0x000fc800078e0002 */
[----:B------:R-:W-:Y:S01]  /*31e0*/  @P0 IMAD.IADD R4, R3, 0x1, R4 ;  /* 0x0000000103040824 */ /* 0x000fe200078e0204 */
[----:B------:R-:W-:-:S04]  /*31f0*/  @P0 LEA R22, P4, R2, c[0x0][0x170], 0x2 ;  /* 0x00005c0002160a11 */ /* 0x000fc800078810ff */
[----:B------:R-:W-:Y:S01]  /*3200*/  @P0 LEA.HI.X R23, R2, c[0x0][0x174], R4, 0x2, P4 ;  /* 0x00005d0002170a11 */ /* 0x000fe200020f1404 */
[----:B----4-:R-:W-:Y:S02]  /*3210*/  @P1 IMAD R4, R8, c[0x0][0x1c0], RZ ;  /* 0x0000700008041a24 */ /* 0x010fe400078e02ff */
[----:B------:R-:W4:Y:S04]  /*3220*/  LDL R8, [R1+0x454] ;  /* 0x0004540001087983 */ /* 0x000f280000100800 */
[----:B------:R-:W0:Y:S01]  /*3230*/  S2R R5, SR_TID.X ;  /* 0x0000000000057919 */ /* 0x000e220000002100 */
[----:B------:R-:W-:Y:S01]  /*3240*/  @P1 MOV R2, R62 ;  /* 0x0000003e00021202 */ /* 0x000fe20000000f00 */
[----:B------:R-:W-:Y:S02]  /*3250*/  @P1 IMAD.MOV.U32 R3, RZ, RZ, R65 ;  /* 0x000000ffff031224 */ /* 0x000fe400078e0041 */
[----:B------:R1:W-:Y:S01]  /*3260*/  @P2 STL.64 [R1+0x218], R12 ;  /* 0x0002180c01002387 */ /* 0x0003e20000100a00 */
[----:B------:R-:W-:-:S02]  /*3270*/  LOP3.LUT P2, RZ, R60, 0x10000, RZ, 0xc0, !PT ;  /* 0x000100003cff7812 */ /* 0x000fc4000784c0ff */
[----:B------:R-:W-:Y:S01]  /*3280*/  LOP3.LUT P0, RZ, R60, 0x8000, RZ, 0xc0, !PT ;  /* 0x000080003cff7812 */ /* 0x000fe2000780c0ff */
[----:B-1----:R-:W4:Y:S04]  /*3290*/  LDL R13, [R1+0x440] ;  /* 0x00044000010d7983 */ /* 0x002f280000100800 */
[----:B------:R-:W4:Y:S01]  /*32a0*/  LDL R12, [R1+0x43c] ;  /* 0x00043c00010c7983 */ /* 0x000f220000100800 */
        /* <DEDUP_REMOVED lines=10> */
[----:B------:R-:W-:Y:S01]  /*3350*/  @P1 LEA.HI.X R27, R2, c[0x0][0x174], R4, 0x2, P4 ;  /* 0x00005d00021b1a11 */ /* 0x000fe200020f1404 */
[----:B------:R-:W-:Y:S01]  /*3360*/  @P2 IMAD.MOV.U32 R2, RZ, RZ, R62 ;  /* 0x000000ffff022224 */ /* 0x000fe200078e003e */
[----:B0-----:R-:W-:Y:S02]  /*3370*/  SHF.R.U32.HI R6, RZ, 0x3, R5 ;  /* 0x00000003ff067819 */ /* 0x001fe40000011605 */
[----:B------:R-:W-:-:S03]  /*3380*/  MOV R5, UR20 ;  /* 0x0000001400057c02 */ /* 0x000fc60008000f00 */
[----:B------:R-:W-:-:S04]  /*3390*/  IMAD.WIDE.U32 R6, R6, 0x24924925, RZ ;  /* 0x2492492506067825 */ /* 0x000fc800078e00ff */
[----:B------:R-:W-:Y:S02]  /*33a0*/  IMAD R5, R5, c[0x0][0x1e4], R7 ;  /* 0x0000790005057a24 */ /* 0x000fe400078e0207 */
[----:B------:R-:W-:-:S03]  /*33b0*/  @P2 IMAD.MOV.U32 R3, RZ, RZ, R65 ;  /* 0x000000ffff032224 */ /* 0x000fc600078e0041 */
[----:B------:R-:W-:-:S05]  /*33c0*/  IADD3 R5, R5, 0x58, RZ ;  /* 0x0000005805057810 */ /* 0x000fca0007ffe0ff */
[----:B------:R-:W-:-:S05]  /*33d0*/  @P2 IMAD.WIDE.U32 R2, R5, c[0x0][0x1c0], R2 ;  /* 0x0000700005022a25 */ /* 0x000fca00078e0002 */
[----:B------:R-:W-:Y:S02]  /*33e0*/  @P2 LEA R30, P4, R2, c[0x0][0x170], 0x2 ;  /* 0x00005c00021e2a11 */ /* 0x000fe400078810ff */
[----:B------:R-:W-:Y:S01]  /*33f0*/  LOP3.LUT P1, RZ, R60, 0x4000, RZ, 0xc0, !PT ;  /* 0x000040003cff7812 */ /* 0x000fe2000782c0ff */
[----:B--2---:R-:W-:Y:S02]  /*3400*/  @P2 IMAD R4, R10, c[0x0][0x1c0], RZ ;  /* 0x000070000a042a24 */ /* 0x004fe400078e02ff */
[----:B------:R-:W2:Y:S02]  /*3410*/  LDL R10, [R1+0x450] ;  /* 0x00045000010a7983 */ /* 0x000ea40000100800 */
[----:B------:R-:W-:Y:S02]  /*3420*/  @P2 IMAD R4, R5, c[0x0][0x1c4], R4 ;  /* 0x0000710005042a24 */ /* 0x000fe400078e0204 */
[----:B------:R-:W0:Y:S03]  /*3430*/  S2R R5, SR_TID.X ;  /* 0x0000000000057919 */ /* 0x000e260000002100 */
[----:B------:R-:W-:-:S04]  /*3440*/  @P2 IADD3 R4, R3, R4, RZ ;  /* 0x0000000403042210 */ /* 0x000fc80007ffe0ff */
[----:B------:R-:W-:Y:S01]  /*3450*/  @P2 LEA.HI.X R31, R2, c[0x0][0x174], R4, 0x2, P4 ;  /* 0x00005d00021f2a11 */ /* 0x000fe200020f1404 */
[----:B---3--:R-:W-:Y:S02]  /*3460*/  @P0 IMAD R4, R9, c[0x0][0x1c0], RZ ;  /* 0x0000700009040a24 */ /* 0x008fe400078e02ff */
[----:B------:R-:W3:Y:S01]  /*3470*/  LDL R9, [R1+0x44c] ;  /* 0x00044c0001097983 */ /* 0x000ee20000100800 */
        /* <DEDUP_REMOVED lines=24> */
[----:B------:R-:W0:Y:S01]  /*3600*/  S2R R5, SR_TID.X ;  /* 0x0000000000057919 */ /* 0x000e220000002100 */
[----:B------:R-:W-:Y:S01]  /*3610*/  LOP3.LUT P2, RZ, R60, 0x2000, RZ, 0xc0, !PT ;  /* 0x000020003cff7812 */ /* 0x000fe2000784c0ff */
[----:B------:R-:W-:Y:S01]  /*3620*/  @P1 IMAD.IADD R4, R3, 0x1, R4 ;  /* 0x0000000103041824 */ /* 0x000fe200078e0204 */
[----:B------:R-:W-:-:S04]  /*3630*/  @P1 LEA R38, P4, R2, c[0x0][0x170], 0x2 ;  /* 0x00005c0002261a11 */ /* 0x000fc800078810ff */
[----:B------:R-:W-:Y:S02]  /*3640*/  @P1 LEA.HI.X R39, R2, c[0x0][0x174], R4, 0x2, P4 ;  /* 0x00005d0002271a11 */ /* 0x000fe400020f1404 */
[----:B0-----:R-:W-:Y:S02]  /*3650*/  SHF.R.U32.HI R6, RZ, 0x3, R5 ;  /* 0x00000003ff067819 */ /* 0x001fe40000011605 */
[----:B------:R-:W-:-:S03]  /*3660*/  MOV R5, UR20 ;  /* 0x0000001400057c02 */ /* 0x000fc60008000f00 */
[----:B------:R-:W-:-:S04]  /*3670*/  IMAD.WIDE.U32 R6, R6, 0x24924925, RZ ;  /* 0x2492492506067825 */ /* 0x000fc800078e00ff */
[----:B------:R-:W-:Y:S02]  /*3680*/  IMAD R5, R5, c[0x0][0x1e4], R7 ;  /* 0x0000790005057a24 */ /* 0x000fe400078e0207 */
[----:B------:R-:W-:Y:S02]  /*3690*/  @P2 IMAD.MOV.U32 R2, RZ, RZ, R62 ;  /* 0x000000ffff022224 */ /* 0x000fe400078e003e */
[----:B------:R-:W-:Y:S01]  /*36a0*/  @P2 IMAD.MOV.U32 R3, RZ, RZ, R65 ;  /* 0x000000ffff032224 */ /* 0x000fe200078e0041 */
[----:B------:R-:W-:-:S05]  /*36b0*/  IADD3 R5, R5, 0x70, RZ ;  /* 0x0000007005057810 */ /* 0x000fca0007ffe0ff */
[----:B------:R-:W-:Y:S01]  /*36c0*/  @P2 IMAD.WIDE.U32 R2, R5, c[0x0][0x1c0], R2 ;  /* 0x0000700005022a25 */ /* 0x000fe200078e0002 */
[----:B------:R-:W-:-:S04]  /*36d0*/  LOP3.LUT P0, RZ, R60, 0x1000, RZ, 0xc0, !PT ;  /* 0x000010003cff7812 */ /* 0x000fc8000780c0ff */
[----:B------:R-:W-:Y:S02]  /*36e0*/  @P2 LEA R42, P4, R2, c[0x0][0x170], 0x2 ;  /* 0x00005c00022a2a11 */ /* 0x000fe400078810ff */
[----:B------:R-:W-:Y:S01]  /*36f0*/  LOP3.LUT P1, RZ, R60, 0x800, RZ, 0xc0, !PT ;  /* 0x000008003cff7812 */ /* 0x000fe2000782c0ff */
[----:B--2---:R-:W-:Y:S02]  /*3700*/  @P2 IMAD R4, R10, c[0x0][0x1c0], RZ ;  /* 0x000070000a042a24 */ /* 0x004fe400078e02ff */
[----:B------:R-:W2:Y:S02]  /*3710*/  LDL R10, [R1+0x444] ;  /* 0x00044400010a7983 */ /* 0x000ea40000100800 */
[----:B------:R-:W-:Y:S02]  /*3720*/  @P2 IMAD R4, R5, c[0x0][0x1c4], R4 ;  /* 0x0000710005042a24 */ /* 0x000fe400078e0204 */
[----:B------:R-:W0:Y:S03]  /*3730*/  S2R R5, SR_TID.X ;  /* 0x0000000000057919 */ /* 0x000e260000002100 */
[----:B------:R-:W-:-:S02]  /*3740*/  @P2 IADD3 R4, R3, R4, RZ ;  /* 0x0000000403042210 */ /* 0x000fc40007ffe0ff */
[----:B------:R-:W-:Y:S02]  /*3750*/  @P0 MOV R3, R65 ;  /* 0x0000004100030202 */ /* 0x000fe40000000f00 */
[----:B------:R-:W-:Y:S01]  /*3760*/  @P2 LEA.HI.X R43, R2, c[0x0][0x174], R4, 0x2, P4 ;  /* 0x00005d00022b2a11 */ /* 0x000fe200020f1404 */
[----:B------:R-:W-:Y:S01]  /*3770*/  @P0 IMAD.MOV.U32 R2, RZ, RZ, R62 ;  /* 0x000000ffff020224 */ /* 0x000fe200078e003e */
[----:B0-----:R-:W-:Y:S01]  /*3780*/  SHF.R.U32.HI R6, RZ, 0x3, R5 ;  /* 0x00000003ff067819 */ /* 0x001fe20000011605 */
[----:B------:R-:W-:-:S04]  /*3790*/  IMAD.U32 R5, RZ, RZ, UR20 ;  /* 0x00000014ff057e24 */ /* 0x000fc8000f8e00ff */
[----:B------:R-:W-:-:S04]  /*37a0*/  IMAD.WIDE.U32 R6, R6, 0x24924925, RZ ;  /* 0x2492492506067825 */ /* 0x000fc800078e00ff */
[----:B------:R-:W-:Y:S02]  /*37b0*/  IMAD R5, R5, c[0x0][0x1e4], R7 ;  /* 0x0000790005057a24 */ /* 0x000fe400078e0207 */
[----:B---3--:R-:W-:-:S03]  /*37c0*/  @P0 IMAD R4, R9, c[0x0][0x1c0], RZ ;  /* 0x0000700009040a24 */ /* 0x008fc600078e02ff */
[----:B------:R-:W-:-:S05]  /*37d0*/  IADD3 R5, R5, 0x78, RZ ;  /* 0x0000007805057810 */ /* 0x000fca0007ffe0ff */
[C---:B------:R-:W-:Y:S02]  /*37e0*/  @P0 IMAD R4, R5.reuse, c[0x0][0x1c4], R4 ;  /* 0x0000710005040a24 */ /* 0x040fe400078e0204 */
[----:B------:R-:W-:Y:S02]  /*37f0*/  @P0 IMAD.WIDE.U32 R2, R5, c[0x0][0x1c0], R2 ;  /* 0x0000700005020a25 */ /* 0x000fe400078e0002 */
[----:B------:R-:W0:Y:S02]  /*3800*/  S2R R5, SR_TID.X ;  /* 0x0000000000057919 */ /* 0x000e240000002100 */
[----:B------:R-:W-:Y:S01]  /*3810*/  @P0 IMAD.IADD R4, R3, 0x1, R4 ;  /* 0x0000000103040824 */ /* 0x000fe200078e0204 */
[----:B------:R-:W-:Y:S01]  /*3820*/  @P0 LEA R48, P4, R2, c[0x0][0x170], 0x2 ;  /* 0x00005c0002300a11 */ /* 0x000fe200078810ff */
[----:B------:R-:W-:-:S03]  /*3830*/  @P1 IMAD.MOV.U32 R3, RZ, RZ, R65 ;  /* 0x000000ffff031224 */ /* 0x000fc600078e0041 */
[----:B------:R-:W-:Y:S02]  /*3840*/  @P0 LEA.HI.X R49, R2, c[0x0][0x174], R4, 0x2, P4 ;  /* 0x00005d0002310a11 */ /* 0x000fe400020f1404 */
[----:B------:R-:W-:Y:S02]  /*3850*/  @P1 MOV R2, R62 ;  /* 0x0000003e00021202 */ /* 0x000fe40000000f00 */
[----:B0-----:R-:W-:Y:S01]  /*3860*/  SHF.R.U32.HI R6, RZ, 0x3, R5 ;  /* 0x00000003ff067819 */ /* 0x001fe20000011605 */
[----:B------:R-:W-:-:S04]  /*3870*/  IMAD.U32 R5, RZ, RZ, UR20 ;  /* 0x00000014ff057e24 */ /* 0x000fc8000f8e00ff */
[----:B------:R-:W-:-:S04]  /*3880*/  IMAD.WIDE.U32 R6, R6, 0x24924925, RZ ;  /* 0x2492492506067825 */ /* 0x000fc800078e00ff */
[----:B------:R-:W-:Y:S02]  /*3890*/  IMAD R5, R5, c[0x0][0x1e4], R7 ;  /* 0x0000790005057a24 */ /* 0x000fe400078e0207 */
[----:B----4-:R-:W-:-:S03]  /*38a0*/  @P1 IMAD R4, R8, c[0x0][0x1c0], RZ ;  /* 0x0000700008041a24 */ /* 0x010fc600078e02ff */
[----:B------:R-:W-:-:S05]  /*38b0*/  IADD3 R5, R5, 0x80, RZ ;  /* 0x0000008005057810 */ /* 0x000fca0007ffe0ff */
[C---:B------:R-:W-:Y:S02]  /*38c0*/  @P1 IMAD R4, R5.reuse, c[0x0][0x1c4], R4 ;  /* 0x0000710005041a24 */ /* 0x040fe400078e0204 */
[----:B------:R-:W-:-:S04]  /*38d0*/  @P1 IMAD.WIDE.U32 R2, R5, c[0x0][0x1c0], R2 ;  /* 0x0000700005021a25 */ /* 0x000fc800078e0002 */
[----:B------:R-:W-:Y:S01]  /*38e0*/  @P1 IMAD.IADD R4, R3, 0x1, R4 ;  /* 0x0000000103041824 */ /* 0x000fe200078e0204 */
[----:B------:R-:W-:-:S04]  /*38f0*/  @P1 LEA R8, P4, R2, c[0x0][0x170], 0x2 ;  /* 0x00005c0002081a11 */ /* 0x000fc800078810ff */
[----:B------:R-:W-:-:S05]  /*3900*/  @P1 LEA.HI.X R9, R2, c[0x0][0x174], R4, 0x2, P4 ;  /* 0x00005d0002091a11 */ /* 0x000fca00020f1404 */
[----:B------:R0:W-:Y:S04]  /*3910*/  STL.64 [R1+0x610], R8 ;  /* 0x0006100801007387 */ /* 0x0001e80000100a00 */
[----:B0-----:R-:W3:Y:S04]  /*3920*/  LDL R9, [R1+0x438] ;  /* 0x0004380001097983 */ /* 0x001ee80000100800 */
[----:B------:R-:W4:Y:S04]  /*3930*/  LDL R8, [R1+0x434] ;  /* 0x0004340001087983 */ /* 0x000f280000100800 */
[----:B------:R-:W0:Y:S01]  /*3940*/  S2R R5, SR_TID.X ;  /* 0x0000000000057919 */ /* 0x000e220000002100 */
[----:B------:R-:W-:-:S02]  /*3950*/  LOP3.LUT P2, RZ, R60, 0x400, RZ, 0xc0, !PT ;  /* 0x000004003cff7812 */ /* 0x000fc4000784c0ff */
        /* <DEDUP_REMOVED lines=8> */
[C---:B------:R-:W-:Y:S02]  /*39e0*/  LOP3.LUT P0, RZ, R60.reuse, 0x200, RZ, 0xc0, !PT ;  /* 0x000002003cff7812 */ /* 0x040fe4000780c0ff */
[----:B------:R-:W-:Y:S01]  /*39f0*/  LOP3.LUT P1, RZ, R60, 0x100, RZ, 0xc0, !PT ;  /* 0x000001003cff7812 */ /* 0x000fe2000782c0ff */
[----:B--2---:R-:W-:-:S04]  /*3a00*/  @P2 IMAD R4, R10, c[0x0][0x1c0], RZ ;  /* 0x000070000a042a24 */ /* 0x004fc800078e02ff */
[----:B------:R-:W-:Y:S02]  /*3a10*/  @P2 IMAD R4, R5, c[0x0][0x1c4], R4 ;  /* 0x0000710005042a24 */ /* 0x000fe400078e0204 */
[----:B------:R-:W0:Y:S01]  /*3a20*/  S2R R5, SR_TID.X ;  /* 0x0000000000057919 */ /* 0x000e220000002100 */
[C---:B------:R-:W-:Y:S02]  /*3a30*/  @P2 LEA R10, P4, R2.reuse, c[0x0][0x170], 0x2 ;  /* 0x00005c00020a2a11 */ /* 0x040fe400078810ff */
[----:B------:R-:W-:Y:S02]  /*3a40*/  @P2 IADD3 R4, R3, R4, RZ ;  /* 0x0000000403042210 */ /* 0x000fe40007ffe0ff */
[----:B------:R-:W-:Y:S02]  /*3a50*/  @P0 MOV R3, R65 ;  /* 0x0000004100030202 */ /* 0x000fe40000000f00 */
[----:B------:R-:W-:Y:S01]  /*3a60*/  @P2 LEA.HI.X R11, R2, c[0x0][0x174], R4, 0x2, P4 ;  /* 0x00005d00020b2a11 */ /* 0x000fe200020f1404 */
[----:B------:R-:W-:Y:S01]  /*3a70*/  @P0 IMAD R4, R13, c[0x0][0x1c0], RZ ;  /* 0x000070000d040a24 */ /* 0x000fe200078e02ff */
[----:B0-----:R-:W-:Y:S01]  /*3a80*/  SHF.R.U32.HI R6, RZ, 0x3, R5 ;  /* 0x00000003ff067819 */ /* 0x001fe20000011605 */
[----:B------:R-:W-:-:S04]  /*3a90*/  IMAD.U32 R5, RZ, RZ, UR20 ;  /* 0x00000014ff057e24 */ /* 0x000fc8000f8e00ff */
[----:B------:R-:W-:-:S04]  /*3aa0*/  IMAD.WIDE.U32 R6, R6, 0x24924925, RZ ;  /* 0x2492492506067825 */ /* 0x000fc800078e00ff */
[----:B------:R-:W-:Y:S02]  /*3ab0*/  IMAD R5, R5, c[0x0][0x1e4], R7 ;  /* 0x0000790005057a24 */ /* 0x000fe400078e0207 */
[----:B------:R-:W-:-:S03]  /*3ac0*/  @P0 IMAD.MOV.U32 R2, RZ, RZ, R62 ;  /* 0x000000ffff020224 */ /* 0x000fc600078e003e */
[----:B------:R-:W-:-:S05]  /*3ad0*/  IADD3 R5, R5, 0x90, RZ ;  /* 0x0000009005057810 */ /* 0x000fca0007ffe0ff */
[C---:B------:R-:W-:Y:S02]  /*3ae0*/  @P0 IMAD R4, R5.reuse, c[0x0][0x1c4], R4 ;  /* 0x0000710005040a24 */ /* 0x040fe400078e0204 */
[----:B------:R-:W-:Y:S02]  /*3af0*/  @P0 IMAD.WIDE.U32 R2, R5, c[0x0][0x1c0], R2 ;  /* 0x0000700005020a25 */ /* 0x000fe400078e0002 */
[----:B------:R-:W0:Y:S04]  /*3b00*/  S2R R5, SR_TID.X ;  /* 0x0000000000057919 */ /* 0x000e280000002100 */
[----:B------:R1:W-:Y:S04]  /*3b10*/  STL.64 [R1+0x608], R10 ;  /* 0x0006080a01007387 */ /* 0x0003e80000100a00 */
[----:B-1----:R-:W2:Y:S01]  /*3b20*/  LDL R10, [R1+0x430] ;  /* 0x00043000010a7983 */ /* 0x002ea20000100800 */
[----:B------:R-:W-:Y:S01]  /*3b30*/  @P0 IMAD.IADD R4, R3, 0x1, R4 ;  /* 0x0000000103040824 */ /* 0x000fe200078e0204 */
[----:B0-----:R-:W-:Y:S01]  /*3b40*/  SHF.R.U32.HI R6, RZ, 0x3, R5 ;  /* 0x00000003ff067819 */ /* 0x001fe20000011605 */
[----:B------:R-:W-:Y:S01]  /*3b50*/  IMAD.U32 R5, RZ, RZ, UR20 ;  /* 0x00000014ff057e24 */ /* 0x000fe2000f8e00ff */
[----:B------:R-:W-:Y:S01]  /*3b60*/  @P0 LEA R18, P4, R2, c[0x0][0x170], 0x2 ;  /* 0x00005c0002120a11 */ /* 0x000fe200078810ff */
[----:B------:R-:W2:Y:S02]  /*3b70*/  LDL R11, [R1+0x420] ;  /* 0x00042000010b7983 */ /* 0x000ea40000100800 */
[----:B------:R-:W-:-:S04]  /*3b80*/  IMAD.WIDE.U32 R6, R6, 0x24924925, RZ ;  /* 0x2492492506067825 */ /* 0x000fc800078e00ff */
[----:B------:R-:W-:Y:S01]  /*3b90*/  IMAD R5, R5, c[0x0][0x1e4], R7 ;  /* 0x0000790005057a24 */ /* 0x000fe200078e0207 */
[----:B------:R-:W-:Y:S01]  /*3ba0*/  @P0 LEA.HI.X R19, R2, c[0x0][0x174], R4, 0x2, P4 ;  /* 0x00005d0002130a11 */ /* 0x000fe200020f1404 */
[----:B------:R-:W-:Y:S01]  /*3bb0*/  @P1 IMAD R4, R12, c[0x0][0x1c0], RZ ;  /* 0x000070000c041a24 */ /* 0x000fe200078e02ff */
[----:B------:R-:W-:Y:S01]  /*3bc0*/  @P1 MOV R2, R62 ;  /* 0x0000003e00021202 */ /* 0x000fe20000000f00 */
[----:B------:R-:W-:Y:S01]  /*3bd0*/  @P1 IMAD.MOV.U32 R3, RZ, RZ, R65 ;  /* 0x000000ffff031224 */ /* 0x000fe200078e0041 */
[----:B------:R-:W-:Y:S01]  /*3be0*/  IADD3 R5, R5, 0x98, RZ ;  /* 0x0000009805057810 */ /* 0x000fe20007ffe0ff */
[----:B------:R-:W2:Y:S01]  /*3bf0*/  LDL R12, [R1+0x424] ;  /* 0x00042400010c7983 */ /* 0x000ea20000100800 */
[----:B------:R-:W-:-:S03]  /*3c00*/  LOP3.LUT P2, RZ, R60, 0x80, RZ, 0xc0, !PT ;  /* 0x000000803cff7812 */ /* 0x000fc6000784c0ff */
[C---:B------:R-:W-:Y:S02]  /*3c10*/  @P1 IMAD R4, R5.reuse, c[0x0][0x1c4], R4 ;  /* 0x0000710005041a24 */ /* 0x040fe400078e0204 */
[----:B------:R-:W-:Y:S02]  /*3c20*/  @P1 IMAD.WIDE.U32 R2, R5, c[0x0][0x1c0], R2 ;  /* 0x0000700005021a25 */ /* 0x000fe400078e0002 */
[----:B------:R-:W0:Y:S02]  /*3c30*/  S2R R5, SR_TID.X ;  /* 0x0000000000057919 */ /* 0x000e240000002100 */
[----:B------:R-:W-:Y:S01]  /*3c40*/  @P1 IMAD.IADD R4, R3, 0x1, R4 ;  /* 0x0000000103041824 */ /* 0x000fe200078e0204 */
[----:B------:R-:W-:-:S04]  /*3c50*/  @P1 LEA R32, P4, R2, c[0x0][0x170], 0x2 ;  /* 0x00005c0002201a11 */ /* 0x000fc800078810ff */
[----:B------:R-:W-:Y:S01]  /*3c60*/  @P1 LEA.HI.X R33, R2, c[0x0][0x174], R4, 0x2, P4 ;  /* 0x00005d0002211a11 */ /* 0x000fe200020f1404 */
[----:B---3--:R-:W-:Y:S02]  /*3c70*/  @P2 IMAD R4, R9, c[0x0][0x1c0], RZ ;  /* 0x0000700009042a24 */ /* 0x008fe400078e02ff */
        /* <DEDUP_REMOVED lines=31> */
[----:B0-----:R-:W-:Y:S01]  /*3e70*/  SHF.R.U32.HI R6, RZ, 0x3, R5 ;  /* 0x00000003ff067819 */ /* 0x001fe20000011605 */
[----:B------:R-:W-:-:S04]  /*3e80*/  IMAD.U32 R5, RZ, RZ, UR20 ;  /* 0x00000014ff057e24 */ /* 0x000fc8000f8e00ff */
[----:B------:R-:W-:-:S04]  /*3e90*/  IMAD.WIDE.U32 R6, R6, 0x24924925, RZ ;  /* 0x2492492506067825 */ /* 0x000fc800078e00ff */
[----:B------:R-:W-:Y:S01]  /*3ea0*/  IMAD R5, R5, c[0x0][0x1e4], R7 ;  /* 0x0000790005057a24 */ /* 0x000fe200078e0207 */
[----:B------:R-:W-:Y:S01]  /*3eb0*/  @P1 MOV R2, R62 ;  /* 0x0000003e00021202 */ /* 0x000fe20000000f00 */
[----:B------:R-:W-:-:S03]  /*3ec0*/  @P1 IMAD.MOV.U32 R3, RZ, RZ, R65 ;  /* 0x000000ffff031224 */ /* 0x000fc600078e0041 */
        /* <DEDUP_REMOVED lines=8> */
[----:B------:R-:W0:Y:S02]  /*3f50*/  S2R R5, SR_TID.X ;  /* 0x0000000000057919 */ /* 0x000e240000002100 */
[----:B------:R-:W-:-:S02]  /*3f60*/  @P1 IMAD.IADD R4, R3, 0x1, R4 ;  /* 0x0000000103041824 */ /* 0x000fc400078e0204 */
[----:B------:R-:W-:-:S03]  /*3f70*/  @P2 IMAD.MOV.U32 R3, RZ, RZ, R65 ;  /* 0x000000ffff032224 */ /* 0x000fc600078e0041 */
[----:B------:R-:W-:Y:S01]  /*3f80*/  @P1 LEA.HI.X R15, R2, c[0x0][0x174], R4, 0x2, P4 ;  /* 0x00005d00020f1a11 */ /* 0x000fe200020f1404 */
[----:B------:R-:W-:Y:S01]  /*3f90*/  @P2 IMAD.MOV.U32 R2, RZ, RZ, R62 ;  /* 0x000000ffff022224 */ /* 0x000fe200078e003e */
[----:B0-----:R-:W-:Y:S02]  /*3fa0*/  SHF.R.U32.HI R6, RZ, 0x3, R5 ;  /* 0x00000003ff067819 */ /* 0x001fe40000011605 */
[----:B------:R-:W-:-:S03]  /*3fb0*/  MOV R5, UR20 ;  /* 0x0000001400057c02 */ /* 0x000fc60008000f00 */
[----:B------:R-:W-:-:S04]  /*3fc0*/  IMAD.WIDE.U32 R6, R6, 0x24924925, RZ ;  /* 0x2492492506067825 */ /* 0x000fc800078e00ff */
[----:B------:R-:W-:-:S05]  /*3fd0*/  IMAD R5, R5, c[0x0][0x1e4], R7 ;  /* 0x0000790005057a24 */ /* 0x000fca00078e0207 */
[----:B------:R-:W-:-:S05]  /*3fe0*/  IADD3 R5, R5, 0xb8, RZ ;  /* 0x000000b805057810 */ /* 0x000fca0007ffe0ff */
[----:B------:R-:W-:-:S04]  /*3ff0*/  @P2 IMAD.WIDE.U32 R2, R5, c[0x0][0x1c0], R2 ;  /* 0x0000700005022a25 */ /* 0x000fc800078e0002 */
[----:B---3--:R-:W-:-:S04]  /*4000*/  @P2 IMAD R4, R9, c[0x0][0x1c0], RZ ;  /* 0x0000700009042a24 */ /* 0x008fc800078e02ff */
[----:B------:R-:W-:Y:S02]  /*4010*/  @P2 IMAD R4, R5, c[0x0][0x1c4], R4 ;  /* 0x0000710005042a24 */ /* 0x000fe400078e0204 */
[----:B------:R-:W0:Y:S01]  /*4020*/  S2R R5, SR_TID.X ;  /* 0x0000000000057919 */ /* 0x000e220000002100 */
[C---:B------:R-:W-:Y:S02]  /*4030*/  @P2 LEA R24, P4, R2.reuse, c[0x0][0x170], 0x2 ;  /* 0x00005c0002182a11 */ /* 0x040fe400078810ff */
[----:B------:R-:W-:Y:S02]  /*4040*/  @P2 IADD3 R4, R3, R4, RZ ;  /* 0x0000000403042210 */ /* 0x000fe40007ffe0ff */
[----:B------:R-:W-:Y:S02]  /*4050*/  @P0 MOV R3, R65 ;  /* 0x0000004100030202 */ /* 0x000fe40000000f00 */
[----:B------:R-:W-:Y:S01]  /*4060*/  @P2 LEA.HI.X R25, R2, c[0x0][0x174], R4, 0x2, P4 ;  /* 0x00005d0002192a11 */ /* 0x000fe200020f1404 */
[----:B------:R-:W-:Y:S01]  /*4070*/  @P0 IMAD.MOV.U32 R2, RZ, RZ, R62 ;  /* 0x000000ffff020224 */ /* 0x000fe200078e003e */
        /* <DEDUP_REMOVED lines=16> */
[----:B0-----:R-:W-:Y:S01]  /*4180*/  SHF.R.U32.HI R8, RZ, 0x3, R5 ;  /* 0x00000003ff087819 */ /* 0x001fe20000011605 */
[----:B------:R-:W-:-:S04]  /*4190*/  IMAD.U32 R5, RZ, RZ, UR20 ;  /* 0x00000014ff057e24 */ /* 0x000fc8000f8e00ff */
[----:B------:R-:W-:-:S04]  /*41a0*/  IMAD.WIDE.U32 R8, R8, 0x24924925, RZ ;  /* 0x2492492508087825 */ /* 0x000fc800078e00ff */
[----:B------:R-:W-:Y:S02]  /*41b0*/  IMAD R5, R5, c[0x0][0x1e4], R9 ;  /* 0x0000790005057a24 */ /* 0x000fe400078e0209 */
[----:B------:R-:W-:Y:S01]  /*41c0*/  @P1 MOV R2, R62 ;  /* 0x0000003e00021202 */ /* 0x000fe20000000f00 */
[----:B------:R-:W-:Y:S02]  /*41d0*/  @P1 IMAD R4, R12, c[0x0][0x1c0], RZ ;  /* 0x000070000c041a24 */ /* 0x000fe400078e02ff */
[----:B------:R-:W-:Y:S01]  /*41e0*/  @P1 IMAD.MOV.U32 R3, RZ, RZ, R65 ;  /* 0x000000ffff031224 */ /* 0x000fe200078e0041 */
        /* <DEDUP_REMOVED lines=12> */
[----:B------:R-:W-:Y:S02]  /*42b0*/  @P2 IMAD R4, R11, c[0x0][0x1c0], RZ ;  /* 0x000070000b042a24 */ /* 0x000fe400078e02ff */
[----:B------:R-:W-:Y:S01]  /*42c0*/  @P2 IMAD.MOV.U32 R2, RZ, RZ, R62 ;  /* 0x000000ffff022224 */ /* 0x000fe200078e003e */
[----:B------:R-:W-:Y:S01]  /*42d0*/  IADD3 R5, R5, 0xd0, RZ ;  /* 0x000000d005057810 */ /* 0x000fe20007ffe0ff */
[----:B------:R-:W-:-:S04]  /*42e0*/  @P2 IMAD.MOV.U32 R3, RZ, RZ, R65 ;  /* 0x000000ffff032224 */ /* 0x000fc800078e0041 */
[C---:B------:R-:W-:Y:S02]  /*42f0*/  @P2 IMAD R4, R5.reuse, c[0x0][0x1c4], R4 ;  /* 0x0000710005042a24 */ /* 0x040fe400078e0204 */
[----:B------:R-:W-:Y:S02]  /*4300*/  @P2 IMAD.WIDE.U32 R2, R5, c[0x0][0x1c0], R2 ;  /* 0x0000700005022a25 */ /* 0x000fe400078e0002 */
[----:B------:R-:W0:Y:S01]  /*4310*/  S2R R5, SR_TID.X ;  /* 0x0000000000057919 */ /* 0x000e220000002100 */
[----:B------:R-:W-:Y:S02]  /*4320*/  LOP3.LUT P0, RZ, R60, 0x1, RZ, 0xc0, !PT ;  /* 0x000000013cff7812 */ /* 0x000fe4000780c0ff */
[----:B------:R-:W-:Y:S02]  /*4330*/  @P2 IADD3 R4, R3, R4, RZ ;  /* 0x0000000403042210 */ /* 0x000fe40007ffe0ff */
        /* <DEDUP_REMOVED lines=9> */
[----:B------:R-:W-:-:S04]  /*43d0*/  @P0 IMAD.WIDE.U32 R2, R5, c[0x0][0x1c0], R2 ;  /* 0x0000700005020a25 */ /* 0x000fc800078e0002 */
[----:B--2---:R-:W-:Y:S01]  /*43e0*/  @P0 IMAD R4, R10, c[0x0][0x1c0], RZ ;  /* 0x000070000a040a24 */ /* 0x004fe200078e02ff */
[----:B------:R-:W-:Y:S01]  /*43f0*/  LOP3.LUT P1, RZ, R59, 0x80000000, RZ, 0xc0, !PT ;  /* 0x800000003bff7812 */ /* 0x000fe2000782c0ff */
[----:B------:R-:W2:Y:S02]  /*4400*/  LDL R10, [R1+0x410] ;  /* 0x00041000010a7983 */ /* 0x000ea40000100800 */
[----:B------:R-:W-:Y:S02]  /*4410*/  @P0 IMAD R4, R5, c[0x0][0x1c4], R4 ;  /* 0x0000710005040a24 */ /* 0x000fe400078e0204 */
[----:B------:R-:W0:Y:S01]  /*4420*/  S2R R5, SR_TID.X ;  /* 0x0000000000057919 */ /* 0x000e220000002100 */
[C---:B------:R-:W-:Y:S01]  /*4430*/  @P0 LEA R28, P4, R2.reuse, c[0x0][0x170], 0x2 ;  /* 0x00005c00021c0a11 */ /* 0x040fe200078810ff */
[----:B------:R-:W-:Y:S02]  /*4440*/  @P0 IMAD.IADD R4, R3, 0x1, R4 ;  /* 0x0000000103040824 */ /* 0x000fe400078e0204 */
[----:B------:R-:W1:Y:S03]  /*4450*/  S2R R12, SR_TID.X ;  /* 0x00000000000c7919 */ /* 0x000e660000002100 */
[----:B------:R-:W-:Y:S01]  /*4460*/  @P0 LEA.HI.X R29, R2, c[0x0][0x174], R4, 0x2, P4 ;  /* 0x00005d00021d0a11 */ /* 0x000fe200020f1404 */
[----:B------:R-:W-:Y:S01]  /*4470*/  @P1 IMAD.MOV.U32 R3, RZ, RZ, R65 ;  /* 0x000000ffff031224 */ /* 0x000fe200078e0041 */
[----:B------:R-:W-:-:S02]  /*4480*/  @P1 MOV R2, R62 ;  /* 0x0000003e00021202 */ /* 0x000fc40000000f00 */
[----:B0-----:R-:W-:Y:S01]  /*4490*/  SHF.R.U32.HI R8, RZ, 0x3, R5 ;  /* 0x00000003ff087819 */ /* 0x001fe20000011605 */
[----:B------:R-:W-:-:S04]  /*44a0*/  IMAD.U32 R5, RZ, RZ, UR20 ;  /* 0x00000014ff057e24 */ /* 0x000fc8000f8e00ff */
[----:B------:R-:W-:-:S04]  /*44b0*/  IMAD.WIDE.U32 R8, R8, 0x24924925, RZ ;  /* 0x2492492508087825 */ /* 0x000fc800078e00ff */
[----:B------:R-:W-:-:S05]  /*44c0*/  IMAD R5, R5, c[0x0][0x1e4], R9 ;  /* 0x0000790005057a24 */ /* 0x000fca00078e0209 */
[----:B------:R-:W-:-:S05]  /*44d0*/  IADD3 R5, R5, 0xe0, RZ ;  /* 0x000000e005057810 */ /* 0x000fca0007ffe0ff */
[----:B------:R-:W-:Y:S01]  /*44e0*/  @P1 IMAD.WIDE.U32 R2, R5, c[0x0][0x1c0], R2 ;  /* 0x0000700005021a25 */ /* 0x000fe200078e0002 */
[----:B------:R-:W-:-:S04]  /*44f0*/  LOP3.LUT P2, RZ, R59, 0x40000000, RZ, 0xc0, !PT ;  /* 0x400000003bff7812 */ /* 0x000fc8000784c0ff */
[----:B------:R-:W-:Y:S02]  /*4500*/  @P1 LEA R20, P4, R2, c[0x0][0x170], 0x2 ;  /* 0x00005c0002141a11 */ /* 0x000fe400078810ff */
[----:B-1----:R-:W-:-:S05]  /*4510*/  SHF.R.U32.HI R8, RZ, 0x3, R12 ;  /* 0x00000003ff087819 */ /* 0x002fca000001160c */
[----:B------:R-:W-:Y:S01]  /*4520*/  IMAD.WIDE.U32 R8, R8, 0x24924925, RZ ;  /* 0x2492492508087825 */ /* 0x000fe200078e00ff */
[----:B------:R-:W-:-:S03]  /*4530*/  SHF.R.U32.HI R8, RZ, 0x3, R12 ;  /* 0x00000003ff087819 */ /* 0x000fc6000001160c */
[----:B---3--:R-:W-:-:S04]  /*4540*/  @P1 IMAD R4, R6, c[0x0][0x1c0], RZ ;  /* 0x0000700006041a24 */ /* 0x008fc800078e02ff */
[----:B------:R-:W-:Y:S02]  /*4550*/  @P1 IMAD R4, R5, c[0x0][0x1c4], R4 ;  /* 0x0000710005041a24 */ /* 0x000fe400078e0204 */
[----:B------:R-:W3:Y:S02]  /*4560*/  LDL R5, [R1+0x40c] ;  /* 0x00040c0001057983 */ /* 0x000ee40000100800 */
[----:B------:R-:W-:-:S05]  /*4570*/  @P1 IMAD.IADD R4, R3, 0x1, R4 ;  /* 0x0000000103041824 */ /* 0x000fca00078e0204 */
[----:B------:R-:W-:Y:S01]  /*4580*/  @P1 LEA.HI.X R21, R2, c[0x0][0x174], R4, 0x2, P4 ;  /* 0x00005d0002151a11 */ /* 0x000fe200020f1404 */
[----:B----4-:R-:W-:Y:S02]  /*4590*/  @P2 IMAD R4, R7, c[0x0][0x1c0], RZ ;  /* 0x0000700007042a24 */ /* 0x010fe400078e02ff */
[----:B------:R-:W4:Y:S01]  /*45a0*/  LDL R7, [R1+0x408] ;  /* 0x0004080001077983 */ /* 0x000f220000100800 */
[----:B------:R-:W-:-:S05]  /*45b0*/  MOV R6, UR20 ;  /* 0x0000001400067c02 */ /* 0x000fca0008000f00 */
[----:B------:R-:W-:Y:S02]  /*45c0*/  IMAD R6, R6, c[0x0][0x1e4], R9 ;  /* 0x0000790006067a24 */ /* 0x000fe400078e0209 */
[----:B------:R-:W-:-:S06]  /*45d0*/  IMAD.WIDE.U32 R8, R8, 0x24924925, RZ ;  /* 0x2492492508087825 */ /* 0x000fcc00078e00ff */
[----:B------:R-:W4:Y:S01]  /*45e0*/  LDL R8, [R1+0x404] ;  /* 0x0004040001087983 */ /* 0x000f220000100800 */
[----:B------:R-:W-:Y:S01]  /*45f0*/  IADD3 R6, R6, 0xe8, RZ ;  /* 0x000000e806067810 */ /* 0x000fe20007ffe0ff */
[----:B------:R-:W-:Y:S01]  /*4600*/  @P2 IMAD.MOV.U32 R2, RZ, RZ, R62 ;  /* 0x000000ffff022224 */ /* 0x000fe200078e003e */
[----:B------:R-:W-:Y:S01]  /*4610*/  LOP3.LUT P0, RZ, R59, 0x20000000, RZ, 0xc0, !PT ;  /* 0x200000003bff7812 */ /* 0x000fe2000780c0ff */
[----:B------:R-:W-:Y:S02]  /*4620*/  @P2 IMAD.MOV.U32 R3, RZ, RZ, R65 ;  /* 0x000000ffff032224 */ /* 0x000fe400078e0041 */
[C---:B------:R-:W-:Y:S02]  /*4630*/  @P2 IMAD R4, R6.reuse, c[0x0][0x1c4], R4 ;  /* 0x0000710006042a24 */ /* 0x040fe400078e0204 */
[----:B------:R-:W-:-:S04]  /*4640*/  @P2 IMAD.WIDE.U32 R2, R6, c[0x0][0x1c0], R2 ;  /* 0x0000700006022a25 */ /* 0x000fc800078e0002 */
[----:B------:R-:W-:Y:S01]  /*4650*/  IMAD.U32 R6, RZ, RZ, UR20 ;  /* 0x00000014ff067e24 */ /* 0x000fe2000f8e00ff */
[----:B------:R-:W-:Y:S02]  /*4660*/  @P2 IADD3 R4, R3, R4, RZ ;  /* 0x0000000403042210 */ /* 0x000fe40007ffe0ff */
[----:B------:R-:W-:Y:S01]  /*4670*/  @P2 LEA R16, P4, R2, c[0x0][0x170], 0x2 ;  /* 0x00005c0002102a11 */ /* 0x000fe200078810ff */
[----:B------:R-:W-:Y:S01]  /*4680*/  IMAD R6, R6, c[0x0][0x1e4], R9 ;  /* 0x0000790006067a24 */ /* 0x000fe200078e0209 */
[----:B------:R-:W-:Y:S01]  /*4690*/  @P0 MOV R3, R65 ;  /* 0x0000004100030202 */ /* 0x000fe20000000f00 */
[----:B------:R-:W4:Y:S01]  /*46a0*/  LDL R9, [R1+0x400] ;  /* 0x0004000001097983 */ /* 0x000f220000100800 */
[----:B------:R-:W-:Y:S01]  /*46b0*/  @P2 LEA.HI.X R17, R2, c[0x0][0x174], R4, 0x2, P4 ;  /* 0x00005d0002112a11 */ /* 0x000fe200020f1404 */
[----:B------:R-:W-:Y:S01]  /*46c0*/  @P0 IMAD.MOV.U32 R2, RZ, RZ, R62 ;  /* 0x000000ffff020224 */ /* 0x000fe200078e003e */
[----:B------:R-:W-:Y:S02]  /*46d0*/  IADD3 R6, R6, 0xf0, RZ ;  /* 0x000000f006067810 */ /* 0x000fe40007ffe0ff */
[----:B------:R-:W-:-:S03]  /*46e0*/  LOP3.LUT P1, RZ, R59, 0x10000000, RZ, 0xc0, !PT ;  /* 0x100000003bff7812 */ /* 0x000fc6000782c0ff */
[----:B------:R-:W-:-:S05]  /*46f0*/  @P0 IMAD.WIDE.U32 R2, R6, c[0x0][0x1c0], R2 ;  /* 0x0000700006020a25 */ /* 0x000fca00078e0002 */
[----:B------:R-:W-:Y:S02]  /*4700*/  @P0 LEA R12, P4, R2, c[0x0][0x170], 0x2 ;  /* 0x00005c00020c0a11 */ /* 0x000fe400078810ff */
[----:B------:R-:W-:-:S13]  /*4710*/  LOP3.LUT P2, RZ, R59, 0x8000000, RZ, 0xc0, !PT ;  /* 0x080000003bff7812 */ /* 0x000fda000784c0ff */
[----:B------:R-:W-:Y:S02]  /*4720*/  @P2 IMAD.MOV.U32 R47, RZ, RZ, R65 ;  /* 0x000000ffff2f2224 */ /* 0x000fe400078e0041 */
[----:B--2---:R-:W-:Y:S01]  /*4730*/  @P0 IMAD R4, R10, c[0x0][0x1c0], RZ ;  /* 0x000070000a040a24 */ /* 0x004fe200078e02ff */
[----:B------:R-:W-:-:S03]  /*4740*/  SHF.R.U32.HI R10, RZ, 0x3, R46 ;  /* 0x00000003ff0a7819 */ /* 0x000fc6000001162e */
[----:B------:R-:W-:Y:S02]  /*4750*/  @P0 IMAD R4, R6, c[0x0][0x1c4], R4 ;  /* 0x0000710006040a24 */ /* 0x000fe400078e0204 */
[----:B------:R-:W-:-:S04]  /*4760*/  IMAD.WIDE.U32 R10, R10, 0x24924925, RZ ;  /* 0x249249250a0a7825 */ /* 0x000fc800078e00ff */
[----:B------:R-:W-:Y:S02]  /*4770*/  IMAD.U32 R6, RZ, RZ, UR20 ;  /* 0x00000014ff067e24 */ /* 0x000fe4000f8e00ff */
[----:B------:R-:W-:Y:S02]  /*4780*/  @P0 IMAD.IADD R4, R3, 0x1, R4 ;  /* 0x0000000103040824 */ /* 0x000fe400078e0204 */
[----:B------:R-:W-:-:S03]  /*4790*/  IMAD R6, R6, c[0x0][0x1e4], R11 ;  /* 0x0000790006067a24 */ /* 0x000fc600078e020b */
[----:B------:R-:W-:Y:S02]  /*47a0*/  @P0 LEA.HI.X R13, R2, c[0x0][0x174], R4, 0x2, P4 ;  /* 0x00005d00020d0a11 */ /* 0x000fe400020f1404 */
[----:B------:R-:W-:Y:S02]  /*47b0*/  IADD3 R6, R6, 0xf8, RZ ;  /* 0x000000f806067810 */ /* 0x000fe40007ffe0ff */
[----:B------:R-:W-:Y:S02]  /*47c0*/  @P1 MOV R4, R62 ;  /* 0x0000003e00041202 */ /* 0x000fe40000000f00 */
[----:B------:R-:W-:-:S05]  /*47d0*/  SHF.R.U32.HI R10, RZ, 0x3, R46 ;  /* 0x00000003ff0a7819 */ /* 0x000fca000001162e */
[----:B------:R-:W-:-:S04]  /*47e0*/  IMAD.WIDE.U32 R10, R10, 0x24924925, RZ ;  /* 0x249249250a0a7825 */ /* 0x000fc800078e00ff */
[----:B------:R-:W-:Y:S01]  /*47f0*/  @P2 IMAD.MOV.U32 R46, RZ, RZ, R62 ;  /* 0x000000ffff2e2224 */ /* 0x000fe200078e003e */
[----:B------:R-:W-:Y:S02]  /*4800*/  SHF.R.U32.HI R10, RZ, 0x3, R50 ;  /* 0x00000003ff0a7819 */ /* 0x000fe40000011632 */
[----:B------:R-:W-:Y:S01]  /*4810*/  LOP3.LUT P0, RZ, R59, 0x4000000, RZ, 0xc0, !PT ;  /* 0x040000003bff7812 */ /* 0x000fe2000780c0ff */
[----:B---3--:R-:W-:Y:S02]  /*4820*/  @P1 IMAD R2, R5, c[0x0][0x1c0], RZ ;  /* 0x0000700005021a24 */ /* 0x008fe400078e02ff */
[----:B------:R-:W-:Y:S02]  /*4830*/  @P1 IMAD.MOV.U32 R5, RZ, RZ, R65 ;  /* 0x000000ffff051224 */ /* 0x000fe400078e0041 */
[C---:B------:R-:W-:Y:S02]  /*4840*/  @P1 IMAD R2, R6.reuse, c[0x0][0x1c4], R2 ;  /* 0x0000710006021a24 */ /* 0x040fe400078e0202 */
[----:B------:R-:W-:Y:S01]  /*4850*/  @P1 IMAD.WIDE.U32 R4, R6, c[0x0][0x1c0], R4 ;  /* 0x0000700006041a25 */ /* 0x000fe200078e0004 */
[----:B------:R-:W-:-:S03]  /*4860*/  MOV R6, UR20 ;  /* 0x0000001400067c02 */ /* 0x000fc60008000f00 */
[----:B------:R-:W-:Y:S01]  /*4870*/  @P1 IMAD.IADD R3, R5, 0x1, R2 ;  /* 0x0000000105031824 */ /* 0x000fe200078e0202 */
[----:B------:R-:W-:Y:S01]  /*4880*/  @P1 LEA R2, P4, R4, c[0x0][0x170], 0x2 ;  /* 0x00005c0004021a11 */ /* 0x000fe200078810ff */
[----:B------:R-:W-:-:S03]  /*4890*/  IMAD R6, R6, c[0x0][0x1e4], R11 ;  /* 0x0000790006067a24 */ /* 0x000fc600078e020b */
[----:B------:R-:W-:Y:S01]  /*48a0*/  @P1 LEA.HI.X R3, R4, c[0x0][0x174], R3, 0x2, P4 ;  /* 0x00005d0004031a11 */ /* 0x000fe200020f1403 */
[----:B----4-:R-:W-:Y:S01]  /*48b0*/  @P2 IMAD R4, R7, c[0x0][0x1c0], RZ ;  /* 0x0000700007042a24 */ /* 0x010fe200078e02ff */
[----:B------:R-:W-:-:S05]  /*48c0*/  IADD3 R6, R6, 0x100, RZ ;  /* 0x0000010006067810 */ /* 0x000fca0007ffe0ff */
[C---:B------:R-:W-:Y:S02]  /*48d0*/  @P2 IMAD R4, R6.reuse, c[0x0][0x1c4], R4 ;  /* 0x0000710006042a24 */ /* 0x040fe400078e0204 */
[----:B------:R-:W-:Y:S02]  /*48e0*/  @P2 IMAD.WIDE.U32 R46, R6, c[0x0][0x1c0], R46 ;  /* 0x00007000062e2a25 */ /* 0x000fe400078e002e */
[----:B------:R-:W2:Y:S02]  /*48f0*/  LDL R6, [R1+0x3fc] ;  /* 0x0003fc0001067983 */ /* 0x000ea40000100800 */
[----:B------:R-:W-:-:S04]  /*4900*/  IMAD.WIDE.U32 R10, R10, 0x24924925, RZ ;  /* 0x249249250a0a7825 */ /* 0x000fc800078e00ff */
[----:B------:R-:W-:Y:S01]  /*4910*/  IMAD.U32 R7, RZ, RZ, UR20 ;  /* 0x00000014ff077e24 */ /* 0x000fe2000f8e00ff */
[----:B------:R-:W-:Y:S02]  /*4920*/  @P2 IADD3 R5, R47, R4, RZ ;  /* 0x000000042f052210 */ /* 0x000fe40007ffe0ff */
[----:B------:R-:W-:Y:S01]  /*4930*/  @P2 LEA R4, P4, R46, c[0x0][0x170], 0x2 ;  /* 0x00005c002e042a11 */ /* 0x000fe200078810ff */
[----:B------:R-:W-:Y:S01]  /*4940*/  IMAD R7, R7, c[0x0][0x1e4], R11 ;  /* 0x0000790007077a24 */ /* 0x000fe200078e020b */
[----:B------:R-:W-:Y:S01]  /*4950*/  @P0 MOV R47, R65 ;  /* 0x00000041002f0202 */ /* 0x000fe20000000f00 */
[----:B------:R-:W-:Y:S01]  /*4960*/  @P0 IMAD R50, R8, c[0x0][0x1c0], RZ ;  /* 0x0000700008320a24 */ /* 0x000fe200078e02ff */
[----:B------:R-:W-:Y:S01]  /*4970*/  @P2 LEA.HI.X R5, R46, c[0x0][0x174], R5, 0x2, P4 ;  /* 0x00005d002e052a11 */ /* 0x000fe200020f1405 */
[----:B------:R-:W-:Y:S01]  /*4980*/  @P0 IMAD.MOV.U32 R46, RZ, RZ, R62 ;  /* 0x000000ffff2e0224 */ /* 0x000fe200078e003e */
[----:B------:R-:W-:-:S05]  /*4990*/  IADD3 R7, R7, 0x108, RZ ;  /* 0x0000010807077810 */ /* 0x000fca0007ffe0ff */
[C---:B------:R-:W-:Y:S02]  /*49a0*/  @P0 IMAD R50, R7.reuse, c[0x0][0x1c4], R50 ;  /* 0x0000710007320a24 */ /* 0x040fe400078e0232 */
[----:B------:R-:W-:Y:S02]  /*49b0*/  @P0 IMAD.WIDE.U32 R46, R7, c[0x0][0x1c0], R46 ;  /* 0x00007000072e0a25 */ /* 0x000fe400078e002e */
[----:B------:R-:W3:Y:S04]  /*49c0*/  LDL R7, [R1+0x3f8] ;  /* 0x0003f80001077983 */ /* 0x000ee80000100800 */
[----:B------:R0:W-:Y:S04]  /*49d0*/  STL.64 [R1+0x650], R2 ;  /* 0x0006500201007387 */ /* 0x0001e80000100a00 */
[----:B0-----:R-:W4:Y:S04]  /*49e0*/  LDL R3, [R1+0x3f4] ;  /* 0x0003f40001037983 */ /* 0x001f280000100800 */
[----:B------:R-:W0:Y:S04]  /*49f0*/  S2R R51, SR_TID.X ;  /* 0x0000000000337919 */ /* 0x000e280000002100 */
[----:B------:R-:W1:Y:S01]  /*4a00*/  S2R R56, SR_TID.X ;  /* 0x0000000000387919 */ /* 0x000e620000002100 */
[----:B------:R-:W-:Y:S01]  /*4a10*/  LOP3.LUT P1, RZ, R59, 0x2000000, RZ, 0xc0, !PT ;  /* 0x020000003bff7812 */ /* 0x000fe2000782c0ff */
[----:B------:R-:W-:Y:S01]  /*4a20*/  IMAD.U32 R8, RZ, RZ, UR20 ;  /* 0x00000014ff087e24 */ /* 0x000fe2000f8e00ff */
[----:B------:R-:W-:Y:S01]  /*4a30*/  @P0 LEA R54, P4, R46, c[0x0][0x170], 0x2 ;  /* 0x00005c002e360a11 */ /* 0x000fe200078810ff */
[----:B------:R-:W-:Y:S01]  /*4a40*/  @P0 IMAD.IADD R50, R47, 0x1, R50 ;  /* 0x000000012f320824 */ /* 0x000fe200078e0232 */
[----:B------:R-:W1:Y:S01]  /*4a50*/  S2R R61, SR_TID.X ;  /* 0x00000000003d7919 */ /* 0x000e620000002100 */
[----:B0-----:R-:W-:-:S05]  /*4a60*/  SHF.R.U32.HI R10, RZ, 0x3, R51 ;  /* 0x00000003ff0a7819 */ /* 0x001fca0000011633 */
[----:B------:R-:W-:-:S04]  /*4a70*/  IMAD.WIDE.U32 R10, R10, 0x24924925, RZ ;  /* 0x249249250a0a7825 */ /* 0x000fc800078e00ff */
[----:B------:R-:W-:Y:S01]  /*4a80*/  IMAD R8, R8, c[0x0][0x1e4], R11 ;  /* 0x0000790008087a24 */ /* 0x000fe200078e020b */
[----:B------:R-:W-:Y:S01]  /*4a90*/  @P0 LEA.HI.X R55, R46, c[0x0][0x174], R50, 0x2, P4 ;  /* 0x00005d002e370a11 */ /* 0x000fe200020f1432 */
[----:B------:R-:W-:Y:S01]  /*4aa0*/  @P1 IMAD R50, R9, c[0x0][0x1c0], RZ ;  /* 0x0000700009321a24 */ /* 0x000fe200078e02ff */
[----:B------:R-:W-:Y:S01]  /*4ab0*/  @P1 MOV R46, R62 ;  /* 0x0000003e002e1202 */ /* 0x000fe20000000f00 */
[----:B------:R-:W-:Y:S01]  /*4ac0*/  @P1 IMAD.MOV.U32 R47, RZ, RZ, R65 ;  /* 0x000000ffff2f1224 */ /* 0x000fe200078e0041 */
[----:B------:R-:W-:Y:S02]  /*4ad0*/  IADD3 R8, R8, 0x110, RZ ;  /* 0x0000011008087810 */ /* 0x000fe40007ffe0ff */
[----:B------:R-:W-:-:S03]  /*4ae0*/  LOP3.LUT P2, RZ, R59, 0x1000000, RZ, 0xc0, !PT ;  /* 0x010000003bff7812 */ /* 0x000fc6000784c0ff */
[C---:B------:R-:W-:Y:S02]  /*4af0*/  @P1 IMAD R50, R8.reuse, c[0x0][0x1c4], R50 ;  /* 0x0000710008321a24 */ /* 0x040fe400078e0232 */
[----:B------:R-:W-:Y:S01]  /*4b00*/  @P1 IMAD.WIDE.U32 R46, R8, c[0x0][0x1c0], R46 ;  /* 0x00007000082e1a25 */ /* 0x000fe200078e002e */
[----:B-1----:R-:W-:Y:S02]  /*4b10*/  SHF.R.U32.HI R8, RZ, 0x3, R56 ;  /* 0x00000003ff087819 */ /* 0x002fe40000011638 */
[----:B------:R-:W-:Y:S01]  /*4b20*/  MOV R2, UR20 ;  /* 0x0000001400027c02 */ /* 0x000fe20008000f00 */
[----:B------:R-:W-:Y:S01]  /*4b30*/  @P1 IMAD.IADD R47, R47, 0x1, R50 ;  /* 0x000000012f2f1824 */ /* 0x000fe200078e0232 */
[----:B------:R-:W-:Y:S01]  /*4b40*/  @P1 LEA R50, P4, R46, c[0x0][0x170], 0x2 ;  /* 0x00005c002e321a11 */ /* 0x000fe200078810ff */
[----:B------:R-:W-:-:S03]  /*4b50*/  IMAD.WIDE.U32 R8, R8, 0x24924925, RZ ;  /* 0x2492492508087825 */ /* 0x000fc600078e00ff */
[----:B------:R-:W-:Y:S01]  /*4b60*/  @P1 LEA.HI.X R51, R46, c[0x0][0x174], R47, 0x2, P4 ;  /* 0x00005d002e331a11 */ /* 0x000fe200020f142f */
[----:B------:R-:W-:Y:S01]  /*4b70*/  IMAD R2, R2, c[0x0][0x1e4], R9 ;  /* 0x0000790002027a24 */ /* 0x000fe200078e0209 */
[----:B------:R0:W-:Y:S01]  /*4b80*/  STL.64 [R1+0x658], R4 ;  /* 0x0006580401007387 */ /* 0x0001e20000100a00 */
[----:B------:R-:W-:Y:S01]  /*4b90*/  @P2 IMAD.MOV.U32 R56, RZ, RZ, R62 ;  /* 0x000000ffff382224 */ /* 0x000fe200078e003e */
[C---:B------:R-:W-:Y:S01]  /*4ba0*/  LOP3.LUT P0, RZ, R59.reuse, 0x800000, RZ, 0xc0, !PT ;  /* 0x008000003bff7812 */ /* 0x040fe2000780c0ff */
[----:B------:R-:W-:Y:S01]  /*4bb0*/  @P2 IMAD.MOV.U32 R57, RZ, RZ, R65 ;  /* 0x000000ffff392224 */ /* 0x000fe200078e0041 */
[----:B------:R-:W-:Y:S01]  /*4bc0*/  IADD3 R2, R2, 0x118, RZ ;  /* 0x0000011802027810 */ /* 0x000fe20007ffe0ff */
[----:B------:R1:W-:Y:S01]  /*4bd0*/  STL.64 [R1+0x5a8], R16 ;  /* 0x0005a81001007387 */ /* 0x0003e20000100a00 */
[----:B------:R-:W-:-:S03]  /*4be0*/  LOP3.LUT P1, RZ, R59, 0x400000, RZ, 0xc0, !PT ;  /* 0x004000003bff7812 */ /* 0x000fc6000782c0ff */
[----:B------:R-:W1:Y:S01]  /*4bf0*/  S2R R66, SR_TID.X ;  /* 0x0000000000427919 */ /* 0x000e620000002100 */
[----:B0-----:R-:W-:Y:S01]  /*4c00*/  SHF.R.U32.HI R4, RZ, 0x3, R61 ;  /* 0x00000003ff047819 */ /* 0x001fe2000001163d */
[----:B------:R-:W-:Y:S02]  /*4c10*/  @P2 IMAD.WIDE.U32 R56, R2, c[0x0][0x1c0], R56 ;  /* 0x0000700002382a25 */ /* 0x000fe400078e0038 */
[----:B------:R0:W-:Y:S02]  /*4c20*/  STL.64 [R1+0x5c8], R44 ;  /* 0x0005c82c01007387 */ /* 0x0001e40000100a00 */
[----:B------:R-:W-:Y:S02]  /*4c30*/  IMAD.WIDE.U32 R4, R4, 0x24924925, RZ ;  /* 0x2492492504047825 */ /* 0x000fe400078e00ff */
[----:B------:R0:W-:Y:S04]  /*4c40*/  STL.64 [R1+0x600], R18 ;  /* 0x0006001201007387 */ /* 0x0001e80000100a00 */
[----:B------:R-:W4:Y:S04]  /*4c50*/  LDL R8, [R1+0x3e0] ;  /* 0x0003e00001087983 */ /* 0x000f280000100800 */
[----:B------:R0:W-:Y:S04]  /*4c60*/  STL.64 [R1+0x638], R30 ;  /* 0x0006381e01007387 */ /* 0x0001e80000100a00 */
[----:B------:R-:W4:Y:S01]  /*4c70*/  LDL R9, [R1+0x3d8] ;  /* 0x0003d80001097983 */ /* 0x000f220000100800 */
[----:B--2---:R-:W-:-:S03]  /*4c80*/  @P2 IMAD R46, R6, c[0x0][0x1c0], RZ ;  /* 0x00007000062e2a24 */ /* 0x004fc600078e02ff */
[----:B------:R-:W2:Y:S01]  /*4c90*/  LDL R6, [R1+0x3f0] ;  /* 0x0003f00001067983 */ /* 0x000ea20000100800 */
[----:B------:R-:W-:Y:S02]  /*4ca0*/  @P2 IMAD R46, R2, c[0x0][0x1c4], R46 ;  /* 0x00007100022e2a24 */ /* 0x000fe400078e022e */
[----:B------:R-:W-:-:S03]  /*4cb0*/  IMAD.U32 R2, RZ, RZ, UR20 ;  /* 0x00000014ff027e24 */ /* 0x000fc6000f8e00ff */
[----:B------:R-:W-:Y:S01]  /*4cc0*/  @P2 IADD3 R47, R57, R46, RZ ;  /* 0x0000002e392f2210 */ /* 0x000fe20007ffe0ff */
[----:B------:R-:W-:Y:S01]  /*4cd0*/  IMAD R2, R2, c[0x0][0x1e4], R5 ;  /* 0x0000790002027a24 */ /* 0x000fe200078e0205 */
[C---:B------:R-:W-:Y:S02]  /*4ce0*/  @P2 LEA R46, P4, R56.reuse, c[0x0][0x170], 0x2 ;  /* 0x00005c00382e2a11 */ /* 0x040fe400078810ff */
[----:B------:R-:W-:Y:S02]  /*4cf0*/  @P0 MOV R57, R65 ;  /* 0x0000004100390202 */ /* 0x000fe40000000f00 */
[----:B------:R-:W-:Y:S01]  /*4d00*/  @P2 LEA.HI.X R47, R56, c[0x0][0x174], R47, 0x2, P4 ;  /* 0x00005d00382f2a11 */ /* 0x000fe200020f142f */
[----:B------:R-:W-:Y:S01]  /*4d10*/  @P0 IMAD.MOV.U32 R56, RZ, RZ, R62 ;  /* 0x000000ffff380224 */ /* 0x000fe200078e003e */
[----:B------:R-:W-:Y:S01]  /*4d20*/  IADD3 R2, R2, 0x120, RZ ;  /* 0x0000012002027810 */ /* 0x000fe20007ffe0ff */
[----:B---3--:R-:W-:Y:S02]  /*4d30*/  @P0 IMAD R61, R7, c[0x0][0x1c0], RZ ;  /* 0x00007000073d0a24 */ /* 0x008fe400078e02ff */
[----:B------:R-:W3:Y:S02]  /*4d40*/  LDL R7, [R1+0x3ec] ;  /* 0x0003ec0001077983 */ /* 0x000ee40000100800 */
[----:B------:R-:W-:-:S04]  /*4d50*/  @P0 IMAD.WIDE.U32 R56, R2, c[0x0][0x1c0], R56 ;  /* 0x0000700002380a25 */ /* 0x000fc800078e0038 */
[----:B------:R-:W-:Y:S01]  /*4d60*/  @P0 IMAD R61, R2, c[0x0][0x1c4], R61 ;  /* 0x00007100023d0a24 */ /* 0x000fe200078e023d */
[----:B-1----:R-:W-:-:S03]  /*4d70*/  @P0 LEA R16, P4, R56, c[0x0][0x170], 0x2 ;  /* 0x00005c0038100a11 */ /* 0x002fc600078810ff */
[----:B------:R-:W-:-:S05]  /*4d80*/  @P0 IMAD.IADD R61, R57, 0x1, R61 ;  /* 0x00000001393d0824 */ /* 0x000fca00078e023d */
[----:B------:R-:W-:Y:S01]  /*4d90*/  @P0 LEA.HI.X R17, R56, c[0x0][0x174], R61, 0x2, P4 ;  /* 0x00005d0038110a11 */ /* 0x000fe200020f143d */
[----:B----4-:R-:W-:Y:S02]  /*4da0*/  @P1 IMAD R61, R3, c[0x0][0x1c0], RZ ;  /* 0x00007000033d1a24 */ /* 0x010fe400078e02ff */
[----:B------:R-:W4:Y:S01]  /*4db0*/  LDL R3, [R1+0x3e8] ;  /* 0x0003e80001037983 */ /* 0x000f220000100800 */
[----:B------:R-:W-:Y:S01]  /*4dc0*/  SHF.R.U32.HI R4, RZ, 0x3, R66 ;  /* 0x00000003ff047819 */ /* 0x000fe20000011642 */
[----:B------:R-:W-:-:S04]  /*4dd0*/  IMAD.U32 R2, RZ, RZ, UR20 ;  /* 0x00000014ff027e24 */ /* 0x000fc8000f8e00ff */
[----:B------:R-:W-:-:S04]  /*4de0*/  IMAD.WIDE.U32 R4, R4, 0x24924925, RZ ;  /* 0x2492492504047825 */ /* 0x000fc800078e00ff */
[----:B------:R-:W-:Y:S01]  /*4df0*/  IMAD R2, R2, c[0x0][0x1e4], R5 ;  /* 0x0000790002027a24 */ /* 0x000fe200078e0205 */
[----:B------:R-:W-:Y:S01]  /*4e00*/  @P1 MOV R56, R62 ;  /* 0x0000003e00381202 */ /* 0x000fe20000000f00 */
[----:B------:R-:W-:Y:S01]  /*4e10*/  @P1 IMAD.MOV.U32 R57, RZ, RZ, R65 ;  /* 0x000000ffff391224 */ /* 0x000fe200078e0041 */
[----:B------:R-:W-:Y:S02]  /*4e20*/  LOP3.LUT P2, RZ, R59, 0x200000, RZ, 0xc0, !PT ;  /* 0x002000003bff7812 */ /* 0x000fe4000784c0ff */
[----:B------:R-:W-:Y:S02]  /*4e30*/  IADD3 R2, R2, 0x128, RZ ;  /* 0x0000012802027810 */ /* 0x000fe40007ffe0ff */
[----:B------:R-:W-:-:S03]  /*4e40*/  SHF.R.U32.HI R4, RZ, 0x3, R66 ;  /* 0x00000003ff047819 */ /* 0x000fc60000011642 */
[C---:B------:R-:W-:Y:S02]  /*4e50*/  @P1 IMAD R61, R2.reuse, c[0x0][0x1c4], R61 ;  /* 0x00007100023d1a24 */ /* 0x040fe400078e023d */
[----:B------:R-:W-:Y:S01]  /*4e60*/  @P1 IMAD.WIDE.U32 R56, R2, c[0x0][0x1c0], R56 ;  /* 0x0000700002381a25 */ /* 0x000fe200078e0038 */
[----:B------:R-:W-:-:S03]  /*4e70*/  MOV R2, UR20 ;  /* 0x0000001400027c02 */ /* 0x000fc60008000f00 */
[----:B------:R-:W-:Y:S01]  /*4e80*/  @P1 IMAD.IADD R61, R57, 0x1, R61 ;  /* 0x00000001393d1824 */ /* 0x000fe200078e023d */
[----:B0-----:R-:W-:Y:S01]  /*4e90*/  @P1 LEA R44, P4, R56, c[0x0][0x170], 0x2 ;  /* 0x00005c00382c1a11 */ /* 0x001fe200078810ff */
[----:B------:R-:W-:-:S03]  /*4ea0*/  IMAD.WIDE.U32 R4, R4, 0x24924925, RZ ;  /* 0x2492492504047825 */ /* 0x000fc600078e00ff */
[----:B------:R-:W-:Y:S01]  /*4eb0*/  @P1 LEA.HI.X R45, R56, c[0x0][0x174], R61, 0x2, P4 ;  /* 0x00005d00382d1a11 */ /* 0x000fe200020f143d */
[----:B------:R-:W-:Y:S01]  /*4ec0*/  IMAD R2, R2, c[0x0][0x1e4], R5 ;  /* 0x0000790002027a24 */ /* 0x000fe200078e0205 */
[----:B------:R-:W-:Y:S01]  /*4ed0*/  SHF.R.U32.HI R4, RZ, 0x3, R66 ;  /* 0x00000003ff047819 */ /* 0x000fe20000011642 */
[----:B------:R-:W-:Y:S01]  /*4ee0*/  @P2 IMAD.MOV.U32 R56, RZ, RZ, R62 ;  /* 0x000000ffff382224 */ /* 0x000fe200078e003e */
[----:B------:R-:W-:Y:S01]  /*4ef0*/  LOP3.LUT P0, RZ, R59, 0x100000, RZ, 0xc0, !PT ;  /* 0x001000003bff7812 */ /* 0x000fe2000780c0ff */
[----:B------:R-:W-:Y:S01]  /*4f00*/  @P2 IMAD.MOV.U32 R57, RZ, RZ, R65 ;  /* 0x000000ffff392224 */ /* 0x000fe200078e0041 */
[----:B------:R-:W-:Y:S01]  /*4f10*/  IADD3 R2, R2, 0x130, RZ ;  /* 0x0000013002027810 */ /* 0x000fe20007ffe0ff */
[----:B------:R-:W-:-:S04]  /*4f20*/  IMAD.WIDE.U32 R4, R4, 0x24924925, RZ ;  /* 0x2492492504047825 */ /* 0x000fc800078e00ff */
[----:B------:R-:W-:-:S05]  /*4f30*/  @P2 IMAD.WIDE.U32 R56, R2, c[0x0][0x1c0], R56 ;  /* 0x0000700002382a25 */ /* 0x000fca00078e0038 */
[----:B------:R-:W-:Y:S02]  /*4f40*/  @P2 LEA R18, P4, R56, c[0x0][0x170], 0x2 ;  /* 0x00005c0038122a11 */ /* 0x000fe400078810ff */
[----:B------:R-:W-:Y:S01]  /*4f50*/  LOP3.LUT P1, RZ, R59, 0x80000, RZ, 0xc0, !PT ;  /* 0x000800003bff7812 */ /* 0x000fe2000782c0ff */
[----:B--2---:R-:W-:Y:S02]  /*4f60*/  @P2 IMAD R61, R6, c[0x0][0x1c0], RZ ;  /* 0x00007000063d2a24 */ /* 0x004fe400078e02ff */
[----:B------:R-:W2:Y:S02]  /*4f70*/  LDL R6, [R1+0x3e4] ;  /* 0x0003e40001067983 */ /* 0x000ea40000100800 */
[----:B------:R-:W-:Y:S02]  /*4f80*/  @P2 IMAD R61, R2, c[0x0][0x1c4], R61 ;  /* 0x00007100023d2a24 */ /* 0x000fe400078e023d */
[----:B------:R-:W-:-:S03]  /*4f90*/  IMAD.U32 R2, RZ, RZ, UR20 ;  /* 0x00000014ff027e24 */ /* 0x000fc6000f8e00ff */
[----:B------:R-:W-:Y:S01]  /*4fa0*/  @P2 IADD3 R61, R57, R61, RZ ;  /* 0x0000003d393d2210 */ /* 0x000fe20007ffe0ff */
[----:B------:R-:W-:Y:S01]  /*4fb0*/  IMAD R2, R2, c[0x0][0x1e4], R5 ;  /* 0x0000790002027a24 */ /* 0x000fe200078e0205 */
[----:B------:R-:W-:Y:S02]  /*4fc0*/  @P0 MOV R57, R65 ;  /* 0x0000004100390202 */ /* 0x000fe40000000f00 */
[----:B------:R-:W-:Y:S01]  /*4fd0*/  @P2 LEA.HI.X R19, R56, c[0x0][0x174], R61, 0x2, P4 ;  /* 0x00005d0038132a11 */ /* 0x000fe200020f143d */
[----:B------:R-:W-:Y:S01]  /*4fe0*/  @P0 IMAD.MOV.U32 R56, RZ, RZ, R62 ;  /* 0x000000ffff380224 */ /* 0x000fe200078e003e */
[----:B------:R-:W-:-:S05]  /*4ff0*/  IADD3 R2, R2, 0x138, RZ ;  /* 0x0000013802027810 */ /* 0x000fca0007ffe0ff */
[----:B------:R-:W-:-:S04]  /*5000*/  @P0 IMAD.WIDE.U32 R56, R2, c[0x0][0x1c0], R56 ;  /* 0x0000700002380a25 */ /* 0x000fc800078e0038 */
[----:B---3--:R-:W-:-:S04]  /*5010*/  @P0 IMAD R61, R7, c[0x0][0x1c0], RZ ;  /* 0x00007000073d0a24 */ /* 0x008fc800078e02ff */
[----:B------:R-:W-:Y:S01]  /*5020*/  @P0 IMAD R61, R2, c[0x0][0x1c4], R61 ;  /* 0x00007100023d0a24 */ /* 0x000fe200078e023d */
[----:B------:R-:W-:-:S03]  /*5030*/  @P0 LEA R30, P4, R56, c[0x0][0x170], 0x2 ;  /* 0x00005c00381e0a11 */ /* 0x000fc600078810ff */
[----:B------:R-:W-:-:S05]  /*5040*/  @P0 IMAD.IADD R61, R57, 0x1, R61 ;  /* 0x00000001393d0824 */ /* 0x000fca00078e023d */
[----:B------:R-:W-:Y:S01]  /*5050*/  @P0 LEA.HI.X R31, R56, c[0x0][0x174], R61, 0x2, P4 ;  /* 0x00005d00381f0a11 */ /* 0x000fe200020f143d */
[----:B----4-:R-:W-:Y:S02]  /*5060*/  @P1 IMAD R61, R3, c[0x0][0x1c0], RZ ;  /* 0x00007000033d1a24 */ /* 0x010fe400078e02ff */
[----:B------:R-:W3:Y:S01]  /*5070*/  LDL R3, [R1+0x3dc] ;  /* 0x0003dc0001037983 */ /* 0x000ee20000100800 */
[----:B------:R-:W-:Y:S01]  /*5080*/  SHF.R.U32.HI R4, RZ, 0x3, R66 ;  /* 0x00000003ff047819 */ /* 0x000fe20000011642 */
[----:B------:R-:W-:-:S04]  /*5090*/  IMAD.U32 R2, RZ, RZ, UR20 ;  /* 0x00000014ff027e24 */ /* 0x000fc8000f8e00ff */
[----:B------:R-:W-:-:S04]  /*50a0*/  IMAD.WIDE.U32 R4, R4, 0x24924925, RZ ;  /* 0x2492492504047825 */ /* 0x000fc800078e00ff */
[----:B------:R-:W-:Y:S01]  /*50b0*/  IMAD R2, R2, c[0x0][0x1e4], R5 ;  /* 0x0000790002027a24 */ /* 0x000fe200078e0205 */
[----:B------:R-:W-:Y:S01]  /*50c0*/  @P1 MOV R56, R62 ;  /* 0x0000003e00381202 */ /* 0x000fe20000000f00 */
[----:B------:R-:W-:Y:S01]  /*50d0*/  @P1 IMAD.MOV.U32 R57, RZ, RZ, R65 ;  /* 0x000000ffff391224 */ /* 0x000fe200078e0041 */
[----:B------:R-:W-:Y:S02]  /*50e0*/  SHF.R.U32.HI R4, RZ, 0x3, R66 ;  /* 0x00000003ff047819 */ /* 0x000fe40000011642 */
[----:B------:R-:W-:Y:S02]  /*50f0*/  IADD3 R2, R2, 0x140, RZ ;  /* 0x0000014002027810 */ /* 0x000fe40007ffe0ff */
[----:B------:R-:W-:Y:S01]  /*5100*/  LOP3.LUT P2, RZ, R59, 0x40000, RZ, 0xc0, !PT ;  /* 0x000400003bff7812 */ /* 0x000fe2000784c0ff */
[----:B------:R-:W-:-:S04]  /*5110*/  IMAD.WIDE.U32 R4, R4, 0x24924925, RZ ;  /* 0x2492492504047825 */ /* 0x000fc800078e00ff */
[C---:B------:R-:W-:Y:S02]  /*5120*/  @P1 IMAD R61, R2.reuse, c[0x0][0x1c4], R61 ;  /* 0x00007100023d1a24 */ /* 0x040fe400078e023d */
[----:B------:R-:W-:Y:S01]  /*5130*/  @P1 IMAD.WIDE.U32 R56, R2, c[0x0][0x1c0], R56 ;  /* 0x0000700002381a25 */ /* 0x000fe200078e0038 */
[----:B------:R-:W-:Y:S01]  /*5140*/  MOV R2, UR20 ;  /* 0x0000001400027c02 */ /* 0x000fe20008000f00 */
[----:B------:R0:W-:Y:S02]  /*5150*/  STL.64 [R1+0x5b0], R20 ;  /* 0x0005b01401007387 */ /* 0x0001e40000100a00 */
[----:B------:R-:W-:Y:S02]  /*5160*/  @P1 IMAD.IADD R61, R57, 0x1, R61 ;  /* 0x00000001393d1824 */ /* 0x000fe400078e023d */
[----:B------:R-:W-:Y:S01]  /*5170*/  IMAD R2, R2, c[0x0][0x1e4], R5 ;  /* 0x0000790002027a24 */ /* 0x000fe200078e0205 */
[----:B------:R-:W-:Y:S01]  /*5180*/  LOP3.LUT P0, RZ, R59, 0x20000, RZ, 0xc0, !PT ;  /* 0x000200003bff7812 */ /* 0x000fe2000780c0ff */
[----:B------:R-:W-:Y:S01]  /*5190*/  @P2 IMAD.MOV.U32 R57, RZ, RZ, R65 ;  /* 0x000000ffff392224 */ /* 0x000fe200078e0041 */
[----:B0-----:R-:W-:-:S02]  /*51a0*/  @P1 LEA R20, P4, R56, c[0x0][0x170], 0x2 ;  /* 0x00005c0038141a11 */ /* 0x001fc400078810ff */
[----:B------:R-:W-:Y:S02]  /*51b0*/  IADD3 R2, R2, 0x148, RZ ;  /* 0x0000014802027810 */ /* 0x000fe40007ffe0ff */
[----:B------:R-:W-:Y:S01]  /*51c0*/  @P1 LEA.HI.X R21, R56, c[0x0][0x174], R61, 0x2, P4 ;  /* 0x00005d0038151a11 */ /* 0x000fe200020f143d */
[----:B------:R-:W-:-:S04]  /*51d0*/  @P2 IMAD.MOV.U32 R56, RZ, RZ, R62 ;  /* 0x000000ffff382224 */ /* 0x000fc800078e003e */
[----:B------:R-:W-:-:S05]  /*51e0*/  @P2 IMAD.WIDE.U32 R56, R2, c[0x0][0x1c0], R56 ;  /* 0x0000700002382a25 */ /* 0x000fca00078e0038 */
[----:B------:R-:W-:Y:S02]  /*51f0*/  @P2 LEA R4, P4, R56, c[0x0][0x170], 0x2 ;  /* 0x00005c0038042a11 */ /* 0x000fe400078810ff */
[----:B------:R-:W-:Y:S01]  /*5200*/  LOP3.LUT P1, RZ, R59, 0x10000, RZ, 0xc0, !PT ;  /* 0x000100003bff7812 */ /* 0x000fe2000782c0ff */
[----:B------:R0:W-:Y:S04]  /*5210*/  STL.64 [R1+0x5a0], R12 ;  /* 0x0005a00c01007387 */ /* 0x0001e80000100a00 */
[----:B------:R1:W-:Y:S01]  /*5220*/  STL.64 [R1+0x5b8], R28 ;  /* 0x0005b81c01007387 */ /* 0x0003e20000100a00 */
[----:B--2---:R-:W-:Y:S01]  /*5230*/  @P2 IMAD R61, R6, c[0x0][0x1c0], RZ ;  /* 0x00007000063d2a24 */ /* 0x004fe200078e02ff */
[----:B------:R-:W-:-:S03]  /*5240*/  SHF.R.U32.HI R6, RZ, 0x3, R66 ;  /* 0x00000003ff067819 */ /* 0x000fc60000011642 */
[----:B------:R-:W-:Y:S02]  /*5250*/  @P2 IMAD R61, R2, c[0x0][0x1c4], R61 ;  /* 0x00007100023d2a24 */ /* 0x000fe400078e023d */
[----:B------:R-:W-:-:S03]  /*5260*/  IMAD.WIDE.U32 R6, R6, 0x24924925, RZ ;  /* 0x2492492506067825 */ /* 0x000fc600078e00ff */
[----:B------:R-:W-:Y:S01]  /*5270*/  @P2 IADD3 R61, R57, R61, RZ ;  /* 0x0000003d393d2210 */ /* 0x000fe20007ffe0ff */
[----:B------:R-:W-:-:S03]  /*5280*/  IMAD.U32 R2, RZ, RZ, UR20 ;  /* 0x00000014ff027e24 */ /* 0x000fc6000f8e00ff */
[----:B------:R-:W-:Y:S01]  /*5290*/  @P2 LEA.HI.X R5, R56, c[0x0][0x174], R61, 0x2, P4 ;  /* 0x00005d0038052a11 */ /* 0x000fe200020f143d */
[----:B------:R-:W-:Y:S02]  /*52a0*/  IMAD R2, R2, c[0x0][0x1e4], R7 ;  /* 0x0000790002027a24 */ /* 0x000fe400078e0207 */
[----:B------:R-:W-:Y:S02]  /*52b0*/  @P0 IMAD R61, R8, c[0x0][0x1c0], RZ ;  /* 0x00007000083d0a24 */ /* 0x000fe400078e02ff */
[----:B------:R-:W2:Y:S01]  /*52c0*/  LDL R8, [R1+0x3d4] ;  /* 0x0003d40001087983 */ /* 0x000ea20000100800 */
[----:B------:R-:W-:Y:S01]  /*52d0*/  IADD3 R2, R2, 0x150, RZ ;  /* 0x0000015002027810 */ /* 0x000fe20007ffe0ff */
[----:B------:R-:W-:Y:S01]  /*52e0*/  @P0 IMAD.MOV.U32 R56, RZ, RZ, R62 ;  /* 0x000000ffff380224 */ /* 0x000fe200078e003e */
[----:B------:R-:W-:Y:S02]  /*52f0*/  @P0 MOV R57, R65 ;  /* 0x0000004100390202 */ /* 0x000fe40000000f00 */
[----:B------:R-:W-:Y:S01]  /*5300*/  SHF.R.U32.HI R6, RZ, 0x3, R66 ;  /* 0x00000003ff067819 */ /* 0x000fe20000011642 */
[----:B------:R-:W-:-:S02]  /*5310*/  @P0 IMAD R61, R2, c[0x0][0x1c4], R61 ;  /* 0x00007100023d0a24 */ /* 0x000fc400078e023d */
[----:B------:R-:W-:-:S04]  /*5320*/  @P0 IMAD.WIDE.U32 R56, R2, c[0x0][0x1c0], R56 ;  /* 0x0000700002380a25 */ /* 0x000fc800078e0038 */
[----:B------:R-:W-:Y:S01]  /*5330*/  @P0 IMAD.IADD R61, R57, 0x1, R61 ;  /* 0x00000001393d0824 */ /* 0x000fe200078e023d */
[----:B0-----:R-:W-:Y:S01]  /*5340*/  @P0 LEA R12, P4, R56, c[0x0][0x170], 0x2 ;  /* 0x00005c00380c0a11 */ /* 0x001fe200078810ff */
[----:B------:R-:W-:-:S04]  /*5350*/  IMAD.WIDE.U32 R6, R6, 0x24924925, RZ ;  /* 0x2492492506067825 */ /* 0x000fc800078e00ff */
[----:B------:R-:W-:Y:S01]  /*5360*/  IMAD.U32 R2, RZ, RZ, UR20 ;  /* 0x00000014ff027e24 */ /* 0x000fe2000f8e00ff */
[----:B------:R-:W-:-:S03]  /*5370*/  @P0 LEA.HI.X R13, R56, c[0x0][0x174], R61, 0x2, P4 ;  /* 0x00005d00380d0a11 */ /* 0x000fc600020f143d */
[----:B------:R-:W-:Y:S02]  /*5380*/  IMAD R2, R2, c[0x0][0x1e4], R7 ;  /* 0x0000790002027a24 */ /* 0x000fe400078e0207 */
[----:B---3--:R-:W-:Y:S02]  /*5390*/  @P1 IMAD R61, R3, c[0x0][0x1c0], RZ ;  /* 0x00007000033d1a24 */ /* 0x008fe400078e02ff */
[----:B------:R-:W3:Y:S01]  /*53a0*/  LDL R3, [R1+0x3d0] ;  /* 0x0003d00001037983 */ /* 0x000ee20000100800 */
[----:B------:R-:W-:Y:S01]  /*53b0*/  IADD3 R2, R2, 0x158, RZ ;  /* 0x0000015802027810 */ /* 0x000fe20007ffe0ff */
[----:B------:R-:W-:Y:S01]  /*53c0*/  @P1 IMAD.MOV.U32 R57, RZ, RZ, R65 ;  /* 0x000000ffff391224 */ /* 0x000fe200078e0041 */
[----:B------:R-:W-:Y:S02]  /*53d0*/  @P1 MOV R56, R62 ;  /* 0x0000003e00381202 */ /* 0x000fe40000000f00 */
[----:B------:R-:W-:Y:S01]  /*53e0*/  LOP3.LUT P2, RZ, R59, 0x8000, RZ, 0xc0, !PT ;  /* 0x000080003bff7812 */ /* 0x000fe2000784c0ff */
[----:B------:R-:W-:-:S02]  /*53f0*/  @P1 IMAD R61, R2, c[0x0][0x1c4], R61 ;  /* 0x00007100023d1a24 */ /* 0x000fc400078e023d */
[----:B------:R-:W-:-:S04]  /*5400*/  @P1 IMAD.WIDE.U32 R56, R2, c[0x0][0x1c0], R56 ;  /* 0x0000700002381a25 */ /* 0x000fc800078e0038 */
[----:B------:R-:W-:Y:S01]  /*5410*/  @P1 IMAD.IADD R61, R57, 0x1, R61 ;  /* 0x00000001393d1824 */ /* 0x000fe200078e023d */
[----:B-1----:R-:W-:-:S04]  /*5420*/  @P1 LEA R28, P4, R56, c[0x0][0x170], 0x2 ;  /* 0x00005c00381c1a11 */ /* 0x002fc800078810ff */
[----:B------:R-:W-:Y:S01]  /*5430*/  @P1 LEA.HI.X R29, R56, c[0x0][0x174], R61, 0x2, P4 ;  /* 0x00005d00381d1a11 */ /* 0x000fe200020f143d */
[----:B------:R-:W-:Y:S02]  /*5440*/  @P2 IMAD R61, R9, c[0x0][0x1c0], RZ ;  /* 0x00007000093d2a24 */ /* 0x000fe400078e02ff */
[----:B------:R-:W4:Y:S01]  /*5450*/  LDL R9, [R1+0x3cc] ;  /* 0x0003cc0001097983 */ /* 0x000f220000100800 */
[----:B------:R-:W-:Y:S02]  /*5460*/  SHF.R.U32.HI R6, RZ, 0x3, R66 ;  /* 0x00000003ff067819 */ /* 0x000fe40000011642 */
[----:B------:R-:W-:-:S03]  /*5470*/  MOV R2, UR20 ;  /* 0x0000001400027c02 */ /* 0x000fc60008000f00 */
[----:B------:R-:W-:-:S04]  /*5480*/  IMAD.WIDE.U32 R6, R6, 0x24924925, RZ ;  /* 0x2492492506067825 */ /* 0x000fc800078e00ff */
[----:B------:R-:W-:Y:S01]  /*5490*/  IMAD R2, R2, c[0x0][0x1e4], R7 ;  /* 0x0000790002027a24 */ /* 0x000fe200078e0207 */
[----:B------:R-:W-:Y:S01]  /*54a0*/  LOP3.LUT P0, RZ, R59, 0x4000, RZ, 0xc0, !PT ;  /* 0x000040003bff7812 */ /* 0x000fe2000780c0ff */
[----:B------:R-:W-:Y:S02]  /*54b0*/  @P2 IMAD.MOV.U32 R56, RZ, RZ, R62 ;  /* 0x000000ffff382224 */ /* 0x000fe400078e003e */
[----:B------:R-:W-:Y:S01]  /*54c0*/  @P2 IMAD.MOV.U32 R57, RZ, RZ, R65 ;  /* 0x000000ffff392224 */ /* 0x000fe200078e0041 */
[----:B------:R-:W-:Y:S02]  /*54d0*/  IADD3 R2, R2, 0x160, RZ ;  /* 0x0000016002027810 */ /* 0x000fe40007ffe0ff */
[----:B------:R-:W-:-:S03]  /*54e0*/  SHF.R.U32.HI R6, RZ, 0x3, R66 ;  /* 0x00000003ff067819 */ /* 0x000fc60000011642 */
[C---:B------:R-:W-:Y:S02]  /*54f0*/  @P2 IMAD R61, R2.reuse, c[0x0][0x1c4], R61 ;  /* 0x00007100023d2a24 */ /* 0x040fe400078e023d */
[----:B------:R-:W-:Y:S01]  /*5500*/  @P2 IMAD.WIDE.U32 R56, R2, c[0x0][0x1c0], R56 ;  /* 0x0000700002382a25 */ /* 0x000fe200078e0038 */
[----:B------:R0:W-:Y:S03]  /*5510*/  STL.64 [R1+0x5d8], R24 ;  /* 0x0005d81801007387 */ /* 0x0001e60000100a00 */
[----:B------:R-:W-:Y:S01]  /*5520*/  IMAD.WIDE.U32 R6, R6, 0x24924925, RZ ;  /* 0x2492492506067825 */ /* 0x000fe200078e00ff */
[----:B------:R-:W-:-:S03]  /*5530*/  @P2 IADD3 R61, R57, R61, RZ ;  /* 0x0000003d393d2210 */ /* 0x000fc60007ffe0ff */
[----:B------:R-:W-:Y:S01]  /*5540*/  IMAD.U32 R2, RZ, RZ, UR20 ;  /* 0x00000014ff027e24 */ /* 0x000fe2000f8e00ff */
[----:B0-----:R-:W-:-:S03]  /*5550*/  @P2 LEA R24, P4, R56, c[0x0][0x170], 0x2 ;  /* 0x00005c0038182a11 */ /* 0x001fc600078810ff */
[----:B------:R-:W-:Y:S01]  /*5560*/  IMAD R2, R2, c[0x0][0x1e4], R7 ;  /* 0x0000790002027a24 */ /* 0x000fe200078e0207 */
[----:B------:R-:W-:Y:S01]  /*5570*/  @P2 LEA.HI.X R25, R56, c[0x0][0x174], R61, 0x2, P4 ;  /* 0x00005d0038192a11 */ /* 0x000fe200020f143d */
[----:B------:R-:W-:-:S03]  /*5580*/  @P0 IMAD.MOV.U32 R56, RZ, RZ, R62 ;  /* 0x000000ffff380224 */ /* 0x000fc600078e003e */
[----:B------:R-:W-:Y:S02]  /*5590*/  IADD3 R2, R2, 0x168, RZ ;  /* 0x0000016802027810 */ /* 0x000fe40007ffe0ff */
[----:B------:R-:W-:Y:S02]  /*55a0*/  @P0 MOV R57, R65 ;  /* 0x0000004100390202 */ /* 0x000fe40000000f00 */
[----:B------:R-:W-:Y:S02]  /*55b0*/  LOP3.LUT P1, RZ, R59, 0x2000, RZ, 0xc0, !PT ;  /* 0x000020003bff7812 */ /* 0x000fe4000782c0ff */
[----:B------:R-:W-:Y:S01]  /*55c0*/  SHF.R.U32.HI R6, RZ, 0x3, R66 ;  /* 0x00000003ff067819 */ /* 0x000fe20000011642 */
[----:B------:R-:W-:Y:S01]  /*55d0*/  @P0 IMAD.WIDE.U32 R56, R2, c[0x0][0x1c0], R56 ;  /* 0x0000700002380a25 */ /* 0x000fe200078e0038 */
[----:B------:R0:W-:Y:S03]  /*55e0*/  STL.64 [R1+0x628], R38 ;  /* 0x0006282601007387 */ /* 0x0001e60000100a00 */
[----:B------:R-:W-:Y:S01]  /*55f0*/  IMAD.WIDE.U32 R6, R6, 0x24924925, RZ ;  /* 0x2492492506067825 */ /* 0x000fe200078e00ff */
[----:B0-----:R-:W-:-:S02]  /*5600*/  @P0 LEA R38, P4, R56, c[0x0][0x170], 0x2 ;  /* 0x00005c0038260a11 */ /* 0x001fc400078810ff */
[----:B------:R-:W-:Y:S01]  /*5610*/  LOP3.LUT P2, RZ, R59, 0x1000, RZ, 0xc0, !PT ;  /* 0x000010003bff7812 */ /* 0x000fe2000784c0ff */
[----:B--2---:R-:W-:Y:S02]  /*5620*/  @P0 IMAD R61, R8, c[0x0][0x1c0], RZ ;  /* 0x00007000083d0a24 */ /* 0x004fe400078e02ff */
[----:B------:R-:W2:Y:S02]  /*5630*/  LDL R8, [R1+0x3c8] ;  /* 0x0003c80001087983 */ /* 0x000ea40000100800 */
[----:B------:R-:W-:Y:S02]  /*5640*/  @P0 IMAD R61, R2, c[0x0][0x1c4], R61 ;  /* 0x00007100023d0a24 */ /* 0x000fe400078e023d */
[----:B------:R-:W-:Y:S02]  /*5650*/  IMAD.U32 R2, RZ, RZ, UR20 ;  /* 0x00000014ff027e24 */ /* 0x000fe4000f8e00ff */
[----:B------:R-:W-:Y:S02]  /*5660*/  @P0 IMAD.IADD R61, R57, 0x1, R61 ;  /* 0x00000001393d0824 */ /* 0x000fe400078e023d */
[----:B------:R-:W-:-:S03]  /*5670*/  IMAD R2, R2, c[0x0][0x1e4], R7 ;  /* 0x0000790002027a24 */ /* 0x000fc600078e0207 */
[----:B------:R-:W-:Y:S01]  /*5680*/  @P0 LEA.HI.X R39, R56, c[0x0][0x174], R61, 0x2, P4 ;  /* 0x00005d0038270a11 */ /* 0x000fe200020f143d */
[----:B------:R-:W-:Y:S01]  /*5690*/  @P1 IMAD.MOV.U32 R57, RZ, RZ, R65 ;  /* 0x000000ffff391224 */ /* 0x000fe200078e0041 */
[----:B------:R-:W-:Y:S02]  /*56a0*/  IADD3 R2, R2, 0x170, RZ ;  /* 0x0000017002027810 */ /* 0x000fe40007ffe0ff */
[----:B------:R-:W-:Y:S01]  /*56b0*/  @P1 MOV R56, R62 ;  /* 0x0000003e00381202 */ /* 0x000fe20000000f00 */
[----:B---3--:R-:W-:Y:S02]  /*56c0*/  @P1 IMAD R61, R3, c[0x0][0x1c0], RZ ;  /* 0x00007000033d1a24 */ /* 0x008fe400078e02ff */
[----:B------:R-:W3:Y:S02]  /*56d0*/  LDL R3, [R1+0x3c4] ;  /* 0x0003c40001037983 */ /* 0x000ee40000100800 */
[----:B------:R-:W-:-:S04]  /*56e0*/  @P1 IMAD.WIDE.U32 R56, R2, c[0x0][0x1c0], R56 ;  /* 0x0000700002381a25 */ /* 0x000fc800078e0038 */
[----:B------:R-:W-:Y:S01]  /*56f0*/  @P1 IMAD R61, R2, c[0x0][0x1c4], R61 ;  /* 0x00007100023d1a24 */ /* 0x000fe200078e023d */
[----:B------:R-:W-:-:S03]  /*5700*/  @P1 LEA R6, P4, R56, c[0x0][0x170], 0x2 ;  /* 0x00005c0038061a11 */ /* 0x000fc600078810ff */
[----:B------:R-:W-:-:S05]  /*5710*/  @P1 IMAD.IADD R61, R57, 0x1, R61 ;  /* 0x00000001393d1824 */ /* 0x000fca00078e023d */
[----:B------:R-:W-:Y:S01]  /*5720*/  @P1 LEA.HI.X R7, R56, c[0x0][0x174], R61, 0x2, P4 ;  /* 0x00005d0038071a11 */ /* 0x000fe200020f143d */
[----:B----4-:R-:W-:Y:S02]  /*5730*/  @P2 IMAD R56, R9, c[0x0][0x1c0], RZ ;  /* 0x0000700009382a24 */ /* 0x010fe400078e02ff */
[----:B------:R-:W4:Y:S01]  /*5740*/  LDL R9, [R1+0x3c0] ;  /* 0x0003c00001097983 */ /* 0x000f220000100800 */
[----:B------:R-:W-:Y:S02]  /*5750*/  SHF.R.U32.HI R10, RZ, 0x3, R66 ;  /* 0x00000003ff0a7819 */ /* 0x000fe40000011642 */
[----:B------:R-:W-:-:S03]  /*5760*/  MOV R2, UR20 ;  /* 0x0000001400027c02 */ /* 0x000fc60008000f00 */
[----:B------:R-:W-:-:S04]  /*5770*/  IMAD.WIDE.U32 R10, R10, 0x24924925, RZ ;  /* 0x249249250a0a7825 */ /* 0x000fc800078e00ff */
[----:B------:R-:W-:-:S05]  /*5780*/  IMAD R2, R2, c[0x0][0x1e4], R11 ;  /* 0x0000790002027a24 */ /* 0x000fca00078e020b */
[----:B------:R-:W-:Y:S01]  /*5790*/  IADD3 R2, R2, 0x178, RZ ;  /* 0x0000017802027810 */ /* 0x000fe20007ffe0ff */
[----:B------:R-:W-:Y:S01]  /*57a0*/  @P2 IMAD.MOV.U32 R57, RZ, RZ, R65 ;  /* 0x000000ffff392224 */ /* 0x000fe200078e0041 */
[----:B------:R-:W-:-:S03]  /*57b0*/  SHF.R.U32.HI R10, RZ, 0x3, R66 ;  /* 0x00000003ff0a7819 */ /* 0x000fc60000011642 */
[----:B------:R-:W-:Y:S02]  /*57c0*/  @P2 IMAD R61, R2, c[0x0][0x1c4], R56 ;  /* 0x00007100023d2a24 */ /* 0x000fe400078e0238 */
[----:B------:R-:W-:Y:S01]  /*57d0*/  @P2 IMAD.MOV.U32 R56, RZ, RZ, R62 ;  /* 0x000000ffff382224 */ /* 0x000fe200078e003e */
[----:B------:R-:W-:Y:S01]  /*57e0*/  LOP3.LUT P0, RZ, R59, 0x800, RZ, 0xc0, !PT ;  /* 0x000008003bff7812 */ /* 0x000fe2000780c0ff */
[----:B------:R-:W-:-:S04]  /*57f0*/  IMAD.WIDE.U32 R10, R10, 0x24924925, RZ ;  /* 0x249249250a0a7825 */ /* 0x000fc800078e00ff */
[----:B------:R-:W-:-:S04]  /*5800*/  @P2 IMAD.WIDE.U32 R56, R2, c[0x0][0x1c0], R56 ;  /* 0x0000700002382a25 */ /* 0x000fc800078e0038 */
[----:B------:R-:W-:Y:S01]  /*5810*/  IMAD.U32 R2, RZ, RZ, UR20 ;  /* 0x00000014ff027e24 */ /* 0x000fe2000f8e00ff */
[----:B------:R0:W-:Y:S01]  /*5820*/  STL.64 [R1+0x618], R48 ;  /* 0x0006183001007387 */ /* 0x0001e20000100a00 */
[----:B------:R-:W-:Y:S02]  /*5830*/  @P2 IADD3 R61, R57, R61, RZ ;  /* 0x0000003d393d2210 */ /* 0x000fe40007ffe0ff */
[----:B------:R-:W-:-:S05]  /*5840*/  IMAD R2, R2, c[0x0][0x1e4], R11 ;  /* 0x0000790002027a24 */ /* 0x000fca00078e020b */
[----:B------:R-:W-:Y:S02]  /*5850*/  IADD3 R2, R2, 0x180, RZ ;  /* 0x0000018002027810 */ /* 0x000fe40007ffe0ff */
[----:B0-----:R-:W-:-:S04]  /*5860*/  @P2 LEA R48, P4, R56, c[0x0][0x170], 0x2 ;  /* 0x00005c0038302a11 */ /* 0x001fc800078810ff */
[----:B------:R-:W-:Y:S02]  /*5870*/  @P2 LEA.HI.X R49, R56, c[0x0][0x174], R61, 0x2, P4 ;  /* 0x00005d0038312a11 */ /* 0x000fe400020f143d */
[----:B------:R-:W-:Y:S02]  /*5880*/  @P0 MOV R57, R65 ;  /* 0x0000004100390202 */ /* 0x000fe40000000f00 */
[----:B------:R-:W-:Y:S02]  /*5890*/  SHF.R.U32.HI R10, RZ, 0x3, R66 ;  /* 0x00000003ff0a7819 */ /* 0x000fe40000011642 */
[----:B------:R-:W-:-:S03]  /*58a0*/  LOP3.LUT P1, RZ, R59, 0x400, RZ, 0xc0, !PT ;  /* 0x000004003bff7812 */ /* 0x000fc6000782c0ff */
[----:B------:R-:W-:Y:S01]  /*58b0*/  IMAD.WIDE.U32 R10, R10, 0x24924925, RZ ;  /* 0x249249250a0a7825 */ /* 0x000fe200078e00ff */
[----:B------:R0:W-:Y:S01]  /*58c0*/  STL.64 [R1+0x5c0], R36 ;  /* 0x0005c02401007387 */ /* 0x0001e20000100a00 */
[----:B------:R-:W-:-:S03]  /*58d0*/  LOP3.LUT P2, RZ, R59, 0x200, RZ, 0xc0, !PT ;  /* 0x000002003bff7812 */ /* 0x000fc6000784c0ff */
[----:B------:R1:W-:Y:S01]  /*58e0*/  STL.64 [R1+0x5f8], R32 ;  /* 0x0005f82001007387 */ /* 0x0003e20000100a00 */
[----:B--2---:R-:W-:-:S03]  /*58f0*/  @P0 IMAD R56, R8, c[0x0][0x1c0], RZ ;  /* 0x0000700008380a24 */ /* 0x004fc600078e02ff */
[----:B------:R-:W2:Y:S01]  /*5900*/  LDL R8, [R1+0x3bc] ;  /* 0x0003bc0001087983 */ /* 0x000ea20000100800 */
[----:B------:R-:W-:Y:S02]  /*5910*/  @P0 IMAD R61, R2, c[0x0][0x1c4], R56 ;  /* 0x00007100023d0a24 */ /* 0x000fe400078e0238 */
[----:B------:R-:W-:-:S04]  /*5920*/  @P0 IMAD.MOV.U32 R56, RZ, RZ, R62 ;  /* 0x000000ffff380224 */ /* 0x000fc800078e003e */
[----:B------:R-:W-:-:S04]  /*5930*/  @P0 IMAD.WIDE.U32 R56, R2, c[0x0][0x1c0], R56 ;  /* 0x0000700002380a25 */ /* 0x000fc800078e0038 */
[----:B------:R-:W-:Y:S01]  /*5940*/  IMAD.U32 R2, RZ, RZ, UR20 ;  /* 0x00000014ff027e24 */ /* 0x000fe2000f8e00ff */
[----:B0-----:R-:W-:Y:S01]  /*5950*/  @P0 LEA R36, P4, R56, c[0x0][0x170], 0x2 ;  /* 0x00005c0038240a11 */ /* 0x001fe200078810ff */
[----:B------:R-:W-:Y:S02]  /*5960*/  @P0 IMAD.IADD R61, R57, 0x1, R61 ;  /* 0x00000001393d0824 */ /* 0x000fe400078e023d */
[----:B------:R-:W-:-:S03]  /*5970*/  IMAD R2, R2, c[0x0][0x1e4], R11 ;  /* 0x0000790002027a24 */ /* 0x000fc600078e020b */
[----:B------:R-:W-:Y:S02]  /*5980*/  @P0 LEA.HI.X R37, R56, c[0x0][0x174], R61, 0x2, P4 ;  /* 0x00005d0038250a11 */ /* 0x000fe400020f143d */
[----:B------:R-:W-:Y:S01]  /*5990*/  IADD3 R2, R2, 0x188, RZ ;  /* 0x0000018802027810 */ /* 0x000fe20007ffe0ff */
[----:B---3--:R-:W-:Y:S02]  /*59a0*/  @P1 IMAD R56, R3, c[0x0][0x1c0], RZ ;  /* 0x0000700003381a24 */ /* 0x008fe400078e02ff */
[----:B------:R-:W3:Y:S02]  /*59b0*/  LDL R3, [R1+0x3b8] ;  /* 0x0003b80001037983 */ /* 0x000ee40000100800 */
[----:B------:R-:W-:Y:S01]  /*59c0*/  @P1 IMAD R61, R2, c[0x0][0x1c4], R56 ;  /* 0x00007100023d1a24 */ /* 0x000fe200078e0238 */
[----:B------:R-:W-:Y:S01]  /*59d0*/  @P1 MOV R56, R62 ;  /* 0x0000003e00381202 */ /* 0x000fe20000000f00 */
[----:B------:R-:W-:-:S04]  /*59e0*/  @P1 IMAD.MOV.U32 R57, RZ, RZ, R65 ;  /* 0x000000ffff391224 */ /* 0x000fc800078e0041 */
[----:B------:R-:W-:-:S04]  /*59f0*/  @P1 IMAD.WIDE.U32 R56, R2, c[0x0][0x1c0], R56 ;  /* 0x0000700002381a25 */ /* 0x000fc800078e0038 */
[----:B------:R-:W-:Y:S01]  /*5a00*/  @P1 IMAD.IADD R61, R57, 0x1, R61 ;  /* 0x00000001393d1824 */ /* 0x000fe200078e023d */
[----:B-1----:R-:W-:-:S04]  /*5a10*/  @P1 LEA R32, P4, R56, c[0x0][0x170], 0x2 ;  /* 0x00005c0038201a11 */ /* 0x002fc800078810ff */
        /* <DEDUP_REMOVED lines=26> */
[----:B------:R-:W-:Y:S01]  /*5bc0*/  STL.64 [R1+0x620], R42 ;  /* 0x0006202a01007387 */ /* 0x000fe20000100a00 */
[----:B------:R-:W-:-:S03]  /*5bd0*/  LOP3.LUT P2, RZ, R59, 0x40, RZ, 0xc0, !PT ;  /* 0x000000403bff7812 */ /* 0x000fc6000784c0ff */
[----:B------:R0:W-:Y:S02]  /*5be0*/  STL.64 [R1+0x678], R16 ;  /* 0x0006781001007387 */ /* 0x0001e40000100a00 */
[----:B0-----:R-:W-:-:S05]  /*5bf0*/  SHF.R.U32.HI R16, RZ, 0x3, R66 ;  /* 0x00000003ff107819 */ /* 0x001fca0000011642 */
[----:B------:R-:W-:Y:S01]  /*5c00*/  IMAD.WIDE.U32 R16, R16, 0x24924925, RZ ;  /* 0x2492492510107825 */ /* 0x000fe200078e00ff */
[----:B------:R0:W-:Y:S01]  /*5c10*/  STL.64 [R1+0x5e8], R40 ;  /* 0x0005e82801007387 */ /* 0x0001e20000100a00 */
[----:B------:R-:W-:-:S03]  /*5c20*/  SHF.R.U32.HI R16, RZ, 0x3, R66 ;  /* 0x00000003ff107819 */ /* 0x000fc60000011642 */
[----:B0-----:R-:W4:Y:S01]  /*5c30*/  LDL R40, [R1+0x3a4] ;  /* 0x0003a40001287983 */ /* 0x001f220000100800 */
[----:B--2---:R-:W-:-:S03]  /*5c40*/  @P0 IMAD R56, R8, c[0x0][0x1c0], RZ ;  /* 0x0000700008380a24 */ /* 0x004fc600078e02ff */
[----:B------:R-:W2:Y:S01]  /*5c50*/  LDL R8, [R1+0x3b0] ;  /* 0x0003b00001087983 */ /* 0x000ea20000100800 */
[----:B------:R-:W-:Y:S02]  /*5c60*/  @P0 IMAD R61, R2, c[0x0][0x1c4], R56 ;  /* 0x00007100023d0a24 */ /* 0x000fe400078e0238 */
[----:B------:R-:W-:-:S04]  /*5c70*/  @P0 IMAD.MOV.U32 R56, RZ, RZ, R62 ;  /* 0x000000ffff380224 */ /* 0x000fc800078e003e */
[----:B------:R-:W-:-:S04]  /*5c80*/  @P0 IMAD.WIDE.U32 R56, R2, c[0x0][0x1c0], R56 ;  /* 0x0000700002380a25 */ /* 0x000fc800078e0038 */
[----:B------:R-:W-:Y:S01]  /*5c90*/  IMAD.U32 R2, RZ, RZ, UR20 ;  /* 0x00000014ff027e24 */ /* 0x000fe2000f8e00ff */
[----:B------:R-:W-:Y:S01]  /*5ca0*/  @P0 LEA R42, P4, R56, c[0x0][0x170], 0x2 ;  /* 0x00005c00382a0a11 */ /* 0x000fe200078810ff */
        /* <DEDUP_REMOVED lines=11> */
[----:B------:R-:W-:-:S04]  /*5d60*/  @P1 LEA R10, P4, R56, c[0x0][0x170], 0x2 ;  /* 0x00005c00380a1a11 */ /* 0x000fc800078810ff */
[----:B------:R-:W-:Y:S01]  /*5d70*/  @P1 LEA.HI.X R11, R56, c[0x0][0x174], R61, 0x2, P4 ;  /* 0x00005d00380b1a11 */ /* 0x000fe200020f143d */
[----:B----4-:R-:W-:Y:S02]  /*5d80*/  @P2 IMAD R56, R9, c[0x0][0x1c0], RZ ;  /* 0x0000700009382a24 */ /* 0x010fe400078e02ff */
[----:B------:R-:W4:Y:S01]  /*5d90*/  LDL R9, [R1+0x3a8] ;  /* 0x0003a80001097983 */ /* 0x000f220000100800 */
[----:B------:R-:W-:-:S05]  /*5da0*/  MOV R2, UR20 ;  /* 0x0000001400027c02 */ /* 0x000fca0008000f00 */
[----:B------:R-:W-:-:S05]  /*5db0*/  IMAD R2, R2, c[0x0][0x1e4], R17 ;  /* 0x0000790002027a24 */ /* 0x000fca00078e0211 */
[----:B------:R-:W-:Y:S01]  /*5dc0*/  IADD3 R2, R2, 0x1a8, RZ ;  /* 0x000001a802027810 */ /* 0x000fe20007ffe0ff */
[----:B------:R-:W-:-:S04]  /*5dd0*/  @P2 IMAD.MOV.U32 R57, RZ, RZ, R65 ;  /* 0x000000ffff392224 */ /* 0x000fc800078e0041 */
[----:B------:R-:W-:Y:S02]  /*5de0*/  @P2 IMAD R61, R2, c[0x0][0x1c4], R56 ;  /* 0x00007100023d2a24 */ /* 0x000fe400078e0238 */
[----:B------:R-:W-:Y:S02]  /*5df0*/  @P2 IMAD.MOV.U32 R56, RZ, RZ, R62 ;  /* 0x000000ffff382224 */ /* 0x000fe400078e003e */
[----:B------:R-:W-:-:S04]  /*5e00*/  IMAD.WIDE.U32 R16, R16, 0x24924925, RZ ;  /* 0x2492492510107825 */ /* 0x000fc800078e00ff */
[----:B------:R-:W-:-:S04]  /*5e10*/  @P2 IMAD.WIDE.U32 R56, R2, c[0x0][0x1c0], R56 ;  /* 0x0000700002382a25 */ /* 0x000fc800078e0038 */
[----:B------:R-:W-:-:S04]  /*5e20*/  IMAD.U32 R2, RZ, RZ, UR20 ;  /* 0x00000014ff027e24 */ /* 0x000fc8000f8e00ff */
[----:B------:R-:W-:Y:S02]  /*5e30*/  IMAD R2, R2, c[0x0][0x1e4], R17 ;  /* 0x0000790002027a24 */ /* 0x000fe400078e0211 */
[----:B------:R-:W4:Y:S01]  /*5e40*/  LDL R17, [R1+0x3a0] ;  /* 0x0003a00001117983 */ /* 0x000f220000100800 */
[----:B------:R-:W-:Y:S02]  /*5e50*/  LOP3.LUT P0, RZ, R59, 0x20, RZ, 0xc0, !PT ;  /* 0x000000203bff7812 */ /* 0x000fe4000780c0ff */
[----:B------:R-:W-:Y:S01]  /*5e60*/  @P2 IADD3 R61, R57, R61, RZ ;  /* 0x0000003d393d2210 */ /* 0x000fe20007ffe0ff */
[----:B------:R0:W-:Y:S01]  /*5e70*/  STL.64 [R1+0x640], R26 ;  /* 0x0006401a01007387 */ /* 0x0001e20000100a00 */
[----:B------:R-:W-:Y:S02]  /*5e80*/  IADD3 R2, R2, 0x1b0, RZ ;  /* 0x000001b002027810 */ /* 0x000fe40007ffe0ff */
[----:B0-----:R-:W-:-:S04]  /*5e90*/  @P2 LEA R26, P4, R56, c[0x0][0x170], 0x2 ;  /* 0x00005c00381a2a11 */ /* 0x001fc800078810ff */
[----:B------:R-:W-:Y:S01]  /*5ea0*/  @P2 LEA.HI.X R27, R56, c[0x0][0x174], R61, 0x2, P4 ;  /* 0x00005d00381b2a11 */ /* 0x000fe200020f143d */
[----:B------:R0:W-:Y:S02]  /*5eb0*/  STL.64 [R1+0x648], R22 ;  /* 0x0006481601007387 */ /* 0x0001e40000100a00 */
[----:B------:R-:W-:Y:S02]  /*5ec0*/  @P0 MOV R57, R65 ;  /* 0x0000004100390202 */ /* 0x000fe40000000f00 */
[----:B------:R-:W-:Y:S02]  /*5ed0*/  LOP3.LUT P1, RZ, R59, 0x10, RZ, 0xc0, !PT ;  /* 0x000000103bff7812 */ /* 0x000fe4000782c0ff */
[--C-:B0-----:R-:W-:Y:S01]  /*5ee0*/  SHF.R.U32.HI R22, RZ, 0x3, R66.reuse ;  /* 0x00000003ff167819 */ /* 0x101fe20000011642 */
[----:B------:R-:W-:Y:S04]  /*5ef0*/  STL.64 [R1+0x630], R34 ;  /* 0x0006302201007387 */ /* 0x000fe80000100a00 */
[----:B------:R-:W-:Y:S01]  /*5f00*/  IMAD.WIDE.U32 R22, R22, 0x24924925, RZ ;  /* 0x2492492516167825 */ /* 0x000fe200078e00ff */
[----:B------:R-:W-:-:S02]  /*5f10*/  SHF.R.U32.HI R22, RZ, 0x3, R66 ;  /* 0x00000003ff167819 */ /* 0x000fc40000011642 */
[C---:B------:R-:W-:Y:S01]  /*5f20*/  LOP3.LUT P2, RZ, R59.reuse, 0x8, RZ, 0xc0, !PT ;  /* 0x000000083bff7812 */ /* 0x040fe2000784c0ff */
[----:B------:R0:W-:Y:S01]  /*5f30*/  STL.64 [R1+0x670], R46 ;  /* 0x0006702e01007387 */ /* 0x0001e20000100a00 */
[----:B------:R-:W-:Y:S01]  /*5f40*/  LOP3.LUT P3, RZ, R59, 0x4, RZ, 0xc0, !PT ;  /* 0x000000043bff7812 */ /* 0x000fe2000786c0ff */
[----:B------:R-:W-:Y:S02]  /*5f50*/  IMAD.U32 R16, RZ, RZ, UR20 ;  /* 0x00000014ff107e24 */ /* 0x000fe4000f8e00ff */
[----:B0-----:R-:W4:Y:S04]  /*5f60*/  LDL R46, [R1+0x39c] ;  /* 0x00039c00012e7983 */ /* 0x001f280000100800 */
[----:B------:R0:W-:Y:S04]  /*5f70*/  STL.64 [R1+0x5f0], R52 ;  /* 0x0005f03401007387 */ /* 0x0001e80000100a00 */
[----:B------:R-:W4:Y:S01]  /*5f80*/  LDL R47, [R1+0x394] ;  /* 0x00039400012f7983 */ /* 0x000f220000100800 */
[----:B--2---:R-:W-:-:S04]  /*5f90*/  @P0 IMAD R56, R8, c[0x0][0x1c0], RZ ;  /* 0x0000700008380a24 */ /* 0x004fc800078e02ff */
        /* <DEDUP_REMOVED lines=10> */
[----:B------:R-:W-:Y:S02]  /*6040*/  @P1 IMAD.MOV.U32 R57, RZ, RZ, R65 ;  /* 0x000000ffff391224 */ /* 0x000fe400078e0041 */
[----:B------:R-:W-:Y:S01]  /*6050*/  @P1 IMAD R61, R2, c[0x0][0x1c4], R56 ;  /* 0x00007100023d1a24 */ /* 0x000fe200078e0238 */
[----:B------:R-:W-:Y:S01]  /*6060*/  @P1 MOV R56, R62 ;  /* 0x0000003e00381202 */ /* 0x000fe20000000f00 */
[----:B------:R-:W-:Y:S01]  /*6070*/  IMAD.WIDE.U32 R22, R22, 0x24924925, RZ ;  /* 0x2492492516167825 */ /* 0x000fe200078e00ff */
[----:B------:R-:W-:-:S03]  /*6080*/  MOV R8, UR20 ;  /* 0x0000001400087c02 */ /* 0x000fc60008000f00 */
[----:B------:R-:W-:-:S04]  /*6090*/  @P1 IMAD.WIDE.U32 R56, R2, c[0x0][0x1c0], R56 ;  /* 0x0000700002381a25 */ /* 0x000fc800078e0038 */
[----:B------:R-:W-:Y:S01]  /*60a0*/  @P1 IMAD.IADD R61, R57, 0x1, R61 ;  /* 0x00000001393d1824 */ /* 0x000fe200078e023d */
[----:B------:R-:W-:Y:S01]  /*60b0*/  @P1 LEA R2, P4, R56, c[0x0][0x170], 0x2 ;  /* 0x00005c0038021a11 */ /* 0x000fe200078810ff */
[----:B------:R-:W-:-:S03]  /*60c0*/  IMAD R8, R8, c[0x0][0x1e4], R23 ;  /* 0x0000790008087a24 */ /* 0x000fc600078e0217 */
[----:B------:R-:W-:Y:S01]  /*60d0*/  @P1 LEA.HI.X R3, R56, c[0x0][0x174], R61, 0x2, P4 ;  /* 0x00005d0038031a11 */ /* 0x000fe200020f143d */
[----:B----4-:R-:W-:Y:S01]  /*60e0*/  @P2 IMAD R56, R9, c[0x0][0x1c0], RZ ;  /* 0x0000700009382a24 */ /* 0x010fe200078e02ff */
[----:B------:R-:W-:Y:S01]  /*60f0*/  IADD3 R8, R8, 0x1c0, RZ ;  /* 0x000001c008087810 */ /* 0x000fe20007ffe0ff */
[----:B------:R-:W-:Y:S01]  /*6100*/  @P2 IMAD.MOV.U32 R57, RZ, RZ, R65 ;  /* 0x000000ffff392224 */ /* 0x000fe200078e0041 */
[----:B------:R-:W-:-:S03]  /*6110*/  SHF.R.U32.HI R22, RZ, 0x3, R66 ;  /* 0x00000003ff167819 */ /* 0x000fc60000011642 */
[----:B------:R-:W-:Y:S02]  /*6120*/  @P2 IMAD R61, R8, c[0x0][0x1c4], R56 ;  /* 0x00007100083d2a24 */ /* 0x000fe400078e0238 */
[----:B------:R-:W-:Y:S02]  /*6130*/  @P2 IMAD.MOV.U32 R56, RZ, RZ, R62 ;  /* 0x000000ffff382224 */ /* 0x000fe400078e003e */
[----:B------:R-:W-:-:S04]  /*6140*/  IMAD.WIDE.U32 R22, R22, 0x24924925, RZ ;  /* 0x2492492516167825 */ /* 0x000fc800078e00ff */
[----:B------:R-:W-:-:S04]  /*6150*/  @P2 IMAD.WIDE.U32 R56, R8, c[0x0][0x1c0], R56 ;  /* 0x0000700008382a25 */ /* 0x000fc800078e0038 */
[----:B------:R-:W-:Y:S01]  /*6160*/  IMAD R16, R16, c[0x0][0x1e4], R23 ;  /* 0x0000790010107a24 */ /* 0x000fe200078e0217 */
[----:B------:R-:W-:Y:S02]  /*6170*/  @P2 IADD3 R61, R57, R61, RZ ;  /* 0x0000003d393d2210 */ /* 0x000fe40007ffe0ff */
[----:B------:R-:W-:Y:S02]  /*6180*/  @P2 LEA R8, P4, R56, c[0x0][0x170], 0x2 ;  /* 0x00005c0038082a11 */ /* 0x000fe400078810ff */
[----:B------:R-:W-:Y:S02]  /*6190*/  IADD3 R16, R16, 0x1c8, RZ ;  /* 0x000001c810107810 */ /* 0x000fe40007ffe0ff */
[----:B------:R-:W-:Y:S01]  /*61a0*/  @P2 LEA.HI.X R9, R56, c[0x0][0x174], R61, 0x2, P4 ;  /* 0x00005d0038092a11 */ /* 0x000fe200020f143d */
[----:B------:R-:W-:Y:S01]  /*61b0*/  @P3 IMAD R56, R40, c[0x0][0x1c0], RZ ;  /* 0x0000700028383a24 */ /* 0x000fe200078e02ff */
[----:B------:R-:W-:-:S03]  /*61c0*/  @P3 MOV R57, R65 ;  /* 0x0000004100393202 */ /* 0x000fc60000000f00 */
[----:B------:R-:W-:Y:S02]  /*61d0*/  @P3 IMAD R61, R16, c[0x0][0x1c4], R56 ;  /* 0x00007100103d3a24 */ /* 0x000fe400078e0238 */
[----:B------:R-:W-:-:S04]  /*61e0*/  @P3 IMAD.MOV.U32 R56, RZ, RZ, R62 ;  /* 0x000000ffff383224 */ /* 0x000fc800078e003e */
[----:B------:R-:W-:-:S04]  /*61f0*/  @P3 IMAD.WIDE.U32 R56, R16, c[0x0][0x1c0], R56 ;  /* 0x0000700010383a25 */ /* 0x000fc800078e0038 */
[----:B------:R-:W-:Y:S01]  /*6200*/  @P3 IMAD.IADD R61, R57, 0x1, R61 ;  /* 0x00000001393d3824 */ /* 0x000fe200078e023d */
[----:B0-----:R-:W-:-:S04]  /*6210*/  @P3 LEA R52, P4, R56, c[0x0][0x170], 0x2 ;  /* 0x00005c0038343a11 */ /* 0x001fc800078810ff */
[----:B------:R-:W-:Y:S01]  /*6220*/  @P3 LEA.HI.X R53, R56, c[0x0][0x174], R61, 0x2, P4 ;  /* 0x00005d0038353a11 */ /* 0x000fe200020f143d */
[----:B------:R-:W-:Y:S02]  /*6230*/  @P6 IMAD R56, R17, c[0x0][0x1c0], RZ ;  /* 0x0000700011386a24 */ /* 0x000fe400078e02ff */
[----:B------:R-:W2:Y:S01]  /*6240*/  LDL R17, [R1+0x398] ;  /* 0x0003980001117983 */ /* 0x000ea20000100800 */
[----:B------:R-:W-:Y:S01]  /*6250*/  SHF.R.U32.HI R22, RZ, 0x3, R66 ;  /* 0x00000003ff167819 */ /* 0x000fe20000011642 */
[----:B------:R-:W-:-:S04]  /*6260*/  IMAD.U32 R16, RZ, RZ, UR20 ;  /* 0x00000014ff107e24 */ /* 0x000fc8000f8e00ff */
[----:B------:R-:W-:-:S04]  /*6270*/  IMAD.WIDE.U32 R22, R22, 0x24924925, RZ ;  /* 0x2492492516167825 */ /* 0x000fc800078e00ff */
[----:B------:R-:W-:-:S05]  /*6280*/  IMAD R16, R16, c[0x0][0x1e4], R23 ;  /* 0x0000790010107a24 */ /* 0x000fca00078e0217 */
[----:B------:R-:W-:Y:S01]  /*6290*/  IADD3 R16, R16, 0x1d0, RZ ;  /* 0x000001d010107810 */ /* 0x000fe20007ffe0ff */
[----:B------:R-:W-:Y:S01]  /*62a0*/  @P6 IMAD.MOV.U32 R57, RZ, RZ, R65 ;  /* 0x000000ffff396224 */ /* 0x000fe200078e0041 */
[----:B------:R-:W-:-:S03]  /*62b0*/  SHF.R.U32.HI R22, RZ, 0x3, R66 ;  /* 0x00000003ff167819 */ /* 0x000fc60000011642 */
[----:B------:R-:W-:Y:S01]  /*62c0*/  @P6 IMAD R61, R16, c[0x0][0x1c4], R56 ;  /* 0x00007100103d6a24 */ /* 0x000fe200078e0238 */
[----:B------:R-:W-:Y:S01]  /*62d0*/  @P6 MOV R56, R62 ;  /* 0x0000003e00386202 */ /* 0x000fe20000000f00 */
[----:B------:R-:W-:-:S04]  /*62e0*/  IMAD.WIDE.U32 R22, R22, 0x24924925, RZ ;  /* 0x2492492516167825 */ /* 0x000fc800078e00ff */
[----:B------:R-:W-:Y:S01]  /*62f0*/  @P6 IMAD.WIDE.U32 R56, R16, c[0x0][0x1c0], R56 ;  /* 0x0000700010386a25 */ /* 0x000fe200078e0038 */
[----:B------:R-:W-:-:S03]  /*6300*/  MOV R16, UR20 ;  /* 0x0000001400107c02 */ /* 0x000fc60008000f00 */
[----:B------:R-:W-:Y:S01]  /*6310*/  @P6 IMAD.IADD R61, R57, 0x1, R61 ;  /* 0x00000001393d6824 */ /* 0x000fe200078e023d */
[----:B------:R-:W-:Y:S01]  /*6320*/  @P6 LEA R40, P4, R56, c[0x0][0x170], 0x2 ;  /* 0x00005c0038286a11 */ /* 0x000fe200078810ff */
[----:B------:R-:W-:-:S03]  /*6330*/  IMAD R16, R16, c[0x0][0x1e4], R23 ;  /* 0x0000790010107a24 */ /* 0x000fc600078e0217 */
[----:B------:R-:W-:Y:S02]  /*6340*/  @P6 LEA.HI.X R41, R56, c[0x0][0x174], R61, 0x2, P4 ;  /* 0x00005d0038296a11 */ /* 0x000fe400020f143d */
[----:B------:R-:W-:Y:S01]  /*6350*/  IADD3 R16, R16, 0x1d8, RZ ;  /* 0x000001d810107810 */ /* 0x000fe20007ffe0ff */
[----:B------:R-:W-:Y:S02]  /*6360*/  @P5 IMAD R56, R46, c[0x0][0x1c0], RZ ;  /* 0x000070002e385a24 */ /* 0x000fe400078e02ff */
[----:B------:R-:W-:Y:S01]  /*6370*/  @P5 IMAD.MOV.U32 R57, RZ, RZ, R65 ;  /* 0x000000ffff395224 */ /* 0x000fe200078e0041 */
[----:B------:R-:W-:Y:S01]  /*6380*/  LOP3.LUT P0, RZ, R0, 0x200000, RZ, 0xc0, !PT ;  /* 0x0020000000ff7812 */ /* 0x000fe2000780c0ff */
[----:B------:R-:W-:Y:S01]  /*6390*/  @P5 IMAD R61, R16, c[0x0][0x1c4], R56 ;  /* 0x00007100103d5a24 */ /* 0x000fe200078e0238 */
[----:B------:R-:W3:Y:S01]  /*63a0*/  LDL R46, [R1+0x390] ;  /* 0x00039000012e7983 */ /* 0x000ee20000100800 */
[----:B------:R-:W-:-:S04]  /*63b0*/  @P5 IMAD.MOV.U32 R56, RZ, RZ, R62 ;  /* 0x000000ffff385224 */ /* 0x000fc800078e003e */
[----:B------:R-:W-:-:S05]  /*63c0*/  @P5 IMAD.WIDE.U32 R56, R16, c[0x0][0x1c0], R56 ;  /* 0x0000700010385a25 */ /* 0x000fca00078e0038 */
[----:B------:R-:W-:Y:S02]  /*63d0*/  @P5 IADD3 R61, R57, R61, RZ ;  /* 0x0000003d393d5210 */ /* 0x000fe40007ffe0ff */
[----:B------:R-:W-:-:S04]  /*63e0*/  @P5 LEA R22, P4, R56, c[0x0][0x170], 0x2 ;  /* 0x00005c0038165a11 */ /* 0x000fc800078810ff */
[----:B------:R-:W-:-:S05]  /*63f0*/  @P5 LEA.HI.X R23, R56, c[0x0][0x174], R61, 0x2, P4 ;  /* 0x00005d0038175a11 */ /* 0x000fca00020f143d */
[----:B------:R0:W-:Y:S01]  /*6400*/  @P5 STL.64 [R1+0x210], R22 ;  /* 0x0002101601005387 */ /* 0x0001e20000100a00 */
[----:B------:R-:W-:Y:S01]  /*6410*/  IMAD.U32 R16, RZ, RZ, UR20 ;  /* 0x00000014ff107e24 */ /* 0x000fe2000f8e00ff */
[----:B0-----:R-:W-:-:S05]  /*6420*/  SHF.R.U32.HI R22, RZ, 0x3, R66 ;  /* 0x00000003ff167819 */ /* 0x001fca0000011642 */
[----:B------:R-:W-:-:S04]  /*6430*/  IMAD.WIDE.U32 R22, R22, 0x24924925, RZ ;  /* 0x2492492516167825 */ /* 0x000fc800078e00ff */
[----:B------:R-:W-:-:S05]  /*6440*/  IMAD R16, R16, c[0x0][0x1e4], R23 ;  /* 0x0000790010107a24 */ /* 0x000fca00078e0217 */
[----:B------:R-:W-:Y:S02]  /*6450*/  IADD3 R16, R16, 0x1e0, RZ ;  /* 0x000001e010107810 */ /* 0x000fe40007ffe0ff */
[----:B------:R-:W-:Y:S01]  /*6460*/  @P0 MOV R57, R65 ;  /* 0x0000004100390202 */ /* 0x000fe20000000f00 */
[----:B--2---:R-:W-:-:S04]  /*6470*/  @P0 IMAD R56, R17, c[0x0][0x1c0], RZ ;  /* 0x0000700011380a24 */ /* 0x004fc800078e02ff */
[----:B------:R-:W-:Y:S02]  /*6480*/  @P0 IMAD R61, R16, c[0x0][0x1c4], R56 ;  /* 0x00007100103d0a24 */ /* 0x000fe400078e0238 */
[----:B------:R-:W-:-:S04]  /*6490*/  @P0 IMAD.MOV.U32 R56, RZ, RZ, R62 ;  /* 0x000000ffff380224 */ /* 0x000fc800078e003e */
[----:B------:R-:W-:-:S04]  /*64a0*/  @P0 IMAD.WIDE.U32 R56, R16, c[0x0][0x1c0], R56 ;  /* 0x0000700010380a25 */ /* 0x000fc800078e0038 */
[----:B------:R-:W-:Y:S01]  /*64b0*/  @P0 IMAD.IADD R61, R57, 0x1, R61 ;  /* 0x00000001393d0824 */ /* 0x000fe200078e023d */
[----:B------:R-:W-:-:S04]  /*64c0*/  @P0 LEA R16, P4, R56, c[0x0][0x170], 0x2 ;  /* 0x00005c0038100a11 */ /* 0x000fc800078810ff */
[----:B------:R-:W-:-:S05]  /*64d0*/  @P0 LEA.HI.X R17, R56, c[0x0][0x174], R61, 0x2, P4 ;  /* 0x00005d0038110a11 */ /* 0x000fca00020f143d */
[----:B------:R0:W-:Y:S04]  /*64e0*/  @P0 STL.64 [R1+0x208], R16 ;  /* 0x0002081001000387 */ /* 0x0001e80000100a00 */
[----:B0-----:R-:W2:Y:S01]  /*64f0*/  LDL R17, [R1+0x38c] ;  /* 0x00038c0001117983 */ /* 0x001ea20000100800 */
[----:B------:R-:W-:Y:S02]  /*6500*/  SHF.R.U32.HI R22, RZ, 0x3, R66 ;  /* 0x00000003ff167819 */ /* 0x000fe40000011642 */
[----:B------:R-:W-:Y:S01]  /*6510*/  LOP3.LUT P1, RZ, R0, 0x100000, RZ, 0xc0, !PT ;  /* 0x0010000000ff7812 */ /* 0x000fe2000782c0ff */
[----:B------:R-:W-:Y:S02]  /*6520*/  IMAD.U32 R16, RZ, RZ, UR20 ;  /* 0x00000014ff107e24 */ /* 0x000fe4000f8e00ff */
[----:B------:R-:W-:-:S04]  /*6530*/  IMAD.WIDE.U32 R22, R22, 0x24924925, RZ ;  /* 0x2492492516167825 */ /* 0x000fc800078e00ff */
[----:B------:R-:W-:-:S05]  /*6540*/  IMAD R16, R16, c[0x0][0x1e4], R23 ;  /* 0x0000790010107a24 */ /* 0x000fca00078e0217 */
[----:B------:R-:W-:Y:S01]  /*6550*/  IADD3 R16, R16, 0x1e8, RZ ;  /* 0x000001e810107810 */ /* 0x000fe20007ffe0ff */
[----:B------:R-:W-:Y:S02]  /*6560*/  @P1 IMAD R56, R47, c[0x0][0x1c0], RZ ;  /* 0x000070002f381a24 */ /* 0x000fe400078e02ff */
[----:B------:R-:W-:Y:S02]  /*6570*/  @P1 IMAD.MOV.U32 R57, RZ, RZ, R65 ;  /* 0x000000ffff391224 */ /* 0x000fe400078e0041 */
[----:B------:R-:W-:Y:S01]  /*6580*/  @P1 IMAD R61, R16, c[0x0][0x1c4], R56 ;  /* 0x00007100103d1a24 */ /* 0x000fe200078e0238 */
[----:B------:R-:W-:-:S05]  /*6590*/  @P1 MOV R56, R62 ;  /* 0x0000003e00381202 */ /* 0x000fca0000000f00 */
[----:B------:R-:W-:-:S04]  /*65a0*/  @P1 IMAD.WIDE.U32 R56, R16, c[0x0][0x1c0], R56 ;  /* 0x0000700010381a25 */ /* 0x000fc800078e0038 */
[----:B------:R-:W-:Y:S01]  /*65b0*/  @P1 IMAD.IADD R61, R57, 0x1, R61 ;  /* 0x00000001393d1824 */ /* 0x000fe200078e023d */
[----:B------:R-:W-:-:S04]  /*65c0*/  @P1 LEA R22, P4, R56, c[0x0][0x170], 0x2 ;  /* 0x00005c0038161a11 */ /* 0x000fc800078810ff */
[----:B------:R-:W-:Y:S02]  /*65d0*/  @P1 LEA.HI.X R23, R56, c[0x0][0x174], R61, 0x2, P4 ;  /* 0x00005d0038171a11 */ /* 0x000fe400020f143d */
[----:B------:R-:W-:-:S03]  /*65e0*/  LOP3.LUT P2, RZ, R0, 0x80000, RZ, 0xc0, !PT ;  /* 0x0008000000ff7812 */ /* 0x000fc6000784c0ff */
[----:B------:R0:W-:Y:S01]  /*65f0*/  @P1 STL.64 [R1+0x200], R22 ;  /* 0x0002001601001387 */ /* 0x0001e20000100a00 */
[----:B------:R-:W-:Y:S02]  /*6600*/  MOV R16, UR20 ;  /* 0x0000001400107c02 */ /* 0x000fe40008000f00 */
[----:B0-----:R-:W-:-:S05]  /*6610*/  SHF.R.U32.HI R22, RZ, 0x3, R66 ;  /* 0x00000003ff167819 */ /* 0x001fca0000011642 */
[----:B------:R-:W-:-:S04]  /*6620*/  IMAD.WIDE.U32 R22, R22, 0x24924925, RZ ;  /* 0x2492492516167825 */ /* 0x000fc800078e00ff */
[----:B------:R-:W-:Y:S02]  /*6630*/  IMAD R16, R16, c[0x0][0x1e4], R23 ;  /* 0x0000790010107a24 */ /* 0x000fe400078e0217 */
[----:B---3--:R-:W-:Y:S01]  /*6640*/  @P2 IMAD R56, R46, c[0x0][0x1c0], RZ ;  /* 0x000070002e382a24 */ /* 0x008fe200078e02ff */
[----:B------:R-:W-:Y:S01]  /*6650*/  LOP3.LUT P3, RZ, R0, 0x40000, RZ, 0xc0, !PT ;  /* 0x0004000000ff7812 */ /* 0x000fe2000786c0ff */
[----:B------:R-:W-:Y:S01]  /*6660*/  @P2 IMAD.MOV.U32 R57, RZ, RZ, R65 ;  /* 0x000000ffff392224 */ /* 0x000fe200078e0041 */
[----:B------:R-:W-:Y:S01]  /*6670*/  IADD3 R16, R16, 0x1f0, RZ ;  /* 0x000001f010107810 */ /* 0x000fe20007ffe0ff */
[----:B------:R-:W3:Y:S01]  /*6680*/  LDL.LU.64 R22, [R1+0x258] ;  /* 0x0002580001167983 */ /* 0x000ee20000300a00 */
[----:B------:R-:W-:-:S03]  /*6690*/  SHF.R.U32.HI R46, RZ, 0x3, R66 ;  /* 0x00000003ff2e7819 */ /* 0x000fc60000011642 */
[----:B------:R-:W-:Y:S02]  /*66a0*/  @P2 IMAD R61, R16, c[0x0][0x1c4], R56 ;  /* 0x00007100103d2a24 */ /* 0x000fe400078e0238 */
[----:B------:R-:W-:Y:S02]  /*66b0*/  @P2 IMAD.MOV.U32 R56, RZ, RZ, R62 ;  /* 0x000000ffff382224 */ /* 0x000fe400078e003e */
[----:B------:R-:W-:-:S04]  /*66c0*/  IMAD.WIDE.U32 R46, R46, 0x24924925, RZ ;  /* 0x249249252e2e7825 */ /* 0x000fc800078e00ff */
[----:B------:R-:W-:-:S04]  /*66d0*/  @P2 IMAD.WIDE.U32 R56, R16, c[0x0][0x1c0], R56 ;  /* 0x0000700010382a25 */ /* 0x000fc800078e0038 */
[----:B------:R-:W-:Y:S01]  /*66e0*/  IMAD.U32 R16, RZ, RZ, UR20 ;  /* 0x00000014ff107e24 */ /* 0x000fe2000f8e00ff */
[----:B------:R-:W-:Y:S02]  /*66f0*/  @P2 IADD3 R61, R57, R61, RZ ;  /* 0x0000003d393d2210 */ /* 0x000fe40007ffe0ff */
[----:B------:R-:W-:Y:S01]  /*6700*/  @P2 LEA R68, P4, R56, c[0x0][0x170], 0x2 ;  /* 0x00005c0038442a11 */ /* 0x000fe200078810ff */
[----:B------:R-:W-:Y:S01]  /*6710*/  IMAD R16, R16, c[0x0][0x1e4], R47 ;  /* 0x0000790010107a24 */ /* 0x000fe200078e022f */
[----:B------:R-:W-:Y:S01]  /*6720*/  @P3 MOV R57, R65 ;  /* 0x0000004100393202 */ /* 0x000fe20000000f00 */
[----:B------:R0:W-:Y:S01]  /*6730*/  STL.64 [R1+0x490], R64 ;  /* 0x0004904001007387 */ /* 0x0001e20000100a00 */
[----:B------:R-:W-:Y:S02]  /*6740*/  @P2 LEA.HI.X R69, R56, c[0x0][0x174], R61, 0x2, P4 ;  /* 0x00005d0038452a11 */ /* 0x000fe400020f143d */
[----:B------:R-:W-:Y:S01]  /*6750*/  IADD3 R16, R16, 0x1f8, RZ ;  /* 0x000001f810107810 */ /* 0x000fe20007ffe0ff */
[----:B------:R-:W4:Y:S01]  /*6760*/  LDL.LU.64 R46, [R1+0x240] ;  /* 0x00024000012e7983 */ /* 0x000f220000300a00 */
[----:B--2---:R-:W-:-:S04]  /*6770*/  @P3 IMAD R56, R17, c[0x0][0x1c0], RZ ;  /* 0x0000700011383a24 */ /* 0x004fc800078e02ff */
[----:B------:R-:W-:Y:S02]  /*6780*/  @P3 IMAD R61, R16, c[0x0][0x1c4], R56 ;  /* 0x00007100103d3a24 */ /* 0x000fe400078e0238 */
[----:B------:R-:W-:-:S04]  /*6790*/  @P3 IMAD.MOV.U32 R56, RZ, RZ, R62 ;  /* 0x000000ffff383224 */ /* 0x000fc800078e003e */
[----:B------:R-:W-:Y:S02]  /*67a0*/  @P3 IMAD.WIDE.U32 R56, R16, c[0x0][0x1c0], R56 ;  /* 0x0000700010383a25 */ /* 0x000fe400078e0038 */
[----:B------:R-:W2:Y:S02]  /*67b0*/  LDL.LU.64 R16, [R1+0x248] ;  /* 0x0002480001107983 */ /* 0x000ea40000300a00 */
[----:B------:R-:W-:Y:S01]  /*67c0*/  @P3 IMAD.IADD R61, R57, 0x1, R61 ;  /* 0x00000001393d3824 */ /* 0x000fe200078e023d */
[----:B------:R-:W-:-:S04]  /*67d0*/  @P3 LEA R66, P4, R56, c[0x0][0x170], 0x2 ;  /* 0x00005c0038423a11 */ /* 0x000fc800078810ff */
[----:B------:R-:W-:Y:S02]  /*67e0*/  @P3 LEA.HI.X R67, R56, c[0x0][0x174], R61, 0x2, P4 ;  /* 0x00005d0038433a11 */ /* 0x000fe400020f143d */
[----:B------:R-:W2:Y:S01]  /*67f0*/  LDL.LU.64 R56, [R1+0x250] ;  /* 0x0002500001387983 */ /* 0x000ea20000300a00 */
[----:B------:R-:W-:-:S04]  /*6800*/  LOP3.LUT R0, R0, 0xfffffffd, RZ, 0xc0, !PT ;  /* 0xfffffffd00007812 */ /* 0x000fc800078ec0ff */
[----:B------:R-:W-:Y:S02]  /*6810*/  @P6 LOP3.LUT R0, R0, 0x2, RZ, 0xfc, !PT ;  /* 0x0000000200006812 */ /* 0x000fe400078efcff */
[----:B------:R-:W-:Y:S02]  /*6820*/  LOP3.LUT P6, RZ, R60, 0x80000, RZ, 0xc0, !PT ;  /* 0x000800003cff7812 */ /* 0x000fe400078cc0ff */
[----:B------:R-:W-:-:S11]  /*6830*/  LOP3.LUT R0, R0, 0xfffeffff, RZ, 0xc0, !PT ;  /* 0xfffeffff00007812 */ /* 0x000fd600078ec0ff */
[----:B------:R-:W-:Y:S02]  /*6840*/  @P6 LOP3.LUT R0, R0, 0x10000, RZ, 0xfc, !PT ;  /* 0x0001000000006812 */ /* 0x000fe400078efcff */
[----:B------:R-:W-:Y:S02]  /*6850*/  LOP3.LUT P6, RZ, R60, 0x800000, RZ, 0xc0, !PT ;  /* 0x008000003cff7812 */ /* 0x000fe400078cc0ff */
[----:B------:R-:W-:-:S11]  /*6860*/  LOP3.LUT R0, R0, 0xfffdffff, RZ, 0xc0, !PT ;  /* 0xfffdffff00007812 */ /* 0x000fd600078ec0ff */
[----:B------:R-:W-:-:S04]  /*6870*/  @P6 LOP3.LUT R0, R0, 0x20000, RZ, 0xfc, !PT ;  /* 0x0002000000006812 */ /* 0x000fc800078efcff */
[----:B------:R-:W-:-:S04]  /*6880*/  LOP3.LUT R0, R0, 0xfffffffb, RZ, 0xc0, !PT ;  /* 0xfffffffb00007812 */ /* 0x000fc800078ec0ff */
[----:B------:R-:W-:-:S04]  /*6890*/  @P5 LOP3.LUT R0, R0, 0x4, RZ, 0xfc, !PT ;  /* 0x0000000400005812 */ /* 0x000fc800078efcff */
[----:B------:R-:W-:-:S04]  /*68a0*/  LOP3.LUT R0, R0, 0xfffffff7, RZ, 0xc0, !PT ;  /* 0xfffffff700007812 */ /* 0x000fc800078ec0ff */
[----:B------:R-:W-:-:S04]  /*68b0*/  @P0 LOP3.LUT R0, R0, 0x8, RZ, 0xfc, !PT ;  /* 0x0000000800000812 */ /* 0x000fc800078efcff */
[----:B------:R-:W-:-:S04]  /*68c0*/  LOP3.LUT R0, R0, 0xffffffef, RZ, 0xc0, !PT ;  /* 0xffffffef00007812 */ /* 0x000fc800078ec0ff */
[----:B------:R-:W-:-:S04]  /*68d0*/  @P1 LOP3.LUT R0, R0, 0x10, RZ, 0xfc, !PT ;  /* 0x0000001000001812 */ /* 0x000fc800078efcff */
[----:B------:R-:W-:-:S04]  /*68e0*/  LOP3.LUT R0, R0, 0xffffffdf, RZ, 0xc0, !PT ;  /* 0xffffffdf00007812 */ /* 0x000fc800078ec0ff */
[----:B------:R-:W-:Y:S02]  /*68f0*/  @P2 LOP3.LUT R0, R0, 0x20, RZ, 0xfc, !PT ;  /* 0x0000002000002812 */ /* 0x000fe400078efcff */
[----:B------:R-:W-:Y:S02]  /*6900*/  LOP3.LUT P4, RZ, R59, 0x4, RZ, 0xc0, !PT ;  /* 0x000000043bff7812 */ /* 0x000fe4000788c0ff */
[----:B------:R-:W-:Y:S02]  /*6910*/  LOP3.LUT R0, R0, 0xffffffbf, RZ, 0xc0, !PT ;  /* 0xffffffbf00007812 */ /* 0x000fe400078ec0ff */
[----:B------:R-:W-:Y:S02]  /*6920*/  LOP3.LUT P2, RZ, R60, 0x8000000, RZ, 0xc0, !PT ;  /* 0x080000003cff7812 */ /* 0x000fe4000784c0ff */
[----:B------:R-:W-:-:S04]  /*6930*/  @P3 LOP3.LUT R0, R0, 0x40, RZ, 0xfc, !PT ;  /* 0x0000004000003812 */ /* 0x000fc800078efcff */
[----:B------:R-:W-:Y:S01]  /*6940*/  LOP3.LUT R0, R0, 0xffffff7f, RZ, 0xc0, !PT ;  /* 0xffffff7f00007812 */ /* 0x000fe200078ec0ff */
[----:B0-----:R-:W-:Y:S01]  /*6950*/  IMAD.MOV.U32 R65, RZ, RZ, R3 ;  /* 0x000000ffff417224 */ /* 0x001fe200078e0003 */
[----:B------:R-:W-:Y:S02]  /*6960*/  MOV R64, R2 ;  /* 0x0000000200407202 */ /* 0x000fe40000000f00 */
[----:B------:R-:W-:Y:S01]  /*6970*/  @P4 LOP3.LUT R0, R0, 0x80, RZ, 0xfc, !PT ;  /* 0x0000008000004812 */ /* 0x000fe200078efcff */
[----:B------:R-:W-:Y:S01]  /*6980*/  CS2R R2, SRZ ;  /* 0x0000000000027805 */ /* 0x000fe2000001ff00 */
[C---:B------:R-:W-:Y:S02]  /*6990*/  LOP3.LUT P4, RZ, R60.reuse, 0x4000000, RZ, 0xc0, !PT ;  /* 0x040000003cff7812 */ /* 0x040fe4000788c0ff */
[----:B------:R-:W-:-:S03]  /*69a0*/  LOP3.LUT P3, RZ, R60, 0x2000000, RZ, 0xc0, !PT ;  /* 0x020000003cff7812 */ /* 0x000fc6000786c0ff */
[----:B---3--:R0:W3:Y:S02]  /*69b0*/  @P2 LDG.E.64 R2, [R22.64] ;  /* 0x0000001216022981 */ /* 0x0080e4000c1e1b00 */
[----:B0-----:R-:W-:-:S06]  /*69c0*/  CS2R R22, SRZ ;  /* 0x0000000000167805 */ /* 0x001fcc000001ff00 */
[----:B--2---:R0:W2:Y:S02]  /*69d0*/  @P4 LDG.E.64 R22, [R56.64] ;  /* 0x0000001238164981 */ /* 0x0040a4000c1e1b00 */
[----:B0-----:R-:W-:-:S06]  /*69e0*/  CS2R R56, SRZ ;  /* 0x0000000000387805 */ /* 0x001fcc000001ff00 */
[----:B------:R0:W2:Y:S01]  /*69f0*/  @P3 LDG.E.64 R56, [R16.64] ;  /* 0x0000001210383981 */ /* 0x0000a2000c1e1b00 */
[----:B------:R-:W-:-:S03]  /*6a00*/  LOP3.LUT P6, RZ, R60, 0x1000000, RZ, 0xc0, !PT ;  /* 0x010000003cff7812 */ /* 0x000fc600078cc0ff */
[----:B------:R1:W-:Y:S04]  /*6a10*/  STL.64 [R1+0x498], R62 ;  /* 0x0004983e01007387 */ /* 0x0003e80000100a00 */
[----:B------:R0:W-:Y:S04]  /*6a20*/  STL.64 [R1+0x668], R50 ;  /* 0x0006683201007387 */ /* 0x0001e80000100a00 */
[----:B------:R4:W-:Y:S01]  /*6a30*/  STL.64 [R1+0x660], R54 ;  /* 0x0006603601007387 */ /* 0x0009e20000100a00 */
[----:B-1----:R-:W-:Y:S01]  /*6a40*/  IMAD.MOV.U32 R62, RZ, RZ, R4 ;  /* 0x000000ffff3e7224 */ /* 0x002fe200078e0004 */
[C---:B------:R-:W-:Y:S01]  /*6a50*/  LOP3.LUT P1, RZ, R60.reuse, 0x400000, RZ, 0xc0, !PT ;  /* 0x004000003cff7812 */ /* 0x040fe2000782c0ff */
[----:B------:R-:W-:Y:S01]  /*6a60*/  IMAD.MOV.U32 R63, RZ, RZ, R5 ;  /* 0x000000ffff3f7224 */ /* 0x000fe200078e0005 */
[----:B------:R-:W-:Y:S01]  /*6a70*/  LOP3.LUT P0, RZ, R60, 0x200000, RZ, 0xc0, !PT ;  /* 0x002000003cff7812 */ /* 0x000fe2000780c0ff */
[----:B0-----:R-:W2:Y:S04]  /*6a80*/  LDL.LU.64 R50, [R1+0x238] ;  /* 0x0002380001327983 */ /* 0x001ea80000300a00 */
[----:B----4-:R-:W4:Y:S04]  /*6a90*/  LDL.LU.64 R54, [R1+0x230] ;  /* 0x0002300001367983 */ /* 0x010f280000300a00 */
[----:B------:R-:W4:Y:S04]  /*6aa0*/  LDL.LU.64 R4, [R1+0x228] ;  /* 0x0002280001047983 */ /* 0x000f280000300a00 */
[----:B------:R-:W-:Y:S01]  /*6ab0*/  STL [R1+0x580], R58 ;  /* 0x0005803a01007387 */ /* 0x000fe20000100800 */
[----:B---3--:R-:W-:-:S03]  /*6ac0*/  MOV R61, R2 ;  /* 0x00000002003d7202 */ /* 0x008fc60000000f00 */
[----:B------:R-:W-:Y:S01]  /*6ad0*/  STL [R1+0x330], R2 ;  /* 0x0003300201007387 */ /* 0x000fe20000100800 */
[----:B------:R-:W-:-:S03]  /*6ae0*/  LOP3.LUT P5, RZ, R60, 0x100000, RZ, 0xc0, !PT ;  /* 0x001000003cff7812 */ /* 0x000fc600078ac0ff */
[----:B------:R-:W-:Y:S04]  /*6af0*/  STL [R1+0x59c], R66 ;  /* 0x00059c4201007387 */ /* 0x000fe80000100800 */
[----:B------:R-:W-:Y:S01]  /*6b00*/  STL [R1+0x598], R67 ;  /* 0x0005984301007387 */ /* 0x000fe20000100800 */
[C---:B------:R-:W-:Y:S02]  /*6b10*/  LOP3.LUT P2, RZ, R60.reuse, 0x40000, RZ, 0xc0, !PT ;  /* 0x000400003cff7812 */ /* 0x040fe4000784c0ff */
[----:B------:R-:W-:Y:S01]  /*6b20*/  LOP3.LUT P4, RZ, R60, 0x20000, RZ, 0xc0, !PT ;  /* 0x000200003cff7812 */ /* 0x000fe2000788c0ff */
[----:B------:R-:W3:Y:S04]  /*6b30*/  LDL.LU.64 R16, [R1+0x678] ;  /* 0x0006780001107983 */ /* 0x000ee80000300a00 */
[----:B--2---:R0:W-:Y:S02]  /*6b40*/  STL.64 [R1+0x320], R56 ;  /* 0x0003203801007387 */ /* 0x0041e40000100a00 */
[----:B0-----:R-:W-:Y:S01]  /*6b50*/  IMAD.MOV.U32 R56, RZ, RZ, R64 ;  /* 0x000000ffff387224 */ /* 0x001fe200078e0040 */
[----:B------:R-:W-:Y:S01]  /*6b60*/  MOV R64, R62 ;  /* 0x0000003e00407202 */ /* 0x000fe20000000f00 */
[----:B------:R-:W-:-:S02]  /*6b70*/  IMAD.MOV.U32 R57, RZ, RZ, R65 ;  /* 0x000000ffff397224 */ /* 0x000fc400078e0041 */
[----:B------:R-:W-:Y:S01]  /*6b80*/  IMAD.MOV.U32 R65, RZ, RZ, R63 ;  /* 0x000000ffff417224 */ /* 0x000fe200078e003f */
[----:B------:R-:W-:Y:S01]  /*6b90*/  MOV R63, R27 ;  /* 0x0000001b003f7202 */ /* 0x000fe20000000f00 */
[----:B------:R-:W-:Y:S02]  /*6ba0*/  IMAD.MOV.U32 R62, RZ, RZ, R26 ;  /* 0x000000ffff3e7224 */ /* 0x000fe400078e001a */
[----:B------:R-:W-:-:S06]  /*6bb0*/  CS2R R26, SRZ ;  /* 0x00000000001a7805 */ /* 0x000fcc000001ff00 */
[----:B------:R0:W2:Y:S01]  /*6bc0*/  @P6 LDG.E.64 R26, [R46.64] ;  /* 0x000000122e1a6981 */ /* 0x0000a2000c1e1b00 */
[----:B------:R-:W-:Y:S01]  /*6bd0*/  LOP3.LUT P6, RZ, R0, 0x20000, RZ, 0xc0, !PT ;  /* 0x0002000000ff7812 */ /* 0x000fe200078cc0ff */
[----:B------:R-:W-:Y:S02]  /*6be0*/  IMAD.MOV.U32 R58, RZ, RZ, R3 ;  /* 0x000000ffff3a7224 */ /* 0x000fe400078e0003 */
[----:B------:R-:W3:Y:S01]  /*6bf0*/  LDL.LU.64 R2, [R1+0x220] ;  /* 0x0002200001027983 */ /* 0x000ee20000300a00 */
[----:B------:R-:W-:Y:S01]  /*6c00*/  IMAD.MOV.U32 R66, RZ, RZ, R23 ;  /* 0x000000ffff427224 */ /* 0x000fe200078e0017 */
[----:B------:R-:W-:Y:S02]  /*6c10*/  MOV R67, R22 ;  /* 0x0000001600437202 */ /* 0x000fe40000000f00 */
[----:B------:R1:W-:Y:S01]  /*6c20*/  STL.64 [R1+0x328], R22 ;  /* 0x0003281601007387 */ /* 0x0003e20000100a00 */
[----:B------:R-:W-:-:S03]  /*6c30*/  LOP3.LUT P3, RZ, R60, 0x10000, RZ, 0xc0, !PT ;  /* 0x000100003cff7812 */ /* 0x000fc6000786c0ff */
[----:B0-----:R-:W3:Y:S04]  /*6c40*/  LDL.LU.64 R46, [R1+0x670] ;  /* 0x00067000012e7983 */ /* 0x001ee80000300a00 */
[----:B-1----:R-:W3:Y:S04]  /*6c50*/  LDL.LU.64 R22, [R1+0x218] ;  /* 0x0002180001167983 */ /* 0x002ee80000300a00 */
[----:B--2---:R0:W-:Y:S02]  /*6c60*/  STL.64 [R1+0x318], R26 ;  /* 0x0003181a01007387 */ /* 0x0041e40000100a00 */
[----:B0-----:R-:W-:-:S06]  /*6c70*/  CS2R R26, SRZ ;  /* 0x00000000001a7805 */ /* 0x001fcc000001ff00 */
[----:B------:R0:W2:Y:S04]  /*6c80*/  @P6 LDG.E.64 R26, [R50.64] ;  /* 0x00000012321a6981 */ /* 0x0000a8000c1e1b00 */
[----:B0-----:R-:W3:Y:S04]  /*6c90*/  LDL.LU.64 R50, [R1+0x668] ;  /* 0x0006680001327983 */ /* 0x001ee80000300a00 */
[----:B--2---:R0:W-:Y:S02]  /*6ca0*/  STL.64 [R1+0x310], R26 ;  /* 0x0003101a01007387 */ /* 0x0041e40000100a00 */
[----:B0-----:R-:W-:-:S06]  /*6cb0*/  CS2R R26, SRZ ;  /* 0x00000000001a7805 */ /* 0x001fcc000001ff00 */
[----:B----4-:R0:W2:Y:S01]  /*6cc0*/  @P1 LDG.E.64 R26, [R54.64] ;  /* 0x00000012361a1981 */ /* 0x0100a2000c1e1b00 */
[----:B------:R-:W-:-:S03]  /*6cd0*/  LOP3.LUT P6, RZ, R0, 0x10000, RZ, 0xc0, !PT ;  /* 0x0001000000ff7812 */ /* 0x000fc600078cc0ff */
[----:B0-----:R-:W4:Y:S04]  /*6ce0*/  LDL.LU.64 R54, [R1+0x660] ;  /* 0x0006600001367983 */ /* 0x001f280000300a00 */
[----:B--2---:R0:W-:Y:S02]  /*6cf0*/  STL.64 [R1+0x308], R26 ;  /* 0x0003081a01007387 */ /* 0x0041e40000100a00 */
[----:B0-----:R-:W-:-:S06]  /*6d00*/  CS2R R26, SRZ ;  /* 0x00000000001a7805 */ /* 0x001fcc000001ff00 */
[----:B------:R0:W2:Y:S01]  /*6d10*/  @P0 LDG.E.64 R26, [R4.64] ;  /* 0x00000012041a0981 */ /* 0x0000a2000c1e1b00 */
[----:B------:R-:W-:Y:S02]  /*6d20*/  LOP3.LUT P1, RZ, R60, 0x8000, RZ, 0xc0, !PT ;  /* 0x000080003cff7812 */ /* 0x000fe4000782c0ff */
[----:B------:R-:W-:Y:S01]  /*6d30*/  LOP3.LUT R0, R0, 0xffffbfff, RZ, 0xc0, !PT ;  /* 0xffffbfff00007812 */ /* 0x000fe200078ec0ff */
[----:B0-----:R-:W3:Y:S04]  /*6d40*/  LDL.LU.64 R4, [R1+0x658] ;  /* 0x0006580001047983 */ /* 0x001ee80000300a00 */
[----:B--2---:R0:W-:Y:S02]  /*6d50*/  STL.64 [R1+0x300], R26 ;  /* 0x0003001a01007387 */ /* 0x0041e40000100a00 */
[----:B0-----:R-:W-:-:S06]  /*6d60*/  CS2R R26, SRZ ;  /* 0x00000000001a7805 */ /* 0x001fcc000001ff00 */
[----:B---3--:R0:W2:Y:S01]  /*6d70*/  @P5 LDG.E.64 R26, [R2.64] ;  /* 0x00000012021a5981 */ /* 0x0080a2000c1e1b00 */
[----:B------:R-:W-:-:S03]  /*6d80*/  LOP3.LUT P0, RZ, R60, 0x4000, RZ, 0xc0, !PT ;  /* 0x000040003cff7812 */ /* 0x000fc6000780c0ff */
[----:B0-----:R-:W3:Y:S04]  /*6d90*/  LDL.LU.64 R2, [R1+0x650] ;  /* 0x0006500001027983 */ /* 0x001ee80000300a00 */
[----:B--2---:R0:W-:Y:S02]  /*6da0*/  STL.64 [R1+0x2f8], R26 ;  /* 0x0002f81a01007387 */ /* 0x0041e40000100a00 */
[----:B0-----:R-:W-:-:S06]  /*6db0*/  CS2R R26, SRZ ;  /* 0x00000000001a7805 */ /* 0x001fcc000001ff00 */
[----:B------:R0:W2:Y:S04]  /*6dc0*/  @P6 LDG.E.64 R26, [R22.64] ;  /* 0x00000012161a6981 */ /* 0x0000a8000c1e1b00 */
[----:B0-----:R-:W3:Y:S04]  /*6dd0*/  LDL.LU.64 R22, [R1+0x648] ;  /* 0x0006480001167983 */ /* 0x001ee80000300a00 */
[----:B--2---:R0:W-:Y:S02]  /*6de0*/  STL.64 [R1+0x2f0], R26 ;  /* 0x0002f01a01007387 */ /* 0x0041e40000100a00 */
[----:B0-----:R-:W-:-:S06]  /*6df0*/  CS2R R26, SRZ ;  /* 0x00000000001a7805 */ /* 0x001fcc000001ff00 */
[----:B---3--:R-:W2:Y:S04]  /*6e00*/  @P2 LDG.E.64 R26, [R22.64] ;  /* 0x00000012161a2981 */ /* 0x008ea8000c1e1b00 */
[----:B--2---:R0:W-:Y:S04]  /*6e10*/  STL.64 [R1+0x2e8], R26 ;  /* 0x0002e81a01007387 */ /* 0x0041e80000100a00 */
[----:B0-----:R-:W2:Y:S01]  /*6e20*/  LDL.LU.64 R26, [R1+0x640] ;  /* 0x00064000011a7983 */ /* 0x001ea20000300a00 */
[----:B------:R-:W-:Y:S02]  /*6e30*/  IMAD.MOV.U32 R22, RZ, RZ, R30 ;  /* 0x000000ffff167224 */ /* 0x000fe400078e001e */
[----:B------:R-:W-:-:S02]  /*6e40*/  IMAD.MOV.U32 R23, RZ, RZ, R31 ;  /* 0x000000ffff177224 */ /* 0x000fc400078e001f */
[----:B------:R-:W-:-:S06]  /*6e50*/  CS2R R30, SRZ ;  /* 0x00000000001e7805 */ /* 0x000fcc000001ff00 */
[----:B--2---:R-:W2:Y:S04]  /*6e60*/  @P4 LDG.E.64 R30, [R26.64] ;  /* 0x000000121a1e4981 */ /* 0x004ea8000c1e1b00 */
[----:B--2---:R0:W-:Y:S04]  /*6e70*/  STL.64 [R1+0x2e0], R30 ;  /* 0x0002e01e01007387 */ /* 0x0041e80000100a00 */
[----:B0-----:R-:W2:Y:S01]  /*6e80*/  LDL.LU.64 R30, [R1+0x638] ;  /* 0x00063800011e7983 */ /* 0x001ea20000300a00 */
[----:B------:R-:W-:Y:S01]  /*6e90*/  MOV R26, R34 ;  /* 0x00000022001a7202 */ /* 0x000fe20000000f00 */
[----:B------:R-:W-:-:S02]  /*6ea0*/  IMAD.MOV.U32 R27, RZ, RZ, R35 ;  /* 0x000000ffff1b7224 */ /* 0x000fc400078e0023 */
[----:B------:R-:W-:-:S06]  /*6eb0*/  CS2R R34, SRZ ;  /* 0x0000000000227805 */ /* 0x000fcc000001ff00 */
[----:B--2---:R-:W2:Y:S04]  /*6ec0*/  @P3 LDG.E.64 R34, [R30.64] ;  /* 0x000000121e223981 */ /* 0x004ea8000c1e1b00 */
[----:B--2---:R0:W-:Y:S04]  /*6ed0*/  STL.64 [R1+0x2d8], R34 ;  /* 0x0002d82201007387 */ /* 0x0041e80000100a00 */
[----:B0-----:R-:W2:Y:S01]  /*6ee0*/  LDL.LU.64 R34, [R1+0x630] ;  /* 0x0006300001227983 */ /* 0x001ea20000300a00 */
[----:B------:R-:W-:Y:S01]  /*6ef0*/  IMAD.MOV.U32 R30, RZ, RZ, R38 ;  /* 0x000000ffff1e7224 */ /* 0x000fe200078e0026 */
[----:B------:R-:W-:-:S02]  /*6f00*/  MOV R31, R39 ;  /* 0x00000027001f7202 */ /* 0x000fc40000000f00 */
[----:B------:R-:W-:-:S06]  /*6f10*/  CS2R R38, SRZ ;  /* 0x0000000000267805 */ /* 0x000fcc000001ff00 */
[----:B--2---:R-:W2:Y:S04]  /*6f20*/  @P1 LDG.E.64 R38, [R34.64] ;  /* 0x0000001222261981 */ /* 0x004ea8000c1e1b00 */
[----:B--2---:R0:W-:Y:S04]  /*6f30*/  STL.64 [R1+0x2d0], R38 ;  /* 0x0002d02601007387 */ /* 0x0041e80000100a00 */
[----:B0-----:R-:W2:Y:S01]  /*6f40*/  LDL.LU.64 R38, [R1+0x628] ;  /* 0x0006280001267983 */ /* 0x001ea20000300a00 */
[----:B------:R-:W-:Y:S02]  /*6f50*/  IMAD.MOV.U32 R34, RZ, RZ, R42 ;  /* 0x000000ffff227224 */ /* 0x000fe400078e002a */
[----:B------:R-:W-:-:S02]  /*6f60*/  IMAD.MOV.U32 R35, RZ, RZ, R43 ;  /* 0x000000ffff237224 */ /* 0x000fc400078e002b */
[----:B------:R-:W-:-:S06]  /*6f70*/  CS2R R42, SRZ ;  /* 0x00000000002a7805 */ /* 0x000fcc000001ff00 */
[----:B--2---:R-:W2:Y:S01]  /*6f80*/  @P0 LDG.E.64 R42, [R38.64] ;  /* 0x00000012262a0981 */ /* 0x004ea2000c1e1b00 */
[----:B------:R-:W-:-:S03]  /*6f90*/  LOP3.LUT P5, RZ, R60, 0x2000, RZ, 0xc0, !PT ;  /* 0x000020003cff7812 */ /* 0x000fc600078ac0ff */
[----:B--2---:R0:W-:Y:S04]  /*6fa0*/  STL.64 [R1+0x2c8], R42 ;  /* 0x0002c82a01007387 */ /* 0x0041e80000100a00 */
[----:B0-----:R-:W2:Y:S01]  /*6fb0*/  LDL.LU.64 R42, [R1+0x620] ;  /* 0x00062000012a7983 */ /* 0x001ea20000300a00 */
[----:B------:R-:W-:Y:S01]  /*6fc0*/  MOV R38, R48 ;  /* 0x0000003000267202 */ /* 0x000fe20000000f00 */
[----:B------:R-:W-:Y:S02]  /*6fd0*/  IMAD.MOV.U32 R39, RZ, RZ, R49 ;  /* 0x000000ffff277224 */ /* 0x000fe400078e0031 */
[----:B------:R-:W-:-:S06]  /*6fe0*/  CS2R R48, SRZ ;  /* 0x0000000000307805 */ /* 0x000fcc000001ff00 */
[----:B--2---:R-:W2:Y:S01]  /*6ff0*/  @P5 LDG.E.64 R48, [R42.64] ;  /* 0x000000122a305981 */ /* 0x004ea2000c1e1b00 */
[----:B------:R-:W-:-:S03]  /*7000*/  LOP3.LUT P6, RZ, R60, 0x1000, RZ, 0xc0, !PT ;  /* 0x000010003cff7812 */ /* 0x000fc600078cc0ff */
[----:B--2---:R0:W-:Y:S04]  /*7010*/  STL.64 [R1+0x2c0], R48 ;  /* 0x0002c03001007387 */ /* 0x0041e80000100a00 */
[----:B0-----:R-:W2:Y:S01]  /*7020*/  LDL.LU.64 R48, [R1+0x618] ;  /* 0x0006180001307983 */ /* 0x001ea20000300a00 */
[----:B------:R-:W-:Y:S01]  /*7030*/  IMAD.MOV.U32 R42, RZ, RZ, R38 ;  /* 0x000000ffff2a7224 */ /* 0x000fe200078e0026 */
[----:B------:R-:W-:Y:S01]  /*7040*/  MOV R43, R39 ;  /* 0x00000027002b7202 */ /* 0x000fe20000000f00 */
[----:B------:R-:W-:Y:S01]  /*7050*/  IMAD.MOV.U32 R38, RZ, RZ, R30 ;  /* 0x000000ffff267224 */ /* 0x000fe200078e001e */
[----:B------:R-:W-:Y:S01]  /*7060*/  MOV R30, R8 ;  /* 0x00000008001e7202 */ /* 0x000fe20000000f00 */
[----:B------:R-:W-:Y:S02]  /*7070*/  IMAD.MOV.U32 R39, RZ, RZ, R31 ;  /* 0x000000ffff277224 */ /* 0x000fe400078e001f */
[----:B------:R-:W-:-:S02]  /*7080*/  IMAD.MOV.U32 R31, RZ, RZ, R9 ;  /* 0x000000ffff1f7224 */ /* 0x000fc400078e0009 */
[----:B------:R-:W-:-:S06]  /*7090*/  CS2R R8, SRZ ;  /* 0x0000000000087805 */ /* 0x000fcc000001ff00 */
[----:B--2---:R-:W2:Y:S01]  /*70a0*/  @P6 LDG.E.64 R8, [R48.64] ;  /* 0x0000001230086981 */ /* 0x004ea2000c1e1b00 */
[----:B------:R-:W-:-:S03]  /*70b0*/  LOP3.LUT P2, RZ, R60, 0x800, RZ, 0xc0, !PT ;  /* 0x000008003cff7812 */ /* 0x000fc6000784c0ff */
[----:B--2---:R0:W-:Y:S04]  /*70c0*/  STL.64 [R1+0x2b8], R8 ;  /* 0x0002b80801007387 */ /* 0x0041e80000100a00 */
[----:B0-----:R-:W2:Y:S01]  /*70d0*/  LDL.LU.64 R8, [R1+0x610] ;  /* 0x0006100001087983 */ /* 0x001ea20000300a00 */
[----:B------:R-:W-:Y:S01]  /*70e0*/  IMAD.MOV.U32 R48, RZ, RZ, R10 ;  /* 0x000000ffff307224 */ /* 0x000fe200078e000a */
[----:B------:R-:W-:Y:S02]  /*70f0*/  MOV R49, R11 ;  /* 0x0000000b00317202 */ /* 0x000fe40000000f00 */
[----:B------:R-:W-:-:S06]  /*7100*/  CS2R R10, SRZ ;  /* 0x00000000000a7805 */ /* 0x000fcc000001ff00 */
[----:B--2---:R-:W2:Y:S01]  /*7110*/  @P2 LDG.E.64 R10, [R8.64] ;  /* 0x00000012080a2981 */ /* 0x004ea2000c1e1b00 */
[----:B------:R-:W-:-:S03]  /*7120*/  LOP3.LUT P4, RZ, R60, 0x400, RZ, 0xc0, !PT ;  /* 0x000004003cff7812 */ /* 0x000fc6000788c0ff */
[----:B--2---:R0:W-:Y:S04]  /*7130*/  STL.64 [R1+0x2b0], R10 ;  /* 0x0002b00a01007387 */ /* 0x0041e80000100a00 */
[----:B0-----:R-:W2:Y:S01]  /*7140*/  LDL.LU.64 R10, [R1+0x608] ;  /* 0x00060800010a7983 */ /* 0x001ea20000300a00 */
[----:B------:R-:W-:Y:S02]  /*7150*/  IMAD.MOV.U32 R8, RZ, RZ, R18 ;  /* 0x000000ffff087224 */ /* 0x000fe400078e0012 */
[----:B------:R-:W-:Y:S02]  /*7160*/  IMAD.MOV.U32 R9, RZ, RZ, R19 ;  /* 0x000000ffff097224 */ /* 0x000fe400078e0013 */
[----:B------:R-:W-:-:S06]  /*7170*/  CS2R R18, SRZ ;  /* 0x0000000000127805 */ /* 0x000fcc000001ff00 */
[----:B--2---:R-:W2:Y:S01]  /*7180*/  @P4 LDG.E.64 R18, [R10.64] ;  /* 0x000000120a124981 */ /* 0x004ea2000c1e1b00 */
[----:B------:R-:W-:-:S13]  /*7190*/  LOP3.LUT P3, RZ, R60, 0x80, RZ, 0xc0, !PT ;  /* 0x000000803cff7812 */ /* 0x000fda000786c0ff */
[----:B------:R-:W-:Y:S02]  /*71a0*/  @P3 LOP3.LUT R0, R0, 0x4000, RZ, 0xfc, !PT ;  /* 0x0000400000003812 */ /* 0x000fe400078efcff */
[----:B------:R-:W-:Y:S01]  /*71b0*/  LOP3.LUT P3, RZ, R60, 0x100, RZ, 0xc0, !PT ;  /* 0x000001003cff7812 */ /* 0x000fe2000786c0ff */
[----:B--2---:R0:W-:Y:S04]  /*71c0*/  STL.64 [R1+0x2a8], R18 ;  /* 0x0002a81201007387 */ /* 0x0041e80000100a00 */
[----:B0-----:R-:W2:Y:S01]  /*71d0*/  LDL.LU.64 R18, [R1+0x600] ;  /* 0x0006000001127983 */ /* 0x001ea20000300a00 */
[----:B------:R-:W-:-:S07]  /*71e0*/  LOP3.LUT R0, R0, 0xffff7fff, RZ, 0xc0, !PT ;  /* 0xffff7fff00007812 */ /* 0x000fce00078ec0ff */
[----:B------:R-:W-:Y:S02]  /*71f0*/  @P3 LOP3.LUT R0, R0, 0x8000, RZ, 0xfc, !PT ;  /* 0x0000800000003812 */ /* 0x000fe400078efcff */
[----:B------:R-:W-:Y:S01]  /*7200*/  LOP3.LUT P3, RZ, R60, 0x200, RZ, 0xc0, !PT ;  /* 0x000002003cff7812 */ /* 0x000fe2000786c0ff */
[----:B------:R-:W-:Y:S01]  /*7210*/  IMAD.MOV.U32 R11, RZ, RZ, R33 ;  /* 0x000000ffff0b7224 */ /* 0x000fe200078e0021 */
[----:B------:R-:W-:Y:S02]  /*7220*/  MOV R10, R32 ;  /* 0x00000020000a7202 */ /* 0x000fe40000000f00 */
[----:B------:R-:W-:-:S09]  /*7230*/  CS2R R32, SRZ ;  /* 0x0000000000207805 */ /* 0x000fd2000001ff00 */
        /* <DEDUP_REMOVED lines=11> */
[----:B------:R-:W-:Y:S01]  /*72f0*/  IMAD.MOV.U32 R32, RZ, RZ, R18 ;  /* 0x000000ffff207224 */ /* 0x000fe200078e0012 */
[----:B------:R-:W-:Y:S01]  /*7300*/  MOV R18, R10 ;  /* 0x0000000a00127202 */ /* 0x000fe20000000f00 */
[----:B------:R-:W-:Y:S02]  /*7310*/  IMAD.MOV.U32 R33, RZ, RZ, R19 ;  /* 0x000000ffff217224 */ /* 0x000fe400078e0013 */
[----:B------:R-:W-:Y:S01]  /*7320*/  IMAD.MOV.U32 R19, RZ, RZ, R11 ;  /* 0x000000ffff137224 */ /* 0x000fe200078e000b */
[----:B------:R-:W-:Y:S01]  /*7330*/  MOV R11, R23 ;  /* 0x00000017000b7202 */ /* 0x000fe20000000f00 */
[----:B------:R-:W-:-:S02]  /*7340*/  IMAD.MOV.U32 R10, RZ, RZ, R22 ;  /* 0x000000ffff0a7224 */ /* 0x000fc400078e0016 */
[----:B------:R-:W-:Y:S02]  /*7350*/  IMAD.MOV.U32 R22, RZ, RZ, R40 ;  /* 0x000000ffff167224 */ /* 0x000fe400078e0028 */
[----:B------:R-:W-:Y:S02]  /*7360*/  IMAD.MOV.U32 R23, RZ, RZ, R41 ;  /* 0x000000ffff177224 */ /* 0x000fe400078e0029 */
        /* <DEDUP_REMOVED lines=27> */
[----:B------:R-:W-:Y:S01]  /*7520*/  IMAD.MOV.U32 R25, RZ, RZ, R15 ;  /* 0x000000ffff197224 */ /* 0x000fe200078e000f */
[----:B------:R-:W-:Y:S01]  /*7530*/  MOV R15, R45 ;  /* 0x0000002d000f7202 */ /* 0x000fe20000000f00 */
[----:B------:R-:W-:Y:S02]  /*7540*/  IMAD.MOV.U32 R14, RZ, RZ, R44 ;  /* 0x000000ffff0e7224 */ /* 0x000fe400078e002c */
        /* <DEDUP_REMOVED lines=33> */
[----:B--2---:R0:W2:Y:S01]  /*7760*/  @P1 LDG.E.64 R16, [R20.64] ;  /* 0x0000001214101981 */ /* 0x0040a2000c1e1b00 */
[----:B------:R-:W-:Y:S01]  /*7770*/  LOP3.LUT P0, RZ, R59, 0x40000000, RZ, 0xc0, !PT ;  /* 0x400000003bff7812 */ /* 0x000fe2000780c0ff */
[----:B0-----:R-:W-:Y:S01]  /*7780*/  IMAD.MOV.U32 R20, RZ, RZ, R28 ;  /* 0x000000ffff147224 */ /* 0x001fe200078e001c */
[----:B------:R-:W-:Y:S01]  /*7790*/  MOV R28, R36 ;  /* 0x00000024001c7202 */ /* 0x000fe20000000f00 */
[----:B------:R-:W-:Y:S01]  /*77a0*/  IMAD.MOV.U32 R21, RZ, RZ, R29 ;  /* 0x000000ffff157224 */ /* 0x000fe200078e001d */
[----:B--2---:R0:W-:Y:S04]  /*77b0*/  STL.64 [R1+0x250], R16 ;  /* 0x0002501001007387 */ /* 0x0041e80000100a00 */
[----:B0-----:R-:W2:Y:S01]  /*77c0*/  LDL.LU.64 R16, [R1+0x5a8] ;  /* 0x0005a80001107983 */ /* 0x001ea20000300a00 */
[----:B------:R-:W-:Y:S01]  /*77d0*/  IMAD.MOV.U32 R29, RZ, RZ, R37 ;  /* 0x000000ffff1d7224 */ /* 0x000fe200078e0025 */
[----:B------:R-:W-:Y:S01]  /*77e0*/  MOV R37, R41 ;  /* 0x0000002900257202 */ /* 0x000fe20000000f00 */
[----:B------:R-:W-:-:S02]  /*77f0*/  IMAD.MOV.U32 R36, RZ, RZ, R40 ;  /* 0x000000ffff247224 */ /* 0x000fc400078e0028 */
[----:B------:R-:W-:Y:S01]  /*7800*/  IMAD.MOV.U32 R40, RZ, RZ, R52 ;  /* 0x000000ffff287224 */ /* 0x000fe200078e0034 */
[----:B------:R-:W-:Y:S01]  /*7810*/  MOV R52, R38 ;  /* 0x0000002600347202 */ /* 0x000fe20000000f00 */
[----:B------:R-:W-:Y:S02]  /*7820*/  IMAD.MOV.U32 R41, RZ, RZ, R53 ;  /* 0x000000ffff297224 */ /* 0x000fe400078e0035 */
[----:B------:R-:W-:Y:S01]  /*7830*/  IMAD.MOV.U32 R53, RZ, RZ, R39 ;  /* 0x000000ffff357224 */ /* 0x000fe200078e0027 */
[----:B------:R-:W-:Y:S01]  /*7840*/  MOV R39, R65 ;  /* 0x0000004100277202 */ /* 0x000fe20000000f00 */
[----:B------:R-:W-:Y:S02]  /*7850*/  IMAD.MOV.U32 R38, RZ, RZ, R64 ;  /* 0x000000ffff267224 */ /* 0x000fe400078e0040 */
[----:B------:R-:W-:Y:S01]  /*7860*/  IMAD.MOV.U32 R64, RZ, RZ, R62 ;  /* 0x000000ffff407224 */ /* 0x000fe200078e003e */
[----:B------:R-:W-:Y:S01]  /*7870*/  MOV R62, R12 ;  /* 0x0000000c003e7202 */ /* 0x000fe20000000f00 */
[----:B------:R-:W-:-:S02]  /*7880*/  IMAD.MOV.U32 R65, RZ, RZ, R63 ;  /* 0x000000ffff417224 */ /* 0x000fc400078e003f */
[----:B------:R-:W-:Y:S02]  /*7890*/  IMAD.MOV.U32 R63, RZ, RZ, R13 ;  /* 0x000000ffff3f7224 */ /* 0x000fe400078e000d */
[----:B------:R-:W-:-:S06]  /*78a0*/  CS2R R12, SRZ ;  /* 0x00000000000c7805 */ /* 0x000fcc000001ff00 */
[----:B--2---:R-:W2:Y:S01]  /*78b0*/  @P0 LDG.E.64 R12, [R16.64] ;  /* 0x00000012100c0981 */ /* 0x004ea2000c1e1b00 */
[C---:B------:R-:W-:Y:S02]  /*78c0*/  LOP3.LUT P5, RZ, R59.reuse, 0x20000000, RZ, 0xc0, !PT ;  /* 0x200000003bff7812 */ /* 0x040fe400078ac0ff */
[----:B------:R-:W-:Y:S01]  /*78d0*/  LOP3.LUT P6, RZ, R59, 0x10000000, RZ, 0xc0, !PT ;  /* 0x100000003bff7812 */ /* 0x000fe200078cc0ff */
[----:B--2---:R0:W-:Y:S04]  /*78e0*/  STL.64 [R1+0x248], R12 ;  /* 0x0002480c01007387 */ /* 0x0041e80000100a00 */
[----:B0-----:R-:W2:Y:S01]  /*78f0*/  LDL.LU.64 R12, [R1+0x5a0] ;  /* 0x0005a000010c7983 */ /* 0x001ea20000300a00 */
[----:B------:R-:W-:-:S06]  /*7900*/  CS2R R16, SRZ ;  /* 0x0000000000107805 */ /* 0x000fcc000001ff00 */
[----:B--2---:R0:W2:Y:S02]  /*7910*/  @P5 LDG.E.64 R16, [R12.64] ;  /* 0x000000120c105981 */ /* 0x0040a4000c1e1b00 */
[----:B0-----:R-:W-:-:S06]  /*7920*/  CS2R R12, SRZ ;  /* 0x00000000000c7805 */ /* 0x001fcc000001ff00 */
[----:B------:R-:W3:Y:S01]  /*7930*/  @P6 LDG.E.64 R12, [R2.64] ;  /* 0x00000012020c6981 */ /* 0x000ee2000c1e1b00 */
[C---:B------:R-:W-:Y:S02]  /*7940*/  LOP3.LUT P2, RZ, R59.reuse, 0x8000000, RZ, 0xc0, !PT ;  /* 0x080000003bff7812 */ /* 0x040fe4000784c0ff */
[----:B------:R-:W-:Y:S02]  /*7950*/  LOP3.LUT P4, RZ, R59, 0x1000000, RZ, 0xc0, !PT ;  /* 0x010000003bff7812 */ /* 0x000fe4000788c0ff */
[----:B------:R-:W-:Y:S01]  /*7960*/  LOP3.LUT R0, R0, 0xffffefff, RZ, 0xc0, !PT ;  /* 0xffffefff00007812 */ /* 0x000fe200078ec0ff */
[----:B---3--:R0:W-:Y:S02]  /*7970*/  STL.64 [R1+0x238], R12 ;  /* 0x0002380c01007387 */ /* 0x0081e40000100a00 */
[----:B0-----:R-:W-:-:S06]  /*7980*/  CS2R R12, SRZ ;  /* 0x00000000000c7805 */ /* 0x001fcc000001ff00 */
[----:B------:R-:W3:Y:S02]  /*7990*/  @P2 LDG.E.64 R12, [R4.64] ;  /* 0x00000012040c2981 */ /* 0x000ee4000c1e1b00 */
[----:B------:R-:W-:Y:S02]  /*79a0*/  @P4 LOP3.LUT R0, R0, 0x1000, RZ, 0xfc, !PT ;  /* 0x0000100000004812 */ /* 0x000fe400078efcff */
[----:B------:R-:W-:Y:S02]  /*79b0*/  LOP3.LUT P4, RZ, R59, 0x2000000, RZ, 0xc0, !PT ;  /* 0x020000003bff7812 */ /* 0x000fe4000788c0ff */
[----:B------:R-:W-:-:S11]  /*79c0*/  LOP3.LUT R0, R0, 0xffffdfff, RZ, 0xc0, !PT ;  /* 0xffffdfff00007812 */ /* 0x000fd600078ec0ff */
[----:B------:R-:W-:Y:S02]  /*79d0*/  @P4 LOP3.LUT R0, R0, 0x2000, RZ, 0xfc, !PT ;  /* 0x0000200000004812 */ /* 0x000fe400078efcff */
[----:B------:R-:W-:Y:S01]  /*79e0*/  LOP3.LUT P4, RZ, R59, 0x4000000, RZ, 0xc0, !PT ;  /* 0x040000003bff7812 */ /* 0x000fe2000788c0ff */
[----:B--2---:R0:W-:Y:S02]  /*79f0*/  STL.64 [R1+0x240], R16 ;  /* 0x0002401001007387 */ /* 0x0041e40000100a00 */
[----:B0-----:R-:W-:Y:S02]  /*7a00*/  IMAD.MOV.U32 R16, RZ, RZ, R28 ;  /* 0x000000ffff107224 */ /* 0x001fe400078e001c */
[----:B------:R-:W-:Y:S01]  /*7a10*/  IMAD.MOV.U32 R17, RZ, RZ, R29 ;  /* 0x000000ffff117224 */ /* 0x000fe200078e001d */
[----:B------:R-:W-:Y:S01]  /*7a20*/  MOV R29, R39 ;  /* 0x00000027001d7202 */ /* 0x000fe20000000f00 */
[----:B------:R-:W-:Y:S02]  /*7a30*/  IMAD.MOV.U32 R28, RZ, RZ, R38 ;  /* 0x000000ffff1c7224 */ /* 0x000fe400078e0026 */
[----:B------:R-:W-:-:S02]  /*7a40*/  IMAD.MOV.U32 R38, RZ, RZ, R64 ;  /* 0x000000ffff267224 */ /* 0x000fc400078e0040 */
[----:B------:R-:W-:Y:S02]  /*7a50*/  IMAD.MOV.U32 R39, RZ, RZ, R65 ;  /* 0x000000ffff277224 */ /* 0x000fe400078e0041 */
[----:B------:R-:W-:Y:S01]  /*7a60*/  CS2R R64, SRZ ;  /* 0x0000000000407805 */ /* 0x000fe2000001ff00 */
[----:B------:R-:W-:Y:S01]  /*7a70*/  CS2R R2, SRZ ;  /* 0x0000000000027805 */ /* 0x000fe2000001ff00 */
[----:B---3--:R0:W-:Y:S02]  /*7a80*/  STL.64 [R1+0x230], R12 ;  /* 0x0002300c01007387 */ /* 0x0081e40000100a00 */
[----:B0-----:R-:W-:Y:S01]  /*7a90*/  IMAD.MOV.U32 R12, RZ, RZ, R20 ;  /* 0x000000ffff0c7224 */ /* 0x001fe200078e0014 */
[----:B------:R-:W-:Y:S01]  /*7aa0*/  MOV R13, R21 ;  /* 0x00000015000d7202 */ /* 0x000fe20000000f00 */
[----:B------:R-:W-:Y:S01]  /*7ab0*/  IMAD.MOV.U32 R21, RZ, RZ, R37 ;  /* 0x000000ffff157224 */ /* 0x000fe200078e0025 */
[----:B------:R-:W-:Y:S01]  /*7ac0*/  MOV R20, R36 ;  /* 0x0000002400147202 */ /* 0x000fe20000000f00 */
[----:B------:R-:W-:Y:S01]  /*7ad0*/  IMAD.MOV.U32 R37, RZ, RZ, R63 ;  /* 0x000000ffff257224 */ /* 0x000fe200078e003f */
[----:B------:R-:W-:-:S02]  /*7ae0*/  MOV R36, R62 ;  /* 0x0000003e00247202 */ /* 0x000fc40000000f00 */
[----:B------:R-:W-:-:S06]  /*7af0*/  CS2R R62, SRZ ;  /* 0x00000000003e7805 */ /* 0x000fcc000001ff00 */
[----:B----4-:R0:W2:Y:S01]  /*7b00*/  @P4 LDG.E.64 R62, [R54.64] ;  /* 0x00000012363e4981 */ /* 0x0100a2000c1e1b00 */
[C---:B------:R-:W-:Y:S02]  /*7b10*/  LOP3.LUT P4, RZ, R0.reuse, 0x2000, RZ, 0xc0, !PT ;  /* 0x0000200000ff7812 */ /* 0x040fe4000788c0ff */
[C---:B------:R-:W-:Y:S01]  /*7b20*/  LOP3.LUT P1, RZ, R59.reuse, 0x400000, RZ, 0xc0, !PT ;  /* 0x004000003bff7812 */ /* 0x040fe2000782c0ff */
[----:B------:R-:W-:Y:S01]  /*7b30*/  CS2R R4, SRZ ;  /* 0x0000000000047805 */ /* 0x000fe2000001ff00 */
[C---:B------:R-:W-:Y:S02]  /*7b40*/  LOP3.LUT P0, RZ, R59.reuse, 0x200000, RZ, 0xc0, !PT ;  /* 0x002000003bff7812 */ /* 0x040fe4000780c0ff */
[C---:B------:R-:W-:Y:S02]  /*7b50*/  LOP3.LUT P3, RZ, R59.reuse, 0x800000, RZ, 0xc0, !PT ;  /* 0x008000003bff7812 */ /* 0x040fe4000786c0ff */
[----:B------:R-:W-:Y:S01]  /*7b60*/  LOP3.LUT P5, RZ, R59, 0x100000, RZ, 0xc0, !PT ;  /* 0x001000003bff7812 */ /* 0x000fe200078ac0ff */
[----:B0-----:R-:W3:Y:S04]  /*7b70*/  LDL.LU.64 R54, [R1+0x210] ;  /* 0x0002100001367983 */ /* 0x001ee80000300a00 */
[----:B------:R0:W4:Y:S01]  /*7b80*/  @P4 LDG.E.64 R64, [R50.64] ;  /* 0x0000001232404981 */ /* 0x000122000c1e1b00 */
[----:B------:R-:W-:-:S03]  /*7b90*/  LOP3.LUT P4, RZ, R0, 0x1000, RZ, 0xc0, !PT ;  /* 0x0000100000ff7812 */ /* 0x000fc6000788c0ff */
[----:B------:R1:W2:Y:S10]  /*7ba0*/  @P1 LDG.E.64 R4, [R16.64] ;  /* 0x0000001210041981 */ /* 0x0002b4000c1e1b00 */
[----:B------:R-:W2:Y:S01]  /*7bb0*/  @P4 LDG.E.64 R2, [R46.64] ;  /* 0x000000122e024981 */ /* 0x000ea2000c1e1b00 */
[----:B------:R-:W-:-:S02]  /*7bc0*/  LOP3.LUT P4, RZ, R59, 0x200, RZ, 0xc0, !PT ;  /* 0x000002003bff7812 */ /* 0x000fc4000788c0ff */
[----:B------:R-:W-:Y:S01]  /*7bd0*/  LOP3.LUT R0, R0, 0xfffffeff, RZ, 0xc0, !PT ;  /* 0xfffffeff00007812 */ /* 0x000fe200078ec0ff */
[----:B-1----:R-:W-:Y:S01]  /*7be0*/  IMAD.MOV.U32 R16, RZ, RZ, R20 ;  /* 0x000000ffff107224 */ /* 0x002fe200078e0014 */
[----:B------:R-:W-:Y:S01]  /*7bf0*/  MOV R17, R21 ;  /* 0x0000001500117202 */ /* 0x000fe20000000f00 */
[----:B------:R-:W-:-:S08]  /*7c00*/  IMAD.MOV.U32 R20, RZ, RZ, R28 ;  /* 0x000000ffff147224 */ /* 0x000fd000078e001c */
[----:B------:R-:W-:Y:S02]  /*7c10*/  @P4 LOP3.LUT R0, R0, 0x100, RZ, 0xfc, !PT ;  /* 0x0000010000004812 */ /* 0x000fe400078efcff */
[----:B------:R-:W-:Y:S01]  /*7c20*/  LOP3.LUT P4, RZ, R59, 0x400, RZ, 0xc0, !PT ;  /* 0x000004003bff7812 */ /* 0x000fe2000788c0ff */
[----:B------:R-:W-:Y:S01]  /*7c30*/  IMAD.MOV.U32 R21, RZ, RZ, R29 ;  /* 0x000000ffff157224 */ /* 0x000fe200078e001d */
[----:B------:R-:W-:Y:S01]  /*7c40*/  MOV R28, R36 ;  /* 0x00000024001c7202 */ /* 0x000fe20000000f00 */
[----:B------:R-:W-:Y:S01]  /*7c50*/  IMAD.MOV.U32 R29, RZ, RZ, R37 ;  /* 0x000000ffff1d7224 */ /* 0x000fe200078e0025 */
[----:B------:R-:W-:Y:S01]  /*7c60*/  MOV R37, R45 ;  /* 0x0000002d00257202 */ /* 0x000fe20000000f00 */
[----:B------:R-:W-:Y:S01]  /*7c70*/  IMAD.MOV.U32 R36, RZ, RZ, R44 ;  /* 0x000000ffff247224 */ /* 0x000fe200078e002c */
[----:B------:R-:W-:Y:S01]  /*7c80*/  LOP3.LUT R0, R0, 0xfffffdff, RZ, 0xc0, !PT ;  /* 0xfffffdff00007812 */ /* 0x000fe200078ec0ff */
[----:B------:R-:W-:Y:S02]  /*7c90*/  IMAD.MOV.U32 R44, RZ, RZ, R6 ;  /* 0x000000ffff2c7224 */ /* 0x000fe400078e0006 */
[----:B------:R-:W-:-:S02]  /*7ca0*/  IMAD.MOV.U32 R45, RZ, RZ, R7 ;  /* 0x000000ffff2d7224 */ /* 0x000fc400078e0007 */
[----:B------:R-:W-:Y:S02]  /*7cb0*/  CS2R R6, SRZ ;  /* 0x0000000000067805 */ /* 0x000fe4000001ff00 */
[----:B------:R-:W-:Y:S02]  /*7cc0*/  @P4 LOP3.LUT R0, R0, 0x200, RZ, 0xfc, !PT ;  /* 0x0000020000004812 */ /* 0x000fe400078efcff */
[C---:B------:R-:W-:Y:S02]  /*7cd0*/  LOP3.LUT P4, RZ, R59.reuse, 0x800, RZ, 0xc0, !PT ;  /* 0x000008003bff7812 */ /* 0x040fe4000788c0ff */
[C---:B------:R-:W-:Y:S01]  /*7ce0*/  LOP3.LUT P2, RZ, R59.reuse, 0x40000, RZ, 0xc0, !PT ;  /* 0x000400003bff7812 */ /* 0x040fe2000784c0ff */
[----:B------:R1:W3:Y:S01]  /*7cf0*/  @P0 LDG.E.64 R6, [R8.64] ;  /* 0x0000001208060981 */ /* 0x0002e2000c1e1b00 */
[C---:B------:R-:W-:Y:S02]  /*7d00*/  LOP3.LUT P6, RZ, R59.reuse, 0x80000, RZ, 0xc0, !PT ;  /* 0x000800003bff7812 */ /* 0x040fe400078cc0ff */
[----:B------:R-:W-:Y:S01]  /*7d10*/  LOP3.LUT R0, R0, 0xfffffbff, RZ, 0xc0, !PT ;  /* 0xfffffbff00007812 */ /* 0x000fe200078ec0ff */
[----:B-1----:R-:W-:Y:S01]  /*7d20*/  CS2R R8, SRZ ;  /* 0x0000000000087805 */ /* 0x002fe2000001ff00 */
[----:B------:R-:W-:-:S05]  /*7d30*/  LOP3.LUT P1, RZ, R59, 0x20000, RZ, 0xc0, !PT ;  /* 0x000200003bff7812 */ /* 0x000fca000782c0ff */
[----:B------:R-:W-:Y:S01]  /*7d40*/  @P4 LOP3.LUT R0, R0, 0x400, RZ, 0xfc, !PT ;  /* 0x0000040000004812 */ /* 0x000fe200078efcff */
[----:B------:R1:W3:Y:S01]  /*7d50*/  @P5 LDG.E.64 R8, [R10.64] ;  /* 0x000000120a085981 */ /* 0x0002e2000c1e1b00 */
[----:B------:R-:W-:Y:S01]  /*7d60*/  LOP3.LUT P4, RZ, R59, 0x1000, RZ, 0xc0, !PT ;  /* 0x000010003bff7812 */ /* 0x000fe2000788c0ff */
[----:B-1----:R-:W-:-:S06]  /*7d70*/  CS2R R10, SRZ ;  /* 0x00000000000a7805 */ /* 0x002fcc000001ff00 */
[----:B------:R1:W3:Y:S01]  /*7d80*/  @P6 LDG.E.64 R10, [R16.64] ;  /* 0x00000012100a6981 */ /* 0x0002e2000c1e1b00 */
[----:B------:R-:W-:Y:S02]  /*7d90*/  LOP3.LUT P6, RZ, R59, 0x4000, RZ, 0xc0, !PT ;  /* 0x000040003bff7812 */ /* 0x000fe400078cc0ff */
[----:B------:R-:W-:-:S04]  /*7da0*/  LOP3.LUT R0, R0, 0xfffff7ff, RZ, 0xc0, !PT ;  /* 0xfffff7ff00007812 */ /* 0x000fc800078ec0ff */
[----:B------:R-:W-:Y:S02]  /*7db0*/  @P4 LOP3.LUT R0, R0, 0x800, RZ, 0xfc, !PT ;  /* 0x0000080000004812 */ /* 0x000fe400078efcff */
[C---:B------:R-:W-:Y:S02]  /*7dc0*/  LOP3.LUT P4, RZ, R59.reuse, 0x2000, RZ, 0xc0, !PT ;  /* 0x000020003bff7812 */ /* 0x040fe4000788c0ff */
[C---:B------:R-:W-:Y:S01]  /*7dd0*/  LOP3.LUT P0, RZ, R59.reuse, 0x10000, RZ, 0xc0, !PT ;  /* 0x000100003bff7812 */ /* 0x040fe2000780c0ff */
[----:B-1----:R-:W-:Y:S01]  /*7de0*/  CS2R R16, SRZ ;  /* 0x0000000000107805 */ /* 0x002fe2000001ff00 */
[----:B------:R-:W-:-:S11]  /*7df0*/  LOP3.LUT P5, RZ, R59, 0x8000, RZ, 0xc0, !PT ;  /* 0x000080003bff7812 */ /* 0x000fd600078ac0ff */
[----:B------:R1:W3:Y:S02]  /*7e00*/  @P0 LDG.E.64 R16, [R36.64] ;  /* 0x0000001224100981 */ /* 0x0002e4000c1e1b00 */
[----:B-1----:R-:W-:Y:S01]  /*7e10*/  IMAD.MOV.U32 R36, RZ, RZ, R44 ;  /* 0x000000ffff247224 */ /* 0x002fe200078e002c */
[----:B------:R-:W-:Y:S01]  /*7e20*/  MOV R37, R45 ;  /* 0x0000002d00257202 */ /* 0x000fe20000000f00 */
[----:B------:R-:W-:Y:S01]  /*7e30*/  IMAD.MOV.U32 R44, RZ, RZ, R18 ;  /* 0x000000ffff2c7224 */ /* 0x000fe200078e0012 */
[----:B------:R-:W-:Y:S02]  /*7e40*/  MOV R45, R19 ;  /* 0x00000013002d7202 */ /* 0x000fe40000000f00 */
[----:B------:R-:W-:Y:S01]  /*7e50*/  CS2R R18, SRZ ;  /* 0x0000000000127805 */ /* 0x000fe2000001ff00 */
[----:B0-----:R-:W-:Y:S01]  /*7e60*/  IMAD.MOV.U32 R50, RZ, RZ, R32 ;  /* 0x000000ffff327224 */ /* 0x001fe200078e0020 */
[----:B------:R-:W-:Y:S02]  /*7e70*/  MOV R51, R33 ;  /* 0x0000002100337202 */ /* 0x000fe40000000f00 */
[----:B------:R-:W-:Y:S01]  /*7e80*/  CS2R R32, SRZ ;  /* 0x0000000000207805 */ /* 0x000fe2000001ff00 */
[----:B--2---:R0:W-:Y:S02]  /*7e90*/  STL.64 [R1+0x218], R2 ;  /* 0x0002180201007387 */ /* 0x0041e40000100a00 */
[----:B0-----:R-:W-:-:S06]  /*7ea0*/  CS2R R2, SRZ ;  /* 0x0000000000027805 */ /* 0x001fcc000001ff00 */
[----:B------:R0:W2:Y:S02]  /*7eb0*/  @P3 LDG.E.64 R2, [R12.64] ;  /* 0x000000120c023981 */ /* 0x0000a4000c1e1b00 */
[----:B0-----:R-:W-:-:S06]  /*7ec0*/  CS2R R12, SRZ ;  /* 0x00000000000c7805 */ /* 0x001fcc000001ff00 */
[----:B------:R0:W4:Y:S02]  /*7ed0*/  @P2 LDG.E.64 R12, [R20.64] ;  /* 0x00000012140c2981 */ /* 0x000124000c1e1b00 */
[----:B0-----:R-:W-:Y:S01]  /*7ee0*/  MOV R20, R28 ;  /* 0x0000001c00147202 */ /* 0x001fe20000000f00 */
[----:B------:R-:W-:Y:S01]  /*7ef0*/  IMAD.MOV.U32 R21, RZ, RZ, R29 ;  /* 0x000000ffff157224 */ /* 0x000fe200078e001d */
[----:B------:R-:W-:Y:S01]  /*7f00*/  MOV R29, R15 ;  /* 0x0000000f001d7202 */ /* 0x000fe20000000f00 */
[----:B------:R-:W-:Y:S02]  /*7f10*/  IMAD.MOV.U32 R28, RZ, RZ, R14 ;  /* 0x000000ffff1c7224 */ /* 0x000fe400078e000e */
[----:B------:R-:W-:Y:S01]  /*7f20*/  CS2R R14, SRZ ;  /* 0x00000000000e7805 */ /* 0x000fe2000001ff00 */
[----:B------:R-:W-:Y:S02]  /*7f30*/  LOP3.LUT P3, RZ, R59, 0x100, RZ, 0xc0, !PT ;  /* 0x000001003bff7812 */ /* 0x000fe4000786c0ff */
[----:B------:R0:W4:Y:S04]  /*7f40*/  @P5 LDG.E.64 R18, [R28.64] ;  /* 0x000000121c125981 */ /* 0x000128000c1e1b00 */
[----:B------:R1:W4:Y:S02]  /*7f50*/  @P1 LDG.E.64 R14, [R20.64] ;  /* 0x00000012140e1981 */ /* 0x000324000c1e1b00 */
[----:B-1----:R-:W-:-:S06]  /*7f60*/  CS2R R20, SRZ ;  /* 0x0000000000147805 */ /* 0x002fcc000001ff00 */
[----:B------:R1:W4:Y:S02]  /*7f70*/  @P6 LDG.E.64 R20, [R52.64] ;  /* 0x0000001234146981 */ /* 0x000324000c1e1b00 */
[----:B-1----:R-:W-:Y:S01]  /*7f80*/  IMAD.MOV.U32 R52, RZ, RZ, R48 ;  /* 0x000000ffff347224 */ /* 0x002fe200078e0030 */
[----:B------:R-:W-:Y:S01]  /*7f90*/  MOV R53, R49 ;  /* 0x0000003100357202 */ /* 0x000fe20000000f00 */
[----:B------:R-:W-:Y:S01]  /*7fa0*/  IMAD.MOV.U32 R48, RZ, RZ, R34 ;  /* 0x000000ffff307224 */ /* 0x000fe200078e0022 */
[----:B------:R-:W-:Y:S01]  /*7fb0*/  MOV R49, R35 ;  /* 0x0000002300317202 */ /* 0x000fe20000000f00 */
[----:B------:R-:W-:Y:S01]  /*7fc0*/  IMAD.MOV.U32 R34, RZ, RZ, R22 ;  /* 0x000000ffff227224 */ /* 0x000fe200078e0016 */
[----:B------:R-:W-:Y:S02]  /*7fd0*/  MOV R35, R23 ;  /* 0x0000001700237202 */ /* 0x000fe40000000f00 */
[----:B------:R-:W-:Y:S01]  /*7fe0*/  CS2R R22, SRZ ;  /* 0x0000000000167805 */ /* 0x000fe2000001ff00 */
[----:B0-----:R-:W-:Y:S01]  /*7ff0*/  CS2R R28, SRZ ;  /* 0x00000000001c7805 */ /* 0x001fe2000001ff00 */
[----:B------:R-:W-:Y:S01]  /*8000*/  LOP3.LUT P2, RZ, R59, 0x80, RZ, 0xc0, !PT ;  /* 0x000000803bff7812 */ /* 0x000fe2000784c0ff */
[----:B------:R0:W4:Y:S04]  /*8010*/  @P3 LDG.E.64 R32, [R48.64] ;  /* 0x0000001230203981 */ /* 0x000128000c1e1b00 */
[----:B------:R1:W4:Y:S01]  /*8020*/  @P4 LDG.E.64 R22, [R24.64] ;  /* 0x0000001218164981 */ /* 0x000322000c1e1b00 */
[----:B------:R-:W-:Y:S01]  /*8030*/  LOP3.LUT P4, RZ, R0, 0x800, RZ, 0xc0, !PT ;  /* 0x0000080000ff7812 */ /* 0x000fe2000788c0ff */
[----:B-1----:R-:W-:-:S12]  /*8040*/  CS2R R24, SRZ ;  /* 0x0000000000187805 */ /* 0x002fd8000001ff00 */
[----:B------:R1:W4:Y:S01]  /*8050*/  @P4 LDG.E.64 R24, [R42.64] ;  /* 0x000000122a184981 */ /* 0x000322000c1e1b00 */
[----:B------:R-:W-:Y:S01]  /*8060*/  LOP3.LUT P4, RZ, R0, 0x400, RZ, 0xc0, !PT ;  /* 0x0000040000ff7812 */ /* 0x000fe2000788c0ff */
[----:B-1----:R-:W-:Y:S01]  /*8070*/  IMAD.MOV.U32 R42, RZ, RZ, R26 ;  /* 0x000000ffff2a7224 */ /* 0x002fe200078e001a */
[----:B------:R-:W-:Y:S02]  /*8080*/  MOV R43, R27 ;  /* 0x0000001b002b7202 */ /* 0x000fe40000000f00 */
[----:B------:R-:W-:-:S09]  /*8090*/  CS2R R26, SRZ ;  /* 0x00000000001a7805 */ /* 0x000fd2000001ff00 */
[----:B------:R1:W4:Y:S01]  /*80a0*/  @P4 LDG.E.64 R26, [R36.64] ;  /* 0x00000012241a4981 */ /* 0x000322000c1e1b00 */
[----:B------:R-:W-:Y:S01]  /*80b0*/  LOP3.LUT P4, RZ, R0, 0x200, RZ, 0xc0, !PT ;  /* 0x0000020000ff7812 */ /* 0x000fe2000788c0ff */
[----:B0-----:R-:W-:Y:S01]  /*80c0*/  IMAD.MOV.U32 R48, RZ, RZ, R34 ;  /* 0x000000ffff307224 */ /* 0x001fe200078e0022 */
[----:B------:R-:W-:Y:S02]  /*80d0*/  MOV R49, R35 ;  /* 0x0000002300317202 */ /* 0x000fe40000000f00 */
[----:B------:R-:W-:Y:S01]  /*80e0*/  LOP3.LUT P5, RZ, R59, 0x10, RZ, 0xc0, !PT ;  /* 0x000000103bff7812 */ /* 0x000fe200078ac0ff */
[----:B------:R-:W-:-:S06]  /*80f0*/  CS2R R34, SRZ ;  /* 0x0000000000227805 */ /* 0x000fcc000001ff00 */
[----:B------:R0:W4:Y:S04]  /*8100*/  @P2 LDG.E.64 R34, [R52.64] ;  /* 0x0000001234222981 */ /* 0x000128000c1e1b00 */
[----:B------:R1:W4:Y:S01]  /*8110*/  @P4 LDG.E.64 R28, [R44.64] ;  /* 0x000000122c1c4981 */ /* 0x000322000c1e1b00 */
[----:B------:R-:W-:-:S03]  /*8120*/  LOP3.LUT P4, RZ, R0, 0x100, RZ, 0xc0, !PT ;  /* 0x0000010000ff7812 */ /* 0x000fc6000788c0ff */
[----:B0-----:R-:W4:Y:S01]  /*8130*/  LDL.LU.64 R52, [R1+0x208] ;  /* 0x0002080001347983 */ /* 0x001f220000300a00 */
[----:B-1----:R-:W-:Y:S01]  /*8140*/  IMAD.MOV.U32 R44, RZ, RZ, R30 ;  /* 0x000000ffff2c7224 */ /* 0x002fe200078e001e */
[----:B------:R-:W-:Y:S02]  /*8150*/  MOV R45, R31 ;  /* 0x0000001f002d7202 */ /* 0x000fe40000000f00 */
[----:B------:R-:W-:-:S06]  /*8160*/  CS2R R30, SRZ ;  /* 0x00000000001e7805 */ /* 0x000fcc000001ff00 */
[----:B------:R0:W4:Y:S02]  /*8170*/  @P4 LDG.E.64 R30, [R40.64] ;  /* 0x00000012281e4981 */ /* 0x000124000c1e1b00 */
[----:B0-----:R-:W-:-:S06]  /*8180*/  CS2R R40, SRZ ;  /* 0x0000000000287805 */ /* 0x001fcc000001ff00 */
[----:B------:R0:W4:Y:S04]  /*8190*/  @P5 LDG.E.64 R40, [R56.64] ;  /* 0x0000001238285981 */ /* 0x000128000c1e1b00 */
[----:B0-----:R-:W4:Y:S01]  /*81a0*/  LDL.LU.64 R56, [R1+0x200] ;  /* 0x0002000001387983 */ /* 0x001f220000300a00 */
[C---:B------:R-:W-:Y:S01]  /*81b0*/  LOP3.LUT P1, RZ, R59.reuse, 0x40, RZ, 0xc0, !PT ;  /* 0x000000403bff7812 */ /* 0x040fe2000782c0ff */
[----:B------:R-:W-:Y:S01]  /*81c0*/  CS2R R36, SRZ ;  /* 0x0000000000247805 */ /* 0x000fe2000001ff00 */
[C---:B------:R-:W-:Y:S02]  /*81d0*/  LOP3.LUT P0, RZ, R59.reuse, 0x20, RZ, 0xc0, !PT ;  /* 0x000000203bff7812 */ /* 0x040fe4000780c0ff */
[----:B------:R-:W-:Y:S02]  /*81e0*/  LOP3.LUT P6, RZ, R59, 0x8, RZ, 0xc0, !PT ;  /* 0x000000083bff7812 */ /* 0x000fe400078cc0ff */
[----:B------:R-:W-:-:S07]  /*81f0*/  LOP3.LUT P4, RZ, R0, 0x80, RZ, 0xc0, !PT ;  /* 0x0000008000ff7812 */ /* 0x000fce000788c0ff */
[----:B------:R0:W4:Y:S02]  /*8200*/  @P1 LDG.E.64 R36, [R38.64] ;  /* 0x0000001226241981 */ /* 0x000124000c1e1b00 */
[----:B0-----:R-:W-:-:S06]  /*8210*/  CS2R R38, SRZ ;  /* 0x0000000000267805 */ /* 0x001fcc000001ff00 */
[----:B------:R0:W4:Y:S01]  /*8220*/  @P0 LDG.E.64 R38, [R42.64] ;  /* 0x000000122a260981 */ /* 0x000122000c1e1b00 */
[----:B------:R-:W-:Y:S01]  /*8230*/  LOP3.LUT R60, R60, 0xdfffffff, RZ, 0xc0, !PT ;  /* 0xdfffffff3c3c7812 */ /* 0x000fe200078ec0ff */
[----:B0-----:R-:W-:-:S03]  /*8240*/  CS2R R42, SRZ ;  /* 0x00000000002a7805 */ /* 0x001fc6000001ff00 */
[----:B------:R-:W-:-:S03]  /*8250*/  @P4 LOP3.LUT R60, R60, 0x20000000, RZ, 0xfc, !PT ;  /* 0x200000003c3c4812 */ /* 0x000fc600078efcff */
[----:B------:R0:W4:Y:S01]  /*8260*/  @P6 LDG.E.64 R42, [R44.64] ;  /* 0x000000122c2a6981 */ /* 0x000122000c1e1b00 */
[C---:B------:R-:W-:Y:S02]  /*8270*/  LOP3.LUT P6, RZ, R0.reuse, 0x2, RZ, 0xc0, !PT ;  /* 0x0000000200ff7812 */ /* 0x040fe400078cc0ff */
[----:B------:R-:W-:Y:S01]  /*8280*/  LOP3.LUT P0, RZ, R0, 0x8, RZ, 0xc0, !PT ;  /* 0x0000000800ff7812 */ /* 0x000fe2000780c0ff */
[----:B0-----:R-:W-:Y:S01]  /*8290*/  CS2R R44, SRZ ;  /* 0x00000000002c7805 */ /* 0x001fe2000001ff00 */
[----:B------:R-:W-:-:S05]  /*82a0*/  CS2R R46, SRZ ;  /* 0x00000000002e7805 */ /* 0x000fca000001ff00 */
[----:B------:R0:W4:Y:S01]  /*82b0*/  @P4 LDG.E.64 R44, [R50.64] ;  /* 0x00000012322c4981 */ /* 0x000122000c1e1b00 */
[C---:B------:R-:W-:Y:S02]  /*82c0*/  LOP3.LUT P4, RZ, R60.reuse, 0x4000000, RZ, 0xc0, !PT ;  /* 0x040000003cff7812 */ /* 0x040fe4000788c0ff */
[----:B------:R-:W-:Y:S01]  /*82d0*/  LOP3.LUT R60, R60, 0xbfffffff, RZ, 0xc0, !PT ;  /* 0xbfffffff3c3c7812 */ /* 0x000fe200078ec0ff */
[----:B------:R1:W4:Y:S01]  /*82e0*/  @P6 LDG.E.64 R46, [R48.64] ;  /* 0x00000012302e6981 */ /* 0x000322000c1e1b00 */
[----:B------:R-:W-:Y:S02]  /*82f0*/  LOP3.LUT P1, RZ, R0, 0x10, RZ, 0xc0, !PT ;  /* 0x0000001000ff7812 */ /* 0x000fe4000782c0ff */
[----:B------:R-:W-:Y:S01]  /*8300*/  @P6 LOP3.LUT R60, R60, 0x40000000, RZ, 0xfc, !PT ;  /* 0x400000003c3c6812 */ /* 0x000fe200078efcff */
[----:B0-----:R-:W-:-:S03]  /*8310*/  CS2R R50, SRZ ;  /* 0x0000000000327805 */ /* 0x001fc6000001ff00 */
[----:B------:R-:W-:Y:S02]  /*8320*/  LOP3.LUT P6, RZ, R60, 0x8000000, RZ, 0xc0, !PT ;  /* 0x080000003cff7812 */ /* 0x000fe400078cc0ff */
[C---:B------:R-:W-:Y:S01]  /*8330*/  LOP3.LUT P5, RZ, R0.reuse, 0x4, RZ, 0xc0, !PT ;  /* 0x0000000400ff7812 */ /* 0x040fe200078ac0ff */
[----:B------:R0:W-:Y:S01]  /*8340*/  STL [R1+0x584], R5 ;  /* 0x0005840501007387 */ /* 0x0001e20000100800 */
[----:B------:R-:W-:Y:S01]  /*8350*/  LOP3.LUT P2, RZ, R0, 0x20, RZ, 0xc0, !PT ;  /* 0x0000002000ff7812 */ /* 0x000fe2000784c0ff */
[----:B-1----:R-:W-:Y:S02]  /*8360*/  CS2R R48, SRZ ;  /* 0x0000000000307805 */ /* 0x002fe4000001ff00 */
[----:B0-----:R-:W4:Y:S08]  /*8370*/  LDL.LU R5, [R1+0x324] ;  /* 0x0003240001057983 */ /* 0x001f300000300800 */
[----:B---3--:R0:W3:Y:S02]  /*8380*/  @P5 LDG.E.64 R48, [R54.64] ;  /* 0x0000001236305981 */ /* 0x0080e4000c1e1b00 */
[----:B0-----:R-:W-:-:S02]  /*8390*/  CS2R R54, SRZ ;  /* 0x0000000000367805 */ /* 0x001fc4000001ff00 */
[----:B------:R0:W-:Y:S04]  /*83a0*/  STL [R1+0x590], R4 ;  /* 0x0005900401007387 */ /* 0x0001e80000100800 */
[----:B------:R1:W3:Y:S04]  /*83b0*/  @P2 LDG.E.64 R54, [R68.64] ;  /* 0x0000001244362981 */ /* 0x0002e8000c1e1b00 */
[----:B0-----:R-:W3:Y:S04]  /*83c0*/  LDL.LU R4, [R1+0x318] ;  /* 0x0003180001047983 */ /* 0x001ee80000300800 */
[----:B--2---:R0:W-:Y:S04]  /*83d0*/  STL [R1+0x588], R2 ;  /* 0x0005880201007387 */ /* 0x0041e80000100800 */
[----:B0-----:R-:W2:Y:S01]  /*83e0*/  LDL.LU R2, [R1+0x320] ;  /* 0x0003200001027983 */ /* 0x001ea20000300800 */
[----:B-1----:R-:W-:Y:S01]  /*83f0*/  IMAD.MOV.U32 R69, RZ, RZ, RZ ;  /* 0x000000ffff457224 */ /* 0x002fe200078e00ff */
[----:B------:R-:W-:-:S02]  /*8400*/  @P4 MOV R69, R66 ;  /* 0x0000004200454202 */ /* 0x000fc40000000f00 */
[----:B------:R-:W3:Y:S04]  /*8410*/  LDL.LU R66, [R1+0x59c] ;  /* 0x00059c0001427983 */ /* 0x000ee80000300800 */
[----:B------:R0:W-:Y:S04]  /*8420*/  STL [R1+0x58c], R3 ;  /* 0x00058c0301007387 */ /* 0x0001e80000100800 */
[----:B0-----:R-:W3:Y:S04]  /*8430*/  LDL.LU R3, [R1+0x31c] ;  /* 0x00031c0001037983 */ /* 0x001ee80000300800 */
[----:B----4-:R0:W4:Y:S02]  /*8440*/  @P0 LDG.E.64 R50, [R52.64] ;  /* 0x0000001234320981 */ /* 0x010124000c1e1b00 */
[----:B0-----:R-:W-:-:S06]  /*8450*/  CS2R R52, SRZ ;  /* 0x0000000000347805 */ /* 0x001fcc000001ff00 */
[----:B------:R0:W4:Y:S02]  /*8460*/  @P1 LDG.E.64 R52, [R56.64] ;  /* 0x0000001238341981 */ /* 0x000124000c1e1b00 */
[----:B0-----:R-:W-:Y:S02]  /*8470*/  CS2R R56, SRZ ;  /* 0x0000000000387805 */ /* 0x001fe4000001ff00 */
[----:B------:R-:W-:Y:S01]  /*8480*/  @P6 IMAD.MOV.U32 R56, RZ, RZ, R58 ;  /* 0x000000ffff386224 */ /* 0x000fe200078e003a */
[----:B------:R-:W-:-:S03]  /*8490*/  @P6 MOV R57, R61 ;  /* 0x0000003d00396202 */ /* 0x000fc60000000f00 */
[C---:B------:R-:W-:Y:S02]  /*84a0*/  FMUL.FTZ R61, R56.reuse, R56 ;  /* 0x00000038383d7220 */ /* 0x040fe40000410000 */
[----:B------:R-:W-:Y:S02]  /*84b0*/  FADD.FTZ R56, R56, R57 ;  /* 0x0000003938387221 */ /* 0x000fe40000010000 */
[----:B------:R-:W-:Y:S02]  /*84c0*/  FFMA.FTZ R57, R57, R57, R61 ;  /* 0x0000003939397223 */ /* 0x000fe4000001003d */
[----:B------:R-:W-:Y:S01]  /*84d0*/  IMAD.MOV.U32 R61, RZ, RZ, RZ ;  /* 0x000000ffff3d7224 */ /* 0x000fe200078e00ff */
[----:B------:R-:W-:Y:S02]  /*84e0*/  @P4 MOV R61, R67 ;  /* 0x00000043003d4202 */ /* 0x000fe40000000f00 */
[----:B------:R-:W4:Y:S01]  /*84f0*/  LDL.LU R67, [R1+0x598] ;  /* 0x0005980001437983 */ /* 0x000f220000300800 */
[----:B------:R-:W-:-:S04]  /*8500*/  LOP3.LUT R60, R60, 0x7fffffff, RZ, 0xc0, !PT ;  /* 0x7fffffff3c3c7812 */ /* 0x000fc800078ec0ff */
[----:B------:R-:W-:-:S04]  /*8510*/  @P5 LOP3.LUT R60, R60, 0x80000000, RZ, 0xfc, !PT ;  /* 0x800000003c3c5812 */ /* 0x000fc800078efcff */
[----:B------:R-:W-:Y:S01]  /*8520*/  LOP3.LUT P5, RZ, R60, 0x2000000, RZ, 0xc0, !PT ;  /* 0x020000003cff7812 */ /* 0x000fe200078ac0ff */
[----:B------:R-:W-:Y:S02]  /*8530*/  FMUL.FTZ R68, R69, R69 ;  /* 0x0000004545447220 */ /* 0x000fe40000410000 */
[----:B------:R-:W-:Y:S02]  /*8540*/  FADD.FTZ R57, RZ, R57 ;  /* 0x00000039ff397221 */ /* 0x000fe40000010000 */
[----:B------:R-:W-:Y:S02]  /*8550*/  FFMA.FTZ R68, R61, R61, R68 ;  /* 0x0000003d3d447223 */ /* 0x000fe40000010044 */
[----:B------:R-:W-:Y:S01]  /*8560*/  FADD.FTZ R69, R69, R61 ;  /* 0x0000003d45457221 */ /* 0x000fe20000010000 */
[----:B------:R0:W-:Y:S01]  /*8570*/  STL [R1+0x594], R63 ;  /* 0x0005943f01007387 */ /* 0x0001e20000100800 */
[----:B------:R-:W-:Y:S02]  /*8580*/  IMAD.MOV.U32 R61, RZ, RZ, RZ ;  /* 0x000000ffff3d7224 */ /* 0x000fe400078e00ff */
[----:B------:R-:W-:Y:S01]  /*8590*/  FADD.FTZ R56, RZ, R56 ;  /* 0x00000038ff387221 */ /* 0x000fe20000010000 */
[----:B------:R-:W-:-:S02]  /*85a0*/  LOP3.LUT P3, RZ, R0, 0x40, RZ, 0xc0, !PT ;  /* 0x0000004000ff7812 */ /* 0x000fc4000786c0ff */
[----:B------:R-:W-:Y:S01]  /*85b0*/  LOP3.LUT P6, RZ, R60, 0x1000000, RZ, 0xc0, !PT ;  /* 0x010000003cff7812 */ /* 0x000fe200078cc0ff */
[----:B------:R-:W-:Y:S02]  /*85c0*/  FADD.FTZ R69, R56, R69 ;  /* 0x0000004538457221 */ /* 0x000fe40000010000 */
[----:B0-----:R-:W-:Y:S02]  /*85d0*/  FADD.FTZ R63, R57, R68 ;  /* 0x00000044393f7221 */ /* 0x001fe40000010000 */
[----:B------:R-:W-:Y:S01]  /*85e0*/  IMAD.MOV.U32 R68, RZ, RZ, RZ ;  /* 0x000000ffff447224 */ /* 0x000fe200078e00ff */
[----:B------:R-:W-:-:S05]  /*85f0*/  @P5 MOV R61, R5 ;  /* 0x00000005003d5202 */ /* 0x000fca0000000f00 */
[----:B------:R-:W-:Y:S01]  /*8600*/  FMUL.FTZ R56, R61, R61 ;  /* 0x0000003d3d387220 */ /* 0x000fe20000410000 */
[----:B--2---:R-:W-:-:S05]  /*8610*/  @P5 MOV R68, R2 ;  /* 0x0000000200445202 */ /* 0x004fca0000000f00 */
[----:B------:R-:W-:Y:S02]  /*8620*/  FADD.FTZ R61, R61, R68 ;  /* 0x000000443d3d7221 */ /* 0x000fe40000010000 */
[----:B------:R-:W-:Y:S02]  /*8630*/  FFMA.FTZ R68, R68, R68, R56 ;  /* 0x0000004444447223 */ /* 0x000fe40000010038 */
[----:B------:R-:W-:Y:S01]  /*8640*/  CS2R R56, SRZ ;  /* 0x0000000000387805 */ /* 0x000fe2000001ff00 */
[----:B------:R-:W-:Y:S02]  /*8650*/  FADD.FTZ R69, R69, R61 ;  /* 0x0000003d45457221 */ /* 0x000fe40000010000 */
[----:B------:R-:W-:Y:S01]  /*8660*/  IMAD.MOV.U32 R61, RZ, RZ, RZ ;  /* 0x000000ffff3d7224 */ /* 0x000fe200078e00ff */
[----:B---3--:R-:W-:Y:S01]  /*8670*/  @P6 MOV R61, R4 ;  /* 0x00000004003d6202 */ /* 0x008fe20000000f00 */
[----:B------:R-:W-:Y:S01]  /*8680*/  FADD.FTZ R68, R63, R68 ;  /* 0x000000443f447221 */ /* 0x000fe20000010000 */
[----:B------:R-:W-:Y:S01]  /*8690*/  LOP3.LUT P4, RZ, R60, 0x800000, RZ, 0xc0, !PT ;  /* 0x008000003cff7812 */ /* 0x000fe2000788c0ff */
[----:B------:R-:W2:Y:S04]  /*86a0*/  LDL.LU R63, [R1+0x594] ;  /* 0x00059400013f7983 */ /* 0x000ea80000300800 */
[----:B----4-:R0:W3:Y:S02]  /*86b0*/  @P3 LDG.E.64 R56, [R66.64] ;  /* 0x0000001242383981 */ /* 0x0100e4000c1e1b00 */
[----:B0-----:R-:W-:Y:S01]  /*86c0*/  IMAD.MOV.U32 R67, RZ, RZ, RZ ;  /* 0x000000ffff437224 */ /* 0x001fe200078e00ff */
[----:B------:R-:W-:-:S05]  /*86d0*/  @P6 MOV R67, R3 ;  /* 0x0000000300436202 */ /* 0x000fca0000000f00 */
[C---:B------:R-:W-:Y:S02]  /*86e0*/  FMUL.FTZ R66, R67.reuse, R67 ;  /* 0x0000004343427220 */ /* 0x040fe40000410000 */
[----:B------:R-:W-:Y:S02]  /*86f0*/  FADD.FTZ R67, R67, R61 ;  /* 0x0000003d43437221 */ /* 0x000fe40000010000 */
[----:B------:R-:W-:Y:S02]  /*8700*/  FFMA.FTZ R61, R61, R61, R66 ;  /* 0x0000003d3d3d7223 */ /* 0x000fe40000010042 */
[----:B------:R-:W-:Y:S02]  /*8710*/  FADD.FTZ R66, R69, R67 ;  /* 0x0000004345427221 */ /* 0x000fe40000010000 */
[----:B------:R-:W4:Y:S01]  /*8720*/  LDL R67, [R1+0x314] ;  /* 0x0003140001437983 */ /* 0x000f220000100800 */
[----:B------:R-:W-:-:S03]  /*8730*/  FADD.FTZ R61, R68, R61 ;  /* 0x0000003d443d7221 */ /* 0x000fc60000010000 */
[----:B------:R-:W2:Y:S01]  /*8740*/  LDL R68, [R1+0x310] ;  /* 0x0003100001447983 */ /* 0x000ea20000100800 */
[----:B------:R-:W-:Y:S01]  /*8750*/  IMAD.MOV.U32 R69, RZ, RZ, RZ ;  /* 0x000000ffff457224 */ /* 0x000fe200078e00ff */
[----:B------:R-:W-:Y:S02]  /*8760*/  LOP3.LUT R0, R0, 0xfffffffe, RZ, 0xc0, !PT ;  /* 0xfffffffe00007812 */ /* 0x000fe400078ec0ff */
[----:B----4-:R-:W-:Y:S01]  /*8770*/  @P4 MOV R69, R67 ;  /* 0x0000004300454202 */ /* 0x010fe20000000f00 */
[----:B------:R-:W-:Y:S01]  /*8780*/  IMAD.MOV.U32 R67, RZ, RZ, RZ ;  /* 0x000000ffff437224 */ /* 0x000fe200078e00ff */
[----:B--2---:R-:W-:-:S03]  /*8790*/  @P4 MOV R67, R68 ;  /* 0x0000004400434202 */ /* 0x004fc60000000f00 */
[----:B------:R-:W-:-:S04]  /*87a0*/  FMUL.FTZ R68, R69, R69 ;  /* 0x0000004545447220 */ /* 0x000fc80000410000 */
[----:B------:R-:W-:Y:S02]  /*87b0*/  FFMA.FTZ R68, R67, R67, R68 ;  /* 0x0000004343447223 */ /* 0x000fe40000010044 */
[----:B------:R-:W-:Y:S02]  /*87c0*/  FADD.FTZ R69, R69, R67 ;  /* 0x0000004345457221 */ /* 0x000fe40000010000 */
[----:B------:R-:W2:Y:S01]  /*87d0*/  LDL R67, [R1+0x30c] ;  /* 0x00030c0001437983 */ /* 0x000ea20000100800 */
[----:B------:R-:W-:-:S03]  /*87e0*/  FADD.FTZ R61, R61, R68 ;  /* 0x000000443d3d7221 */ /* 0x000fc60000010000 */
[----:B------:R-:W4:Y:S01]  /*87f0*/  LDL R68, [R1+0x308] ;  /* 0x0003080001447983 */ /* 0x000f220000100800 */
[----:B------:R-:W-:Y:S02]  /*8800*/  @P0 LOP3.LUT R0, R0, 0x1, RZ, 0xfc, !PT ;  /* 0x0000000100000812 */ /* 0x000fe400078efcff */
[----:B------:R-:W-:Y:S01]  /*8810*/  LOP3.LUT P0, RZ, R60, 0x400000, RZ, 0xc0, !PT ;  /* 0x004000003cff7812 */ /* 0x000fe2000780c0ff */
[----:B------:R-:W-:Y:S02]  /*8820*/  FADD.FTZ R66, R66, R69 ;  /* 0x0000004542427221 */ /* 0x000fe40000010000 */
[----:B------:R-:W-:-:S10]  /*8830*/  IMAD.MOV.U32 R69, RZ, RZ, RZ ;  /* 0x000000ffff457224 */ /* 0x000fd400078e00ff */
[----:B--2---:R-:W-:Y:S01]  /*8840*/  @P0 MOV R69, R67 ;  /* 0x0000004300450202 */ /* 0x004fe20000000f00 */
[----:B------:R-:W-:Y:S01]  /*8850*/  IMAD.MOV.U32 R67, RZ, RZ, RZ ;  /* 0x000000ffff437224 */ /* 0x000fe200078e00ff */
[----:B----4-:R-:W-:-:S03]  /*8860*/  @P0 MOV R67, R68 ;  /* 0x0000004400430202 */ /* 0x010fc60000000f00 */
[----:B------:R-:W-:-:S04]  /*8870*/  FMUL.FTZ R68, R69, R69 ;  /* 0x0000004545447220 */ /* 0x000fc80000410000 */
[----:B------:R-:W-:Y:S02]  /*8880*/  FFMA.FTZ R68, R67, R67, R68 ;  /* 0x0000004343447223 */ /* 0x000fe40000010044 */
[----:B------:R-:W-:Y:S02]  /*8890*/  FADD.FTZ R69, R69, R67 ;  /* 0x0000004345457221 */ /* 0x000fe40000010000 */
[----:B------:R-:W2:Y:S01]  /*88a0*/  LDL R67, [R1+0x304] ;  /* 0x0003040001437983 */ /* 0x000ea20000100800 */
[----:B------:R-:W-:-:S03]  /*88b0*/  FADD.FTZ R61, R61, R68 ;  /* 0x000000443d3d7221 */ /* 0x000fc60000010000 */
[----:B------:R-:W4:Y:S01]  /*88c0*/  LDL R68, [R1+0x300] ;  /* 0x0003000001447983 */ /* 0x000f220000100800 */
        /* <DEDUP_REMOVED lines=312> */
[C---:B------:R-:W-:Y:S01]  /*9c50*/  LOP3.LUT P4, RZ, R59.reuse, 0x8000000, RZ, 0xc0, !PT ;  /* 0x080000003bff7812 */ /* 0x040fe2000788c0ff */
[----:B------:R-:W-:Y:S01]  /*9c60*/  FADD.FTZ R66, R66, R69 ;  /* 0x0000004542427221 */ /* 0x000fe20000010000 */
[C---:B------:R-:W-:Y:S01]  /*9c70*/  LOP3.LUT P0, RZ, R59.reuse, 0x4000000, RZ, 0xc0, !PT ;  /* 0x040000003bff7812 */ /* 0x040fe2000780c0ff */
[----:B------:R-:W-:Y:S01]  /*9c80*/  IMAD.MOV.U32 R69, RZ, RZ, RZ ;  /* 0x000000ffff457224 */ /* 0x000fe200078e00ff */
[----:B------:R0:W-:Y:S01]  /*9c90*/  STL.64 [R1+0x4a0], R62 ;  /* 0x0004a03e01007387 */ /* 0x0001e20000100a00 */
[----:B------:R-:W-:-:S08]  /*9ca0*/  LOP3.LUT P5, RZ, R59, 0x2000000, RZ, 0xc0, !PT ;  /* 0x020000003bff7812 */ /* 0x000fd000078ac0ff */
[----:B--2---:R-:W-:Y:S01]  /*9cb0*/  @P4 MOV R69, R67 ;  /* 0x0000004300454202 */ /* 0x004fe20000000f00 */
[----:B------:R-:W-:Y:S01]  /*9cc0*/  IMAD.MOV.U32 R67, RZ, RZ, RZ ;  /* 0x000000ffff437224 */ /* 0x000fe200078e00ff */
[----:B----4-:R-:W-:-:S03]  /*9cd0*/  @P4 MOV R67, R68 ;  /* 0x0000004400434202 */ /* 0x010fc60000000f00 */
[C---:B------:R-:W-:Y:S02]  /*9ce0*/  FMUL.FTZ R68, R69.reuse, R69 ;  /* 0x0000004545447220 */ /* 0x040fe40000410000 */
[----:B------:R-:W-:-:S04]  /*9cf0*/  FADD.FTZ R69, R69, R67 ;  /* 0x0000004345457221 */ /* 0x000fc80000010000 */
[----:B------:R-:W-:Y:S02]  /*9d00*/  FADD.FTZ R66, R66, R69 ;  /* 0x0000004542427221 */ /* 0x000fe40000010000 */
[----:B------:R-:W-:Y:S01]  /*9d10*/  IMAD.MOV.U32 R69, RZ, RZ, RZ ;  /* 0x000000ffff457224 */ /* 0x000fe200078e00ff */
[----:B------:R-:W-:Y:S02]  /*9d20*/  @P0 MOV R69, R63 ;  /* 0x0000003f00450202 */ /* 0x000fe40000000f00 */
[----:B0-----:R-:W2:Y:S01]  /*9d30*/  LDL R63, [R1+0x218] ;  /* 0x00021800013f7983 */ /* 0x001ea20000100800 */
[----:B------:R-:W-:Y:S02]  /*9d40*/  FFMA.FTZ R68, R67, R67, R68 ;  /* 0x0000004343447223 */ /* 0x000fe40000010044 */
[----:B------:R-:W-:Y:S01]  /*9d50*/  IMAD.MOV.U32 R67, RZ, RZ, RZ ;  /* 0x000000ffff437224 */ /* 0x000fe200078e00ff */
[----:B------:R-:W-:Y:S02]  /*9d60*/  @P0 MOV R67, R62 ;  /* 0x0000003e00430202 */ /* 0x000fe40000000f00 */
[----:B------:R-:W4:Y:S01]  /*9d70*/  LDL R62, [R1+0x21c] ;  /* 0x00021c00013e7983 */ /* 0x000f220000100800 */
[----:B------:R-:W-:-:S02]  /*9d80*/  FADD.FTZ R61, R61, R68 ;  /* 0x000000443d3d7221 */ /* 0x000fc40000010000 */
[C---:B------:R-:W-:Y:S02]  /*9d90*/  FMUL.FTZ R68, R69.reuse, R69 ;  /* 0x0000004545447220 */ /* 0x040fe40000410000 */
[----:B------:R-:W-:Y:S01]  /*9da0*/  FADD.FTZ R69, R69, R67 ;  /* 0x0000004345457221 */ /* 0x000fe20000010000 */
[----:B------:R-:W-:Y:S01]  /*9db0*/  LOP3.LUT P6, RZ, R59, 0x1000000, RZ, 0xc0, !PT ;  /* 0x010000003bff7812 */ /* 0x000fe200078cc0ff */
[----:B------:R-:W-:Y:S02]  /*9dc0*/  FFMA.FTZ R68, R67, R67, R68 ;  /* 0x0000004343447223 */ /* 0x000fe40000010044 */
[----:B------:R-:W-:Y:S02]  /*9dd0*/  FADD.FTZ R66, R66, R69 ;  /* 0x0000004542427221 */ /* 0x000fe40000010000 */
[----:B------:R-:W-:Y:S01]  /*9de0*/  IMAD.MOV.U32 R69, RZ, RZ, RZ ;  /* 0x000000ffff457224 */ /* 0x000fe200078e00ff */
[----:B------:R-:W-:Y:S01]  /*9df0*/  @P5 MOV R69, R65 ;  /* 0x0000004100455202 */ /* 0x000fe20000000f00 */
[----:B------:R-:W-:Y:S01]  /*9e00*/  IMAD.MOV.U32 R67, RZ, RZ, RZ ;  /* 0x000000ffff437224 */ /* 0x000fe200078e00ff */
[----:B------:R-:W-:Y:S01]  /*9e10*/  @P5 MOV R67, R64 ;  /* 0x0000004000435202 */ /* 0x000fe20000000f00 */
[----:B------:R-:W-:-:S02]  /*9e20*/  FADD.FTZ R61, R61, R68 ;  /* 0x000000443d3d7221 */ /* 0x000fc40000010000 */
[C---:B------:R-:W-:Y:S02]  /*9e30*/  FMUL.FTZ R68, R69.reuse, R69 ;  /* 0x0000004545447220 */ /* 0x040fe40000410000 */
[----:B------:R-:W-:Y:S02]  /*9e40*/  FADD.FTZ R69, R69, R67 ;  /* 0x0000004345457221 */ /* 0x000fe40000010000 */
[----:B------:R-:W-:Y:S02]  /*9e50*/  FFMA.FTZ R68, R67, R67, R68 ;  /* 0x0000004343447223 */ /* 0x000fe40000010044 */
[----:B------:R-:W-:Y:S01]  /*9e60*/  IMAD.MOV.U32 R67, RZ, RZ, RZ ;  /* 0x000000ffff437224 */ /* 0x000fe200078e00ff */
[----:B------:R0:W-:Y:S01]  /*9e70*/  STL.64 [R1+0x4a8], R64 ;  /* 0x0004a84001007387 */ /* 0x0001e20000100a00 */
[----:B------:R-:W-:Y:S02]  /*9e80*/  FADD.FTZ R66, R66, R69 ;  /* 0x0000004542427221 */ /* 0x000fe40000010000 */
[----:B0-----:R-:W-:-:S02]  /*9e90*/  IMAD.MOV.U32 R64, RZ, RZ, R2 ;  /* 0x000000ffff407224 */ /* 0x001fc400078e0002 */
[----:B------:R-:W3:Y:S01]  /*9ea0*/  LDL.LU R2, [R1+0x588] ;  /* 0x0005880001027983 */ /* 0x000ee20000300800 */
[----:B------:R-:W-:Y:S01]  /*9eb0*/  IMAD.MOV.U32 R69, RZ, RZ, RZ ;  /* 0x000000ffff457224 */ /* 0x000fe200078e00ff */
[----:B------:R-:W-:Y:S02]  /*9ec0*/  MOV R65, R5 ;  /* 0x0000000500417202 */ /* 0x000fe40000000f00 */
[----:B------:R-:W3:Y:S01]  /*9ed0*/  LDL.LU R5, [R1+0x584] ;  /* 0x0005840001057983 */ /* 0x000ee20000300800 */
[----:B--2---:R-:W-:Y:S02]  /*9ee0*/  @P6 MOV R67, R63 ;  /* 0x0000003f00436202 */ /* 0x004fe40000000f00 */
[----:B------:R-:W-:Y:S02]  /*9ef0*/  MOV R63, R3 ;  /* 0x00000003003f7202 */ /* 0x000fe40000000f00 */
[----:B------:R-:W2:Y:S01]  /*9f00*/  LDL.LU R3, [R1+0x58c] ;  /* 0x00058c0001037983 */ /* 0x000ea20000300800 */
[----:B----4-:R-:W-:Y:S01]  /*9f10*/  @P6 MOV R69, R62 ;  /* 0x0000003e00456202 */ /* 0x010fe20000000f00 */
[----:B------:R-:W-:-:S02]  /*9f20*/  IMAD.MOV.U32 R62, RZ, RZ, R4 ;  /* 0x000000ffff3e7224 */ /* 0x000fc400078e0004 */
[----:B------:R-:W4:Y:S01]  /*9f30*/  LDL.LU R4, [R1+0x590] ;  /* 0x0005900001047983 */ /* 0x000f220000300800 */
[----:B------:R-:W-:Y:S01]  /*9f40*/  LOP3.LUT P4, RZ, R59, 0x800000, RZ, 0xc0, !PT ;  /* 0x008000003bff7812 */ /* 0x000fe2000788c0ff */
[----:B------:R-:W-:Y:S02]  /*9f50*/  FADD.FTZ R61, R61, R68 ;  /* 0x000000443d3d7221 */ /* 0x000fe40000010000 */
[C---:B------:R-:W-:Y:S02]  /*9f60*/  FMUL.FTZ R68, R69.reuse, R69 ;  /* 0x0000004545447220 */ /* 0x040fe40000410000 */
[----:B------:R-:W-:Y:S01]  /*9f70*/  FADD.FTZ R69, R69, R67 ;  /* 0x0000004345457221 */ /* 0x000fe20000010000 */
[----:B------:R-:W-:Y:S01]  /*9f80*/  LOP3.LUT P0, RZ, R59, 0x400000, RZ, 0xc0, !PT ;  /* 0x004000003bff7812 */ /* 0x000fe2000780c0ff */
[----:B------:R-:W-:Y:S02]  /*9f90*/  FFMA.FTZ R68, R67, R67, R68 ;  /* 0x0000004343447223 */ /* 0x000fe40000010044 */
[----:B------:R-:W-:-:S02]  /*9fa0*/  FADD.FTZ R66, R66, R69 ;  /* 0x0000004542427221 */ /* 0x000fc40000010000 */
[----:B------:R-:W-:Y:S02]  /*9fb0*/  IMAD.MOV.U32 R69, RZ, RZ, RZ ;  /* 0x000000ffff457224 */ /* 0x000fe400078e00ff */
[----:B------:R-:W-:Y:S02]  /*9fc0*/  IMAD.MOV.U32 R67, RZ, RZ, RZ ;  /* 0x000000ffff437224 */ /* 0x000fe400078e00ff */
[----:B------:R-:W-:Y:S01]  /*9fd0*/  FADD.FTZ R61, R61, R68 ;  /* 0x000000443d3d7221 */ /* 0x000fe20000010000 */
[C---:B------:R-:W-:Y:S02]  /*9fe0*/  LOP3.LUT P5, RZ, R59.reuse, 0x200000, RZ, 0xc0, !PT ;  /* 0x002000003bff7812 */ /* 0x040fe400078ac0ff */
[----:B---3--:R-:W-:Y:S02]  /*9ff0*/  @P4 MOV R67, R2 ;  /* 0x0000000200434202 */ /* 0x008fe40000000f00 */
[----:B------:R-:W-:Y:S02]  /*a000*/  LOP3.LUT P6, RZ, R59, 0x100000, RZ, 0xc0, !PT ;  /* 0x001000003bff7812 */ /* 0x000fe400078cc0ff */
[----:B--2---:R-:W-:-:S05]  /*a010*/  @P4 MOV R69, R3 ;  /* 0x0000000300454202 */ /* 0x004fca0000000f00 */
[C---:B------:R-:W-:Y:S02]  /*a020*/  FMUL.FTZ R68, R69.reuse, R69 ;  /* 0x0000004545447220 */ /* 0x040fe40000410000 */
[----:B------:R-:W-:Y:S02]  /*a030*/  FADD.FTZ R69, R69, R67 ;  /* 0x0000004345457221 */ /* 0x000fe40000010000 */
[----:B------:R-:W-:Y:S02]  /*a040*/  FFMA.FTZ R68, R67, R67, R68 ;  /* 0x0000004343447223 */ /* 0x000fe40000010044 */
[----:B------:R-:W-:Y:S02]  /*a050*/  FADD.FTZ R66, R66, R69 ;  /* 0x0000004542427221 */ /* 0x000fe40000010000 */
[----:B------:R-:W-:Y:S01]  /*a060*/  IMAD.MOV.U32 R69, RZ, RZ, RZ ;  /* 0x000000ffff457224 */ /* 0x000fe200078e00ff */
[----:B------:R-:W-:Y:S01]  /*a070*/  @P0 MOV R69, R5 ;  /* 0x0000000500450202 */ /* 0x000fe20000000f00 */
[----:B------:R-:W-:Y:S01]  /*a080*/  IMAD.MOV.U32 R67, RZ, RZ, RZ ;  /* 0x000000ffff437224 */ /* 0x000fe200078e00ff */
[----:B----4-:R-:W-:Y:S01]  /*a090*/  @P0 MOV R67, R4 ;  /* 0x0000000400430202 */ /* 0x010fe20000000f00 */
[----:B------:R-:W-:-:S02]  /*a0a0*/  FADD.FTZ R61, R61, R68 ;  /* 0x000000443d3d7221 */ /* 0x000fc40000010000 */
[C---:B------:R-:W-:Y:S02]  /*a0b0*/  FMUL.FTZ R68, R69.reuse, R69 ;  /* 0x0000004545447220 */ /* 0x040fe40000410000 */
[----:B------:R-:W-:-:S04]  /*a0c0*/  FADD.FTZ R69, R69, R67 ;  /* 0x0000004345457221 */ /* 0x000fc80000010000 */
[----:B------:R-:W-:Y:S01]  /*a0d0*/  FADD.FTZ R66, R66, R69 ;  /* 0x0000004542427221 */ /* 0x000fe20000010000 */
[----:B------:R-:W-:Y:S01]  /*a0e0*/  HFMA2.MMA R69, -RZ, RZ, 0, 0 ;  /* 0x00000000ff457435 */ /* 0x000fe200000001ff */
[----:B------:R-:W-:Y:S01]  /*a0f0*/  FFMA.FTZ R68, R67, R67, R68 ;  /* 0x0000004343447223 */ /* 0x000fe20000010044 */
[----:B------:R-:W-:Y:S01]  /*a100*/  MOV R67, RZ ;  /* 0x000000ff00437202 */ /* 0x000fe20000000f00 */
[----:B------:R-:W-:-:S03]  /*a110*/  @P5 IMAD.MOV.U32 R67, RZ, RZ, R6 ;  /* 0x000000ffff435224 */ /* 0x000fc600078e0006 */
[----:B------:R-:W-:Y:S02]  /*a120*/  @P5 IMAD.MOV.U32 R69, RZ, RZ, R7 ;  /* 0x000000ffff455224 */ /* 0x000fe400078e0007 */
[----:B------:R-:W-:Y:S02]  /*a130*/  FADD.FTZ R61, R61, R68 ;  /* 0x000000443d3d7221 */ /* 0x000fe40000010000 */
[C---:B------:R-:W-:Y:S02]  /*a140*/  FMUL.FTZ R68, R69.reuse, R69 ;  /* 0x0000004545447220 */ /* 0x040fe40000410000 */
[----:B------:R-:W-:-:S04]  /*a150*/  FADD.FTZ R69, R69, R67 ;  /* 0x0000004345457221 */ /* 0x000fc80000010000 */
[----:B------:R-:W-:Y:S01]  /*a160*/  FADD.FTZ R66, R66, R69 ;  /* 0x0000004542427221 */ /* 0x000fe20000010000 */
[----:B------:R-:W-:Y:S01]  /*a170*/  HFMA2.MMA R69, -RZ, RZ, 0, 0 ;  /* 0x00000000ff457435 */ /* 0x000fe200000001ff */
[----:B------:R-:W-:Y:S01]  /*a180*/  FFMA.FTZ R68, R67, R67, R68 ;  /* 0x0000004343447223 */ /* 0x000fe20000010044 */
[----:B------:R-:W-:Y:S01]  /*a190*/  MOV R67, RZ ;  /* 0x000000ff00437202 */ /* 0x000fe20000000f00 */
[----:B------:R-:W-:-:S03]  /*a1a0*/  @P6 IMAD.MOV.U32 R67, RZ, RZ, R8 ;  /* 0x000000ffff436224 */ /* 0x000fc600078e0008 */
[----:B------:R-:W-:Y:S01]  /*a1b0*/  @P6 IMAD.MOV.U32 R69, RZ, RZ, R9 ;  /* 0x000000ffff456224 */ /* 0x000fe200078e0009 */
[----:B------:R-:W-:Y:S01]  /*a1c0*/  LOP3.LUT P4, RZ, R59, 0x80000, RZ, 0xc0, !PT ;  /* 0x000800003bff7812 */ /* 0x000fe2000788c0ff */
        /* <DEDUP_REMOVED lines=126> */
[----:B------:R-:W-:-:S04]  /*a9b0*/  MOV R67, RZ ;  /* 0x000000ff00437202 */ /* 0x000fc80000000f00 */
[----:B------:R-:W-:Y:S02]  /*a9c0*/  @P4 IMAD.MOV.U32 R69, RZ, RZ, R35 ;  /* 0x000000ffff454224 */ /* 0x000fe400078e0023 */
[----:B------:R-:W-:Y:S02]  /*a9d0*/  FADD.FTZ R61, R61, R68 ;  /* 0x000000443d3d7221 */ /* 0x000fe40000010000 */
[----:B------:R-:W-:Y:S02]  /*a9e0*/  @P4 IMAD.MOV.U32 R67, RZ, RZ, R34 ;  /* 0x000000ffff434224 */ /* 0x000fe400078e0022 */
[----:B------:R-:W-:Y:S01]  /*a9f0*/  FMUL.FTZ R68, R69, R69 ;  /* 0x0000004545447220 */ /* 0x000fe20000410000 */
[----:B------:R-:W-:-:S03]  /*aa00*/  LOP3.LUT P0, RZ, R59, 0x40, RZ, 0xc0, !PT ;  /* 0x000000403bff7812 */ /* 0x000fc6000780c0ff */
[----:B------:R-:W-:-:S04]  /*aa10*/  FFMA.FTZ R68, R67, R67, R68 ;  /* 0x0000004343447223 */ /* 0x000fc80000010044 */
[----:B------:R-:W-:Y:S01]  /*aa20*/  FADD.FTZ R61, R61, R68 ;  /* 0x000000443d3d7221 */ /* 0x000fe20000010000 */
[----:B------:R-:W-:Y:S01]  /*aa30*/  HFMA2.MMA R68, -RZ, RZ, 0, 0 ;  /* 0x00000000ff447435 */ /* 0x000fe200000001ff */
[----:B------:R-:W-:Y:S01]  /*aa40*/  FADD.FTZ R69, R69, R67 ;  /* 0x0000004345457221 */ /* 0x000fe20000010000 */
[----:B------:R-:W-:-:S03]  /*aa50*/  MOV R67, RZ ;  /* 0x000000ff00437202 */ /* 0x000fc60000000f00 */
[----:B------:R-:W-:Y:S02]  /*aa60*/  @P0 IMAD.MOV.U32 R67, RZ, RZ, R36 ;  /* 0x000000ffff430224 */ /* 0x000fe400078e0024 */
[----:B------:R-:W-:Y:S01]  /*aa70*/  @P0 IMAD.MOV.U32 R68, RZ, RZ, R37 ;  /* 0x000000ffff440224 */ /* 0x000fe200078e0025 */
[C---:B------:R-:W-:Y:S02]  /*aa80*/  LOP3.LUT P5, RZ, R59.reuse, 0x20, RZ, 0xc0, !PT ;  /* 0x000000203bff7812 */ /* 0x040fe400078ac0ff */
[----:B------:R-:W-:Y:S01]  /*aa90*/  LOP3.LUT P0, RZ, R0, 0x1, RZ, 0xc0, !PT ;  /* 0x0000000100ff7812 */ /* 0x000fe2000780c0ff */
[----:B------:R-:W-:Y:S02]  /*aaa0*/  FMUL.FTZ R0, R68, R68 ;  /* 0x0000004444007220 */ /* 0x000fe40000410000 */
[----:B------:R-:W-:Y:S02]  /*aab0*/  FADD.FTZ R66, R66, R69 ;  /* 0x0000004542427221 */ /* 0x000fe40000010000 */
[----:B------:R-:W-:Y:S01]  /*aac0*/  FADD.FTZ R68, R68, R67 ;  /* 0x0000004344447221 */ /* 0x000fe20000010000 */
[----:B------:R-:W-:Y:S01]  /*aad0*/  LOP3.LUT P6, RZ, R59, 0x10, RZ, 0xc0, !PT ;  /* 0x000000103bff7812 */ /* 0x000fe200078cc0ff */
[----:B------:R-:W-:Y:S01]  /*aae0*/  FFMA.FTZ R0, R67, R67, R0 ;  /* 0x0000004343007223 */ /* 0x000fe20000010000 */
[----:B------:R0:W-:Y:S01]  /*aaf0*/  STL.64 [R1+0x4b0], R2 ;  /* 0x0004b00201007387 */ /* 0x0001e20000100a00 */
[----:B------:R-:W-:Y:S01]  /*ab00*/  FADD.FTZ R66, R66, R68 ;  /* 0x0000004442427221 */ /* 0x000fe20000010000 */
[----:B------:R-:W-:Y:S01]  /*ab10*/  HFMA2.MMA R68, -RZ, RZ, 0, 0 ;  /* 0x00000000ff447435 */ /* 0x000fe200000001ff */
[----:B------:R-:W-:Y:S01]  /*ab20*/  FADD.FTZ R61, R61, R0 ;  /* 0x000000003d3d7221 */ /* 0x000fe20000010000 */
[----:B------:R-:W-:Y:S01]  /*ab30*/  MOV R0, RZ ;  /* 0x000000ff00007202 */ /* 0x000fe20000000f00 */
[----:B------:R-:W-:Y:S01]  /*ab40*/  @P5 IMAD.MOV.U32 R0, RZ, RZ, R38 ;  /* 0x000000ffff005224 */ /* 0x000fe200078e0026 */
[----:B------:R1:W-:Y:S02]  /*ab50*/  STL.64 [R1+0x4b8], R4 ;  /* 0x0004b80401007387 */ /* 0x0003e40000100a00 */
[----:B------:R-:W-:Y:S01]  /*ab60*/  @P5 IMAD.MOV.U32 R68, RZ, RZ, R39 ;  /* 0x000000ffff445224 */ /* 0x000fe200078e0027 */
[----:B------:R-:W-:Y:S01]  /*ab70*/  LOP3.LUT P4, RZ, R59, 0x8, RZ, 0xc0, !PT ;  /* 0x000000083bff7812 */ /* 0x000fe2000788c0ff */
[----:B------:R2:W-:Y:S02]  /*ab80*/  STL.64 [R1+0x10], R64 ;  /* 0x0000104001007387 */ /* 0x0005e40000100a00 */
[----:B------:R-:W-:-:S02]  /*ab90*/  FMUL.FTZ R67, R68, R68 ;  /* 0x0000004444437220 */ /* 0x000fc40000410000 */
[----:B------:R-:W-:Y:S01]  /*aba0*/  FADD.FTZ R68, R68, R0 ;  /* 0x0000000044447221 */ /* 0x000fe20000010000 */
[----:B0-----:R-:W3:Y:S03]  /*abb0*/  LDL.LU R2, [R1+0x328] ;  /* 0x0003280001027983 */ /* 0x001ee60000300800 */
[----:B------:R-:W-:Y:S01]  /*abc0*/  FADD.FTZ R66, R66, R68 ;  /* 0x0000004442427221 */ /* 0x000fe20000010000 */
[----:B------:R-:W-:Y:S01]  /*abd0*/  HFMA2.MMA R68, -RZ, RZ, 0, 0 ;  /* 0x00000000ff447435 */ /* 0x000fe200000001ff */
[----:B------:R-:W3:Y:S01]  /*abe0*/  LDL.LU R3, [R1+0x32c] ;  /* 0x00032c0001037983 */ /* 0x000ee20000300800 */
[----:B------:R-:W-:Y:S01]  /*abf0*/  FFMA.FTZ R67, R0, R0, R67 ;  /* 0x0000000000437223 */ /* 0x000fe20000010043 */
[----:B------:R-:W-:Y:S02]  /*ac00*/  MOV R0, RZ ;  /* 0x000000ff00007202 */ /* 0x000fe40000000f00 */
[----:B-1----:R-:W4:Y:S01]  /*ac10*/  LDL.LU R4, [R1+0x330] ;  /* 0x0003300001047983 */ /* 0x002f220000300800 */
[----:B------:R-:W-:-:S02]  /*ac20*/  @P6 IMAD.MOV.U32 R68, RZ, RZ, R41 ;  /* 0x000000ffff446224 */ /* 0x000fc400078e0029 */
[----:B------:R-:W-:Y:S01]  /*ac30*/  @P6 IMAD.MOV.U32 R0, RZ, RZ, R40 ;  /* 0x000000ffff006224 */ /* 0x000fe200078e0028 */
[----:B------:R0:W-:Y:S01]  /*ac40*/  STL.64 [R1+0x18], R62 ;  /* 0x0000183e01007387 */ /* 0x0001e20000100a00 */
[----:B------:R-:W-:Y:S02]  /*ac50*/  FADD.FTZ R61, R61, R67 ;  /* 0x000000433d3d7221 */ /* 0x000fe40000010000 */
[C---:B------:R-:W-:Y:S01]  /*ac60*/  FMUL.FTZ R67, R68.reuse, R68 ;  /* 0x0000004444437220 */ /* 0x040fe20000410000 */
[----:B--2---:R-:W2:Y:S01]  /*ac70*/  LDL.LU R64, [R1+0x238] ;  /* 0x0002380001407983 */ /* 0x004ea20000300800 */
[----:B------:R-:W-:Y:S02]  /*ac80*/  FADD.FTZ R68, R68, R0 ;  /* 0x0000000044447221 */ /* 0x000fe40000010000 */
[----:B------:R-:W-:Y:S01]  /*ac90*/  IMAD.MOV.U32 R5, RZ, RZ, R58 ;  /* 0x000000ffff057224 */ /* 0x000fe200078e003a */
[----:B------:R-:W2:Y:S01]  /*aca0*/  LDL.LU R65, [R1+0x23c] ;  /* 0x00023c0001417983 */ /* 0x000ea20000300800 */
[----:B------:R-:W-:Y:S01]  /*acb0*/  FADD.FTZ R66, R66, R68 ;  /* 0x0000004442427221 */ /* 0x000fe20000010000 */
[----:B------:R-:W-:Y:S01]  /*acc0*/  HFMA2.MMA R68, -RZ, RZ, 0, 0 ;  /* 0x00000000ff447435 */ /* 0x000fe200000001ff */
[----:B------:R-:W-:Y:S01]  /*acd0*/  FFMA.FTZ R67, R0, R0, R67 ;  /* 0x0000000000437223 */ /* 0x000fe20000010043 */
[----:B------:R-:W-:Y:S01]  /*ace0*/  MOV R0, RZ ;  /* 0x000000ff00007202 */ /* 0x000fe20000000f00 */
[----:B------:R-:W-:Y:S01]  /*acf0*/  @P4 IMAD.MOV.U32 R0, RZ, RZ, R42 ;  /* 0x000000ffff004224 */ /* 0x000fe200078e002a */
[----:B------:R-:W2:Y:S02]  /*ad00*/  LDL.LU R58, [R1+0x580] ;  /* 0x00058000013a7983 */ /* 0x000ea40000300800 */
[----:B------:R-:W-:Y:S01]  /*ad10*/  @P4 IMAD.MOV.U32 R68, RZ, RZ, R43 ;  /* 0x000000ffff444224 */ /* 0x000fe200078e002b */
[----:B------:R-:W-:Y:S01]  /*ad20*/  LOP3.LUT P4, RZ, R60, 0x20000000, RZ, 0xc0, !PT ;  /* 0x200000003cff7812 */ /* 0x000fe2000788c0ff */
[----:B------:R-:W-:Y:S01]  /*ad30*/  FADD.FTZ R61, R61, R67 ;  /* 0x000000433d3d7221 */ /* 0x000fe20000010000 */
[----:B0-----:R-:W2:Y:S01]  /*ad40*/  LDL.LU R62, [R1+0x230] ;  /* 0x00023000013e7983 */ /* 0x001ea20000300800 */
[----:B------:R-:W-:-:S02]  /*ad50*/  FMUL.FTZ R67, R68, R68 ;  /* 0x0000004444437220 */ /* 0x000fc40000410000 */
[----:B------:R-:W-:Y:S01]  /*ad60*/  FADD.FTZ R68, R68, R0 ;  /* 0x0000000044447221 */ /* 0x000fe20000010000 */
[----:B------:R-:W2:Y:S03]  /*ad70*/  LDL.LU R63, [R1+0x234] ;  /* 0x00023400013f7983 */ /* 0x000ea60000300800 */
[----:B------:R-:W-:Y:S01]  /*ad80*/  FADD.FTZ R66, R66, R68 ;  /* 0x0000004442427221 */ /* 0x000fe20000010000 */
[----:B------:R-:W-:Y:S01]  /*ad90*/  HFMA2.MMA R68, -RZ, RZ, 0, 0 ;  /* 0x00000000ff447435 */ /* 0x000fe200000001ff */
[----:B------:R-:W-:Y:S01]  /*ada0*/  FFMA.FTZ R67, R0, R0, R67 ;  /* 0x0000000000437223 */ /* 0x000fe20000010043 */
[----:B------:R-:W-:Y:S01]  /*adb0*/  MOV R0, RZ ;  /* 0x000000ff00007202 */ /* 0x000fe20000000f00 */
[----:B------:R-:W-:Y:S01]  /*adc0*/  @P4 IMAD.MOV.U32 R0, RZ, RZ, R44 ;  /* 0x000000ffff004224 */ /* 0x000fe200078e002c */
[----:B------:R0:W-:Y:S02]  /*add0*/  STL.64 [R1+0x4c0], R6 ;  /* 0x0004c00601007387 */ /* 0x0001e40000100a00 */
[----:B------:R-:W-:Y:S01]  /*ade0*/  @P4 IMAD.MOV.U32 R68, RZ, RZ, R45 ;  /* 0x000000ffff444224 */ /* 0x000fe200078e002d */
[----:B------:R-:W-:Y:S01]  /*adf0*/  LOP3.LUT P6, RZ, R60, 0x40000000, RZ, 0xc0, !PT ;  /* 0x400000003cff7812 */ /* 0x000fe200078cc0ff */
[----:B------:R-:W-:Y:S01]  /*ae00*/  FADD.FTZ R61, R61, R67 ;  /* 0x000000433d3d7221 */ /* 0x000fe20000010000 */
[----:B------:R1:W-:Y:S01]  /*ae10*/  STL.64 [R1+0x4c8], R8 ;  /* 0x0004c80801007387 */ /* 0x0003e20000100a00 */
[----:B------:R-:W-:-:S02]  /*ae20*/  FMUL.FTZ R67, R68, R68 ;  /* 0x0000004444437220 */ /* 0x000fc40000410000 */
[----:B------:R-:W-:Y:S01]  /*ae30*/  FADD.FTZ R68, R68, R0 ;  /* 0x0000000044447221 */ /* 0x000fe20000010000 */
[----:B------:R-:W-:Y:S03]  /*ae40*/  STL.64 [R1+0x4d0], R10 ;  /* 0x0004d00a01007387 */ /* 0x000fe60000100a00 */
[----:B------:R-:W-:Y:S01]  /*ae50*/  FADD.FTZ R66, R66, R68 ;  /* 0x0000004442427221 */ /* 0x000fe20000010000 */
[----:B------:R-:W-:Y:S01]  /*ae60*/  HFMA2.MMA R68, -RZ, RZ, 0, 0 ;  /* 0x00000000ff447435 */ /* 0x000fe200000001ff */
[----:B------:R-:W-:Y:S01]  /*ae70*/  FFMA.FTZ R67, R0, R0, R67 ;  /* 0x0000000000437223 */ /* 0x000fe20000010043 */
[----:B------:R-:W-:Y:S01]  /*ae80*/  MOV R0, RZ ;  /* 0x000000ff00007202 */ /* 0x000fe20000000f00 */
[----:B------:R-:W-:Y:S01]  /*ae90*/  @P6 IMAD.MOV.U32 R0, RZ, RZ, R46 ;  /* 0x000000ffff006224 */ /* 0x000fe200078e002e */
[----:B------:R-:W-:Y:S01]  /*aea0*/  LOP3.LUT P5, RZ, R60, 0x80000000, RZ, 0xc0, !PT ;  /* 0x800000003cff7812 */ /* 0x000fe200078ac0ff */
[----:B0-----:R-:W0:Y:S01]  /*aeb0*/  S2R R6, SR_LANEID ;  /* 0x0000000000067919 */ /* 0x001e220000000000 */
[----:B------:R-:W-:-:S02]  /*aec0*/  @P6 IMAD.MOV.U32 R68, RZ, RZ, R47 ;  /* 0x000000ffff446224 */ /* 0x000fc400078e002f */
[----:B------:R-:W-:Y:S01]  /*aed0*/  FADD.FTZ R61, R61, R67 ;  /* 0x000000433d3d7221 */ /* 0x000fe20000010000 */
[----:B-1----:R-:W1:Y:S01]  /*aee0*/  S2R R9, SR_TID.X ;  /* 0x0000000000097919 */ /* 0x002e620000002100 */
[C---:B------:R-:W-:Y:S02]  /*aef0*/  FMUL.FTZ R67, R68.reuse, R68 ;  /* 0x0000004444437220 */ /* 0x040fe40000410000 */
[----:B------:R-:W-:Y:S01]  /*af00*/  FADD.FTZ R68, R68, R0 ;  /* 0x0000000044447221 */ /* 0x000fe20000010000 */
[----:B------:R-:W-:Y:S03]  /*af10*/  STL.64 [R1+0x4d8], R12 ;  /* 0x0004d80c01007387 */ /* 0x000fe60000100a00 */
[----:B------:R-:W-:Y:S01]  /*af20*/  FADD.FTZ R66, R66, R68 ;  /* 0x0000004442427221 */ /* 0x000fe20000010000 */
[----:B------:R-:W-:Y:S01]  /*af30*/  HFMA2.MMA R68, -RZ, RZ, 0, 0 ;  /* 0x00000000ff447435 */ /* 0x000fe200000001ff */
[----:B------:R-:W-:Y:S01]  /*af40*/  FFMA.FTZ R67, R0, R0, R67 ;  /* 0x0000000000437223 */ /* 0x000fe20000010043 */
[----:B------:R-:W-:Y:S01]  /*af50*/  MOV R0, RZ ;  /* 0x000000ff00007202 */ /* 0x000fe20000000f00 */
[----:B------:R-:W-:Y:S01]  /*af60*/  @P5 IMAD.MOV.U32 R0, RZ, RZ, R48 ;  /* 0x000000ffff005224 */ /* 0x000fe200078e0030 */
[----:B------:R-:W-:Y:S02]  /*af70*/  STL.64 [R1+0x4e0], R14 ;  /* 0x0004e00e01007387 */ /* 0x000fe40000100a00 */
[----:B------:R-:W-:-:S02]  /*af80*/  @P5 IMAD.MOV.U32 R68, RZ, RZ, R49 ;  /* 0x000000ffff445224 */ /* 0x000fc400078e0031 */
[----:B------:R-:W-:Y:S01]  /*af90*/  FADD.FTZ R61, R61, R67 ;  /* 0x000000433d3d7221 */ /* 0x000fe20000010000 */
[----:B------:R-:W-:Y:S01]  /*afa0*/  STL.64 [R1+0x4e8], R16 ;  /* 0x0004e81001007387 */ /* 0x000fe20000100a00 */
[C---:B------:R-:W-:Y:S02]  /*afb0*/  FMUL.FTZ R67, R68.reuse, R68 ;  /* 0x0000004444437220 */ /* 0x040fe40000410000 */
[----:B------:R-:W-:Y:S01]  /*afc0*/  FADD.FTZ R68, R68, R0 ;  /* 0x0000000044447221 */ /* 0x000fe20000010000 */
[----:B0-----:R-:W-:Y:S01]  /*afd0*/  ISETP.GT.AND P4, PT, R6, 0x1e, PT ;  /* 0x0000001e0600780c */ /* 0x001fe20003f84270 */
[----:B------:R-:W-:Y:S02]  /*afe0*/  STL.64 [R1+0x4f0], R18 ;  /* 0x0004f01201007387 */ /* 0x000fe40000100a00 */
[----:B------:R-:W-:Y:S01]  /*aff0*/  FADD.FTZ R66, R66, R68 ;  /* 0x0000004442427221 */ /* 0x000fe20000010000 */
[----:B------:R-:W-:Y:S01]  /*b000*/  HFMA2.MMA R68, -RZ, RZ, 0, 0 ;  /* 0x00000000ff447435 */ /* 0x000fe200000001ff */
[----:B------:R-:W-:Y:S01]  /*b010*/  FFMA.FTZ R67, R0, R0, R67 ;  /* 0x0000000000437223 */ /* 0x000fe20000010043 */
[----:B------:R-:W-:Y:S01]  /*b020*/  MOV R0, RZ ;  /* 0x000000ff00007202 */ /* 0x000fe20000000f00 */
[----:B------:R-:W-:Y:S01]  /*b030*/  @P0 IMAD.MOV.U32 R0, RZ, RZ, R50 ;  /* 0x000000ffff000224 */ /* 0x000fe200078e0032 */
[----:B-1----:R-:W-:Y:S01]  /*b040*/  SHF.R.S32.HI R7, RZ, 0x1f, R9 ;  /* 0x0000001fff077819 */ /* 0x002fe20000011409 */
[----:B------:R-:W-:Y:S01]  /*b050*/  STL.64 [R1+0x4f8], R20 ;  /* 0x0004f81401007387 */ /* 0x000fe20000100a00 */
[----:B------:R-:W-:-:S02]  /*b060*/  @P0 IMAD.MOV.U32 R68, RZ, RZ, R51 ;  /* 0x000000ffff440224 */ /* 0x000fc400078e0033 */
[----:B------:R-:W-:Y:S01]  /*b070*/  FADD.FTZ R61, R61, R67 ;  /* 0x000000433d3d7221 */ /* 0x000fe20000010000 */
[----:B------:R-:W-:Y:S01]  /*b080*/  STL.64 [R1+0x500], R22 ;  /* 0x0005001601007387 */ /* 0x000fe20000100a00 */
        /* <DEDUP_REMOVED lines=8> */
[----:B------:R-:W-:Y:S01]  /*b110*/  LEA.HI R7, R7, R9, RZ, 0x5 ;  /* 0x0000000907077211 */ /* 0x000fe200078f28ff */
        /* <DEDUP_REMOVED lines=12> */
[----:B------:R-:W-:Y:S01]  /*b1e0*/  SHF.R.S32.HI R7, RZ, 0x5, R7 ;  /* 0x00000005ff077819 */ /* 0x000fe20000011407 */
        /* <DEDUP_REMOVED lines=11> */
[----:B------:R-:W-:Y:S03]  /*b2a0*/  STL.64 [R1+0x548], R38 ;  /* 0x0005482601007387 */ /* 0x000fe60000100a00 */
[----:B------:R-:W-:Y:S01]  /*b2b0*/  @P3 IMAD.MOV.U32 R68, RZ, RZ, R57 ;  /* 0x000000ffff443224 */ /* 0x000fe200078e0039 */
[----:B------:R-:W-:Y:S01]  /*b2c0*/  STL.64 [R1+0x550], R40 ;  /* 0x0005502801007387 */ /* 0x000fe20000100a00 */
[----:B------:R-:W-:-:S02]  /*b2d0*/  FADD.FTZ R61, R61, R67 ;  /* 0x000000433d3d7221 */ /* 0x000fc40000010000 */
[----:B------:R-:W-:Y:S01]  /*b2e0*/  @P3 IMAD.MOV.U32 R0, RZ, RZ, R56 ;  /* 0x000000ffff003224 */ /* 0x000fe200078e0038 */
[----:B------:R-:W-:Y:S01]  /*b2f0*/  STL.64 [R1+0x558], R42 ;  /* 0x0005582a01007387 */ /* 0x000fe20000100a00 */
[C---:B------:R-:W-:Y:S02]  /*b300*/  FMUL.FTZ R67, R68.reuse, R68 ;  /* 0x0000004444437220 */ /* 0x040fe40000410000 */
[----:B------:R-:W-:Y:S01]  /*b310*/  FADD.FTZ R68, R68, R0 ;  /* 0x0000000044447221 */ /* 0x000fe20000010000 */
[----:B------:R-:W-:Y:S01]  /*b320*/  STL.64 [R1+0x560], R44 ;  /* 0x0005602c01007387 */ /* 0x000fe20000100a00 */
[----:B------:R-:W-:Y:S02]  /*b330*/  FFMA.FTZ R67, R0, R0, R67 ;  /* 0x0000000000437223 */ /* 0x000fe40000010043 */
[----:B------:R-:W-:Y:S01]  /*b340*/  FADD.FTZ R66, R66, R68 ;  /* 0x0000004442427221 */ /* 0x000fe20000010000 */
[----:B------:R-:W-:Y:S01]  /*b350*/  STL.64 [R1+0x568], R46 ;  /* 0x0005682e01007387 */ /* 0x000fe20000100a00 */
[----:B------:R-:W-:-:S03]  /*b360*/  FADD.FTZ R67, R61, R67 ;  /* 0x000000433d437221 */ /* 0x000fc60000010000 */
[----:B------:R-:W0:Y:S04]  /*b370*/  SHFL.DOWN PT, R0, R66, 0x1, 0x1f ;  /* 0x08201f0042007f89 */ /* 0x000e2800000e0000 */
[----:B------:R-:W1:Y:S04]  /*b380*/  SHFL.DOWN PT, R61, R67, 0x1, 0x1f ;  /* 0x08201f00433d7f89 */ /* 0x000e6800000e0000 */
[----:B------:R-:W-:Y:S04]  /*b390*/  STL.64 [R1+0x570], R48 ;  /* 0x0005703001007387 */ /* 0x000fe80000100a00 */
[----:B------:R-:W-:Y:S04]  /*b3a0*/  STL.64 [R1+0x578], R50 ;  /* 0x0005783201007387 */ /* 0x000fe80000100a00 */
[----:B------:R-:W2:Y:S04]  /*b3b0*/  LDL.LU R8, [R1+0x258] ;  /* 0x0002580001087983 */ /* 0x000ea80000300800 */
[----:B------:R-:W2:Y:S01]  /*b3c0*/  LDL.LU R9, [R1+0x25c] ;  /* 0x00025c0001097983 */ /* 0x000ea20000300800 */
[----:B0-----:R-:W-:-:S03]  /*b3d0*/  @!P4 FADD.FTZ R66, R66, R0 ;  /* 0x000000004242c221 */ /* 0x001fc60000010000 */
[----:B------:R-:W2:Y:S01]  /*b3e0*/  LDL.LU R12, [R1+0x268] ;  /* 0x00026800010c7983 */ /* 0x000ea20000300800 */
[----:B-1----:R-:W-:-:S03]  /*b3f0*/  @!P4 FADD.FTZ R67, R67, R61 ;  /* 0x0000003d4343c221 */ /* 0x002fc60000010000 */
[----:B------:R-:W0:Y:S04]  /*b400*/  SHFL.DOWN PT, R0, R66, 0x2, 0x1f ;  /* 0x08401f0042007f89 */ /* 0x000e2800000e0000 */
[----:B------:R-:W1:Y:S01]  /*b410*/  SHFL.DOWN PT, R61, R67, 0x2, 0x1f ;  /* 0x08401f00433d7f89 */ /* 0x000e6200000e0000 */
[----:B------:R-:W-:-:S03]  /*b420*/  ISETP.GT.AND P4, PT, R6, 0x1d, PT ;  /* 0x0000001d0600780c */ /* 0x000fc60003f84270 */
[----:B------:R-:W2:Y:S04]  /*b430*/  LDL.LU R13, [R1+0x26c] ;  /* 0x00026c00010d7983 */ /* 0x000ea80000300800 */
[----:B------:R-:W2:Y:S04]  /*b440*/  LDL.LU R16, [R1+0x278] ;  /* 0x0002780001107983 */ /* 0x000ea80000300800 */
        /* <DEDUP_REMOVED lines=33> */
[----:B---3--:R-:W-:Y:S01]  /*b660*/  STL.64 [R1+0x8], R2 ;  /* 0x0000080201007387 */ /* 0x008fe20000100a00 */
[----:B-1----:R-:W-:Y:S01]  /*b670*/  @!P4 FADD.FTZ R67, R67, R61 ;  /* 0x0000003d4343c221 */ /* 0x002fe20000010000 */
[----:B------:R-:W-:Y:S02]  /*b680*/  ISETP.NE.AND P4, PT, R6, RZ, PT ;  /* 0x000000ff0600720c */ /* 0x000fe40003f85270 */
[----:B----4-:R0:W-:Y:S04]  /*b690*/  STL.64 [R1], R4 ;  /* 0x0000000401007387 */ /* 0x0101e80000100a00 */
[----:B------:R-:W3:Y:S04]  /*b6a0*/  LDL.LU R50, [R1+0x308] ;  /* 0x0003080001327983 */ /* 0x000ee80000300800 */
[----:B------:R-:W3:Y:S04]  /*b6b0*/  LDL.LU R51, [R1+0x30c] ;  /* 0x00030c0001337983 */ /* 0x000ee80000300800 */
[----:B------:R1:W-:Y:S04]  /*b6c0*/  @!P4 STS.64 [R7.X8+0x10], R66 ;  /* 0x000010420700c388 */ /* 0x0003e80000008a00 */
[----:B0-----:R-:W4:Y:S04]  /*b6d0*/  LDL.LU R4, [R1+0x248] ;  /* 0x0002480001047983 */ /* 0x001f280000300800 */
[----:B------:R-:W4:Y:S04]  /*b6e0*/  LDL.LU R5, [R1+0x24c] ;  /* 0x00024c0001057983 */ /* 0x000f280000300800 */
        /* <DEDUP_REMOVED lines=23> */
[----:B-1----:R-:W4:Y:S04]  /*b860*/  LDL.LU R7, [R1+0x254] ;  /* 0x0002540001077983 */ /* 0x002f280000300800 */
[----:B------:R-:W4:Y:S04]  /*b870*/  LDL.LU R2, [R1+0x240] ;  /* 0x0002400001027983 */ /* 0x000f280000300800 */
[----:B------:R-:W4:Y:S04]  /*b880*/  LDL.LU R3, [R1+0x244] ;  /* 0x0002440001037983 */ /* 0x000f280000300800 */
[----:B--2---:R0:W-:Y:S04]  /*b890*/  STL.64 [R1+0x538], R58 ;  /* 0x0005383a01007387 */ /* 0x0041e80000100a00 */
[----:B------:R1:W-:Y:S04]  /*b8a0*/  STL.64 [R1+0xf8], R64 ;  /* 0x0000f84001007387 */ /* 0x0003e80000100a00 */
[----:B------:R2:W-:Y:S04]  /*b8b0*/  STL.64 [R1+0x100], R62 ;  /* 0x0001003e01007387 */ /* 0x0005e80000100a00 */
[----:B0-----:R-:W4:Y:S04]  /*b8c0*/  LDL.LU R58, [R1+0x2c8] ;  /* 0x0002c800013a7983 */ /* 0x001f280000300800 */
[----:B------:R-:W4:Y:S04]  /*b8d0*/  LDL.LU R59, [R1+0x2cc] ;  /* 0x0002cc00013b7983 */ /* 0x000f280000300800 */
[----:B-1----:R-:W4:Y:S04]  /*b8e0*/  LDL.LU.64 R64, [R1+0x4a8] ;  /* 0x0004a80001407983 */ /* 0x002f280000300a00 */
[----:B--2---:R-:W2:Y:S04]  /*b8f0*/  LDL.LU.64 R62, [R1+0x4a0] ;  /* 0x0004a000013e7983 */ /* 0x004ea80000300a00 */
[----:B------:R0:W-:Y:S04]  /*b900*/  STL.64 [R1+0xd8], R8 ;  /* 0x0000d80801007387 */ /* 0x0001e80000100a00 */
[----:B0-----:R-:W2:Y:S04]  /*b910*/  LDL.LU.64 R8, [R1+0x4c8] ;  /* 0x0004c80001087983 */ /* 0x001ea80000300a00 */
[----:B------:R0:W-:Y:S04]  /*b920*/  STL.64 [R1+0xc8], R12 ;  /* 0x0000c80c01007387 */ /* 0x0001e80000100a00 */
[----:B------:R1:W-:Y:S04]  /*b930*/  STL.64 [R1+0xb8], R16 ;  /* 0x0000b81001007387 */ /* 0x0003e80000100a00 */
[----:B0-----:R-:W2:Y:S04]  /*b940*/  LDL.LU.64 R12, [R1+0x4d8] ;  /* 0x0004d800010c7983 */ /* 0x001ea80000300a00 */
[----:B------:R0:W-:Y:S04]  /*b950*/  STL.64 [R1+0xa8], R20 ;  /* 0x0000a81401007387 */ /* 0x0001e80000100a00 */
[----:B-1----:R-:W2:Y:S04]  /*b960*/  LDL.LU.64 R16, [R1+0x4e8] ;  /* 0x0004e80001107983 */ /* 0x002ea80000300a00 */
[----:B0-----:R-:W2:Y:S04]  /*b970*/  LDL.LU.64 R20, [R1+0x4f8] ;  /* 0x0004f80001147983 */ /* 0x001ea80000300a00 */
[----:B------:R0:W-:Y:S04]  /*b980*/  STL.64 [R1+0x98], R24 ;  /* 0x0000981801007387 */ /* 0x0001e80000100a00 */
[----:B------:R1:W-:Y:S04]  /*b990*/  STL.64 [R1+0x88], R28 ;  /* 0x0000881c01007387 */ /* 0x0003e80000100a00 */
[----:B0-----:R-:W2:Y:S04]  /*b9a0*/  LDL.LU.64 R24, [R1+0x508] ;  /* 0x0005080001187983 */ /* 0x001ea80000300a00 */
[----:B-1----:R-:W2:Y:S04]  /*b9b0*/  LDL.LU.64 R28, [R1+0x518] ;  /* 0x00051800011c7983 */ /* 0x002ea80000300a00 */
        /* <DEDUP_REMOVED lines=9> */
[----:B-1----:R-:W2:Y:S04]  /*ba50*/  LDL.LU R68, [R1+0x218] ;  /* 0x0002180001447983 */ /* 0x002ea80000300800 */
[----:B------:R-:W2:Y:S04]  /*ba60*/  LDL.LU R69, [R1+0x21c] ;  /* 0x00021c0001457983 */ /* 0x000ea80000300800 */
[----:B---3--:R0:W-:Y:S04]  /*ba70*/  STL.64 [R1+0x28], R50 ;  /* 0x0000283201007387 */ /* 0x0081e80000100a00 */
[----:B----4-:R1:W-:Y:S04]  /*ba80*/  STL.64 [R1+0xe8], R4 ;  /* 0x0000e80401007387 */ /* 0x0103e80000100a00 */
[----:B0-----:R-:W3:Y:S04]  /*ba90*/  LDL.LU.64 R50, [R1+0x578] ;  /* 0x0005780001327983 */ /* 0x001ee80000300a00 */
[----:B------:R0:W-:Y:S04]  /*baa0*/  STL.64 [R1+0x30], R48 ;  /* 0x0000303001007387 */ /* 0x0001e80000100a00 */
[----:B-1----:R-:W4:Y:S04]  /*bab0*/  LDL.LU.64 R4, [R1+0x4b8] ;  /* 0x0004b80001047983 */ /* 0x002f280000300a00 */
[----:B------:R1:W-:Y:S04]  /*bac0*/  STL.64 [R1+0x40], R44 ;  /* 0x0000402c01007387 */ /* 0x0003e80000100a00 */
[----:B0-----:R-:W4:Y:S04]  /*bad0*/  LDL.LU.64 R48, [R1+0x570] ;  /* 0x0005700001307983 */ /* 0x001f280000300a00 */
        /* <DEDUP_REMOVED lines=22> */
[----:B0-----:R-:W4:Y:S04]  /*bc40*/  LDL.LU.64 R2, [R1+0x4b0] ;  /* 0x0004b00001027983 */ /* 0x001f280000300a00 */
[----:B------:R0:W-:Y:S04]  /*bc50*/  STL.64 [R1+0x68], R58 ;  /* 0x0000683a01007387 */ /* 0x0001e80000100a00 */
[----:B------:R1:W-:Y:S04]  /*bc60*/  STL.64 [R1+0x110], R64 ;  /* 0x0001104001007387 */ /* 0x0003e80000100a00 */
[----:B--2---:R2:W-:Y:S04]  /*bc70*/  STL.64 [R1+0x108], R62 ;  /* 0x0001083e01007387 */ /* 0x0045e80000100a00 */
[----:B0-----:R0:W5:Y:S04]  /*bc80*/  LDL.LU.64 R58, [R1+0x538] ;  /* 0x00053800013a7983 */ /* 0x0011680000300a00 */
[----:B-1----:R0:W5:Y:S04]  /*bc90*/  LDL.LU.64 R64, [R1+0x490] ;  /* 0x0004900001407983 */ /* 0x0021680000300a00 */
[----:B--2---:R0:W5:Y:S04]  /*bca0*/  LDL.LU.64 R62, [R1+0x498] ;  /* 0x00049800013e7983 */ /* 0x0041680000300a00 */
[----:B------:R-:W1:Y:S04]  /*bcb0*/  S2R R61, SR_TID.X ;  /* 0x00000000003d7919 */ /* 0x000e680000002100 */
[----:B------:R0:W-:Y:S04]  /*bcc0*/  STL.64 [R1+0x1e8], R52 ;  /* 0x0001e83401007387 */ /* 0x0001e80000100a00 */
[----:B------:R0:W-:Y:S04]  /*bcd0*/  STL.64 [R1+0x1f0], R54 ;  /* 0x0001f03601007387 */ /* 0x0001e80000100a00 */
[----:B------:R0:W-:Y:S04]  /*bce0*/  STL.64 [R1+0x1f8], R56 ;  /* 0x0001f83801007387 */ /* 0x0001e80000100a00 */
[----:B------:R0:W-:Y:S01]  /*bcf0*/  STL.64 [R1+0x138], R8 ;  /* 0x0001380801007387 */ /* 0x0001e20000100a00 */
[----:B-1----:R-:W-:-:S03]  /*bd00*/  ISETP.NE.AND P4, PT, R61, RZ, PT ;  /* 0x000000ff3d00720c */ /* 0x002fc60003f85270 */
[----:B------:R0:W-:Y:S04]  /*bd10*/  STL.64 [R1+0x148], R12 ;  /* 0x0001480c01007387 */ /* 0x0001e80000100a00 */
        /* <DEDUP_REMOVED lines=8> */
[----:B------:R0:W-:Y:S01]  /*bda0*/  STL.64 [R1+0x118], R68 ;  /* 0x0001184401007387 */ /* 0x0001e20000100a00 */
[----:B------:R-:W-:Y:S03]  /*bdb0*/  BSSY B0, `(.L_x_5122) ;  /* 0x0000034000007945 */ /* 0x000fe60003800000 */
[----:B---3--:R0:W-:Y:S04]  /*bdc0*/  STL.64 [R1+0x1e0], R50 ;  /* 0x0001e03201007387 */ /* 0x0081e80000100a00 */
[----:B----4-:R0:W-:Y:S04]  /*bdd0*/  STL.64 [R1+0x128], R4 ;  /* 0x0001280401007387 */ /* 0x0101e80000100a00 */
        /* <DEDUP_REMOVED lines=13> */
[----:B------:R-:W-:-:S03]  /*beb0*/  MOV R0, c[0x0][0xc] ;  /* 0x0000030000007a02 */ /* 0x000fc60000000f00 */
[----:B------:R-:W-:Y:S06]  /*bec0*/  BAR.SYNC.DEFER_BLOCKING 0x0 ;  /* 0x0000000000007b1d */ /* 0x000fec0000010000 */
[----:B------:R-:W-:Y:S05]  /*bed0*/  @P4 BRA `(.L_x_5123) ;  /* 0x0000021000004947 */ /* 0x000fea0003800000 */
[----:B0-----:R-:W0:Y:S04]  /*bee0*/  LDS.64 R2, [0x18] ;  /* 0x00001800ff027984 */ /* 0x001e280000000a00 */
[----:B------:R-:W1:Y:S01]  /*bef0*/  LDS.128 R4, [0x20] ;  /* 0x00002000ff047984 */ /* 0x000e620000000c00 */
[----:B0-----:R-:W-:-:S02]  /*bf00*/  FADD.FTZ R2, R66, R2 ;  /* 0x0000000242027221 */ /* 0x001fc40000010000 */
[----:B------:R-:W-:Y:S02]  /*bf10*/  FADD.FTZ R3, R67, R3 ;  /* 0x0000000343037221 */ /* 0x000fe40000010000 */
[----:B-1----:R-:W-:Y:S02]  /*bf20*/  FADD.FTZ R2, R2, R4 ;  /* 0x0000000402027221 */ /* 0x002fe40000010000 */
        /* <DEDUP_REMOVED lines=28> */
.L_x_5123:
[----:B------:R-:W-:Y:S05]  /*c0f0*/  BSYNC B0 ;  /* 0x0000000000007941 */ /* 0x000fea0003800000 */
.L_x_5122:
[----:B------:R-:W-:-:S13]  /*c100*/  ISETP.GE.U32.AND P5, PT, R0, 0x2, PT ;  /* 0x000000020000780c */ /* 0x000fda0003fa6070 */
[----:B------:R-:W-:Y:S05]  /*c110*/  @!P5 BRA `(.L_x_5124) ;  /* 0x000016d00000d947 */ /* 0x000fea0003800000 */
[----:B------:R-:W-:Y:S02]  /*c120*/  ULOP3.LUT UR5, UR4, 0x1, URZ, 0xc0, !UPT ;  /* 0x0000000104057892 */ /* 0x000fe4000f8ec03f */
[----:B------:R-:W-:Y:S02]  /*c130*/  ULDC UR6, c[0x0][0x10] ;  /* 0x0000040000067ab9 */ /* 0x000fe40000000800 */
[----:B------:R-:W-:Y:S02]  /*c140*/  UIMAD UR5, UR5, UR6, URZ ;  /* 0x00000006050572a4 */ /* 0x000fe4000f8e023f */
[----:B------:R-:W-:Y:S02]  /*c150*/  UMOV UR17, 0x4 ;  /* 0x0000000400117882 */ /* 0x000fe40000000000 */
[----:B------:R-:W-:Y:S02]  /*c160*/  ULDC UR6, c[0x0][0xc] ;  /* 0x0000030000067ab9 */ /* 0x000fe40000000800 */
[----:B------:R-:W-:-:S02]  /*c170*/  UIMAD UR6, UR5, UR6, URZ ;  /* 0x00000006050672a4 */ /* 0x000fc4000f8e023f */
[----:B------:R-:W-:Y:S02]  /*c180*/  UIADD3 UR5, UR5, UR8, URZ ;  /* 0x0000000805057290 */ /* 0x000fe4000fffe03f */
[----:B------:R-:W-:Y:S02]  /*c190*/  USHF.L.U32 UR16, UR6, 0x1, URZ ;  /* 0x0000000106107899 */ /* 0x000fe4000800063f */
[----:B------:R-:W-:Y:S02]  /*c1a0*/  ULDC.64 UR14, c[0x0][0x190] ;  /* 0x00006400000e7ab9 */ /* 0x000fe40000000a00 */
[----:B------:R-:W-:Y:S02]  /*c1b0*/  ULDC.64 UR6, c[0x0][0x198] ;  /* 0x0000660000067ab9 */ /* 0x000fe40000000a00 */
[----:B------:R-:W-:Y:S02]  /*c1c0*/  UIMAD.WIDE.U32 UR14, UR5, UR17, UR14 ;  /* 0x00000011050e72a5 */ /* 0x000fe4000f8e000e */
[----:B------:R-:W-:Y:S01]  /*c1d0*/  UIMAD.WIDE UR6, UR16, UR17, UR6 ;  /* 0x00000011100672a5 */ /* 0x000fe2000f8e0206 */
[----:B------:R-:W-:Y:S05]  /*c1e0*/  @P4 BRA `(.L_x_5125) ;  /* 0x0000017000004947 */ /* 0x000fea0003800000 */
[----:B------:R-:W-:-:S04]  /*c1f0*/  ULEA UR5, UP0, UR10, UR6, 0x3 ;  /* 0x000000060a057291 */ /* 0x000fc8000f80183f */
[----:B------:R-:W-:Y:S02]  /*c200*/  ULEA.HI.X UR16, UR10, UR7, URZ, 0x3, UP0 ;  /* 0x000000070a107291 */ /* 0x000fe400080f1c3f */
[----:B0-----:R-:W-:Y:S01]  /*c210*/  IMAD.U32 R2, RZ, RZ, UR5 ;  /* 0x00000005ff027e24 */ /* 0x001fe2000f8e00ff */
[----:B------:R-:W-:Y:S02]  /*c220*/  ULOP3.LUT UP0, URZ, UR4, 0x2, URZ, 0xc0, !UPT ;  /* 0x00000002043f7892 */ /* 0x000fe4000f80c03f */
[----:B------:R-:W-:Y:S01]  /*c230*/  UMOV UR5, 0x1 ;  /* 0x0000000100057882 */ /* 0x000fe20000000000 */
[----:B------:R-:W-:Y:S01]  /*c240*/  MOV R3, UR16 ;  /* 0x0000001000037c02 */ /* 0x000fe20008000f00 */
[----:B------:R-:W-:Y:S02]  /*c250*/  USEL UR5, UR5, 0xffffffff, !UP0 ;  /* 0xffffffff05057887 */ /* 0x000fe4000c000000 */
[----:B------:R-:W-:Y:S02]  /*c260*/  PLOP3.LUT P5, PT, PT, PT, UP0, 0x40, 0x0 ;  /* 0x000000000000781c */ /* 0x000fe40003fae808 */
[----:B------:R0:W-:Y:S02]  /*c270*/  STG.E.64 [R2.64], R66 ;  /* 0x0000004202007986 */ /* 0x0001e4000c101b12 */
[----:B------:R-:W-:Y:S01]  /*c280*/  SEL R4, RZ, c[0x0][0xc], !P5 ;  /* 0x00000300ff047a07 */ /* 0x000fe20006800000 */
[----:B------:R-:W-:Y:S01]  /*c290*/  IMAD.U32 R5, RZ, RZ, UR5 ;  /* 0x00000005ff057e24 */ /* 0x000fe2000f8e00ff */
[----:B0-----:R-:W-:Y:S01]  /*c2a0*/  MOV R2, UR14 ;  /* 0x0000000e00027c02 */ /* 0x001fe20008000f00 */
[----:B------:R-:W-:Y:S01]  /*c2b0*/  IMAD.U32 R3, RZ, RZ, UR15 ;  /* 0x0000000fff037e24 */ /* 0x000fe2000f8e00ff */
[----:B------:R-:W-:Y:S06]  /*c2c0*/  MEMBAR.ALL.GPU ;  /* 0x0000000000007992 */ /* 0x000fec000000a000 */
[----:B------:R-:W-:Y:S01]  /*c2d0*/  ISETP.NE.AND P5, PT, R4, -0x1, PT ;  /* 0xffffffff0400780c */ /* 0x000fe20003fa5270 */
[----:B------:R-:W-:-:S00]  /*c2e0*/  ERRBAR ;  /* 0x00000000000079ab */ /* 0x000fc00000000000 */
[----:B------:R0:W-:Y:S11]  /*c2f0*/  RED.E.ADD.S32.STRONG.GPU [R2.64], R5 ;  /* 0x000000050200798e */ /* 0x0001f6000c10e392 */
[----:B------:R-:W-:Y:S05]  /*c300*/  @!P5 BRA `(.L_x_5125) ;  /* 0x000000500000d947 */ /* 0x000fea0003800000 */
.L_x_5126:
[----:B0-----:R-:W2:Y:S01]  /*c310*/  LDG.E.STRONG.GPU R5, [R2.64] ;  /* 0x0000001202057981 */ /* 0x001ea2000c1ef900 */
[----:B------:R-:W-:Y:S01]  /*c320*/  YIELD ;  /* 0x0000000000007946 */ /* 0x000fe20003800000 */
[----:B--2---:R-:W-:Y:S01]  /*c330*/  ISETP.NE.AND P5, PT, R5, R4, PT ;  /* 0x000000040500720c */ /* 0x004fe20003fa5270 */
[----:B------:R-:W-:-:S12]  /*c340*/  CCTL.IVALL ;  /* 0x00000000ff00798f */ /* 0x000fd80002000000 */
[----:B------:R-:W-:Y:S05]  /*c350*/  @P5 BRA `(.L_x_5126) ;  /* 0xffffffb000005947 */ /* 0x000fea000383ffff */
.L_x_5125:
[----:B------:R-:W-:Y:S01]  /*c360*/  ISETP.NE.AND P5, PT, RZ, c[0x0][0xc], PT ;  /* 0x00000300ff007a0c */ /* 0x000fe20003fa5270 */
[----:B------:R-:W-:Y:S01]  /*c370*/  WARPSYNC 0xffffffff ;  /* 0xffffffff00007948 */ /* 0x000fe20003800000 */
[----:B------:R-:W-:Y:S11]  /*c380*/  BAR.SYNC.DEFER_BLOCKING 0x0 ;  /* 0x0000000000007b1d */ /* 0x000ff60000010000 */
[----:B------:R-:W-:Y:S05]  /*c390*/  @!P5 BRA `(.L_x_5124) ;  /* 0x000014500000d947 */ /* 0x000fea0003800000 */
[----:B------:R-:W-:Y:S01]  /*c3a0*/  IADD3 R0, R0, -0x1, RZ ;  /* 0xffffffff00007810 */ /* 0x000fe20007ffe0ff */
[----:B------:R-:W-:-:S03]  /*c3b0*/  UMOV UR5, URZ ;  /* 0x0000003f00057c82 */ /* 0x000fc60008000000 */
[----:B------:R-:W-:-:S13]  /*c3c0*/  ISETP.GE.U32.AND P5, PT, R0, 0x3, PT ;  /* 0x000000030000780c */ /* 0x000fda0003fa6070 */
[----:B------:R-:W-:Y:S05]  /*c3d0*/  @!P5 BRA `(.L_x_5127) ;  /* 0x000011900000d947 */ /* 0x000fea0003800000 */
[----:B------:R-:W-:Y:S02]  /*c3e0*/  ULDC UR14, c[0x0][0xc] ;  /* 0x00000300000e7ab9 */ /* 0x000fe40000000800 */
[----:B------:R-:W-:Y:S02]  /*c3f0*/  UIADD3 UR14, -UR11, UR14, URZ ;  /* 0x0000000e0b0e7290 */ /* 0x000fe4000fffe13f */
[----:B------:R-:W-:-:S04]  /*c400*/  UMOV UR5, URZ ;  /* 0x0000003f00057c82 */ /* 0x000fc80008000000 */
[----:B------:R-:W-:Y:S02]  /*c410*/  ISETP.LT.AND P5, PT, RZ, UR14, PT ;  /* 0x0000000eff007c0c */ /* 0x000fe4000bfa1270 */
[----:B------:R-:W-:-:S11]  /*c420*/  MOV R0, UR14 ;  /* 0x0000000e00007c02 */ /* 0x000fd60008000f00 */
[----:B------:R-:W-:Y:S05]  /*c430*/  @!P5 BRA `(.L_x_5128) ;  /* 0x00000ea00000d947 */ /* 0x000fea0003800000 */
[----:B------:R-:W-:Y:S02]  /*c440*/  ISETP.GT.AND P5, PT, R0, 0xc, PT ;  /* 0x0000000c0000780c */ /* 0x000fe40003fa4270 */
[----:B------:R-:W-:-:S11]  /*c450*/  PLOP3.LUT P6, PT, PT, PT, PT, 0x80, 0x0 ;  /* 0x000000000000781c */ /* 0x000fd60003fcf070 */
[----:B------:R-:W-:Y:S05]  /*c460*/  @!P5 BRA `(.L_x_5129) ;  /* 0x000009600000d947 */ /* 0x000fea0003800000 */
[----:B------:R-:W-:Y:S02]  /*c470*/  PLOP3.LUT P6, PT, PT, PT, PT, 0x8, 0x0 ;  /* 0x000000000000781c */ /* 0x000fe40003fce170 */
.L_x_5130:
[----:B0-----:R-:W-:Y:S01]  /*c480*/  IMAD.U32 R4, RZ, RZ, UR5 ;  /* 0x00000005ff047e24 */ /* 0x001fe2000f8e00ff */
[----:B------:R-:W-:Y:S02]  /*c490*/  MOV R2, c[0x0][0x10] ;  /* 0x0000040000027a02 */ /* 0x000fe40000000f00 */
[----:B------:R-:W-:Y:S02]  /*c4a0*/  MOV R3, UR7 ;  /* 0x0000000700037c02 */ /* 0x000fe40008000f00 */
[----:B------:R-:W-:-:S13]  /*c4b0*/  ISETP.EQ.OR P5, PT, R4, UR20, P4 ;  /* 0x0000001404007c0c */ /* 0x000fda000a7a2670 */
[----:B------:R-:W-:Y:S02]  /*c4c0*/  @!P5 IMAD R4, R4, R2, UR8 ;  /* 0x000000080404de24 */ /* 0x000fe4000f8e0202 */
[----:B------:R-:W-:-:S04]  /*c4d0*/  IMAD.U32 R2, RZ, RZ, UR6 ;  /* 0x00000006ff027e24 */ /* 0x000fc8000f8e00ff */
[----:B------:R-:W-:-:S06]  /*c4e0*/  @!P5 IMAD.WIDE.U32 R4, R4, 0x8, R2 ;  /* 0x000000080404d825 */ /* 0x000fcc00078e0002 */
[----:B------:R-:W2:Y:S01]  /*c4f0*/  @!P5 LDG.E.64 R4, [R4.64] ;  /* 0x000000120404d981 */ /* 0x000ea2000c1e1b00 */
[----:B------:R-:W-:Y:S01]  /*c500*/  UIADD3 UR14, UR5, 0x1, URZ ;  /* 0x00000001050e7890 */ /* 0x000fe2000fffe03f */
[----:B--2---:R-:W-:-:S05]  /*c510*/  @!P5 FADD.FTZ R66, R66, R4 ;  /* 0x000000044242d221 */ /* 0x004fca0000010000 */
[----:B------:R-:W-:Y:S02]  /*c520*/  IMAD.U32 R4, RZ, RZ, UR14 ;  /* 0x0000000eff047e24 */ /* 0x000fe4000f8e00ff */
[----:B------:R-:W-:Y:S01]  /*c530*/  @!P5 FADD.FTZ R67, R67, R5 ;  /* 0x000000054343d221 */ /* 0x000fe20000010000 */
[----:B------:R-:W-:Y:S02]  /*c540*/  MOV R5, c[0x0][0x10] ;  /* 0x0000040000057a02 */ /* 0x000fe40000000f00 */
[----:B------:R-:W-:-:S13]  /*c550*/  ISETP.EQ.OR P5, PT, R4, UR20, P4 ;  /* 0x0000001404007c0c */ /* 0x000fda000a7a2670 */
[----:B------:R-:W-:-:S04]  /*c560*/  @!P5 IMAD R5, R4, R5, UR8 ;  /* 0x000000080405de24 */ /* 0x000fc8000f8e0205 */
        /* <DEDUP_REMOVED lines=128> */
[----:B------:R-:W-:Y:S01]  /*cd70*/  IADD3 R0, R0, -0x10, RZ ;  /* 0xfffffff000007810 */ /* 0x000fe20007ffe0ff */
[----:B------:R-:W-:Y:S01]  /*cd80*/  UIADD3 UR5, UR5, 0x10, URZ ;  /* 0x0000001005057890 */ /* 0x000fe2000fffe03f */
[----:B--2---:R-:W-:Y:S02]  /*cd90*/  @!P5 FADD.FTZ R66, R66, R2 ;  /* 0x000000024242d221 */ /* 0x004fe40000010000 */
[----:B------:R-:W-:Y:S01]  /*cda0*/  @!P5 FADD.FTZ R67, R67, R3 ;  /* 0x000000034343d221 */ /* 0x000fe20000010000 */
[----:B------:R-:W-:-:S13]  /*cdb0*/  ISETP.GT.AND P5, PT, R0, 0xc, PT ;  /* 0x0000000c0000780c */ /* 0x000fda0003fa4270 */
[----:B------:R-:W-:Y:S05]  /*cdc0*/  @P5 BRA `(.L_x_5130) ;  /* 0xfffff6b000005947 */ /* 0x000fea000383ffff */
.L_x_5129:
[----:B------:R-:W-:-:S13]  /*cdd0*/  ISETP.GT.AND P5, PT, R0, 0x4, PT ;  /* 0x000000040000780c */ /* 0x000fda0003fa4270 */
[----:B------:R-:W-:Y:S05]  /*cde0*/  @!P5 BRA `(.L_x_5131) ;  /* 0x000004d00000d947 */ /* 0x000fea0003800000 */
        /* <DEDUP_REMOVED lines=73> */
[----:B------:R-:W-:Y:S02]  /*d280*/  PLOP3.LUT P6, PT, PT, PT, PT, 0x8, 0x0 ;  /* 0x000000000000781c */ /* 0x000fe40003fce170 */
[----:B------:R-:W-:Y:S01]  /*d290*/  IADD3 R0, R0, -0x4, RZ ;  /* 0xfffffffc00007810 */ /* 0x000fe20007ffe0ff */
[----:B--2---:R-:W-:Y:S02]  /*d2a0*/  @!P5 FADD.FTZ R66, R66, R2 ;  /* 0x000000024242d221 */ /* 0x004fe40000010000 */
[----:B------:R-:W-:Y:S02]  /*d2b0*/  @!P5 FADD.FTZ R67, R67, R3 ;  /* 0x000000034343d221 */ /* 0x000fe40000010000 */
.L_x_5131:
[----:B------:R-:W-:-:S13]  /*d2c0*/  ISETP.NE.OR P6, PT, R0, RZ, P6 ;  /* 0x000000ff0000720c */ /* 0x000fda00037c5670 */
[----:B------:R-:W-:Y:S05]  /*d2d0*/  @!P6 BRA `(.L_x_5127) ;  /* 0x000002900000e947 */ /* 0x000fea0003800000 */
.L_x_5128:
        /* <DEDUP_REMOVED lines=39> */
[----:B------:R-:W-:-:S13]  /*d550*/  ISETP.NE.AND P5, PT, R0, RZ, PT ;  /* 0x000000ff0000720c */ /* 0x000fda0003fa5270 */
[----:B-----5:R-:W-:Y:S05]  /*d560*/  @P5 BRA `(.L_x_5128) ;  /* 0xfffffd7000005947 */ /* 0x020fea000383ffff */
.L_x_5127:
[----:B------:R-:W-:-:S13]  /*d570*/  ISETP.NE.AND P5, PT, RZ, UR11, PT ;  /* 0x0000000bff007c0c */ /* 0x000fda000bfa5270 */
[----:B------:R-:W-:Y:S05]  /*d580*/  @!P5 BRA `(.L_x_5124) ;  /* 0x000002600000d947 */ /* 0x000fea0003800000 */
[----:B------:R-:W-:Y:S01]  /*d590*/  IMAD.U32 R0, RZ, RZ, UR5 ;  /* 0x00000005ff007e24 */ /* 0x000fe2000f8e00ff */
[----:B------:R-:W-:Y:S04]  /*d5a0*/  BSSY B0, `(.L_x_5132) ;  /* 0x000000b000007945 */ /* 0x000fe80003800000 */
[----:B------:R-:W-:-:S13]  /*d5b0*/  ISETP.EQ.OR P5, PT, R0, UR20, P4 ;  /* 0x0000001400007c0c */ /* 0x000fda000a7a2670 */
[----:B------:R-:W-:Y:S05]  /*d5c0*/  @P5 BRA `(.L_x_5133) ;  /* 0x0000008000005947 */ /* 0x000fea0003800000 */
[----:B------:R-:W-:Y:S02]  /*d5d0*/  ULDC UR14, c[0x0][0x10] ;  /* 0x00000400000e7ab9 */ /* 0x000fe40000000800 */
[----:B------:R-:W-:-:S04]  /*d5e0*/  UIMAD UR14, UR5, UR14, UR8 ;  /* 0x0000000e050e72a4 */ /* 0x000fc8000f8e0208 */
[----:B------:R-:W-:-:S06]  /*d5f0*/  UIMAD.WIDE.U32 UR14, UR14, 0x8, UR6 ;  /* 0x000000080e0e78a5 */ /* 0x000fcc000f8e0006 */
[----:B0-----:R-:W-:Y:S01]  /*d600*/  MOV R2, UR14 ;  /* 0x0000000e00027c02 */ /* 0x001fe20008000f00 */
[----:B------:R-:W-:-:S06]  /*d610*/  IMAD.U32 R3, RZ, RZ, UR15 ;  /* 0x0000000fff037e24 */ /* 0x000fcc000f8e00ff */
[----:B------:R-:W2:Y:S02]  /*d620*/  LDG.E.64 R2, [R2.64] ;  /* 0x0000001202027981 */ /* 0x000ea4000c1e1b00 */
[----:B--2---:R-:W-:Y:S02]  /*d630*/  FADD.FTZ R66, R66, R2 ;  /* 0x0000000242427221 */ /* 0x004fe40000010000 */
[----:B------:R-:W-:Y:S02]  /*d640*/  FADD.FTZ R67, R67, R3 ;  /* 0x0000000343437221 */ /* 0x000fe40000010000 */
.L_x_5133:
[----:B------:R-:W-:Y:S05]  /*d650*/  BSYNC B0 ;  /* 0x0000000000007941 */ /* 0x000fea0003800000 */
.L_x_5132:
[----:B------:R-:W-:-:S06]  /*d660*/  UISETP.NE.AND UP0, UPT, UR11, 0x1, UPT ;  /* 0x000000010b00788c */ /* 0x000fcc000bf05270 */
[----:B------:R-:W-:-:S13]  /*d670*/  PLOP3.LUT P5, PT, PT, PT, UP0, 0x40, 0x0 ;  /* 0x000000000000781c */ /* 0x000fda0003fae808 */
[----:B------:R-:W-:Y:S05]  /*d680*/  @P5 BRA `(.L_x_5124) ;  /* 0x0000016000005947 */ /* 0x000fea0003800000 */
[----:B------:R-:W-:Y:S01]  /*d690*/  UIADD3 UR14, UR5, 0x1, URZ ;  /* 0x00000001050e7890 */ /* 0x000fe2000fffe03f */
[----:B------:R-:W-:Y:S01]  /*d6a0*/  IMAD.MOV.U32 R0, RZ, RZ, c[0x0][0x10] ;  /* 0x00000400ff007624 */ /* 0x000fe200078e00ff */
[----:B0-----:R-:W-:Y:S01]  /*d6b0*/  MOV R2, UR6 ;  /* 0x0000000600027c02 */ /* 0x001fe20008000f00 */
[----:B------:R-:W-:-:S03]  /*d6c0*/  IMAD.U32 R3, RZ, RZ, UR7 ;  /* 0x00000007ff037e24 */ /* 0x000fc6000f8e00ff */
[----:B------:R-:W-:-:S04]  /*d6d0*/  MOV R4, UR14 ;  /* 0x0000000e00047c02 */ /* 0x000fc80008000f00 */
[----:B------:R-:W-:-:S13]  /*d6e0*/  ISETP.EQ.OR P5, PT, R4, UR20, P4 ;  /* 0x0000001404007c0c */ /* 0x000fda000a7a2670 */
[----:B------:R-:W-:-:S04]  /*d6f0*/  @!P5 IMAD R4, R4, R0, UR8 ;  /* 0x000000080404de24 */ /* 0x000fc8000f8e0200 */
[----:B------:R-:W-:-:S06]  /*d700*/  @!P5 IMAD.WIDE.U32 R4, R4, 0x8, R2 ;  /* 0x000000080404d825 */ /* 0x000fcc00078e0002 */
[----:B------:R-:W2:Y:S01]  /*d710*/  @!P5 LDG.E.64 R4, [R4.64] ;  /* 0x000000120404d981 */ /* 0x000ea2000c1e1b00 */
[----:B------:R-:W-:-:S06]  /*d720*/  UIADD3 UR5, UR5, 0x2, URZ ;  /* 0x0000000205057890 */ /* 0x000fcc000fffe03f */
[----:B------:R-:W-:Y:S01]  /*d730*/  MOV R0, UR5 ;  /* 0x0000000500007c02 */ /* 0x000fe20008000f00 */
[----:B--2---:R-:W-:Y:S02]  /*d740*/  @!P5 FADD.FTZ R66, R66, R4 ;  /* 0x000000044242d221 */ /* 0x004fe40000010000 */
[----:B------:R-:W-:Y:S01]  /*d750*/  @!P5 FADD.FTZ R67, R67, R5 ;  /* 0x000000054343d221 */ /* 0x000fe20000010000 */
[----:B------:R-:W-:Y:S01]  /*d760*/  ISETP.EQ.OR P5, PT, R0, UR20, P4 ;  /* 0x0000001400007c0c */ /* 0x000fe2000a7a2670 */
[----:B------:R-:W-:-:S05]  /*d770*/  IMAD.U32 R4, RZ, RZ, UR11 ;  /* 0x0000000bff047e24 */ /* 0x000fca000f8e00ff */
[----:B------:R-:W-:Y:S02]  /*d780*/  ISETP.EQ.OR P5, PT, R4, 0x2, P5 ;  /* 0x000000020400780c */ /* 0x000fe40002fa2670 */
[----:B------:R-:W-:-:S11]  /*d790*/  MOV R4, c[0x0][0x10] ;  /* 0x0000040000047a02 */ /* 0x000fd60000000f00 */
[----:B------:R-:W-:-:S04]  /*d7a0*/  @!P5 IMAD R4, R0, R4, UR8 ;  /* 0x000000080004de24 */ /* 0x000fc8000f8e0204 */
[----:B------:R-:W-:-:S06]  /*d7b0*/  @!P5 IMAD.WIDE.U32 R2, R4, 0x8, R2 ;  /* 0x000000080402d825 */ /* 0x000fcc00078e0002 */
[----:B------:R-:W2:Y:S02]  /*d7c0*/  @!P5 LDG.E.64 R2, [R2.64] ;  /* 0x000000120202d981 */ /* 0x000ea4000c1e1b00 */
[----:B--2---:R-:W-:Y:S02]  /*d7d0*/  @!P5 FADD.FTZ R66, R66, R2 ;  /* 0x000000024242d221 */ /* 0x004fe40000010000 */
[----:B------:R-:W-:Y:S02]  /*d7e0*/  @!P5 FADD.FTZ R67, R67, R3 ;  /* 0x000000034343d221 */ /* 0x000fe40000010000 */
.L_x_5124:
[----:B0-----:R-:W2:Y:S01]  /*d7f0*/  LDL R4, [R1+0x334] ;  /* 0x0003340001047983 */ /* 0x001ea20000100800 */
[----:B------:R-:W-:Y:S01]  /*d800*/  LOP3.LUT P5, RZ, R60, 0x10000000, RZ, 0xc0, !PT ;  /* 0x100000003cff7812 */ /* 0x000fe200078ac0ff */
[----:B------:R-:W-:Y:S01]  /*d810*/  UIADD3 UR13, -UR13, URZ, URZ ;  /* 0x0000003f0d0d7290 */ /* 0x000fe2000fffe13f */
[----:B------:R-:W-:Y:S01]  /*d820*/  MOV R3, UR12 ;  /* 0x0000000c00037c02 */ /* 0x000fe20008000f00 */
[----:B------:R0:W-:Y:S01]  /*d830*/  @!P4 STS.64 [0x88], R66 ;  /* 0x00008842ff00c388 */ /* 0x0001e20000000a00 */
[----:B------:R-:W-:Y:S01]  /*d840*/  ULDC UR5, c[0x0][0x1d8] ;  /* 0x0000760000057ab9 */ /* 0x000fe20000000800 */
[----:B------:R-:W-:Y:S01]  /*d850*/  IMAD.MOV.U32 R9, RZ, RZ, 0x4 ;  /* 0x00000004ff097424 */ /* 0x000fe200078e00ff */
[----:B------:R-:W-:-:S06]  /*d860*/  UIMAD UR13, UR13, UR5, UR12 ;  /* 0x000000050d0d72a4 */ /* 0x000fcc000f8e020c */
[----:B------:R-:W-:Y:S01]  /*d870*/  MOV R8, UR13 ;  /* 0x0000000d00087c02 */ /* 0x000fe20008000f00 */
[----:B------:R-:W-:Y:S02]  /*d880*/  @P5 IMAD.MOV.U32 R2, RZ, RZ, 0x8 ;  /* 0x00000008ff025424 */ /* 0x000fe400078e00ff */
[----:B0-----:R-:W-:Y:S02]  /*d890*/  @P5 FMUL.FTZ R67, R67, c[0x0][0x1f4] ;  /* 0x00007d0043435a20 */ /* 0x001fe40000410000 */
[----:B------:R-:W-:Y:S02]  /*d8a0*/  @P5 FMUL.FTZ R66, R66, c[0x0][0x1f4] ;  /* 0x00007d0042425a20 */ /* 0x000fe40000410000 */
[----:B------:R-:W-:-:S05]  /*d8b0*/  @P5 IMAD.WIDE R2, R2, R3, c[0x0][0x168] ;  /* 0x00005a0002025625 */ /* 0x000fca00078e0203 */
[----:B------:R-:W-:Y:S04]  /*d8c0*/  @P5 STG.E.64 [R2.64], R66 ;  /* 0x0000004202005986 */ /* 0x000fe8000c101b12 */
[----:B------:R-:W-:Y:S06]  /*d8d0*/  BAR.SYNC.DEFER_BLOCKING 0x0 ;  /* 0x0000000000007b1d */ /* 0x000fec0000010000 */
[----:B------:R-:W0:Y:S01]  /*d8e0*/  LDS.64 R2, [0x88] ;  /* 0x00008800ff027984 */ /* 0x000e220000000a00 */
[----:B------:R-:W-:Y:S01]  /*d8f0*/  HFMA2.MMA R16, -RZ, RZ, 0, 0 ;  /* 0x00000000ff107435 */ /* 0x000fe200000001ff */
[----:B0-----:R-:W-:-:S04]  /*d900*/  FMUL.FTZ R2, R2, c[0x0][0x1f4] ;  /* 0x00007d0002027a20 */ /* 0x001fc80000410000 */
[----:B------:R-:W-:-:S04]  /*d910*/  FMUL.FTZ R0, R2, R2 ;  /* 0x0000000202007220 */ /* 0x000fc80000410000 */
[----:B------:R-:W-:Y:S02]  /*d920*/  FFMA.FTZ R0, R3, c[0x0][0x1f4], -R0 ;  /* 0x00007d0003007a23 */ /* 0x000fe40000010800 */
[----:B------:R-:W-:-:S03]  /*d930*/  IMAD.MOV.U32 R3, RZ, RZ, 0x3f800000 ;  /* 0x3f800000ff037424 */ /* 0x000fc600078e00ff */
[----:B------:R-:W-:-:S13]  /*d940*/  FSETP.GTU.FTZ.AND P4, PT, R0, RZ, PT ;  /* 0x000000ff0000720b */ /* 0x000fda0003f9c000 */
[----:B------:R-:W-:-:S04]  /*d950*/  @P4 FADD.FTZ R0, R0, c[0x0][0x188] ;  /* 0x0000620000004621 */ /* 0x000fc80000010000 */
[----:B------:R0:W1:Y:S01]  /*d960*/  @P4 MUFU.RSQ R3, R0 ;  /* 0x0000000000034308 */ /* 0x0000620000001400 */
[----:B--2---:R-:W-:-:S04]  /*d970*/  IMAD R8, R8, 0x70, R4 ;  /* 0x0000007008087824 */ /* 0x004fc800078e0204 */
[----:B------:R-:W-:-:S04]  /*d980*/  IMAD.WIDE R10, R8, R9, c[0x0][0x178] ;  /* 0x00005e00080a7625 */ /* 0x000fc800078e0209 */
[----:B------:R-:W-:Y:S02]  /*d990*/  IMAD.WIDE R8, R8, R9, c[0x0][0x180] ;  /* 0x0000600008087625 */ /* 0x000fe400078e0209 */
[----:B------:R-:W5:Y:S04]  /*d9a0*/  LDG.E.64 R10, [R10.64] ;  /* 0x000000120a0a7981 */ /* 0x000f68000c1e1b00 */
[----:B------:R-:W5:Y:S01]  /*d9b0*/  LDG.E.64 R8, [R8.64] ;  /* 0x0000001208087981 */ /* 0x000f62000c1e1b00 */
[----:B0-----:R-:W-:Y:S01]  /*d9c0*/  IMAD.MOV.U32 R0, RZ, RZ, R1 ;  /* 0x000000ffff007224 */ /* 0x001fe200078e0001 */
[----:B-1----:R-:W-:-:S04]  /*d9d0*/  ISETP.NE.AND P4, PT, RZ, UR21, PT ;  /* 0x00000015ff007c0c */ /* 0x002fc8000bf85270 */
.L_x_5144:
[----:B0-----:R-:W2:Y:S01]  /*d9e0*/  LDL.128 R4, [R0] ;  /* 0x0000000000047983 */ /* 0x001ea20000100c00 */
[----:B-----5:R-:W-:Y:S01]  /*d9f0*/  LEA R17, R16, R58, 0x3 ;  /* 0x0000003a10117211 */ /* 0x020fe200078e18ff */
[----:B------:R-:W-:Y:S02]  /*da00*/  BSSY B0, `(.L_x_5134) ;  /* 0x0000020000007945 */ /* 0x000fe40003800000 */
[----:B------:R-:W0:Y:S01]  /*da10*/  S2R R14, SR_TID.X ;  /* 0x00000000000e7919 */ /* 0x000e220000002100 */
[----:B------:R-:W-:-:S02]  /*da20*/  ISETP.GE.U32.AND P6, PT, R17, c[0x0][0x1c8], PT ;  /* 0x0000720011007a0c */ /* 0x000fc40003fc6070 */
[----:B0-----:R-:W-:Y:S01]  /*da30*/  ISETP.GT.U32.AND P5, PT, R14, 0x1bf, PT ;  /* 0x000001bf0e00780c */ /* 0x001fe20003fa4070 */
[C---:B--2---:R-:W-:Y:S02]  /*da40*/  FADD.FTZ R5, -R2.reuse, R5 ;  /* 0x0000000502057221 */ /* 0x044fe40000010100 */
[----:B------:R-:W-:Y:S02]  /*da50*/  FADD.FTZ R4, -R2, R4 ;  /* 0x0000000402047221 */ /* 0x000fe40000010100 */
[-C--:B------:R-:W-:Y:S02]  /*da60*/  FMUL.FTZ R5, R5, R3.reuse ;  /* 0x0000000305057220 */ /* 0x080fe40000410000 */
[----:B------:R-:W-:Y:S02]  /*da70*/  FMUL.FTZ R4, R4, R3 ;  /* 0x0000000304047220 */ /* 0x000fe40000410000 */
[----:B------:R-:W-:Y:S02]  /*da80*/  FFMA.FTZ R5, R11, R5, R9 ;  /* 0x000000050b057223 */ /* 0x000fe40000010009 */
[----:B------:R-:W-:-:S02]  /*da90*/  FFMA.FTZ R4, R10, R4, R8 ;  /* 0x000000040a047223 */ /* 0x000fc40000010008 */
[----:B------:R-:W-:Y:S02]  /*daa0*/  @P4 FMUL.FTZ R12, R5, -1.4426950216293334961 ;  /* 0xbfb8aa3b050c4820 */ /* 0x000fe40000410000 */
[----:B------:R-:W-:-:S04]  /*dab0*/  @P4 FMUL.FTZ R13, R4, -1.4426950216293334961 ;  /* 0xbfb8aa3b040d4820 */ /* 0x000fc80000410000 */
[----:B------:R-:W0:Y:S08]  /*dac0*/  @P4 MUFU.EX2 R12, R12 ;  /* 0x0000000c000c4308 */ /* 0x000e300000000800 */
[----:B------:R-:W1:Y:S01]  /*dad0*/  @P4 MUFU.EX2 R13, R13 ;  /* 0x0000000d000d4308 */ /* 0x000e620000000800 */
[----:B0-----:R-:W-:-:S07]  /*dae0*/  @P4 FADD.FTZ R12, R12, 1 ;  /* 0x3f8000000c0c4421 */ /* 0x001fce0000010000 */
[----:B------:R-:W0:Y:S01]  /*daf0*/  @P4 MUFU.RCP R12, R12 ;  /* 0x0000000c000c4308 */ /* 0x000e220000001000 */
[----:B-1----:R-:W-:-:S07]  /*db00*/  @P4 FADD.FTZ R13, R13, 1 ;  /* 0x3f8000000d0d4421 */ /* 0x002fce0000010000 */
[----:B------:R-:W1:Y:S01]  /*db10*/  @P4 MUFU.RCP R13, R13 ;  /* 0x0000000d000d4308 */ /* 0x000e620000001000 */
[----:B0-----:R-:W-:Y:S01]  /*db20*/  @P4 FMUL.FTZ R5, R5, R12 ;  /* 0x0000000c05054220 */ /* 0x001fe20000410000 */
[----:B------:R-:W-:-:S04]  /*db30*/  SHF.R.S32.HI R12, RZ, 0x1f, R17 ;  /* 0x0000001fff0c7819 */ /* 0x000fc80000011411 */
[----:B------:R-:W-:Y:S01]  /*db40*/  ISETP.GE.OR.EX P6, PT, R12, c[0x0][0x1cc], P5, P6 ;  /* 0x000073000c007a0c */ /* 0x000fe20002fc6760 */
[----:B-1----:R-:W-:-:S12]  /*db50*/  @P4 FMUL.FTZ R4, R4, R13 ;  /* 0x0000000d04044220 */ /* 0x002fd80000410000 */
[----:B------:R-:W-:Y:S05]  /*db60*/  @P6 BRA `(.L_x_5135) ;  /* 0x0000009000006947 */ /* 0x000fea0003800000 */
[----:B------:R-:W-:Y:S01]  /*db70*/  IMAD R14, R12, c[0x0][0x1c0], RZ ;  /* 0x000070000c0e7a24 */ /* 0x000fe200078e02ff */
[----:B------:R-:W-:Y:S01]  /*db80*/  MOV R13, R65 ;  /* 0x00000041000d7202 */ /* 0x000fe20000000f00 */
[----:B------:R-:W-:Y:S02]  /*db90*/  IMAD.MOV.U32 R12, RZ, RZ, R62 ;  /* 0x000000ffff0c7224 */ /* 0x000fe400078e003e */
[C---:B------:R-:W-:Y:S02]  /*dba0*/  IMAD R14, R17.reuse, c[0x0][0x1c4], R14 ;  /* 0x00007100110e7a24 */ /* 0x040fe400078e020e */
[----:B------:R-:W-:-:S04]  /*dbb0*/  IMAD.WIDE.U32 R12, R17, c[0x0][0x1c0], R12 ;  /* 0x00007000110c7a25 */ /* 0x000fc800078e000c */
[----:B------:R-:W-:Y:S01]  /*dbc0*/  IMAD.IADD R13, R13, 0x1, R14 ;  /* 0x000000010d0d7824 */ /* 0x000fe200078e020e */
[----:B------:R-:W-:-:S04]  /*dbd0*/  LEA R14, P6, R12, c[0x0][0x160], 0x2 ;  /* 0x000058000c0e7a11 */ /* 0x000fc800078c10ff */
[----:B------:R-:W-:-:S05]  /*dbe0*/  LEA.HI.X R15, R12, c[0x0][0x164], R13, 0x2, P6 ;  /* 0x000059000c0f7a11 */ /* 0x000fca00030f140d */
[----:B------:R0:W-:Y:S04]  /*dbf0*/  STG.E.64 [R14.64], R4 ;  /* 0x000000040e007986 */ /* 0x0001e8000c101b12 */
.L_x_5135:
[----:B------:R-:W-:Y:S05]  /*dc00*/  BSYNC B0 ;  /* 0x0000000000007941 */ /* 0x000fea0003800000 */
.L_x_5134:
[C---:B------:R-:W-:Y:S01]  /*dc10*/  FADD.FTZ R6, -R2.reuse, R6 ;  /* 0x0000000602067221 */ /* 0x040fe20000010100 */
[----:B------:R-:W-:Y:S01]  /*dc20*/  IADD3 R13, R17, 0x8, RZ ;  /* 0x00000008110d7810 */ /* 0x000fe20007ffe0ff */
[----:B------:R-:W-:Y:S02]  /*dc30*/  FADD.FTZ R7, -R2, R7 ;  /* 0x0000000702077221 */ /* 0x000fe40000010100 */
[-C--:B------:R-:W-:Y:S02]  /*dc40*/  FMUL.FTZ R6, R6, R3.reuse ;  /* 0x0000000306067220 */ /* 0x080fe40000410000 */
[----:B------:R-:W-:Y:S02]  /*dc50*/  FMUL.FTZ R7, R7, R3 ;  /* 0x0000000307077220 */ /* 0x000fe40000410000 */
        /* <DEDUP_REMOVED lines=13> */
.L_x_5136:
[----:B------:R-:W-:Y:S01]  /*dd30*/  SHF.R.S32.HI R6, RZ, 0x1f, R13 ;  /* 0x0000001fff067819 */ /* 0x000fe2000001140d */
[----:B------:R-:W-:Y:S01]  /*dd40*/  BSSY B0, `(.L_x_5137) ;  /* 0x000000d000007945 */ /* 0x000fe20003800000 */
[----:B------:R-:W-:-:S04]  /*dd50*/  ISETP.GE.U32.AND P6, PT, R13, c[0x0][0x1c8], PT ;  /* 0x000072000d007a0c */ /* 0x000fc80003fc6070 */
[----:B------:R-:W-:-:S13]  /*dd60*/  ISETP.GE.OR.EX P6, PT, R6, c[0x0][0x1cc], P5, P6 ;  /* 0x0000730006007a0c */ /* 0x000fda0002fc6760 */
[----:B------:R-:W-:Y:S05]  /*dd70*/  @P6 BRA `(.L_x_5138) ;  /* 0x0000009000006947 */ /* 0x000fea0003800000 */
[----:B------:R-:W-:Y:S01]  /*dd80*/  IMAD R12, R6, c[0x0][0x1c0], RZ ;  /* 0x00007000060c7a24 */ /* 0x000fe200078e02ff */
[----:B------:R-:W-:Y:S01]  /*dd90*/  MOV R6, R62 ;  /* 0x0000003e00067202 */ /* 0x000fe20000000f00 */
[----:B------:R-:W-:Y:S02]  /*dda0*/  IMAD.MOV.U32 R7, RZ, RZ, R65 ;  /* 0x000000ffff077224 */ /* 0x000fe400078e0041 */
[C---:B------:R-:W-:Y:S02]  /*ddb0*/  IMAD R12, R13.reuse, c[0x0][0x1c4], R12 ;  /* 0x000071000d0c7a24 */ /* 0x040fe400078e020c */
[----:B------:R-:W-:-:S05]  /*ddc0*/  IMAD.WIDE.U32 R6, R13, c[0x0][0x1c0], R6 ;  /* 0x000070000d067a25 */ /* 0x000fca00078e0006 */
[----:B------:R-:W-:Y:S02]  /*ddd0*/  IADD3 R7, R7, R12, RZ ;  /* 0x0000000c07077210 */ /* 0x000fe40007ffe0ff */
[----:B------:R-:W-:-:S04]  /*dde0*/  LEA R12, P6, R6, c[0x0][0x160], 0x2 ;  /* 0x00005800060c7a11 */ /* 0x000fc800078c10ff */
[----:B------:R-:W-:-:S05]  /*ddf0*/  LEA.HI.X R13, R6, c[0x0][0x164], R7, 0x2, P6 ;  /* 0x00005900060d7a11 */ /* 0x000fca00030f1407 */
[----:B------:R0:W-:Y:S04]  /*de00*/  STG.E.64 [R12.64], R4 ;  /* 0x000000040c007986 */ /* 0x0001e8000c101b12 */
.L_x_5138:
[----:B------:R-:W-:Y:S05]  /*de10*/  BSYNC B0 ;  /* 0x0000000000007941 */ /* 0x000fea0003800000 */
.L_x_5137:
[----:B0-----:R-:W2:Y:S01]  /*de20*/  LDL.128 R4, [R0+0x10] ;  /* 0x0000100000047983 */ /* 0x001ea20000100c00 */
[----:B------:R-:W-:Y:S01]  /*de30*/  IADD3 R15, R17, 0x10, RZ ;  /* 0x00000010110f7810 */ /* 0x000fe20007ffe0ff */
[----:B------:R-:W-:Y:S03]  /*de40*/  BSSY B0, `(.L_x_5139) ;  /* 0x000001e000007945 */ /* 0x000fe60003800000 */
[----:B------:R-:W-:Y:S01]  /*de50*/  ISETP.GE.U32.AND P6, PT, R15, c[0x0][0x1c8], PT ;  /* 0x000072000f007a0c */ /* 0x000fe20003fc6070 */
[C---:B--2---:R-:W-:Y:S02]  /*de60*/  FADD.FTZ R4, -R2.reuse, R4 ;  /* 0x0000000402047221 */ /* 0x044fe40000010100 */
[----:B------:R-:W-:Y:S02]  /*de70*/  FADD.FTZ R5, -R2, R5 ;  /* 0x0000000502057221 */ /* 0x000fe40000010100 */
[----:B------:R-:W-:-:S02]  /*de80*/  FMUL.FTZ R4, R4, R3 ;  /* 0x0000000304047220 */ /* 0x000fc40000410000 */
[----:B------:R-:W-:Y:S02]  /*de90*/  FMUL.FTZ R5, R5, R3 ;  /* 0x0000000305057220 */ /* 0x000fe40000410000 */
[----:B------:R-:W-:Y:S02]  /*dea0*/  FFMA.FTZ R4, R10, R4, R8 ;  /* 0x000000040a047223 */ /* 0x000fe40000010008 */
[----:B------:R-:W-:Y:S02]  /*deb0*/  FFMA.FTZ R5, R11, R5, R9 ;  /* 0x000000050b057223 */ /* 0x000fe40000010009 */
[----:B------:R-:W-:-:S06]  /*dec0*/  @P4 FMUL.FTZ R12, R4, -1.4426950216293334961 ;  /* 0xbfb8aa3b040c4820 */ /* 0x000fcc0000410000 */
[----:B------:R-:W0:Y:S02]  /*ded0*/  @P4 MUFU.EX2 R12, R12 ;  /* 0x0000000c000c4308 */ /* 0x000e240000000800 */
[----:B0-----:R-:W-:-:S06]  /*dee0*/  @P4 FADD.FTZ R12, R12, 1 ;  /* 0x3f8000000c0c4421 */ /* 0x001fcc0000010000 */
[----:B------:R-:W0:Y:S02]  /*def0*/  @P4 MUFU.RCP R12, R12 ;  /* 0x0000000c000c4308 */ /* 0x000e240000001000 */
[----:B0-----:R-:W-:Y:S02]  /*df00*/  @P4 FMUL.FTZ R4, R4, R12 ;  /* 0x0000000c04044220 */ /* 0x001fe40000410000 */
[----:B------:R-:W-:-:S06]  /*df10*/  @P4 FMUL.FTZ R12, R5, -1.4426950216293334961 ;  /* 0xbfb8aa3b050c4820 */ /* 0x000fcc0000410000 */
[----:B------:R-:W0:Y:S02]  /*df20*/  @P4 MUFU.EX2 R12, R12 ;  /* 0x0000000c000c4308 */ /* 0x000e240000000800 */
[----:B0-----:R-:W-:-:S06]  /*df30*/  @P4 FADD.FTZ R12, R12, 1 ;  /* 0x3f8000000c0c4421 */ /* 0x001fcc0000010000 */
[----:B------:R-:W0:Y:S02]  /*df40*/  @P4 MUFU.RCP R12, R12 ;  /* 0x0000000c000c4308 */ /* 0x000e240000001000 */
[----:B0-----:R-:W-:Y:S01]  /*df50*/  @P4 FMUL.FTZ R5, R5, R12 ;  /* 0x0000000c05054220 */ /* 0x001fe20000410000 */
[----:B------:R-:W-:-:S04]  /*df60*/  SHF.R.S32.HI R12, RZ, 0x1f, R15 ;  /* 0x0000001fff0c7819 */ /* 0x000fc8000001140f */
[----:B------:R-:W-:-:S13]  /*df70*/  ISETP.GE.OR.EX P6, PT, R12, c[0x0][0x1cc], P5, P6 ;  /* 0x000073000c007a0c */ /* 0x000fda0002fc6760 */
        /* <DEDUP_REMOVED lines=10> */
.L_x_5140:
[----:B------:R-:W-:Y:S05]  /*e020*/  BSYNC B0 ;  /* 0x0000000000007941 */ /* 0x000fea0003800000 */
.L_x_5139:
[----:B------:R-:W-:Y:S01]  /*e030*/  IADD3 R17, R17, 0x18, RZ ;  /* 0x0000001811117810 */ /* 0x000fe20007ffe0ff */
[C---:B------:R-:W-:Y:S02]  /*e040*/  FADD.FTZ R6, -R2.reuse, R6 ;  /* 0x0000000602067221 */ /* 0x040fe40000010100 */
[----:B------:R-:W-:Y:S01]  /*e050*/  FADD.FTZ R7, -R2, R7 ;  /* 0x0000000702077221 */ /* 0x000fe20000010100 */
[----:B------:R-:W-:Y:S01]  /*e060*/  SHF.R.S32.HI R12, RZ, 0x1f, R17 ;  /* 0x0000001fff0c7819 */ /* 0x000fe20000011411 */
[-C--:B------:R-:W-:Y:S01]  /*e070*/  FMUL.FTZ R6, R6, R3.reuse ;  /* 0x0000000306067220 */ /* 0x080fe20000410000 */
[----:B------:R-:W-:Y:S01]  /*e080*/  ISETP.GE.U32.AND P6, PT, R17, c[0x0][0x1c8], PT ;  /* 0x0000720011007a0c */ /* 0x000fe20003fc6070 */
[----:B------:R-:W-:Y:S02]  /*e090*/  FMUL.FTZ R7, R7, R3 ;  /* 0x0000000307077220 */ /* 0x000fe40000410000 */
[----:B0-----:R-:W-:Y:S01]  /*e0a0*/  FFMA.FTZ R4, R10, R6, R8 ;  /* 0x000000060a047223 */ /* 0x001fe20000010008 */
[----:B------:R-:W-:Y:S01]  /*e0b0*/  ISETP.GE.OR.EX P6, PT, R12, c[0x0][0x1cc], P5, P6 ;  /* 0x000073000c007a0c */ /* 0x000fe20002fc6760 */
[----:B------:R-:W-:Y:S01]  /*e0c0*/  FFMA.FTZ R5, R11, R7, R9 ;  /* 0x000000070b057223 */ /* 0x000fe20000010009 */
[----:B------:R-:W-:Y:S10]  /*e0d0*/  @!P4 BRA `(.L_x_5141) ;  /* 0x000000a00000c947 */ /* 0x000ff40003800000 */
        /* <DEDUP_REMOVED lines=10> */
.L_x_5141:
[----:B------:R-:W-:Y:S01]  /*e180*/  BSSY B0, `(.L_x_5142) ;  /* 0x000000b000007945 */ /* 0x000fe20003800000 */
[----:B------:R-:W-:Y:S05]  /*e190*/  @P6 BRA `(.L_x_5143) ;  /* 0x0000009000006947 */ /* 0x000fea0003800000 */
[----:B------:R-:W-:Y:S01]  /*e1a0*/  MOV R6, R62 ;  /* 0x0000003e00067202 */ /* 0x000fe20000000f00 */
[----:B------:R-:W-:Y:S02]  /*e1b0*/  IMAD R12, R12, c[0x0][0x1c0], RZ ;  /* 0x000070000c0c7a24 */ /* 0x000fe400078e02ff */
[----:B------:R-:W-:Y:S02]  /*e1c0*/  IMAD.MOV.U32 R7, RZ, RZ, R65 ;  /* 0x000000ffff077224 */ /* 0x000fe400078e0041 */
[C---:B------:R-:W-:Y:S02]  /*e1d0*/  IMAD R12, R17.reuse, c[0x0][0x1c4], R12 ;  /* 0x00007100110c7a24 */ /* 0x040fe400078e020c */
[----:B------:R-:W-:-:S05]  /*e1e0*/  IMAD.WIDE.U32 R6, R17, c[0x0][0x1c0], R6 ;  /* 0x0000700011067a25 */ /* 0x000fca00078e0006 */
[----:B------:R-:W-:Y:S02]  /*e1f0*/  IADD3 R7, R7, R12, RZ ;  /* 0x0000000c07077210 */ /* 0x000fe40007ffe0ff */
[----:B------:R-:W-:-:S04]  /*e200*/  LEA R12, P5, R6, c[0x0][0x160], 0x2 ;  /* 0x00005800060c7a11 */ /* 0x000fc800078a10ff */
[----:B------:R-:W-:-:S05]  /*e210*/  LEA.HI.X R13, R6, c[0x0][0x164], R7, 0x2, P5 ;  /* 0x00005900060d7a11 */ /* 0x000fca00028f1407 */
[----:B------:R0:W-:Y:S04]  /*e220*/  STG.E.64 [R12.64], R4 ;  /* 0x000000040c007986 */ /* 0x0001e8000c101b12 */
.L_x_5143:
[----:B------:R-:W-:Y:S05]  /*e230*/  BSYNC B0 ;  /* 0x0000000000007941 */ /* 0x000fea0003800000 */
.L_x_5142:
[----:B------:R-:W-:Y:S02]  /*e240*/  IADD3 R16, R16, 0x4, RZ ;  /* 0x0000000410107810 */ /* 0x000fe40007ffe0ff */
[----:B------:R-:W-:Y:S02]  /*e250*/  IADD3 R0, R0, 0x20, RZ ;  /* 0x0000002000007810 */ /* 0x000fe40007ffe0ff */
[----:B------:R-:W-:-:S13]  /*e260*/  ISETP.NE.AND P5, PT, R16, 0x40, PT ;  /* 0x000000401000780c */ /* 0x000fda0003fa5270 */
[----:B------:R-:W-:Y:S05]  /*e270*/  @P5 BRA `(.L_x_5144) ;  /* 0xfffff76000005947 */ /* 0x000fea000383ffff */
[----:B------:R-:W-:Y:S02]  /*e280*/  ULDC UR5, c[0x0][0x10] ;  /* 0x0000040000057ab9 */ /* 0x000fe40000000800 */
[----:B------:R-:W-:Y:S02]  /*e290*/  UIADD3 UR12, UR12, UR5, URZ ;  /* 0x000000050c0c7290 */ /* 0x000fe4000fffe03f */
[----:B------:R-:W-:Y:S02]  /*e2a0*/  UIADD3 UR4, UR4, 0x1, URZ ;  /* 0x0000000104047890 */ /* 0x000fe4000fffe03f */
[----:B------:R-:W-:-:S06]  /*e2b0*/  UISETP.GE.AND UP0, UPT, UR12, UR9, UPT ;  /* 0x000000090c00728c */ /* 0x000fcc000bf06270 */
[----:B------:R-:W-:-:S13]  /*e2c0*/  PLOP3.LUT P4, PT, PT, PT, UP0, 0x40, 0x0 ;  /* 0x000000000000781c */ /* 0x000fda0003f8e808 */
[----:B------:R-:W-:Y:S01]  /*e2d0*/  @!P4 CALL.REL.NOINC `(.L_x_5145) ;  /* 0x000000100000c944 */ /* 0x000fe20003c00000 */
[----:B------:R-:W-:Y:S05]  /*e2e0*/  BRA `(.L_x_5146) ;  /* 0xffff416000007947 */ /* 0x000fea000383ffff */
.L_x_5145:
[----:B------:R-:W-:Y:S05]  /*e2f0*/  EXIT ;  /* 0x000000000000794d */ /* 0x000fea0003800000 */
.L_x_5147:
        /* <DEDUP_REMOVED lines=16> */
.L_x_5678:


//--------------------- .text._Z35group_norm_nhwc_fwd_one_pass_kernelI11Fp32IOBf16WLi64ELi112ELi448EEv26Group_norm_nhwc_fwd_params --------------------------
	.section	.text._Z35group_norm_nhwc_fwd_one_pass_kernelI11Fp32IOBf16WLi64ELi112ELi448EEv26Group_norm_nhwc_fwd_params,"ax",@progbits
	.sectioninfo	@"SHI_REGISTERS=58"
	.align	128
        .global         _Z35group_norm_nhwc_fwd_one_pass_kernelI11Fp32IOBf16WLi64ELi112ELi448EEv26Group_norm_nhwc_fwd_params
        .type           _Z35group_norm_nhwc_fwd_one_pass_kernelI11Fp32IOBf16WLi64ELi112ELi448EEv26Group_norm_nhwc_fwd_params,@function
        .size           _Z35group_norm_nhwc_fwd_one_pass_kernelI11Fp32IOBf16WLi64ELi112ELi448EEv26Group_norm_nhwc_fwd_params,(.L_x_5679 - _Z35group_norm_nhwc_fwd_one_pass_kernelI11Fp32IOBf16WLi64ELi112ELi448EEv26Group_norm_nhwc_fwd_params)
        .other          _Z35group_norm_nhwc_fwd_one_pass_kernelI11Fp32IOBf16WLi64ELi112ELi448EEv26Group_norm_nhwc_fwd_params,@"STO_CUDA_ENTRY STV_DEFAULT"
_Z35group_norm_nhwc_fwd_one_pass_kernelI11Fp32IOBf16WLi64ELi112ELi448EEv26Group_norm_nhwc_fwd_params:
.text._Z35group_norm_nhwc_fwd_one_pass_kernelI11Fp32IOBf16WLi64ELi112ELi448EEv26Group_norm_nhwc_fwd_params:
        /* <DEDUP_REMOVED lines=21> */
[----:B------:R-:W-:Y:S01]  /*0150*/  LEA.HI R4, R4, R41, RZ, 0x5 ;  /* 0x0000002904047211 */ /* 0x000fe200078f28ff */
[----:B------:R-:W-:Y:S01]  /*0160*/  IMAD R13, R35, c[0x0][0x1e4], R3 ;  /* 0x00007900230d7a24 */ /* 0x000fe200078e0203 */
[----:B------:R-:W-:Y:S01]  /*0170*/  ISETP.NE.AND.EX P0, PT, RZ, c[0x0][0x16c], !P0, P1 ;  /* 0x00005b00ff007a0c */ /* 0x000fe20004705310 */
[----:B------:R-:W-:Y:S01]  /*0180*/  IMAD R41, R3, -0x38, R41 ;  /* 0xffffffc803297824 */ /* 0x000fe200078e0229 */
[----:B------:R-:W-:Y:S02]  /*0190*/  SHF.R.S32.HI R40, RZ, 0x5, R4 ;  /* 0x00000005ff287819 */ /* 0x000fe40000011404 */
[----:B------:R-:W-:-:S02]  /*01a0*/  IADD3 R34, R13, 0x8, RZ ;  /* 0x000000080d227810 */ /* 0x000fc40007ffe0ff */
[C---:B------:R-:W-:Y:S02]  /*01b0*/  IADD3 R36, R13.reuse, 0x10, RZ ;  /* 0x000000100d247810 */ /* 0x040fe40007ffe0ff */
[C---:B------:R-:W-:Y:S02]  /*01c0*/  IADD3 R37, R13.reuse, 0x18, RZ ;  /* 0x000000180d257810 */ /* 0x040fe40007ffe0ff */
[----:B------:R-:W-:Y:S02]  /*01d0*/  ISETP.LT.U32.AND P1, PT, R13, c[0x0][0x1c8], PT ;  /* 0x000072000d007a0c */ /* 0x000fe40003f21070 */
[----:B------:R-:W-:Y:S02]  /*01e0*/  SHF.R.S32.HI R44, RZ, 0x1f, R13 ;  /* 0x0000001fff2c7819 */ /* 0x000fe4000001140d */
[----:B------:R-:W-:Y:S02]  /*01f0*/  ISETP.LT.U32.AND P2, PT, R34, c[0x0][0x1c8], PT ;  /* 0x0000720022007a0c */ /* 0x000fe40003f41070 */
[----:B------:R-:W-:-:S02]  /*0200*/  ISETP.LT.U32.AND P3, PT, R36, c[0x0][0x1c8], PT ;  /* 0x0000720024007a0c */ /* 0x000fc40003f61070 */
[----:B------:R-:W-:Y:S02]  /*0210*/  SHF.R.S32.HI R45, RZ, 0x1f, R34 ;  /* 0x0000001fff2d7819 */ /* 0x000fe40000011422 */
[----:B------:R-:W-:Y:S02]  /*0220*/  SHF.R.S32.HI R46, RZ, 0x1f, R36 ;  /* 0x0000001fff2e7819 */ /* 0x000fe40000011424 */
[----:B------:R-:W-:Y:S02]  /*0230*/  ISETP.LT.U32.AND P5, PT, R37, c[0x0][0x1c8], PT ;  /* 0x0000720025007a0c */ /* 0x000fe40003fa1070 */
[----:B------:R-:W-:Y:S02]  /*0240*/  SHF.R.S32.HI R47, RZ, 0x1f, R37 ;  /* 0x0000001fff2f7819 */ /* 0x000fe40000011425 */
[----:B------:R-:W-:Y:S02]  /*0250*/  IADD3 R38, R13, 0x38, RZ ;  /* 0x000000380d267810 */ /* 0x000fe40007ffe0ff */
[----:B------:R-:W-:-:S02]  /*0260*/  ISETP.LT.AND.EX P1, PT, R44, c[0x0][0x1cc], !P4, P1 ;  /* 0x000073002c007a0c */ /* 0x000fc40006721310 */
[----:B------:R-:W-:Y:S02]  /*0270*/  ISETP.LT.AND.EX P2, PT, R45, c[0x0][0x1cc], !P4, P2 ;  /* 0x000073002d007a0c */ /* 0x000fe40006741320 */
[----:B------:R-:W-:Y:S02]  /*0280*/  ISETP.LT.AND.EX P3, PT, R46, c[0x0][0x1cc], !P4, P3 ;  /* 0x000073002e007a0c */ /* 0x000fe40006761330 */
[----:B------:R-:W-:Y:S02]  /*0290*/  ISETP.LT.AND.EX P4, PT, R47, c[0x0][0x1cc], !P4, P5 ;  /* 0x000073002f007a0c */ /* 0x000fe40006781350 */
[----:B------:R-:W-:Y:S02]  /*02a0*/  SHF.L.U32 R41, R41, 0x1, RZ ;  /* 0x0000000129297819 */ /* 0x000fe400000006ff */
[----:B--2---:R-:W-:Y:S02]  /*02b0*/  SHF.R.S32.HI R49, RZ, 0x1f, R38 ;  /* 0x0000001fff317819 */ /* 0x004fe40000011426 */
.L_x_5185:
[----:B------:R-:W-:Y:S01]  /*02c0*/  IABS R5, c[0x0][0x1d8] ;  /* 0x0000760000057a13 */ /* 0x000fe20000000000 */
[----:B0-----:R-:W0:Y:S01]  /*02d0*/  S2R R51, SR_TID.X ;  /* 0x0000000000337919 */ /* 0x001e220000002100 */
[----:B------:R-:W-:-:S02]  /*02e0*/  SHF.R.S32.HI R9, RZ, 0x1f, R41 ;  /* 0x0000001fff097819 */ /* 0x000fc40000011429 */
        /* <DEDUP_REMOVED lines=16> */
[----:B------:R-:W-:Y:S02]  /*03f0*/  ISETP.GE.U32.AND P6, PT, R4, R5, PT ;  /* 0x000000050400720c */ /* 0x000fe40003fc6070 */
[----:B------:R-:W-:Y:S02]  /*0400*/  ISETP.GE.AND P5, PT, R2, RZ, PT ;  /* 0x000000ff0200720c */ /* 0x000fe40003fa6270 */
[----:B0-----:R-:W-:-:S05]  /*0410*/  SHF.R.U32.HI R4, RZ, 0x3, R51 ;  /* 0x00000003ff047819 */ /* 0x001fca0000011633 */
[----:B------:R-:W-:-:S04]  /*0420*/  IMAD.WIDE.U32 R4, R4, 0x24924925, RZ ;  /* 0x2492492504047825 */ /* 0x000fc800078e00ff */
[----:B------:R-:W-:Y:S01]  /*0430*/  @P6 IADD3 R3, R3, 0x1, RZ ;  /* 0x0000000103036810 */ /* 0x000fe20007ffe0ff */
[----:B------:R-:W-:Y:S01]  /*0440*/  IMAD R42, R35, c[0x0][0x1e4], R5 ;  /* 0x00007900232a7a24 */ /* 0x000fe200078e0205 */
[----:B------:R-:W-:Y:S02]  /*0450*/  ISETP.NE.AND P6, PT, RZ, c[0x0][0x1d8], PT ;  /* 0x00007600ff007a0c */ /* 0x000fe40003fc5270 */
[----:B------:R-:W-:Y:S02]  /*0460*/  MOV R7, R3 ;  /* 0x0000000300077202 */ /* 0x000fe40000000f00 */
[----:B------:R-:W-:Y:S02]  /*0470*/  IADD3 R23, R42, 0x20, RZ ;  /* 0x000000202a177810 */ /* 0x000fe40007ffe0ff */
[----:B------:R-:W-:Y:S02]  /*0480*/  @!P5 IADD3 R7, -R7, RZ, RZ ;  /* 0x000000ff0707d210 */ /* 0x000fe40007ffe1ff */
[----:B------:R-:W-:-:S05]  /*0490*/  SHF.R.S32.HI R12, RZ, 0x1f, R23 ;  /* 0x0000001fff0c7819 */ /* 0x000fca0000011417 */
[----:B------:R-:W-:Y:S02]  /*04a0*/  @!P6 LOP3.LUT R7, RZ, c[0x0][0x1d8], RZ, 0x33, !PT ;  /* 0x00007600ff07ea12 */ /* 0x000fe400078e33ff */
[----:B------:R-:W-:Y:S02]  /*04b0*/  ISETP.GE.U32.AND P6, PT, R23, c[0x0][0x1c8], PT ;  /* 0x0000720017007a0c */ /* 0x000fe40003fc6070 */
[----:B------:R-:W-:Y:S02]  /*04c0*/  IADD3 R50, -R7, RZ, RZ ;  /* 0x000000ff07327210 */ /* 0x000fe40007ffe1ff */
[----:B------:R-:W-:Y:S02]  /*04d0*/  SHF.R.S32.HI R3, RZ, 0x1f, R7 ;  /* 0x0000001fff037819 */ /* 0x000fe40000011407 */
[----:B------:R-:W-:Y:S01]  /*04e0*/  ISETP.GE.AND.EX P6, PT, R12, c[0x0][0x1cc], PT, P6 ;  /* 0x000073000c007a0c */ /* 0x000fe20003fc6360 */
[----:B------:R-:W-:Y:S02]  /*04f0*/  IMAD R50, R50, c[0x0][0x1d8], R39 ;  /* 0x0000760032327a24 */ /* 0x000fe400078e0227 */
[----:B------:R-:W-:Y:S01]  /*0500*/  IMAD R4, R3, c[0x0][0x1d0], RZ ;  /* 0x0000740003047a24 */ /* 0x000fe200078e02ff */
[----:B------:R-:W-:Y:S01]  /*0510*/  ISETP.LT.U32.AND P6, PT, R51, 0x1c0, !P6 ;  /* 0x000001c03300780c */ /* 0x000fe200077c1070 */
[----:B------:R-:W-:-:S02]  /*0520*/  IMAD R50, R50, 0x70, RZ ;  /* 0x0000007032327824 */ /* 0x000fc400078e02ff */
[----:B------:R-:W-:Y:S02]  /*0530*/  IMAD R17, R7, c[0x0][0x1d4], R4 ;  /* 0x0000750007117a24 */ /* 0x000fe400078e0204 */
[----:B------:R-:W-:Y:S01]  /*0540*/  @P1 IMAD R4, R44, c[0x0][0x1c0], RZ ;  /* 0x000070002c041a24 */ /* 0x000fe200078e02ff */
[----:B------:R-:W-:-:S04]  /*0550*/  IADD3 R2, P5, R41, R50, RZ ;  /* 0x0000003229027210 */ /* 0x000fc80007fbe0ff */
[----:B------:R-:W-:Y:S01]  /*0560*/  LEA.HI.X.SX32 R3, R50, R9, 0x1, P5 ;  /* 0x0000000932037211 */ /* 0x000fe200028f0eff */
[----:B------:R-:W-:Y:S02]  /*0570*/  @P1 IMAD R9, R13, c[0x0][0x1c4], R4 ;  /* 0x000071000d091a24 */ /* 0x000fe400078e0204 */
[----:B------:R-:W-:Y:S02]  /*0580*/  @P6 IMAD R14, R12, c[0x0][0x1c0], RZ ;  /* 0x000070000c0e6a24 */ /* 0x000fe400078e02ff */
[----:B------:R-:W-:-:S04]  /*0590*/  IMAD.WIDE.U32 R2, R7, c[0x0][0x1d0], R2 ;  /* 0x0000740007027a25 */ /* 0x000fc800078e0002 */
[----:B------:R-:W-:Y:S01]  /*05a0*/  @P2 IMAD R7, R45, c[0x0][0x1c0], RZ ;  /* 0x000070002d072a24 */ /* 0x000fe200078e02ff */
[----:B------:R-:W-:Y:S01]  /*05b0*/  IADD3 R17, R3, R17, RZ ;  /* 0x0000001103117210 */ /* 0x000fe20007ffe0ff */
[----:B------:R-:W-:Y:S01]  /*05c0*/  @P6 IMAD R21, R23, c[0x0][0x1c4], R14 ;  /* 0x0000710017156a24 */ /* 0x000fe200078e020e */
[-C--:B------:R-:W-:Y:S01]  /*05d0*/  @P1 MOV R16, R2.reuse ;  /* 0x0000000200101202 */ /* 0x080fe20000000f00 */
[C---:B------:R-:W-:Y:S01]  /*05e0*/  @P2 IMAD R11, R34.reuse, c[0x0][0x1c4], R7 ;  /* 0x00007100220b2a24 */ /* 0x040fe200078e0207 */
[-C--:B------:R-:W-:Y:S02]  /*05f0*/  @P2 MOV R6, R2.reuse ;  /* 0x0000000200062202 */ /* 0x080fe40000000f00 */
[-C--:B------:R-:W-:Y:S01]  /*0600*/  @P2 MOV R7, R17.reuse ;  /* 0x0000001100072202 */ /* 0x080fe20000000f00 */
[----:B------:R-:W-:Y:S01]  /*0610*/  @P1 IMAD.WIDE.U32 R4, R13, c[0x0][0x1c0], R16 ;  /* 0x000070000d041a25 */ /* 0x000fe200078e0010 */
[----:B------:R-:W-:Y:S02]  /*0620*/  @P4 MOV R12, R2 ;  /* 0x00000002000c4202 */ /* 0x000fe40000000f00 */
[----:B------:R-:W-:Y:S01]  /*0630*/  @P4 MOV R13, R17 ;  /* 0x00000011000d4202 */ /* 0x000fe20000000f00 */
[----:B------:R-:W-:Y:S01]  /*0640*/  @P2 IMAD.WIDE.U32 R6, R34, c[0x0][0x1c0], R6 ;  /* 0x0000700022062a25 */ /* 0x000fe200078e0006 */
[----:B------:R-:W-:-:S02]  /*0650*/  @P1 IADD3 R9, R5, R9, RZ ;  /* 0x0000000905091210 */ /* 0x000fc40007ffe0ff */
[C---:B------:R-:W-:Y:S01]  /*0660*/  @P1 LEA R8, P5, R4.reuse, c[0x0][0x170], 0x2 ;  /* 0x00005c0004081a11 */ /* 0x040fe200078a10ff */
[----:B------:R-:W-:Y:S01]  /*0670*/  @P4 IMAD.WIDE.U32 R12, R37, c[0x0][0x1c0], R12 ;  /* 0x00007000250c4a25 */ /* 0x000fe200078e000c */
[----:B------:R-:W-:Y:S02]  /*0680*/  @P2 IADD3 R5, R7, R11, RZ ;  /* 0x0000000b07052210 */ /* 0x000fe40007ffe0ff */
[----:B------:R-:W-:Y:S01]  /*0690*/  @P1 LEA.HI.X R9, R4, c[0x0][0x174], R9, 0x2, P5 ;  /* 0x00005d0004091a11 */ /* 0x000fe200028f1409 */
[----:B------:R-:W-:Y:S01]  /*06a0*/  @P3 IMAD R7, R46, c[0x0][0x1c0], RZ ;  /* 0x000070002e073a24 */ /* 0x000fe200078e02ff */
[C---:B------:R-:W-:Y:S01]  /*06b0*/  @P2 LEA R10, P5, R6.reuse, c[0x0][0x170], 0x2 ;  /* 0x00005c00060a2a11 */ /* 0x040fe200078a10ff */
[----:B------:R-:W-:Y:S01]  /*06c0*/  @P4 IMAD R4, R47, c[0x0][0x1c0], RZ ;  /* 0x000070002f044a24 */ /* 0x000fe200078e02ff */
[-C--:B------:R-:W-:Y:S02]  /*06d0*/  @P6 MOV R14, R2.reuse ;  /* 0x00000002000e6202 */ /* 0x080fe40000000f00 */
[----:B------:R-:W-:Y:S01]  /*06e0*/  @P2 LEA.HI.X R11, R6, c[0x0][0x174], R5, 0x2, P5 ;  /* 0x00005d00060b2a11 */ /* 0x000fe200028f1405 */
[----:B------:R-:W-:Y:S01]  /*06f0*/  @P3 IMAD R5, R36, c[0x0][0x1c4], R7 ;  /* 0x0000710024053a24 */ /* 0x000fe200078e0207 */
[----:B------:R-:W-:Y:S01]  /*0700*/  @P3 MOV R6, R2 ;  /* 0x0000000200063202 */ /* 0x000fe20000000f00 */
[----:B------:R-:W-:Y:S01]  /*0710*/  @P4 IMAD R19, R37, c[0x0][0x1c4], R4 ;  /* 0x0000710025134a24 */ /* 0x000fe200078e0204 */
[----:B------:R-:W-:-:S02]  /*0720*/  @P3 MOV R7, R17 ;  /* 0x0000001100073202 */ /* 0x000fc40000000f00 */
[----:B------:R-:W-:-:S03]  /*0730*/  @P6 MOV R15, R17 ;  /* 0x00000011000f6202 */ /* 0x000fc60000000f00 */
[----:B------:R-:W-:-:S04]  /*0740*/  @P3 IMAD.WIDE.U32 R6, R36, c[0x0][0x1c0], R6 ;  /* 0x0000700024063a25 */ /* 0x000fc800078e0006 */
[----:B------:R-:W-:Y:S01]  /*0750*/  @P6 IMAD.WIDE.U32 R14, R23, c[0x0][0x1c0], R14 ;  /* 0x00007000170e6a25 */ /* 0x000fe200078e000e */
[----:B------:R-:W-:Y:S02]  /*0760*/  @P3 IADD3 R5, R7, R5, RZ ;  /* 0x0000000507053210 */ /* 0x000fe40007ffe0ff */
[C---:B------:R-:W-:Y:S02]  /*0770*/  @P3 LEA R4, P5, R6.reuse, c[0x0][0x170], 0x2 ;  /* 0x00005c0006043a11 */ /* 0x040fe400078a10ff */
[----:B------:R-:W-:Y:S02]  /*0780*/  @P4 IADD3 R7, R13, R19, RZ ;  /* 0x000000130d074210 */ /* 0x000fe40007ffe0ff */
[----:B------:R-:W-:Y:S01]  /*0790*/  @P3 LEA.HI.X R5, R6, c[0x0][0x174], R5, 0x2, P5 ;  /* 0x00005d0006053a11 */ /* 0x000fe200028f1405 */
[----:B------:R-:W-:Y:S01]  /*07a0*/  CS2R R18, SRZ ;  /* 0x0000000000127805 */ /* 0x000fe2000001ff00 */
[----:B------:R-:W-:Y:S02]  /*07b0*/  @P4 LEA R6, P5, R12, c[0x0][0x170], 0x2 ;  /* 0x00005c000c064a11 */ /* 0x000fe400078a10ff */
[----:B------:R-:W-:-:S02]  /*07c0*/  @P6 IADD3 R13, R15, R21, RZ ;  /* 0x000000150f0d6210 */ /* 0x000fc40007ffe0ff */
[----:B------:R-:W-:Y:S02]  /*07d0*/  @P4 LEA.HI.X R7, R12, c[0x0][0x174], R7, 0x2, P5 ;  /* 0x00005d000c074a11 */ /* 0x000fe400028f1407 */
[----:B------:R-:W-:Y:S02]  /*07e0*/  @P6 LEA R12, P5, R14, c[0x0][0x170], 0x2 ;  /* 0x00005c000e0c6a11 */ /* 0x000fe400078a10ff */
[----:B------:R-:W-:Y:S02]  /*07f0*/  IADD3 R23, R42, 0x28, RZ ;  /* 0x000000282a177810 */ /* 0x000fe40007ffe0ff */
[----:B------:R-:W-:Y:S02]  /*0800*/  @P6 LEA.HI.X R13, R14, c[0x0][0x174], R13, 0x2, P5 ;  /* 0x00005d000e0d6a11 */ /* 0x000fe400028f140d */
[----:B------:R-:W-:Y:S02]  /*0810*/  ISETP.GE.U32.AND P5, PT, R23, c[0x0][0x1c8], PT ;  /* 0x0000720017007a0c */ /* 0x000fe40003fa6070 */
[----:B------:R-:W-:Y:S01]  /*0820*/  SHF.R.S32.HI R14, RZ, 0x1f, R23 ;  /* 0x0000001fff0e7819 */ /* 0x000fe20000011417 */
[----:B------:R0:W2:Y:S03]  /*0830*/  @P6 LDG.E.64 R18, [R12.64] ;  /* 0x000000060c126981 */ /* 0x0000a6000c1e1b00 */
[----:B------:R-:W-:-:S04]  /*0840*/  ISETP.GE.AND.EX P5, PT, R14, c[0x0][0x1cc], PT, P5 ;  /* 0x000073000e007a0c */ /* 0x000fc80003fa6350 */
[----:B------:R-:W-:Y:S02]  /*0850*/  ISETP.LT.U32.AND P5, PT, R51, 0x1c0, !P5 ;  /* 0x000001c03300780c */ /* 0x000fe40006fa1070 */
[----:B------:R-:W-:-:S11]  /*0860*/  IADD3 R25, R42, 0x30, RZ ;  /* 0x000000302a197810 */ /* 0x000fd60007ffe0ff */
[----:B------:R-:W-:Y:S01]  /*0870*/  @P5 MOV R20, R2 ;  /* 0x0000000200145202 */ /* 0x000fe20000000f00 */
[----:B------:R-:W-:Y:S01]  /*0880*/  @P5 IMAD R14, R14, c[0x0][0x1c0], RZ ;  /* 0x000070000e0e5a24 */ /* 0x000fe200078e02ff */
[----:B------:R-:W-:-:S03]  /*0890*/  @P5 MOV R21, R17 ;  /* 0x0000001100155202 */ /* 0x000fc60000000f00 */
[C---:B------:R-:W-:Y:S02]  /*08a0*/  @P5 IMAD R15, R23.reuse, c[0x0][0x1c4], R14 ;  /* 0x00007100170f5a24 */ /* 0x040fe400078e020e */
[----:B------:R-:W-:-:S05]  /*08b0*/  @P5 IMAD.WIDE.U32 R20, R23, c[0x0][0x1c0], R20 ;  /* 0x0000700017145a25 */ /* 0x000fca00078e0014 */
[----:B------:R-:W-:Y:S02]  /*08c0*/  @P5 IADD3 R15, R21, R15, RZ ;  /* 0x0000000f150f5210 */ /* 0x000fe40007ffe0ff */
[----:B------:R-:W-:-:S04]  /*08d0*/  @P5 LEA R14, P6, R20, c[0x0][0x170], 0x2 ;  /* 0x00005c00140e5a11 */ /* 0x000fc800078c10ff */
[----:B------:R-:W-:Y:S02]  /*08e0*/  @P5 LEA.HI.X R15, R20, c[0x0][0x174], R15, 0x2, P6 ;  /* 0x00005d00140f5a11 */ /* 0x000fe400030f140f */
[----:B------:R-:W-:Y:S02]  /*08f0*/  ISETP.GE.U32.AND P6, PT, R25, c[0x0][0x1c8], PT ;  /* 0x0000720019007a0c */ /* 0x000fe40003fc6070 */
[----:B------:R-:W-:-:S04]  /*0900*/  SHF.R.S32.HI R20, RZ, 0x1f, R25 ;  /* 0x0000001fff147819 */ /* 0x000fc80000011419 */
[----:B------:R-:W-:-:S04]  /*0910*/  ISETP.GE.AND.EX P6, PT, R20, c[0x0][0x1cc], PT, P6 ;  /* 0x0000730014007a0c */ /* 0x000fc80003fc6360 */
[----:B------:R-:W-:-:S13]  /*0920*/  ISETP.LT.U32.AND P6, PT, R51, 0x1c0, !P6 ;  /* 0x000001c03300780c */ /* 0x000fda00077c1070 */
[----:B------:R-:W-:Y:S01]  /*0930*/  @P6 IMAD R22, R20, c[0x0][0x1c0], RZ ;  /* 0x0000700014166a24 */ /* 0x000fe200078e02ff */
[----:B------:R-:W-:-:S03]  /*0940*/  @P6 MOV R23, R17 ;  /* 0x0000001100176202 */ /* 0x000fc60000000f00 */
[----:B0-----:R-:W-:Y:S01]  /*0950*/  @P6 IMAD R13, R25, c[0x0][0x1c4], R22 ;  /* 0x00007100190d6a24 */ /* 0x001fe200078e0216 */
[----:B------:R-:W-:Y:S01]  /*0960*/  @P6 MOV R22, R2 ;  /* 0x0000000200166202 */ /* 0x000fe20000000f00 */
[----:B------:R-:W-:-:S04]  /*0970*/  CS2R R20, SRZ ;  /* 0x0000000000147805 */ /* 0x000fc8000001ff00 */
[----:B------:R-:W-:Y:S02]  /*0980*/  @P6 IMAD.WIDE.U32 R22, R25, c[0x0][0x1c0], R22 ;  /* 0x0000700019166a25 */ /* 0x000fe400078e0016 */
[----:B------:R0:W3:Y:S03]  /*0990*/  @P5 LDG.E.64 R20, [R14.64] ;  /* 0x000000060e145981 */ /* 0x0000e6000c1e1b00 */
[----:B------:R-:W-:Y:S02]  /*09a0*/  @P6 IADD3 R13, R23, R13, RZ ;  /* 0x0000000d170d6210 */ /* 0x000fe40007ffe0ff */
[----:B------:R-:W-:-:S04]  /*09b0*/  @P6 LEA R12, P5, R22, c[0x0][0x170], 0x2 ;  /* 0x00005c00160c6a11 */ /* 0x000fc800078a10ff */
[----:B------:R-:W-:Y:S02]  /*09c0*/  @P6 LEA.HI.X R13, R22, c[0x0][0x174], R13, 0x2, P5 ;  /* 0x00005d00160d6a11 */ /* 0x000fe400028f140d */
[----:B------:R-:W-:Y:S01]  /*09d0*/  ISETP.GE.U32.AND P5, PT, R38, c[0x0][0x1c8], PT ;  /* 0x0000720026007a0c */ /* 0x000fe20003fa6070 */
[----:B------:R-:W-:-:S03]  /*09e0*/  CS2R R30, SRZ ;  /* 0x00000000001e7805 */ /* 0x000fc6000001ff00 */
[----:B------:R-:W-:Y:S01]  /*09f0*/  ISETP.GE.AND.EX P5, PT, R49, c[0x0][0x1cc], PT, P5 ;  /* 0x0000730031007a0c */ /* 0x000fe20003fa6350 */
[----:B------:R-:W-:Y:S02]  /*0a00*/  CS2R R32, SRZ ;  /* 0x0000000000207805 */ /* 0x000fe4000001ff00 */
[----:B------:R1:W4:Y:S01]  /*0a10*/  @P1 LDG.E.64 R30, [R8.64] ;  /* 0x00000006081e1981 */ /* 0x000322000c1e1b00 */
[----:B------:R-:W-:Y:S01]  /*0a20*/  ISETP.LT.U32.AND P5, PT, R51, 0x1c0, !P5 ;  /* 0x000001c03300780c */ /* 0x000fe20006fa1070 */
[----:B------:R-:W-:Y:S02]  /*0a30*/  CS2R R22, SRZ ;  /* 0x0000000000167805 */ /* 0x000fe4000001ff00 */
[----:B------:R-:W5:Y:S01]  /*0a40*/  @P2 LDG.E.64 R32, [R10.64] ;  /* 0x000000060a202981 */ /* 0x000f62000c1e1b00 */
[----:B------:R-:W-:-:S03]  /*0a50*/  CS2R R24, SRZ ;  /* 0x0000000000187805 */ /* 0x000fc6000001ff00 */
[----:B------:R0:W2:Y:S01]  /*0a60*/  @P3 LDG.E.64 R22, [R4.64] ;  /* 0x0000000604163981 */ /* 0x0000a2000c1e1b00 */
[----:B------:R-:W-:-:S03]  /*0a70*/  CS2R R26, SRZ ;  /* 0x00000000001a7805 */ /* 0x000fc6000001ff00 */
[----:B------:R4:W2:Y:S02]  /*0a80*/  @P4 LDG.E.64 R24, [R6.64] ;  /* 0x0000000606184981 */ /* 0x0008a4000c1e1b00 */
[----:B-1----:R-:W-:Y:S01]  /*0a90*/  @P5 MOV R8, R2 ;  /* 0x0000000200085202 */ /* 0x002fe20000000f00 */
[----:B0-----:R-:W-:Y:S01]  /*0aa0*/  @P5 IMAD R15, R49, c[0x0][0x1c0], RZ ;  /* 0x00007000310f5a24 */ /* 0x001fe200078e02ff */
[----:B------:R-:W-:Y:S01]  /*0ab0*/  @P5 MOV R9, R17 ;  /* 0x0000001100095202 */ /* 0x000fe20000000f00 */
[----:B------:R-:W3:Y:S02]  /*0ac0*/  @P6 LDG.E.64 R26, [R12.64] ;  /* 0x000000060c1a6981 */ /* 0x000ee4000c1e1b00 */
[C---:B------:R-:W-:Y:S02]  /*0ad0*/  @P5 IMAD R15, R38.reuse, c[0x0][0x1c4], R15 ;  /* 0x00007100260f5a24 */ /* 0x040fe400078e020f */
[----:B------:R-:W-:Y:S01]  /*0ae0*/  @P5 IMAD.WIDE.U32 R8, R38, c[0x0][0x1c0], R8 ;  /* 0x0000700026085a25 */ /* 0x000fe200078e0008 */
[----:B------:R-:W-:-:S04]  /*0af0*/  CS2R R28, SRZ ;  /* 0x00000000001c7805 */ /* 0x000fc8000001ff00 */
[----:B------:R-:W-:Y:S02]  /*0b00*/  @P5 IADD3 R5, R9, R15, RZ ;  /* 0x0000000f09055210 */ /* 0x000fe40007ffe0ff */
[----:B------:R-:W-:-:S04]  /*0b10*/  @P5 LEA R4, P6, R8, c[0x0][0x170], 0x2 ;  /* 0x00005c0008045a11 */ /* 0x000fc800078c10ff */
[----:B------:R-:W-:-:S05]  /*0b20*/  @P5 LEA.HI.X R5, R8, c[0x0][0x174], R5, 0x2, P6 ;  /* 0x00005d0008055a11 */ /* 0x000fca00030f1405 */
[----:B------:R0:W3:Y:S01]  /*0b30*/  @P5 LDG.E.64 R28, [R4.64] ;  /* 0x00000006041c5981 */ /* 0x0000e2000c1e1b00 */
[C---:B------:R-:W-:Y:S02]  /*0b40*/  ISETP.GT.AND P5, PT, R43.reuse, 0x1e, PT ;  /* 0x0000001e2b00780c */ /* 0x040fe40003fa4270 */
[----:B------:R-:W-:Y:S01]  /*0b50*/  ISETP.NE.AND P6, PT, R43, RZ, PT ;  /* 0x000000ff2b00720c */ /* 0x000fe20003fc5270 */
[----:B------:R-:W-:Y:S01]  /*0b60*/  BSSY B0, `(.L_x_5148) ;  /* 0x0000067000007945 */ /* 0x000fe20003800000 */
[----:B----4-:R-:W-:Y:S02]  /*0b70*/  FMUL.FTZ R7, R31, R31 ;  /* 0x0000001f1f077220 */ /* 0x010fe40000410000 */
[C---:B------:R-:W-:Y:S02]  /*0b80*/  FADD.FTZ R6, R30.reuse, R31 ;  /* 0x0000001f1e067221 */ /* 0x040fe40000010000 */
[----:B-----5:R-:W-:Y:S02]  /*0b90*/  FMUL.FTZ R11, R33, R33 ;  /* 0x00000021210b7220 */ /* 0x020fe40000410000 */
[----:B------:R-:W-:-:S02]  /*0ba0*/  FFMA.FTZ R7, R30, R30, R7 ;  /* 0x0000001e1e077223 */ /* 0x000fc40000010007 */
[C---:B------:R-:W-:Y:S02]  /*0bb0*/  FADD.FTZ R9, R32.reuse, R33 ;  /* 0x0000002120097221 */ /* 0x040fe40000010000 */
[----:B------:R-:W-:Y:S02]  /*0bc0*/  FADD.FTZ R6, RZ, R6 ;  /* 0x00000006ff067221 */ /* 0x000fe40000010000 */
[----:B------:R-:W-:Y:S02]  /*0bd0*/  FFMA.FTZ R8, R32, R32, R11 ;  /* 0x0000002020087223 */ /* 0x000fe4000001000b */
[----:B------:R-:W-:Y:S02]  /*0be0*/  FADD.FTZ R7, RZ, R7 ;  /* 0x00000007ff077221 */ /* 0x000fe40000010000 */
[----:B--2---:R-:W-:Y:S02]  /*0bf0*/  FMUL.FTZ R11, R23, R23 ;  /* 0x00000017170b7220 */ /* 0x004fe40000410000 */
[----:B------:R-:W-:-:S02]  /*0c00*/  FADD.FTZ R6, R6, R9 ;  /* 0x0000000906067221 */ /* 0x000fc40000010000 */
[C---:B0-----:R-:W-:Y:S02]  /*0c10*/  FADD.FTZ R5, R22.reuse, R23 ;  /* 0x0000001716057221 */ /* 0x041fe40000010000 */
        /* <DEDUP_REMOVED lines=12> */
[----:B---3--:R-:W-:Y:S02]  /*0ce0*/  FMUL.FTZ R9, R21, R21 ;  /* 0x0000001515097220 */ /* 0x008fe40000410000 */
[----:B------:R-:W-:Y:S02]  /*0cf0*/  FADD.FTZ R5, R5, R6 ;  /* 0x0000000605057221 */ /* 0x000fe40000010000 */
[----:B------:R-:W-:Y:S02]  /*0d00*/  FADD.FTZ R6, R20, R21 ;  /* 0x0000001514067221 */ /* 0x000fe40000010000 */
[----:B------:R-:W-:Y:S02]  /*0d10*/  FADD.FTZ R4, R4, R7 ;  /* 0x0000000704047221 */ /* 0x000fe40000010000 */
[----:B------:R-:W-:-:S02]  /*0d20*/  FFMA.FTZ R9, R20, R20, R9 ;  /* 0x0000001414097223 */ /* 0x000fc40000010009 */
[----:B------:R-:W-:Y:S02]  /*0d30*/  FMUL.FTZ R7, R27, R27 ;  /* 0x0000001b1b077220 */ /* 0x000fe40000410000 */
[----:B------:R-:W-:Y:S02]  /*0d40*/  FADD.FTZ R5, R5, R6 ;  /* 0x0000000605057221 */ /* 0x000fe40000010000 */
[----:B------:R-:W-:Y:S02]  /*0d50*/  FADD.FTZ R4, R4, R9 ;  /* 0x0000000904047221 */ /* 0x000fe40000010000 */
[C---:B------:R-:W-:Y:S02]  /*0d60*/  FADD.FTZ R6, R26.reuse, R27 ;  /* 0x0000001b1a067221 */ /* 0x040fe40000010000 */
[----:B------:R-:W-:Y:S02]  /*0d70*/  FFMA.FTZ R7, R26, R26, R7 ;  /* 0x0000001a1a077223 */ /* 0x000fe40000010007 */
[----:B------:R-:W-:-:S02]  /*0d80*/  FMUL.FTZ R9, R29, R29 ;  /* 0x0000001d1d097220 */ /* 0x000fc40000410000 */
        /* <DEDUP_REMOVED lines=68> */
.L_x_5149:
[----:B------:R-:W-:Y:S05]  /*11d0*/  BSYNC B0 ;  /* 0x0000000000007941 */ /* 0x000fea0003800000 */
.L_x_5148:
        /* <DEDUP_REMOVED lines=26> */
.L_x_5152:
[----:B------:R-:W2:Y:S01]  /*1380*/  LDG.E.STRONG.GPU R10, [R8.64] ;  /* 0x00000006080a7981 */ /* 0x000ea2000c1ef900 */
[----:B------:R-:W-:Y:S01]  /*1390*/  YIELD ;  /* 0x0000000000007946 */ /* 0x000fe20003800000 */
[----:B--2---:R-:W-:Y:S01]  /*13a0*/  ISETP.NE.AND P6, PT, R10, R11, PT ;  /* 0x0000000b0a00720c */ /* 0x004fe20003fc5270 */
[----:B------:R-:W-:-:S12]  /*13b0*/  CCTL.IVALL ;  /* 0x00000000ff00798f */ /* 0x000fd80002000000 */
[----:B------:R-:W-:Y:S05]  /*13c0*/  @P6 BRA `(.L_x_5152) ;  /* 0xffffffb000006947 */ /* 0x000fea000383ffff */
.L_x_5151:
        /* <DEDUP_REMOVED lines=21> */
.L_x_5156:
        /* <DEDUP_REMOVED lines=115> */
.L_x_5155:
        /* <DEDUP_REMOVED lines=62> */
.L_x_5157:
[----:B------:R-:W-:-:S04]  /*2030*/  ISETP.NE.AND P6, PT, R14, RZ, PT ;  /* 0x000000ff0e00720c */ /* 0x000fc80003fc5270 */
[----:B------:R-:W-:-:S13]  /*2040*/  ISETP.NE.OR P6, PT, R9, RZ, P6 ;  /* 0x000000ff0900720c */ /* 0x000fda00037c5670 */
[----:B------:R-:W-:Y:S05]  /*2050*/  @!P6 BRA `(.L_x_5153) ;  /* 0x000001f00000e947 */ /* 0x000fea0003800000 */
.L_x_5154:
        /* <DEDUP_REMOVED lines=31> */
.L_x_5153:
        /* <DEDUP_REMOVED lines=15> */
.L_x_5159:
[----:B------:R-:W-:Y:S05]  /*2340*/  BSYNC B0 ;  /* 0x0000000000007941 */ /* 0x000fea0003800000 */
.L_x_5158:
        /* <DEDUP_REMOVED lines=17> */
.L_x_5150:
[----:B------:R-:W-:Y:S01]  /*2460*/  @P0 MOV R12, 0x8 ;  /* 0x00000008000c0802 */ /* 0x000fe20000000f00 */
[----:B------:R-:W-:Y:S01]  /*2470*/  @P0 FMUL.FTZ R9, R7, c[0x0][0x1f4] ;  /* 0x00007d0007090a20 */ /* 0x000fe20000410000 */
[----:B------:R-:W-:Y:S01]  /*2480*/  @!P5 STS.64 [0x88], R6 ;  /* 0x00008806ff00d388 */ /* 0x000fe20000000a00 */
[----:B------:R-:W-:Y:S01]  /*2490*/  @P0 FMUL.FTZ R8, R6, c[0x0][0x1f4] ;  /* 0x00007d0006080a20 */ /* 0x000fe20000410000 */
[----:B------:R-:W-:Y:S01]  /*24a0*/  HFMA2.MMA R51, -RZ, RZ, 0, 1.1920928955078125e-07 ;  /* 0x00000002ff337435 */ /* 0x000fe200000001ff */
[----:B------:R-:W-:Y:S01]  /*24b0*/  @P0 IMAD.WIDE R12, R39, R12, c[0x0][0x168] ;  /* 0x00005a00270c0625 */ /* 0x000fe200078e020c */
[----:B------:R-:W-:-:S04]  /*24c0*/  IADD3 R50, R41, R50, RZ ;  /* 0x0000003229327210 */ /* 0x000fc80007ffe0ff */
[----:B------:R1:W-:Y:S04]  /*24d0*/  @P0 STG.E.64 [R12.64], R8 ;  /* 0x000000080c000986 */ /* 0x0003e8000c101b06 */
[----:B------:R-:W-:Y:S01]  /*24e0*/  BAR.SYNC.DEFER_BLOCKING 0x0 ;  /* 0x0000000000007b1d */ /* 0x000fe20000010000 */
[----:B------:R-:W-:-:S04]  /*24f0*/  IMAD.WIDE R14, R50, R51, c[0x0][0x178] ;  /* 0x00005e00320e7625 */ /* 0x000fc800078e0233 */
[----:B------:R-:W-:Y:S01]  /*2500*/  IMAD.WIDE R50, R50, R51, c[0x0][0x180] ;  /* 0x0000600032327625 */ /* 0x000fe200078e0233 */
[----:B------:R-:W2:Y:S04]  /*2510*/  LDG.E.U16 R52, [R14.64] ;  /* 0x000000060e347981 */ /* 0x000ea8000c1e1500 */
[----:B------:R-:W3:Y:S04]  /*2520*/  LDG.E.U16 R53, [R14.64+0x2] ;  /* 0x000002060e357981 */ /* 0x000ee8000c1e1500 */
[----:B------:R4:W5:Y:S04]  /*2530*/  LDG.E.U16 R54, [R50.64] ;  /* 0x0000000632367981 */ /* 0x000968000c1e1500 */
[----:B------:R4:W5:Y:S01]  /*2540*/  LDG.E.U16 R55, [R50.64+0x2] ;  /* 0x0000020632377981 */ /* 0x000962000c1e1500 */
[----:B-1----:R-:W-:-:S02]  /*2550*/  MOV R12, 0x3f800000 ;  /* 0x3f800000000c7802 */ /* 0x002fc40000000f00 */
[----:B------:R-:W-:Y:S01]  /*2560*/  ISETP.NE.AND P6, PT, RZ, UR5, PT ;  /* 0x00000005ff007c0c */ /* 0x000fe2000bfc5270 */
[----:B------:R-:W1:Y:S04]  /*2570*/  LDS.64 R4, [0x88] ;  /* 0x00008800ff047984 */ /* 0x000e680000000a00 */
[----:B------:R-:W0:Y:S01]  /*2580*/  S2R R10, SR_TID.X ;  /* 0x00000000000a7919 */ /* 0x000e220000002100 */
[----:B-1----:R-:W-:-:S04]  /*2590*/  FMUL.FTZ R11, R4, c[0x0][0x1f4] ;  /* 0x00007d00040b7a20 */ /* 0x002fc80000410000 */
[C---:B------:R-:W-:Y:S02]  /*25a0*/  FMUL.FTZ R4, R11.reuse, R11 ;  /* 0x0000000b0b047220 */ /* 0x040fe40000410000 */
[----:B0-----:R-:W-:Y:S02]  /*25b0*/  FADD.FTZ R7, -R11, R31 ;  /* 0x0000001f0b077221 */ /* 0x001fe40000010100 */
[----:B------:R-:W-:Y:S02]  /*25c0*/  FFMA.FTZ R4, R5, c[0x0][0x1f4], -R4 ;  /* 0x00007d0005047a23 */ /* 0x000fe40000010804 */
[C---:B------:R-:W-:Y:S02]  /*25d0*/  FADD.FTZ R9, -R11.reuse, R32 ;  /* 0x000000200b097221 */ /* 0x040fe40000010100 */
[----:B----4-:R-:W-:Y:S01]  /*25e0*/  FADD.FTZ R51, -R11, R33 ;  /* 0x000000210b337221 */ /* 0x010fe20000010100 */
[----:B------:R-:W-:-:S13]  /*25f0*/  FSETP.GTU.FTZ.AND P5, PT, R4, RZ, PT ;  /* 0x000000ff0400720b */ /* 0x000fda0003fbc000 */
[----:B------:R-:W-:Y:S01]  /*2600*/  @P5 FADD.FTZ R6, R4, c[0x0][0x188] ;  /* 0x0000620004065621 */ /* 0x000fe20000010000 */
[----:B------:R-:W-:-:S03]  /*2610*/  SHF.R.U32.HI R4, RZ, 0x3, R10 ;  /* 0x00000003ff047819 */ /* 0x000fc6000001160a */
[----:B------:R-:W0:Y:S02]  /*2620*/  @P5 MUFU.RSQ R12, R6 ;  /* 0x00000006000c5308 */ /* 0x000e240000001400 */
[----:B------:R-:W-:-:S04]  /*2630*/  IMAD.WIDE.U32 R4, R4, 0x24924925, RZ ;  /* 0x2492492504047825 */ /* 0x000fc800078e00ff */
[----:B------:R-:W-:Y:S02]  /*2640*/  IMAD R13, R35, c[0x0][0x1e4], R5 ;  /* 0x00007900230d7a24 */ /* 0x000fe400078e0205 */
[----:B------:R-:W-:Y:S02]  /*2650*/  FADD.FTZ R5, -R11, R30 ;  /* 0x0000001e0b057221 */ /* 0x000fe40000010100 */
[-C--:B0-----:R-:W-:Y:S02]  /*2660*/  FMUL.FTZ R7, R7, R12.reuse ;  /* 0x0000000c07077220 */ /* 0x081fe40000410000 */
[-C--:B------:R-:W-:Y:S02]  /*2670*/  FMUL.FTZ R4, R5, R12.reuse ;  /* 0x0000000c05047220 */ /* 0x080fe40000410000 */
[-C--:B------:R-:W-:Y:S02]  /*2680*/  FMUL.FTZ R33, R9, R12.reuse ;  /* 0x0000000c09217220 */ /* 0x080fe40000410000 */
[----:B------:R-:W-:Y:S01]  /*2690*/  FMUL.FTZ R51, R51, R12 ;  /* 0x0000000c33337220 */ /* 0x000fe20000410000 */
[----:B--2---:R-:W-:-:S02]  /*26a0*/  PRMT R30, RZ, 0x5410, R52 ;  /* 0x00005410ff1e7816 */ /* 0x004fc40000000034 */
[----:B---3--:R-:W-:Y:S02]  /*26b0*/  PRMT R31, RZ, 0x5410, R53 ;  /* 0x00005410ff1f7816 */ /* 0x008fe40000000035 */
[----:B-----5:R-:W-:Y:S02]  /*26c0*/  PRMT R15, RZ, 0x5410, R54 ;  /* 0x00005410ff0f7816 */ /* 0x020fe40000000036 */
        /* <DEDUP_REMOVED lines=14> */
.L_x_5160:
        /* <DEDUP_REMOVED lines=11> */
.L_x_5162:
[----:B------:R-:W-:Y:S05]  /*2860*/  BSYNC B0 ;  /* 0x0000000000007941 */ /* 0x000fea0003800000 */
.L_x_5161:
        /* <DEDUP_REMOVED lines=14> */
.L_x_5163:
        /* <DEDUP_REMOVED lines=11> */
.L_x_5165:
[----:B------:R-:W-:Y:S05]  /*2a00*/  BSYNC B0 ;  /* 0x0000000000007941 */ /* 0x000fea0003800000 */
.L_x_5164:
[C---:B------:R-:W-:Y:S02]  /*2a10*/  FADD.FTZ R23, -R11.reuse, R23 ;  /* 0x000000170b177221 */ /* 0x040fe40000010100 */
[C---:B0-----:R-:W-:Y:S02]  /*2a20*/  FADD.FTZ R5, -R11.reuse, R24 ;  /* 0x000000180b057221 */ /* 0x041fe40000010100 */
[----:B------:R-:W-:Y:S02]  /*2a30*/  FADD.FTZ R25, -R11, R25 ;  /* 0x000000190b197221 */ /* 0x000fe40000010100 */
[-C--:B------:R-:W-:Y:S02]  /*2a40*/  FMUL.FTZ R53, R53, R12.reuse ;  /* 0x0000000c35357220 */ /* 0x080fe40000410000 */
[-C--:B------:R-:W-:Y:S02]  /*2a50*/  FMUL.FTZ R23, R23, R12.reuse ;  /* 0x0000000c17177220 */ /* 0x080fe40000410000 */
[----:B------:R-:W-:-:S02]  /*2a60*/  FMUL.FTZ R24, R5, R12 ;  /* 0x0000000c05187220 */ /* 0x000fc40000410000 */
        /* <DEDUP_REMOVED lines=14> */
.L_x_5166:
        /* <DEDUP_REMOVED lines=11> */
.L_x_5168:
[----:B------:R-:W-:Y:S05]  /*2c00*/  BSYNC B0 ;  /* 0x0000000000007941 */ /* 0x000fea0003800000 */
.L_x_5167:
        /* <DEDUP_REMOVED lines=14> */
.L_x_5169:
        /* <DEDUP_REMOVED lines=11> */
.L_x_5171:
[----:B------:R-:W-:Y:S05]  /*2da0*/  BSYNC B0 ;  /* 0x0000000000007941 */ /* 0x000fea0003800000 */
.L_x_5170:
[C---:B0-----:R-:W-:Y:S01]  /*2db0*/  FADD.FTZ R5, -R11.reuse, R18 ;  /* 0x000000120b057221 */ /* 0x041fe20000010100 */
[----:B------:R-:W-:Y:S01]  /*2dc0*/  ISETP.GE.U32.AND P5, PT, R6, c[0x0][0x1c8], PT ;  /* 0x0000720006007a0c */ /* 0x000fe20003fa6070 */
[----:B------:R-:W-:Y:S01]  /*2dd0*/  FADD.FTZ R19, -R11, R19 ;  /* 0x000000130b137221 */ /* 0x000fe20000010100 */
        /* <DEDUP_REMOVED lines=19> */
.L_x_5172:
        /* <DEDUP_REMOVED lines=11> */
.L_x_5174:
[----:B------:R-:W-:Y:S05]  /*2fc0*/  BSYNC B0 ;  /* 0x0000000000007941 */ /* 0x000fea0003800000 */
.L_x_5173:
[----:B0-----:R-:W-:Y:S01]  /*2fd0*/  FADD.FTZ R5, -R11, R20 ;  /* 0x000000140b057221 */ /* 0x001fe20000010100 */
        /* <DEDUP_REMOVED lines=21> */
.L_x_5175:
        /* <DEDUP_REMOVED lines=11> */
.L_x_5177:
[----:B------:R-:W-:Y:S05]  /*31e0*/  BSYNC B0 ;  /* 0x0000000000007941 */ /* 0x000fea0003800000 */
.L_x_5176:
[C---:B0-----:R-:W-:Y:S01]  /*31f0*/  FADD.FTZ R5, -R11.reuse, R26 ;  /* 0x0000001a0b057221 */ /* 0x041fe20000010100 */
[----:B------:R-:W-:Y:S01]  /*3200*/  ISETP.GE.U32.AND P5, PT, R6, c[0x0][0x1c8], PT ;  /* 0x0000720006007a0c */ /* 0x000fe20003fa6070 */
[----:B------:R-:W-:Y:S01]  /*3210*/  FADD.FTZ R27, -R11, R27 ;  /* 0x0000001b0b1b7221 */ /* 0x000fe20000010100 */
        /* <DEDUP_REMOVED lines=18> */
.L_x_5178:
        /* <DEDUP_REMOVED lines=11> */
.L_x_5180:
[----:B------:R-:W-:Y:S05]  /*33f0*/  BSYNC B0 ;  /* 0x0000000000007941 */ /* 0x000fea0003800000 */
.L_x_5179:
[C---:B0-----:R-:W-:Y:S01]  /*3400*/  FADD.FTZ R5, -R11.reuse, R28 ;  /* 0x0000001c0b057221 */ /* 0x041fe20000010100 */
        /* <DEDUP_REMOVED lines=19> */
.L_x_5181:
        /* <DEDUP_REMOVED lines=10> */
.L_x_5183:
[----:B------:R-:W-:Y:S05]  /*35e0*/  BSYNC B0 ;  /* 0x0000000000007941 */ /* 0x000fea0003800000 */
.L_x_5182:
[----:B------:R-:W-:Y:S02]  /*35f0*/  IADD3 R39, R39, c[0x0][0x10], RZ ;  /* 0x0000040027277a10 */ /* 0x000fe40007ffe0ff */
[----:B------:R-:W-:Y:S02]  /*3600*/  IADD3 R48, R48, 0x1, RZ ;  /* 0x0000000130307810 */ /* 0x000fe40007ffe0ff */
[----:B------:R-:W-:-:S13]  /*3610*/  ISETP.GE.AND P5, PT, R39, UR4, PT ;  /* 0x0000000427007c0c */ /* 0x000fda000bfa6270 */
[----:B------:R-:W-:Y:S01]  /*3620*/  @P5 CALL.REL.NOINC `(.L_x_5184) ;  /* 0x0000001000005944 */ /* 0x000fe20003c00000 */
[----:B------:R-:W-:Y:S05]  /*3630*/  BRA `(.L_x_5185) ;  /* 0xffffcc8000007947 */ /* 0x000fea000383ffff */
.L_x_5184:
[----:B------:R-:W-:Y:S05]  /*3640*/  EXIT ;  /* 0x000000000000794d */ /* 0x000fea0003800000 */
.L_x_5186:
        /* <DEDUP_REMOVED lines=11> */
.L_x_5679:


//--------------------- .text._Z35group_norm_nhwc_fwd_one_pass_kernelI11Fp32IOBf16WLi128ELi112ELi448EEv26Group_norm_nhwc_fwd_params --------------------------
	.section	.text._Z35group_norm_nhwc_fwd_one_pass_kernelI11Fp32IOBf16WLi128ELi112ELi448EEv26Group_norm_nhwc_fwd_params,"ax",@progbits
	.sectioninfo	@"SHI_REGISTERS=95"
	.align	128
        .global         _Z35group_norm_nhwc_fwd_one_pass_kernelI11Fp32IOBf16WLi128ELi112ELi448EEv26Group_norm_nhwc_fwd_params
        .type           _Z35group_norm_nhwc_fwd_one_pass_kernelI11Fp32IOBf16WLi128ELi112ELi448EEv26Group_norm_nhwc_fwd_params,@function
        .size           _Z35group_norm_nhwc_fwd_one_pass_kernelI11Fp32IOBf16WLi128ELi112ELi448EEv26Group_norm_nhwc_fwd_params,(.L_x_5680 - _Z35group_norm_nhwc_fwd_one_pass_kernelI11Fp32IOBf16WLi128ELi112ELi448EEv26Group_norm_nhwc_fwd_params)
        .other          _Z35group_norm_nhwc_fwd_one_pass_kernelI11Fp32IOBf16WLi128ELi112ELi448EEv26Group_norm_nhwc_fwd_params,@"STO_CUDA_ENTRY STV_DEFAULT"
_Z35group_norm_nhwc_fwd_one_pass_kernelI11Fp32IOBf16WLi128ELi112ELi448EEv26Group_norm_nhwc_fwd_params:
.text._Z35group_norm_nhwc_fwd_one_pass_kernelI11Fp32IOBf16WLi128ELi112ELi448EEv26Group_norm_nhwc_fwd_params:
        /* <DEDUP_REMOVED lines=46> */
.L_x_5245:
[----:B0-----:R-:W-:Y:S02]  /*02e0*/  IABS R5, c[0x0][0x1d8] ;  /* 0x0000760000057a13 */ /* 0x001fe40000000000 */
        /* <DEDUP_REMOVED lines=15> */
[----:B------:R-:W-:-:S06]  /*03e0*/  IMAD.HI.U32 R3, R3, R7, R2 ;  /* 0x0000000703037227 */ /* 0x000fcc00078e0002 */
[----:B------:R-:W-:-:S05]  /*03f0*/  IMAD.HI.U32 R3, R3, R4, RZ ;  /* 0x0000000403037227 */ /* 0x000fca00078e00ff */
[----:B------:R-:W-:-:S05]  /*0400*/  IADD3 R0, -R3, RZ, RZ ;  /* 0x000000ff03007210 */ /* 0x000fca0007ffe1ff */
[----:B------:R-:W-:Y:S02]  /*0410*/  IMAD R0, R5, R0, R4 ;  /* 0x0000000005007224 */ /* 0x000fe400078e0204 */
[----:B------:R-:W-:-:S03]  /*0420*/  @P0 IMAD R4, R84, c[0x0][0x1c0], RZ ;  /* 0x0000700054040a24 */ /* 0x000fc600078e02ff */
[----:B------:R-:W-:Y:S01]  /*0430*/  ISETP.GT.U32.AND P4, PT, R5, R0, PT ;  /* 0x000000000500720c */ /* 0x000fe20003f84070 */
[----:B------:R-:W-:-:S12]  /*0440*/  @P0 IMAD R19, R75, c[0x0][0x1c4], R4 ;  /* 0x000071004b130a24 */ /* 0x000fd800078e0204 */
[-C--:B------:R-:W-:Y:S02]  /*0450*/  @!P4 IADD3 R0, R0, -R5.reuse, RZ ;  /* 0x800000050000c210 */ /* 0x080fe40007ffe0ff */
[----:B------:R-:W-:Y:S02]  /*0460*/  @!P4 IADD3 R3, R3, 0x1, RZ ;  /* 0x000000010303c810 */ /* 0x000fe40007ffe0ff */
[----:B------:R-:W-:Y:S02]  /*0470*/  ISETP.GE.U32.AND P3, PT, R0, R5, PT ;  /* 0x000000050000720c */ /* 0x000fe40003f66070 */
[----:B------:R-:W-:Y:S02]  /*0480*/  LOP3.LUT R0, R79, c[0x0][0x1d8], RZ, 0x3c, !PT ;  /* 0x000076004f007a12 */ /* 0x000fe400078e3cff */
[----:B------:R-:W-:Y:S02]  /*0490*/  ISETP.NE.AND P4, PT, RZ, c[0x0][0x1d8], PT ;  /* 0x00007600ff007a0c */ /* 0x000fe40003f85270 */
[----:B------:R-:W-:-:S07]  /*04a0*/  ISETP.GE.AND P5, PT, R0, RZ, PT ;  /* 0x000000ff0000720c */ /* 0x000fce0003fa6270 */
[----:B------:R-:W-:-:S04]  /*04b0*/  @P3 IADD3 R3, R3, 0x1, RZ ;  /* 0x0000000103033810 */ /* 0x000fc80007ffe0ff */
[----:B------:R-:W-:Y:S02]  /*04c0*/  MOV R5, R3 ;  /* 0x0000000300057202 */ /* 0x000fe40000000f00 */
[----:B------:R-:W-:Y:S02]  /*04d0*/  SHF.R.S32.HI R3, RZ, 0x1f, R77 ;  /* 0x0000001fff037819 */ /* 0x000fe4000001144d */
[----:B------:R-:W-:Y:S02]  /*04e0*/  @!P5 IADD3 R5, -R5, RZ, RZ ;  /* 0x000000ff0505d210 */ /* 0x000fe40007ffe1ff */
[----:B------:R-:W-:Y:S02]  /*04f0*/  @!P4 LOP3.LUT R5, RZ, c[0x0][0x1d8], RZ, 0x33, !PT ;  /* 0x00007600ff05ca12 */ /* 0x000fe400078e33ff */
[----:B------:R-:W-:Y:S02]  /*0500*/  ISETP.GE.U32.AND P5, PT, R74, c[0x0][0x1c8], PT ;  /* 0x000072004a007a0c */ /* 0x000fe40003fa6070 */
[----:B------:R-:W-:-:S02]  /*0510*/  IADD3 R82, -R5, RZ, RZ ;  /* 0x000000ff05527210 */ /* 0x000fc40007ffe1ff */
[----:B------:R-:W-:Y:S02]  /*0520*/  SHF.R.S32.HI R0, RZ, 0x1f, R5 ;  /* 0x0000001fff007819 */ /* 0x000fe40000011405 */
[----:B------:R-:W-:Y:S01]  /*0530*/  ISETP.GE.AND.EX P5, PT, R61, c[0x0][0x1cc], PT, P5 ;  /* 0x000073003d007a0c */ /* 0x000fe20003fa6350 */
[----:B------:R-:W-:Y:S02]  /*0540*/  IMAD R82, R82, c[0x0][0x1d8], R79 ;  /* 0x0000760052527a24 */ /* 0x000fe400078e024f */
        /* <DEDUP_REMOVED lines=8> */
[----:B------:R-:W-:Y:S02]  /*05d0*/  @!P6 IMAD R0, R60, c[0x0][0x1c0], RZ ;  /* 0x000070003c00ea24 */ /* 0x000fe400078e02ff */
[----:B------:R-:W-:Y:S02]  /*05e0*/  @!P5 IMAD R13, R61, c[0x0][0x1c0], RZ ;  /* 0x000070003d0dda24 */ /* 0x000fe400078e02ff */
[----:B------:R-:W-:-:S04]  /*05f0*/  IMAD.WIDE.U32 R2, R5, c[0x0][0x1d0], R2 ;  /* 0x0000740005027a25 */ /* 0x000fc800078e0002 */
[----:B------:R-:W-:Y:S01]  /*0600*/  @P1 IMAD R5, R85, c[0x0][0x1c0], RZ ;  /* 0x0000700055051a24 */ /* 0x000fe200078e02ff */
[----:B------:R-:W-:Y:S01]  /*0610*/  IADD3 R17, R3, R17, RZ ;  /* 0x0000001103117210 */ /* 0x000fe20007ffe0ff */
[----:B------:R-:W-:Y:S01]  /*0620*/  @!P5 IMAD R21, R74, c[0x0][0x1c4], R13 ;  /* 0x000071004a15da24 */ /* 0x000fe200078e020d */
[-C--:B------:R-:W-:Y:S01]  /*0630*/  @P1 MOV R10, R2.reuse ;  /* 0x00000002000a1202 */ /* 0x080fe20000000f00 */
[C---:B------:R-:W-:Y:S01]  /*0640*/  @P1 IMAD R5, R76.reuse, c[0x0][0x1c4], R5 ;  /* 0x000071004c051a24 */ /* 0x040fe200078e0205 */
[-C--:B------:R-:W-:Y:S02]  /*0650*/  @P1 MOV R11, R17.reuse ;  /* 0x00000011000b1202 */ /* 0x080fe40000000f00 */
[-C--:B------:R-:W-:Y:S02]  /*0660*/  @P2 MOV R16, R2.reuse ;  /* 0x0000000200102202 */ /* 0x080fe40000000f00 */
[----:B------:R-:W-:Y:S01]  /*0670*/  @!P5 MOV R14, R2 ;  /* 0x00000002000ed202 */ /* 0x000fe20000000f00 */
[----:B------:R-:W-:Y:S01]  /*0680*/  @P1 IMAD.WIDE.U32 R10, R76, c[0x0][0x1c0], R10 ;  /* 0x000070004c0a1a25 */ /* 0x000fe200078e000a */
[----:B------:R-:W-:-:S02]  /*0690*/  @!P5 MOV R15, R17 ;  /* 0x00000011000fd202 */ /* 0x000fc40000000f00 */
[----:B------:R-:W-:Y:S01]  /*06a0*/  @P0 MOV R12, R2 ;  /* 0x00000002000c0202 */ /* 0x000fe20000000f00 */
[----:B------:R-:W-:Y:S01]  /*06b0*/  @P2 IMAD.WIDE.U32 R8, R81, c[0x0][0x1c0], R16 ;  /* 0x0000700051082a25 */ /* 0x000fe200078e0010 */
[----:B------:R-:W-:Y:S02]  /*06c0*/  @P0 MOV R13, R17 ;  /* 0x00000011000d0202 */ /* 0x000fe40000000f00 */
[----:B------:R-:W-:Y:S01]  /*06d0*/  @P1 IADD3 R5, R11, R5, RZ ;  /* 0x000000050b051210 */ /* 0x000fe20007ffe0ff */
[----:B------:R-:W-:Y:S01]  /*06e0*/  @!P5 IMAD.WIDE.U32 R14, R74, c[0x0][0x1c0], R14 ;  /* 0x000070004a0eda25 */ /* 0x000fe200078e000e */
[C---:B------:R-:W-:Y:S02]  /*06f0*/  @P1 LEA R4, P4, R10.reuse, c[0x0][0x170], 0x2 ;  /* 0x00005c000a041a11 */ /* 0x040fe400078810ff */
[----:B------:R-:W-:Y:S01]  /*0700*/  @P2 IADD3 R7, R9, R7, RZ ;  /* 0x0000000709072210 */ /* 0x000fe20007ffe0ff */
[----:B------:R-:W-:Y:S01]  /*0710*/  @P0 IMAD.WIDE.U32 R12, R75, c[0x0][0x1c0], R12 ;  /* 0x000070004b0c0a25 */ /* 0x000fe200078e000c */
[----:B------:R-:W-:-:S02]  /*0720*/  @P1 LEA.HI.X R5, R10, c[0x0][0x174], R5, 0x2, P4 ;  /* 0x00005d000a051a11 */ /* 0x000fc400020f1405 */
[----:B------:R-:W-:Y:S02]  /*0730*/  @P2 LEA R6, P3, R8, c[0x0][0x170], 0x2 ;  /* 0x00005c0008062a11 */ /* 0x000fe400078610ff */
[----:B------:R-:W-:Y:S01]  /*0740*/  @!P5 IADD3 R11, R15, R21, RZ ;  /* 0x000000150f0bd210 */ /* 0x000fe20007ffe0ff */
[----:B------:R-:W-:Y:S01]  /*0750*/  @!P6 IMAD R15, R73, c[0x0][0x1c4], R0 ;  /* 0x00007100490fea24 */ /* 0x000fe200078e0200 */
[----:B------:R-:W-:Y:S02]  /*0760*/  @!P5 LEA R10, P4, R14, c[0x0][0x170], 0x2 ;  /* 0x00005c000e0ada11 */ /* 0x000fe400078810ff */
[----:B------:R-:W-:Y:S02]  /*0770*/  @P2 LEA.HI.X R7, R8, c[0x0][0x174], R7, 0x2, P3 ;  /* 0x00005d0008072a11 */ /* 0x000fe400018f1407 */
[----:B------:R-:W-:Y:S02]  /*0780*/  @!P5 LEA.HI.X R11, R14, c[0x0][0x174], R11, 0x2, P4 ;  /* 0x00005d000e0bda11 */ /* 0x000fe400020f140b */
[----:B------:R-:W-:-:S02]  /*0790*/  @P0 IADD3 R9, R13, R19, RZ ;  /* 0x000000130d090210 */ /* 0x000fc40007ffe0ff */
[----:B------:R-:W-:Y:S01]  /*07a0*/  @P0 LEA R8, P3, R12, c[0x0][0x170], 0x2 ;  /* 0x00005c000c080a11 */ /* 0x000fe200078610ff */
[----:B------:R-:W-:Y:S01]  /*07b0*/  CS2R R18, SRZ ;  /* 0x0000000000127805 */ /* 0x000fe2000001ff00 */
[----:B------:R-:W-:Y:S02]  /*07c0*/  ISETP.GE.U32.AND P4, PT, R72, c[0x0][0x1c8], PT ;  /* 0x0000720048007a0c */ /* 0x000fe40003f86070 */
[----:B------:R-:W-:Y:S02]  /*07d0*/  @P0 LEA.HI.X R9, R12, c[0x0][0x174], R9, 0x2, P3 ;  /* 0x00005d000c090a11 */ /* 0x000fe400018f1409 */
[----:B------:R-:W-:Y:S01]  /*07e0*/  ISETP.GE.AND.EX P4, PT, R59, c[0x0][0x1cc], PT, P4 ;  /* 0x000073003b007a0c */ /* 0x000fe20003f86340 */
[----:B------:R0:W2:Y:S01]  /*07f0*/  @!P5 LDG.E.64 R18, [R10.64] ;  /* 0x000000060a12d981 */ /* 0x0000a2000c1e1b00 */
[----:B------:R-:W-:Y:S02]  /*0800*/  ISETP.GE.U32.AND P3, PT, R71, c[0x0][0x1c8], PT ;  /* 0x0000720047007a0c */ /* 0x000fe40003f66070 */
[----:B------:R-:W-:-:S02]  /*0810*/  @!P6 MOV R12, R2 ;  /* 0x00000002000ce202 */ /* 0x000fc40000000f00 */
[----:B------:R-:W-:Y:S02]  /*0820*/  @!P6 MOV R13, R17 ;  /* 0x00000011000de202 */ /* 0x000fe40000000f00 */
[----:B------:R-:W-:Y:S02]  /*0830*/  ISETP.GT.U32.OR P4, PT, R83, 0x1bf, P4 ;  /* 0x000001bf5300780c */ /* 0x000fe40002784470 */
[----:B------:R-:W-:Y:S01]  /*0840*/  ISETP.GE.AND.EX P3, PT, R58, c[0x0][0x1cc], PT, P3 ;  /* 0x000073003a007a0c */ /* 0x000fe20003f66330 */
[----:B------:R-:W-:-:S03]  /*0850*/  @!P6 IMAD.WIDE.U32 R12, R73, c[0x0][0x1c0], R12 ;  /* 0x00007000490cea25 */ /* 0x000fc600078e000c */
[----:B------:R-:W-:Y:S02]  /*0860*/  ISETP.GT.U32.OR P3, PT, R83, 0x1bf, P3 ;  /* 0x000001bf5300780c */ /* 0x000fe40001f64470 */
[----:B------:R-:W-:Y:S02]  /*0870*/  @!P6 IADD3 R13, R13, R15, RZ ;  /* 0x0000000f0d0de210 */ /* 0x000fe40007ffe0ff */
[----:B------:R-:W-:-:S03]  /*0880*/  @!P6 LEA R14, P5, R12, c[0x0][0x170], 0x2 ;  /* 0x00005c000c0eea11 */ /* 0x000fc600078a10ff */
[-C--:B0-----:R-:W-:Y:S02]  /*0890*/  @!P4 MOV R10, R2.reuse ;  /* 0x00000002000ac202 */ /* 0x081fe40000000f00 */
[----:B------:R-:W-:Y:S01]  /*08a0*/  @!P6 LEA.HI.X R15, R12, c[0x0][0x174], R13, 0x2, P5 ;  /* 0x00005d000c0fea11 */ /* 0x000fe200028f140d */
[----:B------:R-:W-:Y:S01]  /*08b0*/  @!P4 IMAD R13, R59, c[0x0][0x1c0], RZ ;  /* 0x000070003b0dca24 */ /* 0x000fe200078e02ff */
[-C--:B------:R-:W-:Y:S01]  /*08c0*/  @!P4 MOV R11, R17.reuse ;  /* 0x00000011000bc202 */ /* 0x080fe20000000f00 */
[----:B------:R-:W-:Y:S01]  /*08d0*/  CS2R R20, SRZ ;  /* 0x0000000000147805 */ /* 0x000fe2000001ff00 */
[----:B------:R-:W-:Y:S01]  /*08e0*/  @!P3 MOV R24, R2 ;  /* 0x000000020018b202 */ /* 0x000fe20000000f00 */
[C---:B------:R-:W-:Y:S01]  /*08f0*/  @!P4 IMAD R13, R72.reuse, c[0x0][0x1c4], R13 ;  /* 0x00007100480dca24 */ /* 0x040fe200078e020d */
[----:B------:R-:W-:Y:S01]  /*0900*/  @!P3 MOV R25, R17 ;  /* 0x000000110019b202 */ /* 0x000fe20000000f00 */
[----:B------:R-:W-:Y:S01]  /*0910*/  @!P4 IMAD.WIDE.U32 R10, R72, c[0x0][0x1c0], R10 ;  /* 0x00007000480aca25 */ /* 0x000fe200078e000a */
[----:B------:R-:W-:Y:S01]  /*0920*/  ISETP.GE.U32.AND P5, PT, R70, c[0x0][0x1c8], PT ;  /* 0x0000720046007a0c */ /* 0x000fe20003fa6070 */
[----:B------:R0:W3:Y:S02]  /*0930*/  @!P6 LDG.E.64 R20, [R14.64] ;  /* 0x000000060e14e981 */ /* 0x0000e4000c1e1b00 */
[----:B------:R-:W-:Y:S01]  /*0940*/  @!P3 IMAD R0, R58, c[0x0][0x1c0], RZ ;  /* 0x000070003a00ba24 */ /* 0x000fe200078e02ff */
[----:B------:R-:W-:Y:S01]  /*0950*/  SHF.R.S32.HI R57, RZ, 0x1f, R70 ;  /* 0x0000001fff397819 */ /* 0x000fe20000011446 */
[----:B------:R-:W-:Y:S01]  /*0960*/  @!P3 IMAD.WIDE.U32 R24, R71, c[0x0][0x1c0], R24 ;  /* 0x000070004718ba25 */ /* 0x000fe200078e0018 */
[----:B------:R-:W-:-:S02]  /*0970*/  @!P4 IADD3 R11, R11, R13, RZ ;  /* 0x0000000d0b0bc210 */ /* 0x000fc40007ffe0ff */
[C---:B------:R-:W-:Y:S01]  /*0980*/  @!P4 LEA R12, P6, R10.reuse, c[0x0][0x170], 0x2 ;  /* 0x00005c000a0cca11 */ /* 0x040fe200078c10ff */
[----:B------:R-:W-:Y:S01]  /*0990*/  @!P3 IMAD R27, R71, c[0x0][0x1c4], R0 ;  /* 0x00007100471bba24 */ /* 0x000fe200078e0200 */
[----:B------:R-:W-:Y:S01]  /*09a0*/  ISETP.GE.AND.EX P5, PT, R57, c[0x0][0x1cc], PT, P5 ;  /* 0x0000730039007a0c */ /* 0x000fe20003fa6350 */
[----:B------:R-:W-:Y:S01]  /*09b0*/  CS2R R22, SRZ ;  /* 0x0000000000167805 */ /* 0x000fe2000001ff00 */
[----:B------:R-:W-:Y:S02]  /*09c0*/  @!P4 LEA.HI.X R13, R10, c[0x0][0x174], R11, 0x2, P6 ;  /* 0x00005d000a0dca11 */ /* 0x000fe400030f140b */
[----:B------:R-:W-:Y:S02]  /*09d0*/  @!P3 IADD3 R11, R25, R27, RZ ;  /* 0x0000001b190bb210 */ /* 0x000fe40007ffe0ff */
[----:B------:R-:W-:Y:S01]  /*09e0*/  @!P3 LEA R10, P6, R24, c[0x0][0x170], 0x2 ;  /* 0x00005c00180aba11 */ /* 0x000fe200078c10ff */
[----:B------:R1:W4:Y:S01]  /*09f0*/  @!P4 LDG.E.64 R22, [R12.64] ;  /* 0x000000060c16c981 */ /* 0x000322000c1e1b00 */
[----:B------:R-:W-:-:S02]  /*0a00*/  ISETP.GT.U32.OR P5, PT, R83, 0x1bf, P5 ;  /* 0x000001bf5300780c */ /* 0x000fc40002fa4470 */
[----:B------:R-:W-:Y:S02]  /*0a10*/  @!P3 LEA.HI.X R11, R24, c[0x0][0x174], R11, 0x2, P6 ;  /* 0x00005d00180bba11 */ /* 0x000fe400030f140b */
[----:B------:R-:W-:Y:S02]  /*0a20*/  ISETP.GE.U32.AND P4, PT, R69, c[0x0][0x1c8], PT ;  /* 0x0000720045007a0c */ /* 0x000fe40003f86070 */
[----:B------:R-:W-:Y:S02]  /*0a30*/  ISETP.GE.U32.AND P6, PT, R68, c[0x0][0x1c8], PT ;  /* 0x0000720044007a0c */ /* 0x000fe40003fc6070 */
[----:B------:R-:W-:Y:S02]  /*0a40*/  SHF.R.S32.HI R56, RZ, 0x1f, R69 ;  /* 0x0000001fff387819 */ /* 0x000fe40000011445 */
[----:B------:R-:W-:Y:S02]  /*0a50*/  SHF.R.S32.HI R55, RZ, 0x1f, R68 ;  /* 0x0000001fff377819 */ /* 0x000fe40000011444 */
[----:B------:R-:W-:-:S02]  /*0a60*/  ISETP.GE.AND.EX P4, PT, R56, c[0x0][0x1cc], PT, P4 ;  /* 0x0000730038007a0c */ /* 0x000fc40003f86340 */
[----:B------:R-:W-:Y:S02]  /*0a70*/  ISETP.GE.AND.EX P6, PT, R55, c[0x0][0x1cc], PT, P6 ;  /* 0x0000730037007a0c */ /* 0x000fe40003fc6360 */
[C---:B------:R-:W-:Y:S02]  /*0a80*/  ISETP.GT.U32.OR P4, PT, R83.reuse, 0x1bf, P4 ;  /* 0x000001bf5300780c */ /* 0x040fe40002784470 */
[----:B------:R-:W-:Y:S01]  /*0a90*/  ISETP.GT.U32.OR P6, PT, R83, 0x1bf, P6 ;  /* 0x000001bf5300780c */ /* 0x000fe200037c4470 */
[----:B0-----:R-:W-:Y:S01]  /*0aa0*/  @!P5 IMAD R15, R57, c[0x0][0x1c0], RZ ;  /* 0x00007000390fda24 */ /* 0x001fe200078e02ff */
[----:B-1----:R-:W-:Y:S02]  /*0ab0*/  @!P5 MOV R12, R2 ;  /* 0x00000002000cd202 */ /* 0x002fe40000000f00 */
[----:B------:R-:W-:Y:S01]  /*0ac0*/  @!P5 MOV R13, R17 ;  /* 0x00000011000dd202 */ /* 0x000fe20000000f00 */
[----:B------:R-:W-:Y:S01]  /*0ad0*/  CS2R R24, SRZ ;  /* 0x0000000000187805 */ /* 0x000fe2000001ff00 */
[----:B------:R-:W-:-:S03]  /*0ae0*/  @!P5 IMAD R15, R70, c[0x0][0x1c4], R15 ;  /* 0x00007100460fda24 */ /* 0x000fc600078e020f */
[----:B------:R-:W-:Y:S02]  /*0af0*/  @!P5 IMAD.WIDE.U32 R12, R70, c[0x0][0x1c0], R12 ;  /* 0x00007000460cda25 */ /* 0x000fe400078e000c */
[----:B------:R0:W5:Y:S02]  /*0b00*/  @!P3 LDG.E.64 R24, [R10.64] ;  /* 0x000000060a18b981 */ /* 0x000164000c1e1b00 */
[----:B------:R-:W-:Y:S01]  /*0b10*/  @!P6 IMAD R29, R55, c[0x0][0x1c0], RZ ;  /* 0x00007000371dea24 */ /* 0x000fe200078e02ff */
[----:B------:R-:W-:Y:S02]  /*0b20*/  @!P5 IADD3 R13, R13, R15, RZ ;  /* 0x0000000f0d0dd210 */ /* 0x000fe40007ffe0ff */
[----:B------:R-:W-:Y:S01]  /*0b30*/  @!P5 LEA R14, P3, R12, c[0x0][0x170], 0x2 ;  /* 0x00005c000c0eda11 */ /* 0x000fe200078610ff */
[----:B------:R-:W-:Y:S01]  /*0b40*/  @!P4 IMAD R0, R56, c[0x0][0x1c0], RZ ;  /* 0x000070003800ca24 */ /* 0x000fe200078e02ff */
[----:B------:R-:W-:Y:S01]  /*0b50*/  CS2R R26, SRZ ;  /* 0x00000000001a7805 */ /* 0x000fe2000001ff00 */
[----:B0-----:R-:W-:-:S02]  /*0b60*/  @!P4 MOV R10, R2 ;  /* 0x00000002000ac202 */ /* 0x001fc40000000f00 */
[-C--:B------:R-:W-:Y:S01]  /*0b70*/  @!P4 MOV R11, R17.reuse ;  /* 0x00000011000bc202 */ /* 0x080fe20000000f00 */
[----:B------:R-:W-:Y:S01]  /*0b80*/  @!P6 IMAD R31, R68, c[0x0][0x1c4], R29 ;  /* 0x00007100441fea24 */ /* 0x000fe200078e021d */
[----:B------:R-:W-:Y:S01]  /*0b90*/  @!P5 LEA.HI.X R15, R12, c[0x0][0x174], R13, 0x2, P3 ;  /* 0x00005d000c0fda11 */ /* 0x000fe200018f140d */
[----:B------:R-:W-:Y:S01]  /*0ba0*/  @!P4 IMAD R13, R69, c[0x0][0x1c4], R0 ;  /* 0x00007100450dca24 */ /* 0x000fe200078e0200 */
[----:B------:R-:W-:Y:S01]  /*0bb0*/  ISETP.GE.U32.AND P3, PT, R67, c[0x0][0x1c8], PT ;  /* 0x0000720043007a0c */ /* 0x000fe20003f66070 */
[----:B------:R-:W-:Y:S01]  /*0bc0*/  @!P4 IMAD.WIDE.U32 R10, R69, c[0x0][0x1c0], R10 ;  /* 0x00007000450aca25 */ /* 0x000fe200078e000a */
[----:B------:R-:W-:Y:S01]  /*0bd0*/  SHF.R.S32.HI R54, RZ, 0x1f, R67 ;  /* 0x0000001fff367819 */ /* 0x000fe20000011443 */
[----:B------:R0:W3:Y:S01]  /*0be0*/  @!P5 LDG.E.64 R26, [R14.64] ;  /* 0x000000060e1ad981 */ /* 0x0000e2000c1e1b00 */
[----:B------:R-:W-:Y:S02]  /*0bf0*/  @!P6 MOV R28, R2 ;  /* 0x00000002001ce202 */ /* 0x000fe40000000f00 */
[----:B------:R-:W-:-:S02]  /*0c00*/  @!P6 MOV R29, R17 ;  /* 0x00000011001de202 */ /* 0x000fc40000000f00 */
[----:B------:R-:W-:Y:S02]  /*0c10*/  ISETP.GE.AND.EX P5, PT, R54, c[0x0][0x1cc], PT, P3 ;  /* 0x0000730036007a0c */ /* 0x000fe40003fa6330 */
[----:B------:R-:W-:Y:S01]  /*0c20*/  @!P4 IADD3 R11, R11, R13, RZ ;  /* 0x0000000d0b0bc210 */ /* 0x000fe20007ffe0ff */
[----:B------:R-:W-:Y:S01]  /*0c30*/  @!P6 IMAD.WIDE.U32 R28, R68, c[0x0][0x1c0], R28 ;  /* 0x00007000441cea25 */ /* 0x000fe200078e001c */
[C---:B------:R-:W-:Y:S02]  /*0c40*/  @!P4 LEA R12, P3, R10.reuse, c[0x0][0x170], 0x2 ;  /* 0x00005c000a0cca11 */ /* 0x040fe400078610ff */
[----:B------:R-:W-:Y:S02]  /*0c50*/  ISETP.GT.U32.OR P5, PT, R83, 0x1bf, P5 ;  /* 0x000001bf5300780c */ /* 0x000fe40002fa4470 */
[----:B------:R-:W-:Y:S02]  /*0c60*/  @!P4 LEA.HI.X R13, R10, c[0x0][0x174], R11, 0x2, P3 ;  /* 0x00005d000a0dca11 */ /* 0x000fe400018f140b */
[----:B------:R-:W-:-:S02]  /*0c70*/  @!P6 IADD3 R11, R29, R31, RZ ;  /* 0x0000001f1d0be210 */ /* 0x000fc40007ffe0ff */
[----:B0-----:R-:W-:-:S04]  /*0c80*/  @!P6 LEA R14, P3, R28, c[0x0][0x170], 0x2 ;  /* 0x00005c001c0eea11 */ /* 0x001fc800078610ff */
[----:B------:R-:W-:Y:S02]  /*0c90*/  @!P6 LEA.HI.X R15, R28, c[0x0][0x174], R11, 0x2, P3 ;  /* 0x00005d001c0fea11 */ /* 0x000fe400018f140b */
[----:B------:R-:W-:Y:S01]  /*0ca0*/  CS2R R28, SRZ ;  /* 0x00000000001c7805 */ /* 0x000fe2000001ff00 */
[----:B------:R-:W-:Y:S01]  /*0cb0*/  @!P5 MOV R30, R2 ;  /* 0x00000002001ed202 */ /* 0x000fe20000000f00 */
[----:B------:R-:W-:Y:S01]  /*0cc0*/  @!P5 IMAD R0, R54, c[0x0][0x1c0], RZ ;  /* 0x000070003600da24 */ /* 0x000fe200078e02ff */
[----:B------:R-:W-:Y:S02]  /*0cd0*/  @!P5 MOV R31, R17 ;  /* 0x00000011001fd202 */ /* 0x000fe40000000f00 */
[----:B------:R-:W-:Y:S01]  /*0ce0*/  SHF.R.S32.HI R53, RZ, 0x1f, R66 ;  /* 0x0000001fff357819 */ /* 0x000fe20000011442 */
[----:B------:R0:W3:Y:S01]  /*0cf0*/  @!P4 LDG.E.64 R28, [R12.64] ;  /* 0x000000060c1cc981 */ /* 0x0000e2000c1e1b00 */
[----:B------:R-:W-:Y:S01]  /*0d00*/  ISETP.GE.U32.AND P4, PT, R66, c[0x0][0x1c8], PT ;  /* 0x0000720042007a0c */ /* 0x000fe20003f86070 */
[----:B------:R-:W-:-:S02]  /*0d10*/  @!P5 IMAD R11, R67, c[0x0][0x1c4], R0 ;  /* 0x00007100430bda24 */ /* 0x000fc400078e0200 */
[----:B------:R-:W-:Y:S01]  /*0d20*/  @!P5 IMAD.WIDE.U32 R30, R67, c[0x0][0x1c0], R30 ;  /* 0x00007000431eda25 */ /* 0x000fe200078e001e */
[----:B------:R-:W-:-:S04]  /*0d30*/  ISETP.GE.AND.EX P4, PT, R53, c[0x0][0x1cc], PT, P4 ;  /* 0x0000730035007a0c */ /* 0x000fc80003f86340 */
[----:B------:R-:W-:Y:S02]  /*0d40*/  ISETP.GT.U32.OR P4, PT, R83, 0x1bf, P4 ;  /* 0x000001bf5300780c */ /* 0x000fe40002784470 */
[----:B------:R-:W-:Y:S02]  /*0d50*/  @!P5 IADD3 R11, R31, R11, RZ ;  /* 0x0000000b1f0bd210 */ /* 0x000fe40007ffe0ff */
[C---:B------:R-:W-:Y:S02]  /*0d60*/  @!P5 LEA R10, P3, R30.reuse, c[0x0][0x170], 0x2 ;  /* 0x00005c001e0ada11 */ /* 0x040fe400078610ff */
[----:B------:R-:W-:Y:S02]  /*0d70*/  SHF.R.S32.HI R52, RZ, 0x1f, R65 ;  /* 0x0000001fff347819 */ /* 0x000fe40000011441 */
[----:B------:R-:W-:Y:S02]  /*0d80*/  @!P5 LEA.HI.X R11, R30, c[0x0][0x174], R11, 0x2, P3 ;  /* 0x00005d001e0bda11 */ /* 0x000fe400018f140b */
[----:B------:R-:W-:Y:S01]  /*0d90*/  CS2R R30, SRZ ;  /* 0x00000000001e7805 */ /* 0x000fe2000001ff00 */
[----:B------:R-:W-:Y:S01]  /*0da0*/  ISETP.GE.U32.AND P3, PT, R65, c[0x0][0x1c8], PT ;  /* 0x0000720041007a0c */ /* 0x000fe20003f66070 */
[----:B------:R-:W-:-:S03]  /*0db0*/  CS2R R32, SRZ ;  /* 0x0000000000207805 */ /* 0x000fc6000001ff00 */
[----:B------:R-:W-:Y:S01]  /*0dc0*/  ISETP.GE.AND.EX P3, PT, R52, c[0x0][0x1cc], PT, P3 ;  /* 0x0000730034007a0c */ /* 0x000fe20003f66330 */
[----:B------:R1:W3:Y:S01]  /*0dd0*/  @P2 LDG.E.64 R30, [R6.64] ;  /* 0x00000006061e2981 */ /* 0x0002e2000c1e1b00 */
[----:B0-----:R-:W-:Y:S01]  /*0de0*/  @!P4 IMAD R13, R53, c[0x0][0x1c0], RZ ;  /* 0x00007000350dca24 */ /* 0x001fe200078e02ff */
[----:B------:R-:W-:Y:S01]  /*0df0*/  CS2R R34, SRZ ;  /* 0x0000000000227805 */ /* 0x000fe2000001ff00 */
[----:B------:R-:W-:Y:S01]  /*0e00*/  ISETP.GT.U32.OR P3, PT, R83, 0x1bf, P3 ;  /* 0x000001bf5300780c */ /* 0x000fe20001f64470 */
[----:B------:R-:W-:Y:S01]  /*0e10*/  CS2R R36, SRZ ;  /* 0x0000000000247805 */ /* 0x000fe2000001ff00 */
[C---:B------:R-:W-:Y:S01]  /*0e20*/  @!P4 IMAD R13, R66.reuse, c[0x0][0x1c4], R13 ;  /* 0x00007100420dca24 */ /* 0x040fe200078e020d */
[----:B------:R0:W4:Y:S01]  /*0e30*/  @P1 LDG.E.64 R32, [R4.64] ;  /* 0x0000000604201981 */ /* 0x000122000c1e1b00 */
[----:B-1----:R-:W-:Y:S01]  /*0e40*/  @!P4 MOV R6, R2 ;  /* 0x000000020006c202 */ /* 0x002fe20000000f00 */
[----:B------:R-:W-:Y:S01]  /*0e50*/  CS2R R38, SRZ ;  /* 0x0000000000267805 */ /* 0x000fe2000001ff00 */
[----:B------:R-:W-:Y:S01]  /*0e60*/  @!P4 MOV R7, R17 ;  /* 0x000000110007c202 */ /* 0x000fe20000000f00 */
[----:B------:R1:W5:Y:S04]  /*0e70*/  @!P6 LDG.E.64 R34, [R14.64] ;  /* 0x000000060e22e981 */ /* 0x000368000c1e1b00 */
[----:B------:R-:W-:Y:S01]  /*0e80*/  @!P4 IMAD.WIDE.U32 R6, R66, c[0x0][0x1c0], R6 ;  /* 0x000070004206ca25 */ /* 0x000fe200078e0006 */
[----:B------:R1:W5:Y:S04]  /*0e90*/  @P0 LDG.E.64 R36, [R8.64] ;  /* 0x0000000608240981 */ /* 0x000368000c1e1b00 */
[----:B0-----:R-:W-:Y:S01]  /*0ea0*/  @!P4 IADD3 R5, R7, R13, RZ ;  /* 0x0000000d0705c210 */ /* 0x001fe20007ffe0ff */
[----:B------:R0:W5:Y:S01]  /*0eb0*/  @!P5 LDG.E.64 R38, [R10.64] ;  /* 0x000000060a26d981 */ /* 0x000162000c1e1b00 */
[----:B------:R-:W-:Y:S01]  /*0ec0*/  @!P4 LEA R4, P6, R6, c[0x0][0x170], 0x2 ;  /* 0x00005c000604ca11 */ /* 0x000fe200078c10ff */
[----:B------:R-:W-:Y:S01]  /*0ed0*/  @!P3 IMAD R0, R52, c[0x0][0x1c0], RZ ;  /* 0x000070003400ba24 */ /* 0x000fe200078e02ff */
[----:B------:R-:W-:-:S02]  /*0ee0*/  ISETP.GE.U32.AND P5, PT, R64, c[0x0][0x1c8], PT ;  /* 0x0000720040007a0c */ /* 0x000fc40003fa6070 */
[----:B------:R-:W-:Y:S01]  /*0ef0*/  @!P4 LEA.HI.X R5, R6, c[0x0][0x174], R5, 0x2, P6 ;  /* 0x00005d000605ca11 */ /* 0x000fe200030f1405 */
[----:B------:R-:W-:Y:S01]  /*0f00*/  CS2R R40, SRZ ;  /* 0x0000000000287805 */ /* 0x000fe2000001ff00 */
[----:B------:R-:W-:Y:S02]  /*0f10*/  SHF.R.S32.HI R51, RZ, 0x1f, R64 ;  /* 0x0000001fff337819 */ /* 0x000fe40000011440 */
[----:B------:R-:W-:Y:S02]  /*0f20*/  @!P3 MOV R6, R2 ;  /* 0x000000020006b202 */ /* 0x000fe40000000f00 */
[----:B------:R-:W-:Y:S01]  /*0f30*/  @!P3 MOV R7, R17 ;  /* 0x000000110007b202 */ /* 0x000fe20000000f00 */
[----:B-1----:R-:W-:Y:S01]  /*0f40*/  @!P3 IMAD R9, R65, c[0x0][0x1c4], R0 ;  /* 0x000071004109ba24 */ /* 0x002fe200078e0200 */
[----:B------:R-:W-:Y:S01]  /*0f50*/  ISETP.GE.AND.EX P5, PT, R51, c[0x0][0x1cc], PT, P5 ;  /* 0x0000730033007a0c */ /* 0x000fe20003fa6350 */
[----:B------:R1:W5:Y:S01]  /*0f60*/  @!P4 LDG.E.64 R40, [R4.64] ;  /* 0x000000060428c981 */ /* 0x000362000c1e1b00 */
[----:B------:R-:W-:Y:S01]  /*0f70*/  ISETP.GE.U32.AND P6, PT, R63, c[0x0][0x1c8], PT ;  /* 0x000072003f007a0c */ /* 0x000fe20003fc6070 */
[----:B------:R-:W-:Y:S01]  /*0f80*/  @!P3 IMAD.WIDE.U32 R6, R65, c[0x0][0x1c0], R6 ;  /* 0x000070004106ba25 */ /* 0x000fe200078e0006 */
[----:B------:R-:W-:-:S02]  /*0f90*/  SHF.R.S32.HI R50, RZ, 0x1f, R63 ;  /* 0x0000001fff327819 */ /* 0x000fc4000001143f */
[----:B------:R-:W-:Y:S02]  /*0fa0*/  ISETP.GT.U32.OR P4, PT, R83, 0x1bf, P5 ;  /* 0x000001bf5300780c */ /* 0x000fe40002f84470 */
[----:B------:R-:W-:Y:S02]  /*0fb0*/  ISETP.GE.AND.EX P6, PT, R50, c[0x0][0x1cc], PT, P6 ;  /* 0x0000730032007a0c */ /* 0x000fe40003fc6360 */
[----:B------:R-:W-:Y:S02]  /*0fc0*/  @!P3 IADD3 R7, R7, R9, RZ ;  /* 0x000000090707b210 */ /* 0x000fe40007ffe0ff */
[C---:B------:R-:W-:Y:S02]  /*0fd0*/  @!P3 LEA R8, P5, R6.reuse, c[0x0][0x170], 0x2 ;  /* 0x00005c000608ba11 */ /* 0x040fe400078a10ff */
[----:B------:R-:W-:Y:S02]  /*0fe0*/  ISETP.GT.U32.OR P6, PT, R83, 0x1bf, P6 ;  /* 0x000001bf5300780c */ /* 0x000fe400037c4470 */
[----:B------:R-:W-:-:S02]  /*0ff0*/  @!P3 LEA.HI.X R9, R6, c[0x0][0x174], R7, 0x2, P5 ;  /* 0x00005d000609ba11 */ /* 0x000fc400028f1407 */
[----:B------:R-:W-:Y:S02]  /*1000*/  ISETP.GE.U32.AND P5, PT, R62, c[0x0][0x1c8], PT ;  /* 0x000072003e007a0c */ /* 0x000fe40003fa6070 */
[----:B------:R-:W-:Y:S01]  /*1010*/  SHF.R.S32.HI R0, RZ, 0x1f, R62 ;  /* 0x0000001fff007819 */ /* 0x000fe2000001143e */
[----:B-1----:R-:W-:-:S03]  /*1020*/  @!P4 IMAD R5, R51, c[0x0][0x1c0], RZ ;  /* 0x000070003305ca24 */ /* 0x002fc600078e02ff */
[----:B------:R-:W-:Y:S01]  /*1030*/  ISETP.GE.AND.EX P5, PT, R0, c[0x0][0x1cc], PT, P5 ;  /* 0x0000730000007a0c */ /* 0x000fe20003fa6350 */
[----:B------:R-:W-:-:S03]  /*1040*/  @!P4 IMAD R7, R64, c[0x0][0x1c4], R5 ;  /* 0x000071004007ca24 */ /* 0x000fc600078e0205 */
[----:B------:R-:W-:Y:S01]  /*1050*/  ISETP.GT.U32.OR P5, PT, R83, 0x1bf, P5 ;  /* 0x000001bf5300780c */ /* 0x000fe20002fa4470 */
[----:B0-----:R-:W-:Y:S01]  /*1060*/  @!P6 IMAD R10, R50, c[0x0][0x1c0], RZ ;  /* 0x00007000320aea24 */ /* 0x001fe200078e02ff */
[-C--:B------:R-:W-:Y:S02]  /*1070*/  @!P4 MOV R4, R2.reuse ;  /* 0x000000020004c202 */ /* 0x080fe40000000f00 */
[-C--:B------:R-:W-:Y:S01]  /*1080*/  @!P4 MOV R5, R17.reuse ;  /* 0x000000110005c202 */ /* 0x080fe20000000f00 */
[----:B------:R-:W-:Y:S01]  /*1090*/  CS2R R42, SRZ ;  /* 0x00000000002a7805 */ /* 0x000fe2000001ff00 */
[----:B------:R-:W-:Y:S01]  /*10a0*/  @!P6 IMAD R13, R63, c[0x0][0x1c4], R10 ;  /* 0x000071003f0dea24 */ /* 0x000fe200078e020a */
[-C--:B------:R-:W-:Y:S02]  /*10b0*/  @!P6 MOV R10, R2.reuse ;  /* 0x00000002000ae202 */ /* 0x080fe40000000f00 */
[----:B------:R-:W-:Y:S01]  /*10c0*/  @!P4 IMAD.WIDE.U32 R4, R64, c[0x0][0x1c0], R4 ;  /* 0x000070004004ca25 */ /* 0x000fe200078e0004 */
[----:B------:R-:W-:Y:S01]  /*10d0*/  @!P6 MOV R11, R17 ;  /* 0x00000011000be202 */ /* 0x000fe20000000f00 */
[----:B------:R0:W5:Y:S02]  /*10e0*/  @!P3 LDG.E.64 R42, [R8.64] ;  /* 0x00000006082ab981 */ /* 0x000164000c1e1b00 */
[----:B------:R-:W-:Y:S01]  /*10f0*/  @!P5 IMAD R15, R0, c[0x0][0x1c0], RZ ;  /* 0x00007000000fda24 */ /* 0x000fe200078e02ff */
[----:B------:R-:W-:Y:S01]  /*1100*/  @!P4 IADD3 R5, R5, R7, RZ ;  /* 0x000000070505c210 */ /* 0x000fe20007ffe0ff */
[----:B------:R-:W-:Y:S01]  /*1110*/  @!P6 IMAD.WIDE.U32 R10, R63, c[0x0][0x1c0], R10 ;  /* 0x000070003f0aea25 */ /* 0x000fe200078e000a */
[----:B------:R-:W-:Y:S01]  /*1120*/  @!P4 LEA R6, P3, R4, c[0x0][0x170], 0x2 ;  /* 0x00005c000406ca11 */ /* 0x000fe200078610ff */
[----:B------:R-:W-:Y:S01]  /*1130*/  CS2R R44, SRZ ;  /* 0x00000000002c7805 */ /* 0x000fe2000001ff00 */
[----:B0-----:R-:W-:-:S02]  /*1140*/  @!P5 MOV R8, R2 ;  /* 0x000000020008d202 */ /* 0x001fc40000000f00 */
[----:B------:R-:W-:Y:S01]  /*1150*/  @!P5 MOV R9, R17 ;  /* 0x000000110009d202 */ /* 0x000fe20000000f00 */
[----:B------:R-:W-:Y:S01]  /*1160*/  @!P5 IMAD R15, R62, c[0x0][0x1c4], R15 ;  /* 0x000071003e0fda24 */ /* 0x000fe200078e020f */
[----:B------:R-:W-:Y:S02]  /*1170*/  @!P4 LEA.HI.X R7, R4, c[0x0][0x174], R5, 0x2, P3 ;  /* 0x00005d000407ca11 */ /* 0x000fe400018f1405 */
[----:B------:R-:W-:Y:S01]  /*1180*/  @!P6 IADD3 R5, R11, R13, RZ ;  /* 0x0000000d0b05e210 */ /* 0x000fe20007ffe0ff */
[----:B------:R-:W-:Y:S01]  /*1190*/  @!P5 IMAD.WIDE.U32 R8, R62, c[0x0][0x1c0], R8 ;  /* 0x000070003e08da25 */ /* 0x000fe200078e0008 */
[C---:B------:R-:W-:Y:S01]  /*11a0*/  @!P6 LEA R4, P3, R10.reuse, c[0x0][0x170], 0x2 ;  /* 0x00005c000a04ea11 */ /* 0x040fe200078610ff */
[----:B------:R-:W-:Y:S01]  /*11b0*/  CS2R R46, SRZ ;  /* 0x00000000002e7805 */ /* 0x000fe2000001ff00 */
[----:B------:R3:W5:Y:S02]  /*11c0*/  @!P4 LDG.E.64 R44, [R6.64] ;  /* 0x00000006062cc981 */ /* 0x000764000c1e1b00 */
[----:B------:R-:W-:-:S02]  /*11d0*/  @!P6 LEA.HI.X R5, R10, c[0x0][0x174], R5, 0x2, P3 ;  /* 0x00005d000a05ea11 */ /* 0x000fc400018f1405 */
        /* <DEDUP_REMOVED lines=16> */
[----:B-----5:R-:W-:Y:S02]  /*12e0*/  FADD.FTZ R5, R36, R37 ;  /* 0x0000002524057221 */ /* 0x020fe40000010000 */
[----:B------:R-:W-:Y:S02]  /*12f0*/  FADD.FTZ R9, RZ, R9 ;  /* 0x00000009ff097221 */ /* 0x000fe40000010000 */
        /* <DEDUP_REMOVED lines=134> */
.L_x_5188:
[----:B------:R-:W-:Y:S05]  /*1b60*/  BSYNC B0 ;  /* 0x0000000000007941 */ /* 0x000fea0003800000 */
.L_x_5187:
        /* <DEDUP_REMOVED lines=25> */
.L_x_5191:
[----:B------:R-:W2:Y:S01]  /*1d00*/  LDG.E.STRONG.GPU R6, [R4.64] ;  /* 0x0000000604067981 */ /* 0x000ea2000c1ef900 */
[----:B------:R-:W-:Y:S01]  /*1d10*/  YIELD ;  /* 0x0000000000007946 */ /* 0x000fe20003800000 */
[----:B--2---:R-:W-:Y:S01]  /*1d20*/  ISETP.NE.AND P3, PT, R6, R7, PT ;  /* 0x000000070600720c */ /* 0x004fe20003f65270 */
[----:B------:R-:W-:-:S12]  /*1d30*/  CCTL.IVALL ;  /* 0x00000000ff00798f */ /* 0x000fd80002000000 */
[----:B------:R-:W-:Y:S05]  /*1d40*/  @P3 BRA `(.L_x_5191) ;  /* 0xffffffb000003947 */ /* 0x000fea000383ffff */
.L_x_5190:
        /* <DEDUP_REMOVED lines=11> */
.L_x_5193:
        /* <DEDUP_REMOVED lines=59> */
.L_x_5192:
        /* <DEDUP_REMOVED lines=19> */
.L_x_5195:
[----:B------:R-:W-:Y:S05]  /*22e0*/  BSYNC B0 ;  /* 0x0000000000007941 */ /* 0x000fea0003800000 */
.L_x_5194:
        /* <DEDUP_REMOVED lines=30> */
.L_x_5189:
        /* <DEDUP_REMOVED lines=14> */
[----:B------:R-:W2:Y:S04]  /*25b0*/  LDG.E.U16 R89, [R8.64+0x2] ;  /* 0x0000020608597981 */ /* 0x000ea8000c1e1500 */
[----:B------:R2:W3:Y:S04]  /*25c0*/  LDG.E.U16 R91, [R12.64+0x2] ;  /* 0x000002060c5b7981 */ /* 0x0004e8000c1e1500 */
[----:B------:R-:W4:Y:S04]  /*25d0*/  LDG.E.U16 R82, [R8.64] ;  /* 0x0000000608527981 */ /* 0x000f28000c1e1500 */
[----:B------:R2:W5:Y:S04]  /*25e0*/  LDG.E.U16 R90, [R12.64] ;  /* 0x000000060c5a7981 */ /* 0x000568000c1e1500 */
[----:B------:R-:W1:Y:S01]  /*25f0*/  LDS.64 R10, [0x88] ;  /* 0x00008800ff0a7984 */ /* 0x000e620000000a00 */
[----:B------:R-:W-:Y:S01]  /*2600*/  ISETP.NE.AND P6, PT, RZ, UR5, PT ;  /* 0x00000005ff007c0c */ /* 0x000fe2000bfc5270 */
[----:B-1----:R-:W-:-:S04]  /*2610*/  FMUL.FTZ R10, R10, c[0x0][0x1f4] ;  /* 0x00007d000a0a7a20 */ /* 0x002fc80000410000 */
[----:B------:R-:W-:-:S04]  /*2620*/  FMUL.FTZ R92, R10, R10 ;  /* 0x0000000a0a5c7220 */ /* 0x000fc80000410000 */
[----:B------:R-:W-:-:S05]  /*2630*/  FFMA.FTZ R92, R11, c[0x0][0x1f4], -R92 ;  /* 0x00007d000b5c7a23 */ /* 0x000fca000001085c */
[----:B------:R-:W-:Y:S02]  /*2640*/  FSETP.GTU.FTZ.AND P3, PT, R92, RZ, PT ;  /* 0x000000ff5c00720b */ /* 0x000fe40003f7c000 */
[----:B------:R-:W-:-:S11]  /*2650*/  MOV R11, 0x3f800000 ;  /* 0x3f800000000b7802 */ /* 0x000fd60000000f00 */
[----:B------:R-:W-:-:S04]  /*2660*/  @P3 FADD.FTZ R92, R92, c[0x0][0x188] ;  /* 0x000062005c5c3621 */ /* 0x000fc80000010000 */
[----:B------:R-:W1:Y:S01]  /*2670*/  @P3 MUFU.RSQ R11, R92 ;  /* 0x0000005c000b3308 */ /* 0x000e620000001400 */
[C---:B------:R-:W-:Y:S02]  /*2680*/  FADD.FTZ R4, -R10.reuse, R31 ;  /* 0x0000001f0a047221 */ /* 0x040fe40000010100 */
[----:B------:R-:W-:Y:S01]  /*2690*/  FADD.FTZ R30, -R10, R30 ;  /* 0x0000001e0a1e7221 */ /* 0x000fe20000010100 */
[----:B------:R-:W-:Y:S01]  /*26a0*/  ISETP.GE.U32.AND P5, PT, R74, c[0x0][0x1c8], PT ;  /* 0x000072004a007a0c */ /* 0x000fe20003fa6070 */
[----:B------:R-:W-:Y:S02]  /*26b0*/  FADD.FTZ R32, -R10, R32 ;  /* 0x000000200a207221 */ /* 0x000fe40000010100 */
[-C--:B-1----:R-:W-:Y:S02]  /*26c0*/  FMUL.FTZ R4, R4, R11.reuse ;  /* 0x0000000b04047220 */ /* 0x082fe40000410000 */
[----:B------:R-:W-:Y:S01]  /*26d0*/  FMUL.FTZ R30, R30, R11 ;  /* 0x0000000b1e1e7220 */ /* 0x000fe20000410000 */
[----:B--2---:R-:W-:-:S02]  /*26e0*/  PRMT R13, RZ, 0x5410, R89 ;  /* 0x00005410ff0d7816 */ /* 0x004fc40000000059 */
[----:B0--3--:R-:W-:Y:S02]  /*26f0*/  PRMT R14, RZ, 0x5410, R91 ;  /* 0x00005410ff0e7816 */ /* 0x009fe4000000005b */
[----:B----4-:R-:W-:Y:S02]  /*2700*/  PRMT R12, RZ, 0x5410, R82 ;  /* 0x00005410ff0c7816 */ /* 0x010fe40000000052 */
[----:B-----5:R-:W-:Y:S01]  /*2710*/  PRMT R15, RZ, 0x5410, R90 ;  /* 0x00005410ff0f7816 */ /* 0x020fe2000000005a */
        /* <DEDUP_REMOVED lines=13> */
.L_x_5196:
        /* <DEDUP_REMOVED lines=11> */
.L_x_5198:
[----:B------:R-:W-:Y:S05]  /*28a0*/  BSYNC B0 ;  /* 0x0000000000007941 */ /* 0x000fea0003800000 */
.L_x_5197:
[C---:B0-----:R-:W-:Y:S01]  /*28b0*/  FADD.FTZ R4, -R10.reuse, R33 ;  /* 0x000000210a047221 */ /* 0x041fe20000010100 */
[----:B------:R-:W-:Y:S01]  /*28c0*/  ISETP.GE.AND.EX P5, PT, R61, c[0x0][0x1cc], PT, P5 ;  /* 0x000073003d007a0c */ /* 0x000fe20003fa6350 */
[C---:B------:R-:W-:Y:S02]  /*28d0*/  FADD.FTZ R36, -R10.reuse, R36 ;  /* 0x000000240a247221 */ /* 0x040fe40000010100 */
        /* <DEDUP_REMOVED lines=18> */
.L_x_5199:
        /* <DEDUP_REMOVED lines=11> */
.L_x_5201:
[----:B------:R-:W-:Y:S05]  /*2ab0*/  BSYNC B0 ;  /* 0x0000000000007941 */ /* 0x000fea0003800000 */
.L_x_5200:
        /* <DEDUP_REMOVED lines=14> */
.L_x_5202:
        /* <DEDUP_REMOVED lines=11> */
.L_x_5204:
[----:B------:R-:W-:Y:S05]  /*2c50*/  BSYNC B0 ;  /* 0x0000000000007941 */ /* 0x000fea0003800000 */
.L_x_5203:
        /* <DEDUP_REMOVED lines=19> */
.L_x_5205:
        /* <DEDUP_REMOVED lines=11> */
.L_x_5207:
[----:B------:R-:W-:Y:S05]  /*2e40*/  BSYNC B0 ;  /* 0x0000000000007941 */ /* 0x000fea0003800000 */
.L_x_5206:
        /* <DEDUP_REMOVED lines=9> */
[C---:B------:R-:W-:Y:S01]  /*2ee0*/  ISETP.GT.U32.OR P3, PT, R83.reuse, 0x1bf, P3 ;  /* 0x000001bf5300780c */ /* 0x040fe20001f64470 */
[-C--:B------:R-:W-:Y:S01]  /*2ef0*/  FMUL.FTZ R5, R4, R11.reuse ;  /* 0x0000000b04057220 */ /* 0x080fe20000410000 */
[----:B------:R-:W-:Y:S01]  /*2f00*/  ISETP.GT.U32.OR P4, PT, R83, 0x1bf, P4 ;  /* 0x000001bf5300780c */ /* 0x000fe20002784470 */
        /* <DEDUP_REMOVED lines=15> */
.L_x_5208:
        /* <DEDUP_REMOVED lines=11> */
.L_x_5210:
[----:B------:R-:W-:Y:S05]  /*30b0*/  BSYNC B0 ;  /* 0x0000000000007941 */ /* 0x000fea0003800000 */
.L_x_5209:
        /* <DEDUP_REMOVED lines=14> */
.L_x_5211:
        /* <DEDUP_REMOVED lines=11> */
.L_x_5213:
[----:B------:R-:W-:Y:S05]  /*3250*/  BSYNC B0 ;  /* 0x0000000000007941 */ /* 0x000fea0003800000 */
.L_x_5212:
        /* <DEDUP_REMOVED lines=19> */
.L_x_5214:
        /* <DEDUP_REMOVED lines=11> */
.L_x_5216:
[----:B------:R-:W-:Y:S05]  /*3440*/  BSYNC B0 ;  /* 0x0000000000007941 */ /* 0x000fea0003800000 */
.L_x_5215:
[----:B------:R-:W-:Y:S01]  /*3450*/  FADD.FTZ R26, -R10, R26 ;  /* 0x0000001a0a1a7221 */ /* 0x000fe20000010100 */
[----:B------:R-:W-:Y:S01]  /*3460*/  ISETP.GE.U32.AND P5, PT, R68, c[0x0][0x1c8], PT ;  /* 0x0000720044007a0c */ /* 0x000fe20003fa6070 */
[C---:B0-----:R-:W-:Y:S01]  /*3470*/  FADD.FTZ R4, -R10.reuse, R27 ;  /* 0x0000001b0a047221 */ /* 0x041fe20000010100 */
[----:B------:R-:W-:Y:S01]  /*3480*/  ISETP.GE.AND.EX P3, PT, R57, c[0x0][0x1cc], PT, P3 ;  /* 0x0000730039007a0c */ /* 0x000fe20003f66330 */
[----:B------:R-:W-:Y:S01]  /*3490*/  FADD.FTZ R28, -R10, R28 ;  /* 0x0000001c0a1c7221 */ /* 0x000fe20000010100 */
        /* <DEDUP_REMOVED lines=22> */
.L_x_5217:
        /* <DEDUP_REMOVED lines=11> */
.L_x_5219:
[----:B------:R-:W-:Y:S05]  /*36b0*/  BSYNC B0 ;  /* 0x0000000000007941 */ /* 0x000fea0003800000 */
.L_x_5218:
        /* <DEDUP_REMOVED lines=14> */
.L_x_5220:
        /* <DEDUP_REMOVED lines=11> */
.L_x_5222:
[----:B------:R-:W-:Y:S05]  /*3850*/  BSYNC B0 ;  /* 0x0000000000007941 */ /* 0x000fea0003800000 */
.L_x_5221:
        /* <DEDUP_REMOVED lines=19> */
.L_x_5223:
        /* <DEDUP_REMOVED lines=11> */
.L_x_5225:
[----:B------:R-:W-:Y:S05]  /*3a40*/  BSYNC B0 ;  /* 0x0000000000007941 */ /* 0x000fea0003800000 */
.L_x_5224:
        /* <DEDUP_REMOVED lines=26> */
.L_x_5226:
        /* <DEDUP_REMOVED lines=11> */
.L_x_5228:
[----:B------:R-:W-:Y:S05]  /*3ca0*/  BSYNC B0 ;  /* 0x0000000000007941 */ /* 0x000fea0003800000 */
.L_x_5227:
[-C--:B------:R-:W-:Y:S02]  /*3cb0*/  FMUL.FTZ R40, R40, R11.reuse ;  /* 0x0000000b28287220 */ /* 0x080fe40000410000 */
[----:B------:R-:W-:Y:S02]  /*3cc0*/  FMUL.FTZ R18, R18, R11 ;  /* 0x0000000b12127220 */ /* 0x000fe40000410000 */
[C---:B------:R-:W-:Y:S02]  /*3cd0*/  FADD.FTZ R42, -R10.reuse, R42 ;  /* 0x0000002a0a2a7221 */ /* 0x040fe40000010100 */
[----:B------:R-:W-:Y:S02]  /*3ce0*/  FADD.FTZ R20, -R10, R43 ;  /* 0x0000002b0a147221 */ /* 0x000fe40000010100 */
        /* <DEDUP_REMOVED lines=13> */
.L_x_5229:
        /* <DEDUP_REMOVED lines=11> */
.L_x_5231:
[----:B------:R-:W-:Y:S05]  /*3e70*/  BSYNC B0 ;  /* 0x0000000000007941 */ /* 0x000fea0003800000 */
.L_x_5230:
        /* <DEDUP_REMOVED lines=17> */
.L_x_5232:
        /* <DEDUP_REMOVED lines=11> */
.L_x_5234:
[----:B------:R-:W-:Y:S05]  /*4040*/  BSYNC B0 ;  /* 0x0000000000007941 */ /* 0x000fea0003800000 */
.L_x_5233:
[----:B------:R-:W-:Y:S01]  /*4050*/  ISETP.GE.U32.AND P5, PT, R64, c[0x0][0x1c8], PT ;  /* 0x0000720040007a0c */ /* 0x000fe20003fa6070 */
[C---:B------:R-:W-:Y:S01]  /*4060*/  FADD.FTZ R46, -R10.reuse, R46 ;  /* 0x0000002e0a2e7221 */ /* 0x040fe20000010100 */
[----:B------:R-:W-:Y:S01]  /*4070*/  ISETP.GE.U32.AND P3, PT, R63, c[0x0][0x1c8], PT ;  /* 0x000072003f007a0c */ /* 0x000fe20003f66070 */
[----:B0-----:R-:W-:Y:S01]  /*4080*/  FADD.FTZ R4, -R10, R47 ;  /* 0x0000002f0a047221 */ /* 0x001fe20000010100 */
[----:B------:R-:W-:Y:S01]  /*4090*/  ISETP.GE.U32.AND P4, PT, R62, c[0x0][0x1c8], PT ;  /* 0x000072003e007a0c */ /* 0x000fe20003f86070 */
[C---:B------:R-:W-:Y:S01]  /*40a0*/  FADD.FTZ R48, -R10.reuse, R48 ;  /* 0x000000300a307221 */ /* 0x040fe20000010100 */
[----:B------:R-:W-:Y:S01]  /*40b0*/  ISETP.GE.AND.EX P5, PT, R51, c[0x0][0x1cc], PT, P5 ;  /* 0x0000730033007a0c */ /* 0x000fe20003fa6350 */
[----:B------:R-:W-:Y:S01]  /*40c0*/  FADD.FTZ R10, -R10, R49 ;  /* 0x000000310a0a7221 */ /* 0x000fe20000010100 */
[----:B------:R-:W-:Y:S01]  /*40d0*/  ISETP.GE.AND.EX P3, PT, R50, c[0x0][0x1cc], PT, P3 ;  /* 0x0000730032007a0c */ /* 0x000fe20003f66330 */
[-C--:B------:R-:W-:Y:S01]  /*40e0*/  FMUL.FTZ R44, R44, R11.reuse ;  /* 0x0000000b2c2c7220 */ /* 0x080fe20000410000 */
[----:B------:R-:W-:Y:S01]  /*40f0*/  ISETP.GE.AND.EX P4, PT, R0, c[0x0][0x1cc], PT, P4 ;  /* 0x0000730000007a0c */ /* 0x000fe20003f86340 */
[-C--:B------:R-:W-:Y:S01]  /*4100*/  FMUL.FTZ R18, R18, R11.reuse ;  /* 0x0000000b12127220 */ /* 0x080fe20000410000 */
[C---:B------:R-:W-:Y:S01]  /*4110*/  ISETP.GT.U32.OR P5, PT, R83.reuse, 0x1bf, P5 ;  /* 0x000001bf5300780c */ /* 0x040fe20002fa4470 */
        /* <DEDUP_REMOVED lines=19> */
.L_x_5235:
        /* <DEDUP_REMOVED lines=11> */
.L_x_5237:
[----:B------:R-:W-:Y:S05]  /*4300*/  BSYNC B0 ;  /* 0x0000000000007941 */ /* 0x000fea0003800000 */
.L_x_5236:
        /* <DEDUP_REMOVED lines=13> */
.L_x_5238:
        /* <DEDUP_REMOVED lines=11> */
.L_x_5240:
[----:B------:R-:W-:Y:S05]  /*4490*/  BSYNC B0 ;  /* 0x0000000000007941 */ /* 0x000fea0003800000 */
.L_x_5239:
        /* <DEDUP_REMOVED lines=13> */
.L_x_5241:
[----:B------:R-:W-:Y:S01]  /*4570*/  BSSY B0, `(.L_x_5242) ;  /* 0x000000a000007945 */ /* 0x000fe20003800000 */
[----:B------:R-:W-:Y:S05]  /*4580*/  @P4 BRA `(.L_x_5243) ;  /* 0x0000008000004947 */ /* 0x000fea0003800000 */
[----:B------:R-:W-:Y:S01]  /*4590*/  MOV R3, R17 ;  /* 0x0000001100037202 */ /* 0x000fe20000000f00 */
[----:B------:R-:W-:-:S04]  /*45a0*/  IMAD R7, R0, c[0x0][0x1c0], RZ ;  /* 0x0000700000077a24 */ /* 0x000fc800078e02ff */
[----:B0-----:R-:W-:-:S04]  /*45b0*/  IMAD.WIDE.U32 R4, R62, c[0x0][0x1c0], R2 ;  /* 0x000070003e047a25 */ /* 0x001fc800078e0002 */
[----:B------:R-:W-:Y:S01]  /*45c0*/  IMAD R7, R62, c[0x0][0x1c4], R7 ;  /* 0x000071003e077a24 */ /* 0x000fe200078e0207 */
[----:B------:R-:W-:-:S04]  /*45d0*/  LEA R2, P3, R4, c[0x0][0x160], 0x2 ;  /* 0x0000580004027a11 */ /* 0x000fc800078610ff */
[----:B------:R-:W-:-:S04]  /*45e0*/  IADD3 R7, R5, R7, RZ ;  /* 0x0000000705077210 */ /* 0x000fc80007ffe0ff */
[----:B------:R-:W-:-:S05]  /*45f0*/  LEA.HI.X R3, R4, c[0x0][0x164], R7, 0x2, P3 ;  /* 0x0000590004037a11 */ /* 0x000fca00018f1407 */
[----:B------:R0:W-:Y:S02]  /*4600*/  STG.E.64 [R2.64], R12 ;  /* 0x0000000c02007986 */ /* 0x0001e4000c101b06 */
.L_x_5243:
[----:B------:R-:W-:Y:S05]  /*4610*/  BSYNC B0 ;  /* 0x0000000000007941 */ /* 0x000fea0003800000 */
.L_x_5242:
[----:B------:R-:W-:Y:S02]  /*4620*/  IADD3 R79, R79, c[0x0][0x10], RZ ;  /* 0x000004004f4f7a10 */ /* 0x000fe40007ffe0ff */
[----:B------:R-:W-:Y:S02]  /*4630*/  IADD3 R87, R87, 0x1, RZ ;  /* 0x0000000157577810 */ /* 0x000fe40007ffe0ff */
[----:B------:R-:W-:-:S13]  /*4640*/  ISETP.GE.AND P3, PT, R79, UR4, PT ;  /* 0x000000044f007c0c */ /* 0x000fda000bf66270 */
[----:B------:R-:W-:Y:S01]  /*4650*/  @P3 CALL.REL.NOINC `(.L_x_5244) ;  /* 0x0000001000003944 */ /* 0x000fe20003c00000 */
[----:B------:R-:W-:Y:S05]  /*4660*/  BRA `(.L_x_5245) ;  /* 0xffffbc7000007947 */ /* 0x000fea000383ffff */
.L_x_5244:
[----:B------:R-:W-:Y:S05]  /*4670*/  EXIT ;  /* 0x000000000000794d */ /* 0x000fea0003800000 */
.L_x_5246:
        /* <DEDUP_REMOVED lines=16> */
.L_x_5680:


//--------------------- .text._Z35group_norm_nhwc_fwd_one_pass_kernelI11Fp32IOBf16WLi256ELi112ELi448EEv26Group_norm_nhwc_fwd_params --------------------------
	.section	.text._Z35group_norm_nhwc_fwd_one_pass_kernelI11Fp32IOBf16WLi256ELi112ELi448EEv26Group_norm_nhwc_fwd_params,"ax",@progbits
	.sectioninfo	@"SHI_REGISTERS=128"
	.align	128
        .global         _Z35group_norm_nhwc_fwd_one_pass_kernelI11Fp32IOBf16WLi256ELi112ELi448EEv26Group_norm_nhwc_fwd_params
        .type           _Z35group_norm_nhwc_fwd_one_pass_kernelI11Fp32IOBf16WLi256ELi112ELi448EEv26Group_norm_nhwc_fwd_params,@function
        .size           _Z35group_norm_nhwc_fwd_one_pass_kernelI11Fp32IOBf16WLi256ELi112ELi448EEv26Group_norm_nhwc_fwd_params,(.L_x_5681 - _Z35group_norm_nhwc_fwd_one_pass_kernelI11Fp32IOBf16WLi256ELi112ELi448EEv26Group_norm_nhwc_fwd_params)
        .other          _Z35group_norm_nhwc_fwd_one_pass_kernelI11Fp32IOBf16WLi256ELi112ELi448EEv26Group_norm_nhwc_fwd_params,@"STO_CUDA_ENTRY STV_DEFAULT"
_Z35group_norm_nhwc_fwd_one_pass_kernelI11Fp32IOBf16WLi256ELi112ELi448EEv26Group_norm_nhwc_fwd_params:
.text._Z35group_norm_nhwc_fwd_one_pass_kernelI11Fp32IOBf16WLi256ELi112ELi448EEv26Group_norm_nhwc_fwd_params:
        /* <DEDUP_REMOVED lines=18> */
[----:B------:R-:W-:Y:S02]  /*0120*/  IMAD R2, R3, c[0x0][0x1e4], R7 ;  /* 0x0000790003027a24 */ /* 0x000fe400078e0207 */
[----:B------:R-:W-:-:S03]  /*0130*/  IMAD R7, R7, -0x38, R0 ;  /* 0xffffffc807077824 */ /* 0x000fc600078e0200 */
        /* <DEDUP_REMOVED lines=103> */
[C---:B------:R-:W-:Y:S02]  /*07b0*/  IADD3 R103, R2.reuse, 0x90, RZ ;  /* 0x0000009002677810 */ /* 0x040fe40007ffe0ff */
[----:B------:R-:W-:Y:S02]  /*07c0*/  @P2 LOP3.LUT R17, R17, 0x200, RZ, 0xfc, !PT ;  /* 0x0000020011112812 */ /* 0x000fe400078efcff */
[C---:B------:R-:W-:Y:S02]  /*07d0*/  IADD3 R102, R2.reuse, 0x98, RZ ;  /* 0x0000009802667810 */ /* 0x040fe40007ffe0ff */
[----:B------:R-:W-:Y:S02]  /*07e0*/  LOP3.LUT R17, R17, 0xfffffeff, RZ, 0xc0, !PT ;  /* 0xfffffeff11117812 */ /* 0x000fe400078ec0ff */
[----:B------:R-:W-:-:S02]  /*07f0*/  IADD3 R3, R2, 0xa0, RZ ;  /* 0x000000a002037810 */ /* 0x000fc40007ffe0ff */
[C---:B------:R-:W-:Y:S02]  /*0800*/  IADD3 R4, R2.reuse, 0xa8, RZ ;  /* 0x000000a802047810 */ /* 0x040fe40007ffe0ff */
[----:B------:R-:W-:Y:S02]  /*0810*/  SHF.R.S32.HI R8, RZ, 0x1f, R103 ;  /* 0x0000001fff087819 */ /* 0x000fe40000011467 */
[----:B------:R-:W-:Y:S02]  /*0820*/  ISETP.LT.U32.AND P0, PT, R103, c[0x0][0x1c8], PT ;  /* 0x0000720067007a0c */ /* 0x000fe40003f01070 */
[----:B------:R-:W-:Y:S02]  /*0830*/  IADD3 R5, R2, 0xb0, RZ ;  /* 0x000000b002057810 */ /* 0x000fe40007ffe0ff */
[----:B------:R-:W-:Y:S02]  /*0840*/  SHF.R.S32.HI R9, RZ, 0x1f, R0 ;  /* 0x0000001fff097819 */ /* 0x000fe40000011400 */
[----:B------:R-:W-:-:S02]  /*0850*/  @P1 LOP3.LUT R17, R17, 0x100, RZ, 0xfc, !PT ;  /* 0x0000010011111812 */ /* 0x000fc400078efcff */
[----:B------:R-:W-:Y:S02]  /*0860*/  SHF.R.S32.HI R125, RZ, 0x1f, R102 ;  /* 0x0000001fff7d7819 */ /* 0x000fe40000011466 */
[----:B------:R-:W-:Y:S02]  /*0870*/  SHF.R.S32.HI R124, RZ, 0x1f, R3 ;  /* 0x0000001fff7c7819 */ /* 0x000fe40000011403 */
[----:B------:R-:W-:Y:S02]  /*0880*/  SHF.R.S32.HI R123, RZ, 0x1f, R4 ;  /* 0x0000001fff7b7819 */ /* 0x000fe40000011404 */
[----:B------:R-:W-:Y:S02]  /*0890*/  ISETP.LT.AND.EX P0, PT, R8, c[0x0][0x1cc], !P4, P0 ;  /* 0x0000730008007a0c */ /* 0x000fe40006701300 */
[----:B------:R-:W-:Y:S02]  /*08a0*/  ISETP.LT.U32.AND P1, PT, R102, c[0x0][0x1c8], PT ;  /* 0x0000720066007a0c */ /* 0x000fe40003f21070 */
[----:B------:R-:W-:-:S02]  /*08b0*/  ISETP.LT.U32.AND P2, PT, R3, c[0x0][0x1c8], PT ;  /* 0x0000720003007a0c */ /* 0x000fc40003f41070 */
[----:B------:R-:W-:Y:S02]  /*08c0*/  ISETP.LT.U32.AND P3, PT, R4, c[0x0][0x1c8], PT ;  /* 0x0000720004007a0c */ /* 0x000fe40003f61070 */
[----:B------:R-:W-:Y:S02]  /*08d0*/  SHF.R.S32.HI R122, RZ, 0x1f, R5 ;  /* 0x0000001fff7a7819 */ /* 0x000fe40000011405 */
[----:B------:R-:W-:Y:S02]  /*08e0*/  ISETP.LT.U32.AND P5, PT, R5, c[0x0][0x1c8], PT ;  /* 0x0000720005007a0c */ /* 0x000fe40003fa1070 */
[----:B------:R-:W-:Y:S02]  /*08f0*/  LEA.HI R6, R9, R0, RZ, 0x5 ;  /* 0x0000000009067211 */ /* 0x000fe400078f28ff */
[----:B------:R-:W-:Y:S02]  /*0900*/  IADD3 R8, R2, 0xb8, RZ ;  /* 0x000000b802087810 */ /* 0x000fe40007ffe0ff */
[----:B------:R-:W-:-:S02]  /*0910*/  ISETP.LT.AND.EX P1, PT, R125, c[0x0][0x1cc], !P4, P1 ;  /* 0x000073007d007a0c */ /* 0x000fc40006721310 */
[----:B------:R-:W-:Y:S02]  /*0920*/  ISETP.LT.AND.EX P2, PT, R124, c[0x0][0x1cc], !P4, P2 ;  /* 0x000073007c007a0c */ /* 0x000fe40006741320 */
[----:B------:R-:W-:Y:S02]  /*0930*/  ISETP.LT.AND.EX P3, PT, R123, c[0x0][0x1cc], !P4, P3 ;  /* 0x000073007b007a0c */ /* 0x000fe40006761330 */
[----:B------:R-:W-:Y:S02]  /*0940*/  ISETP.LT.AND.EX P4, PT, R122, c[0x0][0x1cc], !P4, P5 ;  /* 0x000073007a007a0c */ /* 0x000fe40006781350 */
[----:B------:R-:W-:Y:S02]  /*0950*/  SHF.R.S32.HI R6, RZ, 0x5, R6 ;  /* 0x00000005ff067819 */ /* 0x000fe40000011406 */
        /* <DEDUP_REMOVED lines=8> */
[----:B------:R-:W-:Y:S02]  /*09e0*/  IADD3 R16, R2, 0xf8, RZ ;  /* 0x000000f802107810 */ /* 0x000fe40007ffe0ff */
[----:B------:R-:W-:Y:S02]  /*09f0*/  SHF.R.S32.HI R121, RZ, 0x1f, R8 ;  /* 0x0000001fff797819 */ /* 0x000fe40000011408 */
.L_x_5353:
[----:B-1----:R-:W-:Y:S01]  /*0a00*/  IABS R20, c[0x0][0x1d8] ;  /* 0x0000760000147a13 */ /* 0x002fe20000000000 */
[----:B------:R-:W-:Y:S01]  /*0a10*/  UMOV UR6, URZ ;  /* 0x0000003f00067c82 */ /* 0x000fe20008000000 */
[----:B------:R-:W-:Y:S02]  /*0a20*/  IABS R21, UR9 ;  /* 0x0000000900157c13 */ /* 0x000fe40008000000 */
[----:B0-----:R-:W0:Y:S01]  /*0a30*/  R2UR UR11, R20 ;  /* 0x00000000140b73c2 */ /* 0x001e2200000e0000 */
[----:B------:R-:W-:Y:S02]  /*0a40*/  P2R R25, PR, RZ, 0x8 ;  /* 0x00000008ff197803 */ /* 0x000fe40000000000 */
[----:B------:R-:W-:Y:S02]  /*0a50*/  LOP3.LUT P3, RZ, R17, 0x2000000, RZ, 0xc0, !PT ;  /* 0x0200000011ff7812 */ /* 0x000fe4000786c0ff */
[----:B------:R-:W-:-:S02]  /*0a60*/  SHF.R.S32.HI R22, RZ, 0x1f, R2 ;  /* 0x0000001fff167819 */ /* 0x000fc40000011402 */
[----:B------:R-:W-:Y:S01]  /*0a70*/  P2R R26, PR, RZ, 0x4 ;  /* 0x00000004ff1a7803 */ /* 0x000fe20000000000 */
[----:B------:R-:W1:Y:S01]  /*0a80*/  R2UR UR10, R21 ;  /* 0x00000000150a73c2 */ /* 0x000e6200000e0000 */
[C---:B------:R-:W-:Y:S02]  /*0a90*/  LOP3.LUT P2, RZ, R17.reuse, 0x1000000, RZ, 0xc0, !PT ;  /* 0x0100000011ff7812 */ /* 0x040fe4000784c0ff */
[----:B------:R-:W-:Y:S02]  /*0aa0*/  SHF.R.S32.HI R28, RZ, 0x1f, R120 ;  /* 0x0000001fff1c7819 */ /* 0x000fe40000011478 */
[C---:B------:R-:W-:Y:S02]  /*0ab0*/  LOP3.LUT P6, RZ, R17.reuse, 0x800000, RZ, 0xc0, !PT ;  /* 0x0080000011ff7812 */ /* 0x040fe400078cc0ff */
[----:B------:R-:W-:Y:S01]  /*0ac0*/  P2R R24, PR, RZ, 0x10 ;  /* 0x00000010ff187803 */ /* 0x000fe20000000000 */
[----:B------:R-:W-:Y:S01]  /*0ad0*/  @P3 IMAD R23, R22, c[0x0][0x1c0], RZ ;  /* 0x0000700016173a24 */ /* 0x000fe200078e02ff */
[----:B------:R-:W-:-:S02]  /*0ae0*/  LOP3.LUT P4, RZ, R17, 0x200000, RZ, 0xc0, !PT ;  /* 0x0020000011ff7812 */ /* 0x000fc4000788c0ff */
[----:B------:R-:W-:Y:S01]  /*0af0*/  SHF.R.S32.HI R90, RZ, 0x1f, R9 ;  /* 0x0000001fff5a7819 */ /* 0x000fe20000011409 */
[----:B------:R-:W-:Y:S01]  /*0b00*/  @P3 IMAD R27, R2, c[0x0][0x1c4], R23 ;  /* 0x00007100021b3a24 */ /* 0x000fe200078e0217 */
[----:B------:R-:W-:Y:S02]  /*0b10*/  SHF.R.S32.HI R91, RZ, 0x1f, R10 ;  /* 0x0000001fff5b7819 */ /* 0x000fe4000001140a */
[----:B------:R-:W-:Y:S01]  /*0b20*/  SHF.R.S32.HI R92, RZ, 0x1f, R11 ;  /* 0x0000001fff5c7819 */ /* 0x000fe2000001140b */
[----:B0-----:R-:W0:Y:S01]  /*0b30*/  I2F.RP R18, UR11 ;  /* 0x0000000b00127d06 */ /* 0x001e220008209400 */
[----:B------:R-:W-:Y:S02]  /*0b40*/  SHF.R.S32.HI R93, RZ, 0x1f, R12 ;  /* 0x0000001fff5d7819 */ /* 0x000fe4000001140c */
[----:B------:R-:W-:Y:S02]  /*0b50*/  LOP3.LUT R44, R44, 0xffffffdf, RZ, 0xc0, !PT ;  /* 0xffffffdf2c2c7812 */ /* 0x000fe400078ec0ff */
[----:B------:R-:W-:-:S02]  /*0b60*/  SHF.R.S32.HI R94, RZ, 0x1f, R13 ;  /* 0x0000001fff5e7819 */ /* 0x000fc4000001140d */
[----:B------:R-:W-:Y:S02]  /*0b70*/  SHF.R.S32.HI R95, RZ, 0x1f, R14 ;  /* 0x0000001fff5f7819 */ /* 0x000fe4000001140e */
[----:B------:R-:W-:Y:S02]  /*0b80*/  SHF.R.S32.HI R96, RZ, 0x1f, R15 ;  /* 0x0000001fff607819 */ /* 0x000fe4000001140f */
[----:B------:R-:W-:Y:S01]  /*0b90*/  SHF.R.S32.HI R97, RZ, 0x1f, R16 ;  /* 0x0000001fff617819 */ /* 0x000fe20000011410 */
[----:B0-----:R-:W0:Y:S02]  /*0ba0*/  MUFU.RCP R18, R18 ;  /* 0x0000001200127308 */ /* 0x001e240000001000 */
[----:B0-----:R-:W-:-:S06]  /*0bb0*/  IADD3 R19, R18, 0xffffffe, RZ ;  /* 0x0ffffffe12137810 */ /* 0x001fcc0007ffe0ff */
[----:B------:R-:W0:Y:S02]  /*0bc0*/  F2I.FTZ.U32.TRUNC.NTZ R19, R19 ;  /* 0x0000001300137305 */ /* 0x000e24000021f000 */
[----:B0-----:R0:W2:Y:S02]  /*0bd0*/  R2UR UR7, R19 ;  /* 0x00000000130773c2 */ /* 0x0010a400000e0000 */
[----:B0-----:R-:W-:Y:S01]  /*0be0*/  SHF.R.S32.HI R19, RZ, 0x1f, R7 ;  /* 0x0000001fff137819 */ /* 0x001fe20000011407 */
[----:B--2---:R-:W-:-:S04]  /*0bf0*/  UIADD3 UR5, URZ, -UR7, URZ ;  /* 0x800000073f057290 */ /* 0x004fc8000fffe03f */
        /* <DEDUP_REMOVED lines=17> */
[----:B------:R-:W-:Y:S02]  /*0d10*/  UIADD3 UR5, -UR7, URZ, URZ ;  /* 0x0000003f07057290 */ /* 0x000fe4000fffe13f */
[----:B------:R-:W-:Y:S02]  /*0d20*/  MOV R21, UR7 ;  /* 0x0000000700157c02 */ /* 0x000fe40008000f00 */
[----:B------:R-:W-:-:S04]  /*0d30*/  UIMAD UR5, UR5, UR6, UR9 ;  /* 0x00000006050572a4 */ /* 0x000fc8000f8e0209 */
[----:B------:R-:W-:Y:S02]  /*0d40*/  UIMAD UR14, UR5, 0x70, URZ ;  /* 0x00000070050e78a4 */ /* 0x000fe4000f8e023f */
[----:B------:R-:W-:-:S04]  /*0d50*/  USHF.R.S32.HI UR5, URZ, 0x1f, UR7 ;  /* 0x0000001f3f057899 */ /* 0x000fc80008011407 */
[----:B------:R-:W-:Y:S01]  /*0d60*/  MOV R20, UR14 ;  /* 0x0000000e00147c02 */ /* 0x000fe20008000f00 */
[----:B------:R-:W-:Y:S01]  /*0d70*/  UIMAD UR5, UR5, UR10, URZ ;  /* 0x0000000a050572a4 */ /* 0x000fe2000f8e023f */
[----:B------:R-:W-:-:S03]  /*0d80*/  IADD3 R18, P5, R7, UR14, RZ ;  /* 0x0000000e07127c10 */ /* 0x000fc6000ffbe0ff */
[----:B------:R-:W-:Y:S01]  /*0d90*/  UIMAD UR5, UR7, UR11, UR5 ;  /* 0x0000000b070572a4 */ /* 0x000fe2000f8e0205 */
[----:B------:R-:W-:-:S05]  /*0da0*/  LEA.HI.X.SX32 R19, R20, R19, 0x1, P5 ;  /* 0x0000001314137211 */ /* 0x000fca00028f0eff */
        /* <DEDUP_REMOVED lines=142> */
[C---:B------:R-:W-:Y:S02]  /*1690*/  LOP3.LUT P4, RZ, R17.reuse, 0x200, RZ, 0xc0, !PT ;  /* 0x0000020011ff7812 */ /* 0x040fe4000788c0ff */
[----:B------:R-:W-:Y:S01]  /*16a0*/  LOP3.LUT R17, R17, 0xfbffffff, RZ, 0xc0, !PT ;  /* 0xfbffffff11117812 */ /* 0x000fe200078ec0ff */
[----:B------:R-:W-:-:S03]  /*16b0*/  @P2 IMAD.WIDE.U32 R22, R107, c[0x0][0x1c0], R22 ;  /* 0x000070006b162a25 */ /* 0x000fc600078e0016 */
[----:B------:R-:W-:Y:S02]  /*16c0*/  @P0 LOP3.LUT R17, R17, 0x4000000, RZ, 0xfc, !PT ;  /* 0x0400000011110812 */ /* 0x000fe400078efcff */
[----:B------:R-:W-:Y:S02]  /*16d0*/  @P2 IADD3 R23, R23, R27, RZ ;  /* 0x0000001b17172210 */ /* 0x000fe40007ffe0ff */
[C---:B------:R-:W-:Y:S02]  /*16e0*/  @P2 LEA R74, P5, R22.reuse, c[0x0][0x170], 0x2 ;  /* 0x00005c00164a2a11 */ /* 0x040fe400078a10ff */
[----:B------:R-:W-:Y:S02]  /*16f0*/  LOP3.LUT R17, R17, 0xf7ffffff, RZ, 0xc0, !PT ;  /* 0xf7ffffff11117812 */ /* 0x000fe400078ec0ff */
[----:B------:R-:W-:Y:S01]  /*1700*/  @P2 LEA.HI.X R75, R22, c[0x0][0x174], R23, 0x2, P5 ;  /* 0x00005d00164b2a11 */ /* 0x000fe200028f1417 */
[----:B------:R-:W-:Y:S01]  /*1710*/  @P3 IMAD R23, R28, c[0x0][0x1c0], RZ ;  /* 0x000070001c173a24 */ /* 0x000fe200078e02ff */
[----:B------:R-:W-:-:S02]  /*1720*/  @P3 MOV R22, R18 ;  /* 0x0000001200163202 */ /* 0x000fc40000000f00 */
[----:B------:R-:W-:Y:S01]  /*1730*/  SHF.R.S32.HI R28, RZ, 0x1f, R105 ;  /* 0x0000001fff1c7819 */ /* 0x000fe20000011469 */
[----:B------:R-:W-:Y:S01]  /*1740*/  @P3 IMAD R27, R106, c[0x0][0x1c4], R23 ;  /* 0x000071006a1b3a24 */ /* 0x000fe200078e0217 */
[----:B------:R-:W-:Y:S02]  /*1750*/  @P3 MOV R23, R21 ;  /* 0x0000001500173202 */ /* 0x000fe40000000f00 */
[----:B------:R-:W-:Y:S02]  /*1760*/  ISETP.NE.AND P2, PT, R26, RZ, PT ;  /* 0x000000ff1a00720c */ /* 0x000fe40003f45270 */
[----:B------:R-:W-:Y:S01]  /*1770*/  @P1 LOP3.LUT R17, R17, 0x8000000, RZ, 0xfc, !PT ;  /* 0x0800000011111812 */ /* 0x000fe200078efcff */
[----:B------:R-:W-:-:S03]  /*1780*/  @P3 IMAD.WIDE.U32 R22, R106, c[0x0][0x1c0], R22 ;  /* 0x000070006a163a25 */ /* 0x000fc600078e0016 */
[----:B------:R-:W-:Y:S02]  /*1790*/  LOP3.LUT R17, R17, 0xefffffff, RZ, 0xc0, !PT ;  /* 0xefffffff11117812 */ /* 0x000fe400078ec0ff */
[----:B------:R-:W-:Y:S02]  /*17a0*/  @P3 IADD3 R23, R23, R27, RZ ;  /* 0x0000001b17173210 */ /* 0x000fe40007ffe0ff */
[----:B------:R-:W-:-:S03]  /*17b0*/  @P3 LEA R76, P5, R22, c[0x0][0x170], 0x2 ;  /* 0x00005c00164c3a11 */ /* 0x000fc600078a10ff */
[----:B------:R-:W-:Y:S02]  /*17c0*/  @P2 LOP3.LUT R17, R17, 0x10000000, RZ, 0xfc, !PT ;  /* 0x1000000011112812 */ /* 0x000fe400078efcff */
[----:B------:R-:W-:Y:S01]  /*17d0*/  @P3 LEA.HI.X R77, R22, c[0x0][0x174], R23, 0x2, P5 ;  /* 0x00005d00164d3a11 */ /* 0x000fe200028f1417 */
[----:B------:R-:W-:Y:S01]  /*17e0*/  @P4 IMAD R22, R28, c[0x0][0x1c0], RZ ;  /* 0x000070001c164a24 */ /* 0x000fe200078e02ff */
[----:B------:R-:W-:Y:S02]  /*17f0*/  ISETP.NE.AND P3, PT, R25, RZ, PT ;  /* 0x000000ff1900720c */ /* 0x000fe40003f65270 */
[----:B------:R-:W-:Y:S01]  /*1800*/  @P4 MOV R23, R21 ;  /* 0x0000001500174202 */ /* 0x000fe20000000f00 */
[----:B------:R-:W-:Y:S01]  /*1810*/  @P4 IMAD R25, R105, c[0x0][0x1c4], R22 ;  /* 0x0000710069194a24 */ /* 0x000fe200078e0216 */
[----:B------:R-:W-:Y:S02]  /*1820*/  @P4 MOV R22, R18 ;  /* 0x0000001200164202 */ /* 0x000fe40000000f00 */
[----:B------:R-:W-:-:S02]  /*1830*/  SHF.R.S32.HI R28, RZ, 0x1f, R104 ;  /* 0x0000001fff1c7819 */ /* 0x000fc40000011468 */
[----:B------:R-:W-:Y:S01]  /*1840*/  LOP3.LUT R17, R17, 0xdfffffff, RZ, 0xc0, !PT ;  /* 0xdfffffff11117812 */ /* 0x000fe200078ec0ff */
[----:B------:R-:W-:-:S04]  /*1850*/  @P4 IMAD.WIDE.U32 R22, R105, c[0x0][0x1c0], R22 ;  /* 0x0000700069164a25 */ /* 0x000fc800078e0016 */
        /* <DEDUP_REMOVED lines=10> */
[----:B------:R-:W-:-:S03]  /*1900*/  ISETP.NE.AND P4, PT, R24, RZ, PT ;  /* 0x000000ff1800720c */ /* 0x000fc60003f85270 */
[----:B------:R-:W-:-:S05]  /*1910*/  @P6 IMAD.WIDE.U32 R22, R104, c[0x0][0x1c0], R22 ;  /* 0x0000700068166a25 */ /* 0x000fca00078e0016 */
[----:B------:R-:W-:Y:S02]  /*1920*/  @P6 IADD3 R23, R23, R25, RZ ;  /* 0x0000001917176210 */ /* 0x000fe40007ffe0ff */
[----:B------:R-:W-:-:S03]  /*1930*/  @P6 LEA R80, P5, R22, c[0x0][0x170], 0x2 ;  /* 0x00005c0016506a11 */ /* 0x000fc600078a10ff */
[----:B------:R-:W-:Y:S02]  /*1940*/  @P4 LOP3.LUT R17, R17, 0x40000000, RZ, 0xfc, !PT ;  /* 0x4000000011114812 */ /* 0x000fe400078efcff */
[----:B------:R-:W-:Y:S01]  /*1950*/  @P6 LEA.HI.X R81, R22, c[0x0][0x174], R23, 0x2, P5 ;  /* 0x00005d0016516a11 */ /* 0x000fe200028f1417 */
[----:B------:R-:W-:Y:S01]  /*1960*/  @P0 IMAD R22, R28, c[0x0][0x1c0], RZ ;  /* 0x000070001c160a24 */ /* 0x000fe200078e02ff */
[----:B------:R-:W-:Y:S02]  /*1970*/  @P0 MOV R23, R21 ;  /* 0x0000001500170202 */ /* 0x000fe40000000f00 */
[----:B------:R-:W-:Y:S01]  /*1980*/  LOP3.LUT R17, R17, 0xfffffff7, RZ, 0xc0, !PT ;  /* 0xfffffff711117812 */ /* 0x000fe200078ec0ff */
        /* <DEDUP_REMOVED lines=475> */
.L_x_5248:
[----:B0-----:R-:W-:Y:S05]  /*3740*/  BSYNC B0 ;  /* 0x0000000000007941 */ /* 0x001fea0003800000 */
.L_x_5247:
        /* <DEDUP_REMOVED lines=34> */
.L_x_5251:
[----:B0-----:R-:W2:Y:S01]  /*3970*/  LDG.E.STRONG.GPU R99, [R44.64] ;  /* 0x0000000c2c637981 */ /* 0x001ea2000c1ef900 */
[----:B------:R-:W-:Y:S01]  /*3980*/  YIELD ;  /* 0x0000000000007946 */ /* 0x000fe20003800000 */
[----:B--2---:R-:W-:Y:S01]  /*3990*/  ISETP.NE.AND P6, PT, R99, R98, PT ;  /* 0x000000626300720c */ /* 0x004fe20003fc5270 */
[----:B------:R-:W-:-:S12]  /*39a0*/  CCTL.IVALL ;  /* 0x00000000ff00798f */ /* 0x000fd80002000000 */
[----:B------:R-:W-:Y:S05]  /*39b0*/  @P6 BRA `(.L_x_5251) ;  /* 0xffffffb000006947 */ /* 0x000fea000383ffff */
.L_x_5250:
        /* <DEDUP_REMOVED lines=11> */
.L_x_5253:
        /* <DEDUP_REMOVED lines=71> */
.L_x_5252:
        /* <DEDUP_REMOVED lines=24> */
.L_x_5255:
[----:B------:R-:W-:Y:S05]  /*4060*/  BSYNC B0 ;  /* 0x0000000000007941 */ /* 0x000fea0003800000 */
.L_x_5254:
        /* <DEDUP_REMOVED lines=36> */
.L_x_5249:
[----:B------:R-:W-:Y:S01]  /*42b0*/  LOP3.LUT R17, R17, 0xfbffffff, RZ, 0xc0, !PT ;  /* 0xfbffffff11117812 */ /* 0x000fe200078ec0ff */
[----:B------:R-:W-:Y:S01]  /*42c0*/  @!P5 STS.64 [0x88], R46 ;  /* 0x0000882eff00d388 */ /* 0x000fe20000000a00 */
        /* <DEDUP_REMOVED lines=8> */
[----:B------:R-:W-:Y:S02]  /*4350*/  @!P6 FMUL.FTZ R99, R47, c[0x0][0x1f4] ;  /* 0x00007d002f63ea20 */ /* 0x000fe40000410000 */
[----:B------:R-:W-:Y:S02]  /*4360*/  @!P6 FMUL.FTZ R98, R46, c[0x0][0x1f4] ;  /* 0x00007d002e62ea20 */ /* 0x000fe40000410000 */
[----:B------:R-:W-:-:S05]  /*4370*/  @!P6 IMAD.WIDE R44, R45, R44, c[0x0][0x168] ;  /* 0x00005a002d2ce625 */ /* 0x000fca00078e022c */
[----:B------:R0:W-:Y:S04]  /*4380*/  @!P6 STG.E.64 [R44.64], R98 ;  /* 0x000000622c00e986 */ /* 0x0001e8000c101b0c */
[----:B------:R-:W-:Y:S01]  /*4390*/  BAR.SYNC.DEFER_BLOCKING 0x0 ;  /* 0x0000000000007b1d */ /* 0x000fe20000010000 */
[----:B0-----:R-:W-:Y:S01]  /*43a0*/  HFMA2.MMA R99, -RZ, RZ, 0, 1.1920928955078125e-07 ;  /* 0x00000002ff637435 */ /* 0x001fe200000001ff */
        /* <DEDUP_REMOVED lines=15> */
[----:B0-----:R-:W-:-:S05]  /*44a0*/  IMAD.WIDE R44, R98, R99, c[0x0][0x178] ;  /* 0x00005e00622c7625 */ /* 0x001fca00078e0263 */
[----:B------:R0:W2:Y:S04]  /*44b0*/  LDG.E.U16 R46, [R44.64] ;  /* 0x0000000c2c2e7981 */ /* 0x0000a8000c1e1500 */
[----:B------:R0:W3:Y:S02]  /*44c0*/  LDG.E.U16 R47, [R44.64+0x2] ;  /* 0x0000020c2c2f7981 */ /* 0x0000e4000c1e1500 */
[----:B0-----:R-:W-:-:S05]  /*44d0*/  IMAD.WIDE R44, R98, R99, c[0x0][0x180] ;  /* 0x00006000622c7625 */ /* 0x001fca00078e0263 */
[----:B------:R0:W4:Y:S04]  /*44e0*/  LDG.E.U16 R100, [R44.64] ;  /* 0x0000000c2c647981 */ /* 0x000128000c1e1500 */
[----:B------:R0:W5:Y:S01]  /*44f0*/  LDG.E.U16 R101, [R44.64+0x2] ;  /* 0x0000020c2c657981 */ /* 0x000162000c1e1500 */
[----:B------:R-:W-:Y:S01]  /*4500*/  ISETP.NE.AND P5, PT, RZ, UR17, PT ;  /* 0x00000011ff007c0c */ /* 0x000fe2000bfa5270 */
[----:B0-----:R-:W-:Y:S02]  /*4510*/  FADD.FTZ R44, R40, -UR5 ;  /* 0x80000005282c7e21 */ /* 0x001fe40008010000 */
[----:B------:R-:W-:Y:S02]  /*4520*/  FADD.FTZ R45, R41, -UR5 ;  /* 0x80000005292d7e21 */ /* 0x000fe40008010000 */
[----:B-1----:R-:W-:-:S02]  /*4530*/  FMUL.FTZ R44, R44, UR6 ;  /* 0x000000062c2c7c20 */ /* 0x002fc40008410000 */
[----:B------:R-:W-:Y:S01]  /*4540*/  FMUL.FTZ R45, R45, UR6 ;  /* 0x000000062d2d7c20 */ /* 0x000fe20008410000 */
[----:B--2---:R-:W-:Y:S02]  /*4550*/  PRMT R40, RZ, 0x5410, R46 ;  /* 0x00005410ff287816 */ /* 0x004fe4000000002e */
[----:B---3--:R-:W-:Y:S02]  /*4560*/  PRMT R41, RZ, 0x5410, R47 ;  /* 0x00005410ff297816 */ /* 0x008fe4000000002f */
[----:B----4-:R-:W-:Y:S02]  /*4570*/  PRMT R100, RZ, 0x5410, R100 ;  /* 0x00005410ff647816 */ /* 0x010fe40000000064 */
[----:B-----5:R-:W-:-:S03]  /*4580*/  PRMT R101, RZ, 0x5410, R101 ;  /* 0x00005410ff657816 */ /* 0x020fc60000000065 */
        /* <DEDUP_REMOVED lines=13> */
.L_x_5256:
        /* <DEDUP_REMOVED lines=13> */
.L_x_5258:
[----:B------:R-:W-:Y:S05]  /*4730*/  BSYNC B0 ;  /* 0x0000000000007941 */ /* 0x000fea0003800000 */
.L_x_5257:
[----:B------:R-:W-:Y:S02]  /*4740*/  FADD.FTZ R42, R42, -UR5 ;  /* 0x800000052a2a7e21 */ /* 0x000fe40008010000 */
[----:B------:R-:W-:Y:S02]  /*4750*/  FADD.FTZ R43, R43, -UR5 ;  /* 0x800000052b2b7e21 */ /* 0x000fe40008010000 */
[----:B------:R-:W-:Y:S02]  /*4760*/  FMUL.FTZ R42, R42, UR6 ;  /* 0x000000062a2a7c20 */ /* 0x000fe40008410000 */
[----:B------:R-:W-:Y:S02]  /*4770*/  FMUL.FTZ R43, R43, UR6 ;  /* 0x000000062b2b7c20 */ /* 0x000fe40008410000 */
[----:B------:R-:W-:Y:S02]  /*4780*/  FFMA.FTZ R42, R40, R42, R100 ;  /* 0x0000002a282a7223 */ /* 0x000fe40000010064 */
[----:B------:R-:W-:Y:S01]  /*4790*/  FFMA.FTZ R43, R41, R43, R101 ;  /* 0x0000002b292b7223 */ /* 0x000fe20000010065 */
[----:B------:R-:W-:Y:S05]  /*47a0*/  @!P5 BRA `(.L_x_5259) ;  /* 0x000000a00000d947 */ /* 0x000fea0003800000 */
[----:B0-----:R-:W-:-:S06]  /*47b0*/  FMUL.FTZ R44, R42, -1.4426950216293334961 ;  /* 0xbfb8aa3b2a2c7820 */ /* 0x001fcc0000410000 */
        /* <DEDUP_REMOVED lines=9> */
.L_x_5259:
[----:B------:R-:W-:Y:S01]  /*4850*/  LOP3.LUT P6, RZ, R17, 0x1000000, RZ, 0xc0, !PT ;  /* 0x0100000011ff7812 */ /* 0x000fe200078cc0ff */
[----:B------:R-:W-:-:S12]  /*4860*/  BSSY B0, `(.L_x_5260) ;  /* 0x000000c000007945 */ /* 0x000fd80003800000 */
        /* <DEDUP_REMOVED lines=11> */
.L_x_5261:
[----:B------:R-:W-:Y:S05]  /*4920*/  BSYNC B0 ;  /* 0x0000000000007941 */ /* 0x000fea0003800000 */
.L_x_5260:
        /* <DEDUP_REMOVED lines=17> */
.L_x_5262:
        /* <DEDUP_REMOVED lines=13> */
.L_x_5264:
[----:B------:R-:W-:Y:S05]  /*4b10*/  BSYNC B0 ;  /* 0x0000000000007941 */ /* 0x000fea0003800000 */
.L_x_5263:
        /* <DEDUP_REMOVED lines=17> */
.L_x_5265:
        /* <DEDUP_REMOVED lines=13> */
.L_x_5267:
[----:B------:R-:W-:Y:S05]  /*4d00*/  BSYNC B0 ;  /* 0x0000000000007941 */ /* 0x000fea0003800000 */
.L_x_5266:
[----:B------:R-:W-:Y:S02]  /*4d10*/  FADD.FTZ R52, R52, -UR5 ;  /* 0x8000000534347e21 */ /* 0x000fe40008010000 */
[----:B------:R-:W-:Y:S02]  /*4d20*/  FADD.FTZ R53, R53, -UR5 ;  /* 0x8000000535357e21 */ /* 0x000fe40008010000 */
[----:B------:R-:W-:Y:S02]  /*4d30*/  FADD.FTZ R49, R54, -UR5 ;  /* 0x8000000536317e21 */ /* 0x000fe40008010000 */
[----:B------:R-:W-:Y:S02]  /*4d40*/  FADD.FTZ R48, R55, -UR5 ;  /* 0x8000000537307e21 */ /* 0x000fe40008010000 */
[----:B------:R-:W-:Y:S02]  /*4d50*/  FMUL.FTZ R52, R52, UR6 ;  /* 0x0000000634347c20 */ /* 0x000fe40008410000 */
[----:B------:R-:W-:-:S02]  /*4d60*/  FMUL.FTZ R53, R53, UR6 ;  /* 0x0000000635357c20 */ /* 0x000fc40008410000 */
        /* <DEDUP_REMOVED lines=15> */
.L_x_5268:
        /* <DEDUP_REMOVED lines=13> */
.L_x_5270:
[----:B------:R-:W-:Y:S05]  /*4f30*/  BSYNC B0 ;  /* 0x0000000000007941 */ /* 0x000fea0003800000 */
.L_x_5269:
        /* <DEDUP_REMOVED lines=15> */
.L_x_5271:
        /* <DEDUP_REMOVED lines=13> */
.L_x_5273:
[----:B------:R-:W-:Y:S05]  /*5100*/  BSYNC B0 ;  /* 0x0000000000007941 */ /* 0x000fea0003800000 */
.L_x_5272:
        /* <DEDUP_REMOVED lines=19> */
.L_x_5274:
        /* <DEDUP_REMOVED lines=13> */
.L_x_5276:
[----:B------:R-:W-:Y:S05]  /*5310*/  BSYNC B0 ;  /* 0x0000000000007941 */ /* 0x000fea0003800000 */
.L_x_5275:
        /* <DEDUP_REMOVED lines=15> */
.L_x_5277:
        /* <DEDUP_REMOVED lines=13> */
.L_x_5279:
[----:B------:R-:W-:Y:S05]  /*54e0*/  BSYNC B0 ;  /* 0x0000000000007941 */ /* 0x000fea0003800000 */
.L_x_5278:
        /* <DEDUP_REMOVED lines=19> */
.L_x_5280:
        /* <DEDUP_REMOVED lines=13> */
.L_x_5282:
[----:B------:R-:W-:Y:S05]  /*56f0*/  BSYNC B0 ;  /* 0x0000000000007941 */ /* 0x000fea0003800000 */
.L_x_5281:
        /* <DEDUP_REMOVED lines=15> */
.L_x_5283:
        /* <DEDUP_REMOVED lines=13> */
.L_x_5285:
[----:B------:R-:W-:Y:S05]  /*58c0*/  BSYNC B0 ;  /* 0x0000000000007941 */ /* 0x000fea0003800000 */
.L_x_5284:
        /* <DEDUP_REMOVED lines=19> */
.L_x_5286:
        /* <DEDUP_REMOVED lines=13> */
.L_x_5288:
[----:B------:R-:W-:Y:S05]  /*5ad0*/  BSYNC B0 ;  /* 0x0000000000007941 */ /* 0x000fea0003800000 */
.L_x_5287:
        /* <DEDUP_REMOVED lines=15> */
.L_x_5289:
        /* <DEDUP_REMOVED lines=13> */
.L_x_5291:
[----:B------:R-:W-:Y:S05]  /*5ca0*/  BSYNC B0 ;  /* 0x0000000000007941 */ /* 0x000fea0003800000 */
.L_x_5290:
        /* <DEDUP_REMOVED lines=19> */
.L_x_5292:
        /* <DEDUP_REMOVED lines=13> */
.L_x_5294:
[----:B------:R-:W-:Y:S05]  /*5eb0*/  BSYNC B0 ;  /* 0x0000000000007941 */ /* 0x000fea0003800000 */
.L_x_5293:
        /* <DEDUP_REMOVED lines=15> */
.L_x_5295:
        /* <DEDUP_REMOVED lines=13> */
.L_x_5297:
[----:B------:R-:W-:Y:S05]  /*6080*/  BSYNC B0 ;  /* 0x0000000000007941 */ /* 0x000fea0003800000 */
.L_x_5296:
        /* <DEDUP_REMOVED lines=19> */
.L_x_5298:
        /* <DEDUP_REMOVED lines=13> */
.L_x_5300:
[----:B------:R-:W-:Y:S05]  /*6290*/  BSYNC B0 ;  /* 0x0000000000007941 */ /* 0x000fea0003800000 */
.L_x_5299:
        /* <DEDUP_REMOVED lines=15> */
.L_x_5301:
        /* <DEDUP_REMOVED lines=13> */
.L_x_5303:
[----:B------:R-:W-:Y:S05]  /*6460*/  BSYNC B0 ;  /* 0x0000000000007941 */ /* 0x000fea0003800000 */
.L_x_5302:
        /* <DEDUP_REMOVED lines=19> */
.L_x_5304:
        /* <DEDUP_REMOVED lines=13> */
.L_x_5306:
[----:B------:R-:W-:Y:S05]  /*6670*/  BSYNC B0 ;  /* 0x0000000000007941 */ /* 0x000fea0003800000 */
.L_x_5305:
        /* <DEDUP_REMOVED lines=15> */
.L_x_5307:
        /* <DEDUP_REMOVED lines=13> */
.L_x_5309:
[----:B------:R-:W-:Y:S05]  /*6840*/  BSYNC B0 ;  /* 0x0000000000007941 */ /* 0x000fea0003800000 */
.L_x_5308:
        /* <DEDUP_REMOVED lines=19> */
.L_x_5310:
        /* <DEDUP_REMOVED lines=12> */
.L_x_5312:
[----:B------:R-:W-:Y:S05]  /*6a40*/  BSYNC B0 ;  /* 0x0000000000007941 */ /* 0x000fea0003800000 */
.L_x_5311:
        /* <DEDUP_REMOVED lines=15> */
.L_x_5313:
        /* <DEDUP_REMOVED lines=11> */
.L_x_5315:
[----:B------:R-:W-:Y:S05]  /*6bf0*/  BSYNC B0 ;  /* 0x0000000000007941 */ /* 0x000fea0003800000 */
.L_x_5314:
        /* <DEDUP_REMOVED lines=19> */
.L_x_5316:
        /* <DEDUP_REMOVED lines=11> */
.L_x_5318:
[----:B------:R-:W-:Y:S05]  /*6de0*/  BSYNC B0 ;  /* 0x0000000000007941 */ /* 0x000fea0003800000 */
.L_x_5317:
        /* <DEDUP_REMOVED lines=15> */
.L_x_5319:
        /* <DEDUP_REMOVED lines=11> */
.L_x_5321:
[----:B------:R-:W-:Y:S05]  /*6f90*/  BSYNC B0 ;  /* 0x0000000000007941 */ /* 0x000fea0003800000 */
.L_x_5320:
        /* <DEDUP_REMOVED lines=21> */
.L_x_5322:
        /* <DEDUP_REMOVED lines=11> */
.L_x_5324:
[----:B------:R-:W-:Y:S05]  /*71a0*/  BSYNC B0 ;  /* 0x0000000000007941 */ /* 0x000fea0003800000 */
.L_x_5323:
        /* <DEDUP_REMOVED lines=11> */
.L_x_5325:
        /* <DEDUP_REMOVED lines=20> */
.L_x_5327:
[----:B------:R-:W-:Y:S05]  /*73a0*/  BSYNC B0 ;  /* 0x0000000000007941 */ /* 0x000fea0003800000 */
.L_x_5326:
        /* <DEDUP_REMOVED lines=11> */
.L_x_5328:
        /* <DEDUP_REMOVED lines=20> */
.L_x_5330:
[----:B------:R-:W-:Y:S05]  /*75a0*/  BSYNC B0 ;  /* 0x0000000000007941 */ /* 0x000fea0003800000 */
.L_x_5329:
        /* <DEDUP_REMOVED lines=11> */
.L_x_5331:
        /* <DEDUP_REMOVED lines=20> */
.L_x_5333:
[----:B------:R-:W-:Y:S05]  /*77a0*/  BSYNC B0 ;  /* 0x0000000000007941 */ /* 0x000fea0003800000 */
.L_x_5332:
        /* <DEDUP_REMOVED lines=11> */
.L_x_5334:
        /* <DEDUP_REMOVED lines=20> */
.L_x_5336:
[----:B------:R-:W-:Y:S05]  /*79a0*/  BSYNC B0 ;  /* 0x0000000000007941 */ /* 0x000fea0003800000 */
.L_x_5335:
        /* <DEDUP_REMOVED lines=11> */
.L_x_5337:
        /* <DEDUP_REMOVED lines=20> */
.L_x_5339:
[----:B------:R-:W-:Y:S05]  /*7ba0*/  BSYNC B0 ;  /* 0x0000000000007941 */ /* 0x000fea0003800000 */
.L_x_5338:
        /* <DEDUP_REMOVED lines=11> */
.L_x_5340:
        /* <DEDUP_REMOVED lines=20> */
.L_x_5342:
[----:B------:R-:W-:Y:S05]  /*7da0*/  BSYNC B0 ;  /* 0x0000000000007941 */ /* 0x000fea0003800000 */
.L_x_5341:
        /* <DEDUP_REMOVED lines=11> */
.L_x_5343:
        /* <DEDUP_REMOVED lines=20> */
.L_x_5345:
[----:B------:R-:W-:Y:S05]  /*7fa0*/  BSYNC B0 ;  /* 0x0000000000007941 */ /* 0x000fea0003800000 */
.L_x_5344:
        /* <DEDUP_REMOVED lines=11> */
.L_x_5346:
        /* <DEDUP_REMOVED lines=20> */
.L_x_5348:
[----:B------:R-:W-:Y:S05]  /*81a0*/  BSYNC B0 ;  /* 0x0000000000007941 */ /* 0x000fea0003800000 */
.L_x_5347:
        /* <DEDUP_REMOVED lines=11> */
.L_x_5349:
        /* <DEDUP_REMOVED lines=13> */
.L_x_5351:
[----:B------:R-:W-:Y:S05]  /*8330*/  BSYNC B0 ;  /* 0x0000000000007941 */ /* 0x000fea0003800000 */
.L_x_5350:
[----:B------:R-:W-:Y:S02]  /*8340*/  ULDC UR5, c[0x0][0x10] ;  /* 0x0000040000057ab9 */ /* 0x000fe40000000800 */
[----:B------:R-:W-:Y:S02]  /*8350*/  UIADD3 UR9, UR9, UR5, URZ ;  /* 0x0000000509097290 */ /* 0x000fe4000fffe03f */
[----:B------:R-:W-:Y:S02]  /*8360*/  UIADD3 UR4, UR4, 0x1, URZ ;  /* 0x0000000104047890 */ /* 0x000fe4000fffe03f */
[----:B------:R-:W-:-:S06]  /*8370*/  UISETP.GE.AND UP0, UPT, UR9, UR8, UPT ;  /* 0x000000080900728c */ /* 0x000fcc000bf06270 */
[----:B------:R-:W-:-:S13]  /*8380*/  PLOP3.LUT P5, PT, PT, PT, UP0, 0x40, 0x0 ;  /* 0x000000000000781c */ /* 0x000fda0003fae808 */
[----:B------:R-:W-:Y:S01]  /*8390*/  @!P5 CALL.REL.NOINC `(.L_x_5352) ;  /* 0x000000100000d944 */ /* 0x000fe20003c00000 */
[----:B------:R-:W-:Y:S05]  /*83a0*/  BRA `(.L_x_5353) ;  /* 0xffff865000007947 */ /* 0x000fea000383ffff */
.L_x_5352:
[----:B------:R-:W-:Y:S05]  /*83b0*/  EXIT ;  /* 0x000000000000794d */ /* 0x000fea0003800000 */
.L_x_5354:
        /* <DEDUP_REMOVED lines=12> */
.L_x_5681:


//--------------------- .text._Z35group_norm_nhwc_fwd_one_pass_kernelI11Fp32IOBf16WLi512ELi112ELi448EEv26Group_norm_nhwc_fwd_params --------------------------
	.section	.text._Z35group_norm_nhwc_fwd_one_pass_kernelI11Fp32IOBf16WLi512ELi112ELi448EEv26Group_norm_nhwc_fwd_params,"ax",@progbits
	.sectioninfo	@"SHI_REGISTERS=72"
	.align	128
        .global         _Z35group_norm_nhwc_fwd_one_pass_kernelI11Fp32IOBf16WLi512ELi112ELi448EEv26Group_norm_nhwc_fwd_params
        .type           _Z35group_norm_nhwc_fwd_one_pass_kernelI11Fp32IOBf16WLi512ELi112ELi448EEv26Group_norm_nhwc_fwd_params,@function
        .size           _Z35group_norm_nhwc_fwd_one_pass_kernelI11Fp32IOBf16WLi512ELi112ELi448EEv26Group_norm_nhwc_fwd_params,(.L_x_5682 - _Z35group_norm_nhwc_fwd_one_pass_kernelI11Fp32IOBf16WLi512ELi112ELi448EEv26Group_norm_nhwc_fwd_params)
        .other          _Z35group_norm_nhwc_fwd_one_pass_kernelI11Fp32IOBf16WLi512ELi112ELi448EEv26Group_norm_nhwc_fwd_params,@"STO_CUDA_ENTRY STV_DEFAULT"
_Z35group_norm_nhwc_fwd_one_pass_kernelI11Fp32IOBf16WLi512ELi112ELi448EEv26Group_norm_nhwc_fwd_params:
.text._Z35group_norm_nhwc_fwd_one_pass_kernelI11Fp32IOBf16WLi512ELi112ELi448EEv26Group_norm_nhwc_fwd_params:
        /* <DEDUP_REMOVED lines=581> */
.L_x_5379:
        /* <DEDUP_REMOVED lines=1436> */
[----:B-1----:R-:W-:Y:S02]  /*7e10*/  IMAD.MOV.U32 R36, RZ, RZ, R44 ;  /* 0x000000ffff247224 */ /* 0x002fe400078e002c */
[----:B------:R-:W-:Y:S01]  /*7e20*/  IMAD.MOV.U32 R37, RZ, RZ, R45 ;  /* 0x000000ffff257224 */ /* 0x000fe200078e002d */
[----:B------:R-:W-:Y:S01]  /*7e30*/  MOV R44, R18 ;  /* 0x00000012002c7202 */ /* 0x000fe20000000f00 */
[----:B------:R-:W-:Y:S02]  /*7e40*/  IMAD.MOV.U32 R45, RZ, RZ, R19 ;  /* 0x000000ffff2d7224 */ /* 0x000fe400078e0013 */
[----:B------:R-:W-:Y:S01]  /*7e50*/  CS2R R18, SRZ ;  /* 0x0000000000127805 */ /* 0x000fe2000001ff00 */
[----:B0-----:R-:W-:Y:S01]  /*7e60*/  IMAD.MOV.U32 R50, RZ, RZ, R32 ;  /* 0x000000ffff327224 */ /* 0x001fe200078e0020 */
[----:B------:R-:W-:-:S02]  /*7e70*/  MOV R51, R33 ;  /* 0x0000002100337202 */ /* 0x000fc40000000f00 */
        /* <DEDUP_REMOVED lines=20> */
[----:B------:R-:W-:Y:S02]  /*7fc0*/  IMAD.MOV.U32 R49, RZ, RZ, R35 ;  /* 0x000000ffff317224 */ /* 0x000fe400078e0023 */
[----:B------:R-:W-:Y:S02]  /*7fd0*/  IMAD.MOV.U32 R35, RZ, RZ, R23 ;  /* 0x000000ffff237224 */ /* 0x000fe400078e0017 */
        /* <DEDUP_REMOVED lines=1041> */
.L_x_5356:
[----:B------:R-:W-:Y:S05]  /*c0f0*/  BSYNC B0 ;  /* 0x0000000000007941 */ /* 0x000fea0003800000 */
.L_x_5355:
        /* <DEDUP_REMOVED lines=33> */
.L_x_5359:
[----:B0-----:R-:W2:Y:S01]  /*c310*/  LDG.E.STRONG.GPU R5, [R2.64] ;  /* 0x0000001202057981 */ /* 0x001ea2000c1ef900 */
[----:B------:R-:W-:Y:S01]  /*c320*/  YIELD ;  /* 0x0000000000007946 */ /* 0x000fe20003800000 */
[----:B--2---:R-:W-:Y:S01]  /*c330*/  ISETP.NE.AND P5, PT, R5, R4, PT ;  /* 0x000000040500720c */ /* 0x004fe20003fa5270 */
[----:B------:R-:W-:-:S12]  /*c340*/  CCTL.IVALL ;  /* 0x00000000ff00798f */ /* 0x000fd80002000000 */
[----:B------:R-:W-:Y:S05]  /*c350*/  @P5 BRA `(.L_x_5359) ;  /* 0xffffffb000005947 */ /* 0x000fea000383ffff */
.L_x_5358:
        /* <DEDUP_REMOVED lines=18> */
.L_x_5363:
        /* <DEDUP_REMOVED lines=149> */
.L_x_5362:
        /* <DEDUP_REMOVED lines=79> */
.L_x_5364:
[----:B------:R-:W-:-:S13]  /*d2c0*/  ISETP.NE.OR P6, PT, R0, RZ, P6 ;  /* 0x000000ff0000720c */ /* 0x000fda00037c5670 */
[----:B------:R-:W-:Y:S05]  /*d2d0*/  @!P6 BRA `(.L_x_5360) ;  /* 0x000002900000e947 */ /* 0x000fea0003800000 */
.L_x_5361:
        /* <DEDUP_REMOVED lines=41> */
.L_x_5360:
        /* <DEDUP_REMOVED lines=14> */
.L_x_5366:
[----:B------:R-:W-:Y:S05]  /*d650*/  BSYNC B0 ;  /* 0x0000000000007941 */ /* 0x000fea0003800000 */
.L_x_5365:
        /* <DEDUP_REMOVED lines=25> */
.L_x_5357:
        /* <DEDUP_REMOVED lines=26> */
[----:B------:R-:W-:Y:S01]  /*d990*/  IMAD.WIDE R6, R6, R7, c[0x0][0x180] ;  /* 0x0000600006067625 */ /* 0x000fe200078e0207 */
[----:B------:R-:W2:Y:S04]  /*d9a0*/  LDG.E.U16 R8, [R4.64] ;  /* 0x0000001204087981 */ /* 0x000ea8000c1e1500 */
[----:B------:R-:W3:Y:S04]  /*d9b0*/  LDG.E.U16 R9, [R4.64+0x2] ;  /* 0x0000021204097981 */ /* 0x000ee8000c1e1500 */
[----:B------:R-:W4:Y:S04]  /*d9c0*/  LDG.E.U16 R10, [R6.64] ;  /* 0x00000012060a7981 */ /* 0x000f28000c1e1500 */
[----:B------:R-:W4:Y:S01]  /*d9d0*/  LDG.E.U16 R11, [R6.64+0x2] ;  /* 0x00000212060b7981 */ /* 0x000f22000c1e1500 */
[----:B0-----:R-:W-:Y:S01]  /*d9e0*/  IMAD.MOV.U32 R0, RZ, RZ, R1 ;  /* 0x000000ffff007224 */ /* 0x001fe200078e0001 */
[----:B------:R-:W-:-:S02]  /*d9f0*/  ISETP.NE.AND P4, PT, RZ, UR21, PT ;  /* 0x00000015ff007c0c */ /* 0x000fc4000bf85270 */
[----:B--2---:R-:W-:Y:S02]  /*da00*/  PRMT R8, RZ, 0x5410, R8 ;  /* 0x00005410ff087816 */ /* 0x004fe40000000008 */
[----:B---3--:R-:W-:Y:S02]  /*da10*/  PRMT R9, RZ, 0x5410, R9 ;  /* 0x00005410ff097816 */ /* 0x008fe40000000009 */
[----:B----4-:R-:W-:Y:S02]  /*da20*/  PRMT R10, RZ, 0x5410, R10 ;  /* 0x00005410ff0a7816 */ /* 0x010fe4000000000a */
[----:B-1----:R-:W-:Y:S02]  /*da30*/  PRMT R11, RZ, 0x5410, R11 ;  /* 0x00005410ff0b7816 */ /* 0x002fe4000000000b */
.L_x_5377:
        /* <DEDUP_REMOVED lines=34> */
.L_x_5368:
[----:B------:R-:W-:Y:S05]  /*dc60*/  BSYNC B0 ;  /* 0x0000000000007941 */ /* 0x000fea0003800000 */
.L_x_5367:
        /* <DEDUP_REMOVED lines=18> */
.L_x_5369:
        /* <DEDUP_REMOVED lines=14> */
.L_x_5371:
[----:B------:R-:W-:Y:S05]  /*de70*/  BSYNC B0 ;  /* 0x0000000000007941 */ /* 0x000fea0003800000 */
.L_x_5370:
        /* <DEDUP_REMOVED lines=32> */
.L_x_5373:
[----:B------:R-:W-:Y:S05]  /*e080*/  BSYNC B0 ;  /* 0x0000000000007941 */ /* 0x000fea0003800000 */
.L_x_5372:
        /* <DEDUP_REMOVED lines=21> */
.L_x_5374:
        /* <DEDUP_REMOVED lines=11> */
.L_x_5376:
[----:B------:R-:W-:Y:S05]  /*e290*/  BSYNC B0 ;  /* 0x0000000000007941 */ /* 0x000fea0003800000 */
.L_x_5375:
        /* <DEDUP_REMOVED lines=11> */
.L_x_5378:
[----:B------:R-:W-:Y:S05]  /*e350*/  EXIT ;  /* 0x000000000000794d */ /* 0x000fea0003800000 */
.L_x_5380:
        /* <DEDUP_REMOVED lines=10> */
.L_x_5682:


//--------------------- .text._Z35group_norm_nhwc_fwd_one_pass_kernelI11Fp32IOFp16WLi64ELi112ELi448EEv26Group_norm_nhwc_fwd_params --------------------------
	.section	.text._Z35group_norm_nhwc_fwd_one_pass_kernelI11Fp32IOFp16WLi64ELi112ELi448EEv26Group_norm_nhwc_fwd_params,"ax",@progbits
	.sectioninfo	@"SHI_REGISTERS=58"
	.align	128
        .global         _Z35group_norm_nhwc_fwd_one_pass_kernelI11Fp32IOFp16WLi64ELi112ELi448EEv26Group_norm_nhwc_fwd_params
        .type           _Z35group_norm_nhwc_fwd_one_pass_kernelI11Fp32IOFp16WLi64ELi112ELi448EEv26Group_norm_nhwc_fwd_params,@function
        .size           _Z35group_norm_nhwc_fwd_one_pass_kernelI11Fp32IOFp16WLi64ELi112ELi448EEv26Group_norm_nhwc_fwd_params,(.L_x_5683 - _Z35group_norm_nhwc_fwd_one_pass_kernelI11Fp32IOFp16WLi64ELi112ELi448EEv26Group_norm_nhwc_fwd_params)
        .other          _Z35group_norm_nhwc_fwd_one_pass_kernelI11Fp32IOFp16WLi64ELi112ELi448EEv26Group_norm_nhwc_fwd_params,@"STO_CUDA_ENTRY STV_DEFAULT"
_Z35group_norm_nhwc_fwd_one_pass_kernelI11Fp32IOFp16WLi64ELi112ELi448EEv26Group_norm_nhwc_fwd_params:
.text._Z35group_norm_nhwc_fwd_one_pass_kernelI11Fp32IOFp16WLi64ELi112ELi448EEv26Group_norm_nhwc_fwd_params:
        /* <DEDUP_REMOVED lines=44> */
.L_x_5418:
        /* <DEDUP_REMOVED lines=241> */
.L_x_5382:
[----:B------:R-:W-:Y:S05]  /*11d0*/  BSYNC B0 ;  /* 0x0000000000007941 */ /* 0x000fea0003800000 */
.L_x_5381:
        /* <DEDUP_REMOVED lines=26> */
.L_x_5385:
[----:B------:R-:W2:Y:S01]  /*1380*/  LDG.E.STRONG.GPU R10, [R8.64] ;  /* 0x00000006080a7981 */ /* 0x000ea2000c1ef900 */
[----:B------:R-:W-:Y:S01]  /*1390*/  YIELD ;  /* 0x0000000000007946 */ /* 0x000fe20003800000 */
[----:B--2---:R-:W-:Y:S01]  /*13a0*/  ISETP.NE.AND P6, PT, R10, R11, PT ;  /* 0x0000000b0a00720c */ /* 0x004fe20003fc5270 */
[----:B------:R-:W-:-:S12]  /*13b0*/  CCTL.IVALL ;  /* 0x00000000ff00798f */ /* 0x000fd80002000000 */
[----:B------:R-:W-:Y:S05]  /*13c0*/  @P6 BRA `(.L_x_5385) ;  /* 0xffffffb000006947 */ /* 0x000fea000383ffff */
.L_x_5384:
        /* <DEDUP_REMOVED lines=21> */
.L_x_5389:
        /* <DEDUP_REMOVED lines=115> */
.L_x_5388:
        /* <DEDUP_REMOVED lines=62> */
.L_x_5390:
[----:B------:R-:W-:-:S04]  /*2030*/  ISETP.NE.AND P6, PT, R14, RZ, PT ;  /* 0x000000ff0e00720c */ /* 0x000fc80003fc5270 */
[----:B------:R-:W-:-:S13]  /*2040*/  ISETP.NE.OR P6, PT, R9, RZ, P6 ;  /* 0x000000ff0900720c */ /* 0x000fda00037c5670 */
[----:B------:R-:W-:Y:S05]  /*2050*/  @!P6 BRA `(.L_x_5386) ;  /* 0x000001f00000e947 */ /* 0x000fea0003800000 */
.L_x_5387:
        /* <DEDUP_REMOVED lines=31> */
.L_x_5386:
        /* <DEDUP_REMOVED lines=15> */
.L_x_5392:
[----:B------:R-:W-:Y:S05]  /*2340*/  BSYNC B0 ;  /* 0x0000000000007941 */ /* 0x000fea0003800000 */
.L_x_5391:
        /* <DEDUP_REMOVED lines=17> */
.L_x_5383:
        /* <DEDUP_REMOVED lines=36> */
[----:B--2---:R-:W-:-:S02]  /*26a0*/  HADD2.F32 R30, -RZ, R52.H0_H0 ;  /* 0x20000034ff1e7230 */ /* 0x004fc40000004100 */
[----:B---3--:R-:W-:Y:S02]  /*26b0*/  HADD2.F32 R31, -RZ, R53.H0_H0 ;  /* 0x20000035ff1f7230 */ /* 0x008fe40000004100 */
[----:B-----5:R-:W-:Y:S02]  /*26c0*/  HADD2.F32 R15, -RZ, R54.H0_H0 ;  /* 0x20000036ff0f7230 */ /* 0x020fe40000004100 */
        /* <DEDUP_REMOVED lines=14> */
.L_x_5393:
        /* <DEDUP_REMOVED lines=11> */
.L_x_5395:
[----:B------:R-:W-:Y:S05]  /*2860*/  BSYNC B0 ;  /* 0x0000000000007941 */ /* 0x000fea0003800000 */
.L_x_5394:
        /* <DEDUP_REMOVED lines=14> */
.L_x_5396:
        /* <DEDUP_REMOVED lines=11> */
.L_x_5398:
[----:B------:R-:W-:Y:S05]  /*2a00*/  BSYNC B0 ;  /* 0x0000000000007941 */ /* 0x000fea0003800000 */
.L_x_5397:
        /* <DEDUP_REMOVED lines=20> */
.L_x_5399:
        /* <DEDUP_REMOVED lines=11> */
.L_x_5401:
[----:B------:R-:W-:Y:S05]  /*2c00*/  BSYNC B0 ;  /* 0x0000000000007941 */ /* 0x000fea0003800000 */
.L_x_5400:
        /* <DEDUP_REMOVED lines=14> */
.L_x_5402:
        /* <DEDUP_REMOVED lines=11> */
.L_x_5404:
[----:B------:R-:W-:Y:S05]  /*2da0*/  BSYNC B0 ;  /* 0x0000000000007941 */ /* 0x000fea0003800000 */
.L_x_5403:
        /* <DEDUP_REMOVED lines=22> */
.L_x_5405:
        /* <DEDUP_REMOVED lines=11> */
.L_x_5407:
[----:B------:R-:W-:Y:S05]  /*2fc0*/  BSYNC B0 ;  /* 0x0000000000007941 */ /* 0x000fea0003800000 */
.L_x_5406:
        /* <DEDUP_REMOVED lines=22> */
.L_x_5408:
        /* <DEDUP_REMOVED lines=11> */
.L_x_5410:
[----:B------:R-:W-:Y:S05]  /*31e0*/  BSYNC B0 ;  /* 0x0000000000007941 */ /* 0x000fea0003800000 */
.L_x_5409:
        /* <DEDUP_REMOVED lines=21> */
.L_x_5411:
        /* <DEDUP_REMOVED lines=11> */
.L_x_5413:
[----:B------:R-:W-:Y:S05]  /*33f0*/  BSYNC B0 ;  /* 0x0000000000007941 */ /* 0x000fea0003800000 */
.L_x_5412:
        /* <DEDUP_REMOVED lines=20> */
.L_x_5414:
        /* <DEDUP_REMOVED lines=10> */
.L_x_5416:
[----:B------:R-:W-:Y:S05]  /*35e0*/  BSYNC B0 ;  /* 0x0000000000007941 */ /* 0x000fea0003800000 */
.L_x_5415:
[----:B------:R-:W-:Y:S02]  /*35f0*/  IADD3 R39, R39, c[0x0][0x10], RZ ;  /* 0x0000040027277a10 */ /* 0x000fe40007ffe0ff */
[----:B------:R-:W-:Y:S02]  /*3600*/  IADD3 R48, R48, 0x1, RZ ;  /* 0x0000000130307810 */ /* 0x000fe40007ffe0ff */
[----:B------:R-:W-:-:S13]  /*3610*/  ISETP.GE.AND P5, PT, R39, UR4, PT ;  /* 0x0000000427007c0c */ /* 0x000fda000bfa6270 */
[----:B------:R-:W-:Y:S01]  /*3620*/  @P5 CALL.REL.NOINC `(.L_x_5417) ;  /* 0x0000001000005944 */ /* 0x000fe20003c00000 */
[----:B------:R-:W-:Y:S05]  /*3630*/  BRA `(.L_x_5418) ;  /* 0xffffcc8000007947 */ /* 0x000fea000383ffff */
.L_x_5417:
[----:B------:R-:W-:Y:S05]  /*3640*/  EXIT ;  /* 0x000000000000794d */ /* 0x000fea0003800000 */
.L_x_5419:
        /* <DEDUP_REMOVED lines=11> */
.L_x_5683:


//--------------------- .text._Z35group_norm_nhwc_fwd_one_pass_kernelI11Fp32IOFp16WLi128ELi112ELi448EEv26Group_norm_nhwc_fwd_params --------------------------
	.section	.text._Z35group_norm_nhwc_fwd_one_pass_kernelI11Fp32IOFp16WLi128ELi112ELi448EEv26Group_norm_nhwc_fwd_params,"ax",@progbits
	.sectioninfo	@"SHI_REGISTERS=95"
	.align	128
        .global         _Z35group_norm_nhwc_fwd_one_pass_kernelI11Fp32IOFp16WLi128ELi112ELi448EEv26Group_norm_nhwc_fwd_params
        .type           _Z35group_norm_nhwc_fwd_one_pass_kernelI11Fp32IOFp16WLi128ELi112ELi448EEv26Group_norm_nhwc_fwd_params,@function
        .size           _Z35group_norm_nhwc_fwd_one_pass_kernelI11Fp32IOFp16WLi128ELi112ELi448EEv26Group_norm_nhwc_fwd_params,(.L_x_5684 - _Z35group_norm_nhwc_fwd_one_pass_kernelI11Fp32IOFp16WLi128ELi112ELi448EEv26Group_norm_nhwc_fwd_params)
        .other          _Z35group_norm_nhwc_fwd_one_pass_kernelI11Fp32IOFp16WLi128ELi112ELi448EEv26Group_norm_nhwc_fwd_params,@"STO_CUDA_ENTRY STV_DEFAULT"
_Z35group_norm_nhwc_fwd_one_pass_kernelI11Fp32IOFp16WLi128ELi112ELi448EEv26Group_norm_nhwc_fwd_params:
.text._Z35group_norm_nhwc_fwd_one_pass_kernelI11Fp32IOFp16WLi128ELi112ELi448EEv26Group_norm_nhwc_fwd_params:
        /* <DEDUP_REMOVED lines=46> */
.L_x_5478:
        /* <DEDUP_REMOVED lines=392> */
.L_x_5421:
[----:B------:R-:W-:Y:S05]  /*1b60*/  BSYNC B0 ;  /* 0x0000000000007941 */ /* 0x000fea0003800000 */
.L_x_5420:
        /* <DEDUP_REMOVED lines=25> */
.L_x_5424:
[----:B------:R-:W2:Y:S01]  /*1d00*/  LDG.E.STRONG.GPU R6, [R4.64] ;  /* 0x0000000604067981 */ /* 0x000ea2000c1ef900 */
[----:B------:R-:W-:Y:S01]  /*1d10*/  YIELD ;  /* 0x0000000000007946 */ /* 0x000fe20003800000 */
[----:B--2---:R-:W-:Y:S01]  /*1d20*/  ISETP.NE.AND P3, PT, R6, R7, PT ;  /* 0x000000070600720c */ /* 0x004fe20003f65270 */
[----:B------:R-:W-:-:S12]  /*1d30*/  CCTL.IVALL ;  /* 0x00000000ff00798f */ /* 0x000fd80002000000 */
[----:B------:R-:W-:Y:S05]  /*1d40*/  @P3 BRA `(.L_x_5424) ;  /* 0xffffffb000003947 */ /* 0x000fea000383ffff */
.L_x_5423:
        /* <DEDUP_REMOVED lines=11> */
.L_x_5426:
        /* <DEDUP_REMOVED lines=59> */
.L_x_5425:
        /* <DEDUP_REMOVED lines=19> */
.L_x_5428:
[----:B------:R-:W-:Y:S05]  /*22e0*/  BSYNC B0 ;  /* 0x0000000000007941 */ /* 0x000fea0003800000 */
.L_x_5427:
        /* <DEDUP_REMOVED lines=30> */
.L_x_5422:
        /* <DEDUP_REMOVED lines=33> */
[----:B--2---:R-:W-:-:S02]  /*26e0*/  HADD2.F32 R13, -RZ, R89.H0_H0 ;  /* 0x20000059ff0d7230 */ /* 0x004fc40000004100 */
[----:B0--3--:R-:W-:Y:S02]  /*26f0*/  HADD2.F32 R14, -RZ, R91.H0_H0 ;  /* 0x2000005bff0e7230 */ /* 0x009fe40000004100 */
[----:B----4-:R-:W-:Y:S02]  /*2700*/  HADD2.F32 R12, -RZ, R82.H0_H0 ;  /* 0x20000052ff0c7230 */ /* 0x010fe40000004100 */
[----:B-----5:R-:W-:Y:S01]  /*2710*/  HADD2.F32 R15, -RZ, R90.H0_H0 ;  /* 0x2000005aff0f7230 */ /* 0x020fe20000004100 */
        /* <DEDUP_REMOVED lines=13> */
.L_x_5429:
        /* <DEDUP_REMOVED lines=11> */
.L_x_5431:
[----:B------:R-:W-:Y:S05]  /*28a0*/  BSYNC B0 ;  /* 0x0000000000007941 */ /* 0x000fea0003800000 */
.L_x_5430:
        /* <DEDUP_REMOVED lines=21> */
.L_x_5432:
        /* <DEDUP_REMOVED lines=11> */
.L_x_5434:
[----:B------:R-:W-:Y:S05]  /*2ab0*/  BSYNC B0 ;  /* 0x0000000000007941 */ /* 0x000fea0003800000 */
.L_x_5433:
        /* <DEDUP_REMOVED lines=14> */
.L_x_5435:
        /* <DEDUP_REMOVED lines=11> */
.L_x_5437:
[----:B------:R-:W-:Y:S05]  /*2c50*/  BSYNC B0 ;  /* 0x0000000000007941 */ /* 0x000fea0003800000 */
.L_x_5436:
        /* <DEDUP_REMOVED lines=19> */
.L_x_5438:
        /* <DEDUP_REMOVED lines=11> */
.L_x_5440:
[----:B------:R-:W-:Y:S05]  /*2e40*/  BSYNC B0 ;  /* 0x0000000000007941 */ /* 0x000fea0003800000 */
.L_x_5439:
        /* <DEDUP_REMOVED lines=27> */
.L_x_5441:
        /* <DEDUP_REMOVED lines=11> */
.L_x_5443:
[----:B------:R-:W-:Y:S05]  /*30b0*/  BSYNC B0 ;  /* 0x0000000000007941 */ /* 0x000fea0003800000 */
.L_x_5442:
        /* <DEDUP_REMOVED lines=14> */
.L_x_5444:
        /* <DEDUP_REMOVED lines=11> */
.L_x_5446:
[----:B------:R-:W-:Y:S05]  /*3250*/  BSYNC B0 ;  /* 0x0000000000007941 */ /* 0x000fea0003800000 */
.L_x_5445:
        /* <DEDUP_REMOVED lines=19> */
.L_x_5447:
        /* <DEDUP_REMOVED lines=11> */
.L_x_5449:
[----:B------:R-:W-:Y:S05]  /*3440*/  BSYNC B0 ;  /* 0x0000000000007941 */ /* 0x000fea0003800000 */
.L_x_5448:
        /* <DEDUP_REMOVED lines=27> */
.L_x_5450:
        /* <DEDUP_REMOVED lines=11> */
.L_x_5452:
[----:B------:R-:W-:Y:S05]  /*36b0*/  BSYNC B0 ;  /* 0x0000000000007941 */ /* 0x000fea0003800000 */
.L_x_5451:
        /* <DEDUP_REMOVED lines=14> */
.L_x_5453:
        /* <DEDUP_REMOVED lines=11> */
.L_x_5455:
[----:B------:R-:W-:Y:S05]  /*3850*/  BSYNC B0 ;  /* 0x0000000000007941 */ /* 0x000fea0003800000 */
.L_x_5454:
        /* <DEDUP_REMOVED lines=19> */
.L_x_5456:
        /* <DEDUP_REMOVED lines=11> */
.L_x_5458:
[----:B------:R-:W-:Y:S05]  /*3a40*/  BSYNC B0 ;  /* 0x0000000000007941 */ /* 0x000fea0003800000 */
.L_x_5457:
        /* <DEDUP_REMOVED lines=26> */
.L_x_5459:
        /* <DEDUP_REMOVED lines=11> */
.L_x_5461:
[----:B------:R-:W-:Y:S05]  /*3ca0*/  BSYNC B0 ;  /* 0x0000000000007941 */ /* 0x000fea0003800000 */
.L_x_5460:
        /* <DEDUP_REMOVED lines=17> */
.L_x_5462:
        /* <DEDUP_REMOVED lines=11> */
.L_x_5464:
[----:B------:R-:W-:Y:S05]  /*3e70*/  BSYNC B0 ;  /* 0x0000000000007941 */ /* 0x000fea0003800000 */
.L_x_5463:
        /* <DEDUP_REMOVED lines=17> */
.L_x_5465:
        /* <DEDUP_REMOVED lines=11> */
.L_x_5467:
[----:B------:R-:W-:Y:S05]  /*4040*/  BSYNC B0 ;  /* 0x0000000000007941 */ /* 0x000fea0003800000 */
.L_x_5466:
        /* <DEDUP_REMOVED lines=32> */
.L_x_5468:
        /* <DEDUP_REMOVED lines=11> */
.L_x_5470:
[----:B------:R-:W-:Y:S05]  /*4300*/  BSYNC B0 ;  /* 0x0000000000007941 */ /* 0x000fea0003800000 */
.L_x_5469:
        /* <DEDUP_REMOVED lines=13> */
.L_x_5471:
        /* <DEDUP_REMOVED lines=11> */
.L_x_5473:
[----:B------:R-:W-:Y:S05]  /*4490*/  BSYNC B0 ;  /* 0x0000000000007941 */ /* 0x000fea0003800000 */
.L_x_5472:
        /* <DEDUP_REMOVED lines=13> */
.L_x_5474:
        /* <DEDUP_REMOVED lines=10> */
.L_x_5476:
[----:B------:R-:W-:Y:S05]  /*4610*/  BSYNC B0 ;  /* 0x0000000000007941 */ /* 0x000fea0003800000 */
.L_x_5475:
[----:B------:R-:W-:Y:S02]  /*4620*/  IADD3 R79, R79, c[0x0][0x10], RZ ;  /* 0x000004004f4f7a10 */ /* 0x000fe40007ffe0ff */
[----:B------:R-:W-:Y:S02]  /*4630*/  IADD3 R87, R87, 0x1, RZ ;  /* 0x0000000157577810 */ /* 0x000fe40007ffe0ff */
[----:B------:R-:W-:-:S13]  /*4640*/  ISETP.GE.AND P3, PT, R79, UR4, PT ;  /* 0x000000044f007c0c */ /* 0x000fda000bf66270 */
[----:B------:R-:W-:Y:S01]  /*4650*/  @P3 CALL.REL.NOINC `(.L_x_5477) ;  /* 0x0000001000003944 */ /* 0x000fe20003c00000 */
[----:B------:R-:W-:Y:S05]  /*4660*/  BRA `(.L_x_5478) ;  /* 0xffffbc7000007947 */ /* 0x000fea000383ffff */
.L_x_5477:
[----:B------:R-:W-:Y:S05]  /*4670*/  EXIT ;  /* 0x000000000000794d */ /* 0x000fea0003800000 */
.L_x_5479:
        /* <DEDUP_REMOVED lines=16> */
.L_x_5684:


//--------------------- .text._Z35group_norm_nhwc_fwd_one_pass_kernelI11Fp32IOFp16WLi256ELi112ELi448EEv26Group_norm_nhwc_fwd_params --------------------------
	.section	.text._Z35group_norm_nhwc_fwd_one_pass_kernelI11Fp32IOFp16WLi256ELi112ELi448EEv26Group_norm_nhwc_fwd_params,"ax",@progbits
	.sectioninfo	@"SHI_REGISTERS=128"
	.align	128
        .global         _Z35group_norm_nhwc_fwd_one_pass_kernelI11Fp32IOFp16WLi256ELi112ELi448EEv26Group_norm_nhwc_fwd_params
        .type           _Z35group_norm_nhwc_fwd_one_pass_kernelI11Fp32IOFp16WLi256ELi112ELi448EEv26Group_norm_nhwc_fwd_params,@function
        .size           _Z35group_norm_nhwc_fwd_one_pass_kernelI11Fp32IOFp16WLi256ELi112ELi448EEv26Group_norm_nhwc_fwd_params,(.L_x_5685 - _Z35group_norm_nhwc_fwd_one_pass_kernelI11Fp32IOFp16WLi256ELi112ELi448EEv26Group_norm_nhwc_fwd_params)
        .other          _Z35group_norm_nhwc_fwd_one_pass_kernelI11Fp32IOFp16WLi256ELi112ELi448EEv26Group_norm_nhwc_fwd_params,@"STO_CUDA_ENTRY STV_DEFAULT"
_Z35group_norm_nhwc_fwd_one_pass_kernelI11Fp32IOFp16WLi256ELi112ELi448EEv26Group_norm_nhwc_fwd_params:
.text._Z35group_norm_nhwc_fwd_one_pass_kernelI11Fp32IOFp16WLi256ELi112ELi448EEv26Group_norm_nhwc_fwd_params:
        /* <DEDUP_REMOVED lines=160> */
.L_x_5586:
        /* <DEDUP_REMOVED lines=724> */
.L_x_5481:
[----:B0-----:R-:W-:Y:S05]  /*3740*/  BSYNC B0 ;  /* 0x0000000000007941 */ /* 0x001fea0003800000 */
.L_x_5480:
        /* <DEDUP_REMOVED lines=34> */
.L_x_5484:
[----:B0-----:R-:W2:Y:S01]  /*3970*/  LDG.E.STRONG.GPU R99, [R44.64] ;  /* 0x0000000c2c637981 */ /* 0x001ea2000c1ef900 */
[----:B------:R-:W-:Y:S01]  /*3980*/  YIELD ;  /* 0x0000000000007946 */ /* 0x000fe20003800000 */
[----:B--2---:R-:W-:Y:S01]  /*3990*/  ISETP.NE.AND P6, PT, R99, R98, PT ;  /* 0x000000626300720c */ /* 0x004fe20003fc5270 */
[----:B------:R-:W-:-:S12]  /*39a0*/  CCTL.IVALL ;  /* 0x00000000ff00798f */ /* 0x000fd80002000000 */
[----:B------:R-:W-:Y:S05]  /*39b0*/  @P6 BRA `(.L_x_5484) ;  /* 0xffffffb000006947 */ /* 0x000fea000383ffff */
.L_x_5483:
        /* <DEDUP_REMOVED lines=11> */
.L_x_5486:
        /* <DEDUP_REMOVED lines=71> */
.L_x_5485:
        /* <DEDUP_REMOVED lines=24> */
.L_x_5488:
[----:B------:R-:W-:Y:S05]  /*4060*/  BSYNC B0 ;  /* 0x0000000000007941 */ /* 0x000fea0003800000 */
.L_x_5487:
        /* <DEDUP_REMOVED lines=36> */
.L_x_5482:
        /* <DEDUP_REMOVED lines=10> */
[----:B------:R-:W-:Y:S01]  /*4350*/  @!P6 FMUL.FTZ R99, R47, c[0x0][0x1f4] ;  /* 0x00007d002f63ea20 */ /* 0x000fe20000410000 */
[----:B-1----:R-:W-:Y:S01]  /*4360*/  HFMA2.MMA R47, -RZ, RZ, 0, 1.1920928955078125e-07 ;  /* 0x00000002ff2f7435 */ /* 0x002fe200000001ff */
[----:B------:R-:W-:Y:S01]  /*4370*/  @!P6 FMUL.FTZ R98, R46, c[0x0][0x1f4] ;  /* 0x00007d002e62ea20 */ /* 0x000fe20000410000 */
[----:B------:R-:W-:Y:S01]  /*4380*/  IADD3 R46, R7, UR14, RZ ;  /* 0x0000000e072e7c10 */ /* 0x000fe2000fffe0ff */
[----:B------:R-:W-:-:S05]  /*4390*/  @!P6 IMAD.WIDE R44, R45, R44, c[0x0][0x168] ;  /* 0x00005a002d2ce625 */ /* 0x000fca00078e022c */
[----:B------:R-:W-:Y:S04]  /*43a0*/  @!P6 STG.E.64 [R44.64], R98 ;  /* 0x000000622c00e986 */ /* 0x000fe8000c101b0c */
[----:B------:R-:W-:Y:S06]  /*43b0*/  BAR.SYNC.DEFER_BLOCKING 0x0 ;  /* 0x0000000000007b1d */ /* 0x000fec0000010000 */
        /* <DEDUP_REMOVED lines=15> */
[----:B------:R-:W-:Y:S01]  /*44b0*/  IMAD.WIDE R46, R46, R47, c[0x0][0x180] ;  /* 0x000060002e2e7625 */ /* 0x000fe200078e022f */
[----:B------:R0:W2:Y:S04]  /*44c0*/  LDG.E.U16 R98, [R44.64] ;  /* 0x0000000c2c627981 */ /* 0x0000a8000c1e1500 */
[----:B------:R3:W4:Y:S04]  /*44d0*/  LDG.E.U16 R100, [R46.64] ;  /* 0x0000000c2e647981 */ /* 0x000728000c1e1500 */
[----:B------:R3:W5:Y:S04]  /*44e0*/  LDG.E.U16 R101, [R46.64+0x2] ;  /* 0x0000020c2e657981 */ /* 0x000768000c1e1500 */
[----:B0-----:R0:W5:Y:S01]  /*44f0*/  LDG.E.U16 R44, [R44.64+0x2] ;  /* 0x0000020c2c2c7981 */ /* 0x001162000c1e1500 */
[----:B------:R-:W-:Y:S01]  /*4500*/  ISETP.NE.AND P5, PT, RZ, UR17, PT ;  /* 0x00000011ff007c0c */ /* 0x000fe2000bfa5270 */
[----:B---3--:R-:W-:-:S02]  /*4510*/  FADD.FTZ R46, R41, -UR5 ;  /* 0x80000005292e7e21 */ /* 0x008fc40008010000 */
[----:B0-----:R-:W-:Y:S02]  /*4520*/  FADD.FTZ R45, R40, -UR5 ;  /* 0x80000005282d7e21 */ /* 0x001fe40008010000 */
[----:B-1----:R-:W-:Y:S02]  /*4530*/  FMUL.FTZ R46, R46, UR6 ;  /* 0x000000062e2e7c20 */ /* 0x002fe40008410000 */
[----:B------:R-:W-:Y:S01]  /*4540*/  FMUL.FTZ R45, R45, UR6 ;  /* 0x000000062d2d7c20 */ /* 0x000fe20008410000 */
[----:B--2---:R-:W-:Y:S02]  /*4550*/  HADD2.F32 R40, -RZ, R98.H0_H0 ;  /* 0x20000062ff287230 */ /* 0x004fe40000004100 */
[----:B----4-:R-:W-:Y:S02]  /*4560*/  HADD2.F32 R100, -RZ, R100.H0_H0 ;  /* 0x20000064ff647230 */ /* 0x010fe40000004100 */
[----:B-----5:R-:W-:Y:S02]  /*4570*/  HADD2.F32 R101, -RZ, R101.H0_H0 ;  /* 0x20000065ff657230 */ /* 0x020fe40000004100 */
[----:B------:R-:W-:Y:S01]  /*4580*/  HADD2.F32 R41, -RZ, R44.H0_H0 ;  /* 0x2000002cff297230 */ /* 0x000fe20000004100 */
[----:B------:R-:W-:-:S04]  /*4590*/  FFMA.FTZ R44, R40, R45, R100 ;  /* 0x0000002d282c7223 */ /* 0x000fc80000010064 */
        /* <DEDUP_REMOVED lines=12> */
.L_x_5489:
        /* <DEDUP_REMOVED lines=13> */
.L_x_5491:
[----:B------:R-:W-:Y:S05]  /*4730*/  BSYNC B0 ;  /* 0x0000000000007941 */ /* 0x000fea0003800000 */
.L_x_5490:
        /* <DEDUP_REMOVED lines=17> */
.L_x_5492:
        /* <DEDUP_REMOVED lines=13> */
.L_x_5494:
[----:B------:R-:W-:Y:S05]  /*4920*/  BSYNC B0 ;  /* 0x0000000000007941 */ /* 0x000fea0003800000 */
.L_x_5493:
        /* <DEDUP_REMOVED lines=17> */
.L_x_5495:
        /* <DEDUP_REMOVED lines=13> */
.L_x_5497:
[----:B------:R-:W-:Y:S05]  /*4b10*/  BSYNC B0 ;  /* 0x0000000000007941 */ /* 0x000fea0003800000 */
.L_x_5496:
        /* <DEDUP_REMOVED lines=17> */
.L_x_5498:
        /* <DEDUP_REMOVED lines=13> */
.L_x_5500:
[----:B------:R-:W-:Y:S05]  /*4d00*/  BSYNC B0 ;  /* 0x0000000000007941 */ /* 0x000fea0003800000 */
.L_x_5499:
        /* <DEDUP_REMOVED lines=21> */
.L_x_5501:
        /* <DEDUP_REMOVED lines=13> */
.L_x_5503:
[----:B------:R-:W-:Y:S05]  /*4f30*/  BSYNC B0 ;  /* 0x0000000000007941 */ /* 0x000fea0003800000 */
.L_x_5502:
        /* <DEDUP_REMOVED lines=15> */
.L_x_5504:
        /* <DEDUP_REMOVED lines=13> */
.L_x_5506:
[----:B------:R-:W-:Y:S05]  /*5100*/  BSYNC B0 ;  /* 0x0000000000007941 */ /* 0x000fea0003800000 */
.L_x_5505:
        /* <DEDUP_REMOVED lines=19> */
.L_x_5507:
        /* <DEDUP_REMOVED lines=13> */
.L_x_5509:
[----:B------:R-:W-:Y:S05]  /*5310*/  BSYNC B0 ;  /* 0x0000000000007941 */ /* 0x000fea0003800000 */
.L_x_5508:
        /* <DEDUP_REMOVED lines=15> */
.L_x_5510:
        /* <DEDUP_REMOVED lines=13> */
.L_x_5512:
[----:B------:R-:W-:Y:S05]  /*54e0*/  BSYNC B0 ;  /* 0x0000000000007941 */ /* 0x000fea0003800000 */
.L_x_5511:
        /* <DEDUP_REMOVED lines=19> */
.L_x_5513:
        /* <DEDUP_REMOVED lines=13> */
.L_x_5515:
[----:B------:R-:W-:Y:S05]  /*56f0*/  BSYNC B0 ;  /* 0x0000000000007941 */ /* 0x000fea0003800000 */
.L_x_5514:
        /* <DEDUP_REMOVED lines=15> */
.L_x_5516:
        /* <DEDUP_REMOVED lines=13> */
.L_x_5518:
[----:B------:R-:W-:Y:S05]  /*58c0*/  BSYNC B0 ;  /* 0x0000000000007941 */ /* 0x000fea0003800000 */
.L_x_5517:
        /* <DEDUP_REMOVED lines=19> */
.L_x_5519:
        /* <DEDUP_REMOVED lines=13> */
.L_x_5521:
[----:B------:R-:W-:Y:S05]  /*5ad0*/  BSYNC B0 ;  /* 0x0000000000007941 */ /* 0x000fea0003800000 */
.L_x_5520:
        /* <DEDUP_REMOVED lines=15> */
.L_x_5522:
        /* <DEDUP_REMOVED lines=13> */
.L_x_5524:
[----:B------:R-:W-:Y:S05]  /*5ca0*/  BSYNC B0 ;  /* 0x0000000000007941 */ /* 0x000fea0003800000 */
.L_x_5523:
        /* <DEDUP_REMOVED lines=19> */
.L_x_5525:
        /* <DEDUP_REMOVED lines=13> */
.L_x_5527:
[----:B------:R-:W-:Y:S05]  /*5eb0*/  BSYNC B0 ;  /* 0x0000000000007941 */ /* 0x000fea0003800000 */
.L_x_5526:
        /* <DEDUP_REMOVED lines=15> */
.L_x_5528:
        /* <DEDUP_REMOVED lines=13> */
.L_x_5530:
[----:B------:R-:W-:Y:S05]  /*6080*/  BSYNC B0 ;  /* 0x0000000000007941 */ /* 0x000fea0003800000 */
.L_x_5529:
        /* <DEDUP_REMOVED lines=19> */
.L_x_5531:
        /* <DEDUP_REMOVED lines=13> */
.L_x_5533:
[----:B------:R-:W-:Y:S05]  /*6290*/  BSYNC B0 ;  /* 0x0000000000007941 */ /* 0x000fea0003800000 */
.L_x_5532:
        /* <DEDUP_REMOVED lines=15> */
.L_x_5534:
        /* <DEDUP_REMOVED lines=13> */
.L_x_5536:
[----:B------:R-:W-:Y:S05]  /*6460*/  BSYNC B0 ;  /* 0x0000000000007941 */ /* 0x000fea0003800000 */
.L_x_5535:
        /* <DEDUP_REMOVED lines=19> */
.L_x_5537:
        /* <DEDUP_REMOVED lines=13> */
.L_x_5539:
[----:B------:R-:W-:Y:S05]  /*6670*/  BSYNC B0 ;  /* 0x0000000000007941 */ /* 0x000fea0003800000 */
.L_x_5538:
        /* <DEDUP_REMOVED lines=15> */
.L_x_5540:
        /* <DEDUP_REMOVED lines=13> */
.L_x_5542:
[----:B------:R-:W-:Y:S05]  /*6840*/  BSYNC B0 ;  /* 0x0000000000007941 */ /* 0x000fea0003800000 */
.L_x_5541:
        /* <DEDUP_REMOVED lines=19> */
.L_x_5543:
        /* <DEDUP_REMOVED lines=12> */
.L_x_5545:
[----:B------:R-:W-:Y:S05]  /*6a40*/  BSYNC B0 ;  /* 0x0000000000007941 */ /* 0x000fea0003800000 */
.L_x_5544:
        /* <DEDUP_REMOVED lines=15> */
.L_x_5546:
        /* <DEDUP_REMOVED lines=11> */
.L_x_5548:
[----:B------:R-:W-:Y:S05]  /*6bf0*/  BSYNC B0 ;  /* 0x0000000000007941 */ /* 0x000fea0003800000 */
.L_x_5547:
        /* <DEDUP_REMOVED lines=19> */
.L_x_5549:
        /* <DEDUP_REMOVED lines=11> */
.L_x_5551:
[----:B------:R-:W-:Y:S05]  /*6de0*/  BSYNC B0 ;  /* 0x0000000000007941 */ /* 0x000fea0003800000 */
.L_x_5550:
        /* <DEDUP_REMOVED lines=15> */
.L_x_5552:
        /* <DEDUP_REMOVED lines=11> */
.L_x_5554:
[----:B------:R-:W-:Y:S05]  /*6f90*/  BSYNC B0 ;  /* 0x0000000000007941 */ /* 0x000fea0003800000 */
.L_x_5553:
        /* <DEDUP_REMOVED lines=21> */
.L_x_5555:
        /* <DEDUP_REMOVED lines=11> */
.L_x_5557:
[----:B------:R-:W-:Y:S05]  /*71a0*/  BSYNC B0 ;  /* 0x0000000000007941 */ /* 0x000fea0003800000 */
.L_x_5556:
        /* <DEDUP_REMOVED lines=11> */
.L_x_5558:
        /* <DEDUP_REMOVED lines=20> */
.L_x_5560:
[----:B------:R-:W-:Y:S05]  /*73a0*/  BSYNC B0 ;  /* 0x0000000000007941 */ /* 0x000fea0003800000 */
.L_x_5559:
        /* <DEDUP_REMOVED lines=11> */
.L_x_5561:
        /* <DEDUP_REMOVED lines=20> */
.L_x_5563:
[----:B------:R-:W-:Y:S05]  /*75a0*/  BSYNC B0 ;  /* 0x0000000000007941 */ /* 0x000fea0003800000 */
.L_x_5562:
        /* <DEDUP_REMOVED lines=11> */
.L_x_5564:
        /* <DEDUP_REMOVED lines=20> */
.L_x_5566:
[----:B------:R-:W-:Y:S05]  /*77a0*/  BSYNC B0 ;  /* 0x0000000000007941 */ /* 0x000fea0003800000 */
.L_x_5565:
        /* <DEDUP_REMOVED lines=11> */
.L_x_5567:
        /* <DEDUP_REMOVED lines=20> */
.L_x_5569:
[----:B------:R-:W-:Y:S05]  /*79a0*/  BSYNC B0 ;  /* 0x0000000000007941 */ /* 0x000fea0003800000 */
.L_x_5568:
        /* <DEDUP_REMOVED lines=11> */
.L_x_5570:
        /* <DEDUP_REMOVED lines=20> */
.L_x_5572:
[----:B------:R-:W-:Y:S05]  /*7ba0*/  BSYNC B0 ;  /* 0x0000000000007941 */ /* 0x000fea0003800000 */
.L_x_5571:
        /* <DEDUP_REMOVED lines=11> */
.L_x_5573:
        /* <DEDUP_REMOVED lines=20> */
.L_x_5575:
[----:B------:R-:W-:Y:S05]  /*7da0*/  BSYNC B0 ;  /* 0x0000000000007941 */ /* 0x000fea0003800000 */
.L_x_5574:
        /* <DEDUP_REMOVED lines=11> */
.L_x_5576:
        /* <DEDUP_REMOVED lines=20> */
.L_x_5578:
[----:B------:R-:W-:Y:S05]  /*7fa0*/  BSYNC B0 ;  /* 0x0000000000007941 */ /* 0x000fea0003800000 */
.L_x_5577:
        /* <DEDUP_REMOVED lines=11> */
.L_x_5579:
        /* <DEDUP_REMOVED lines=20> */
.L_x_5581:
[----:B------:R-:W-:Y:S05]  /*81a0*/  BSYNC B0 ;  /* 0x0000000000007941 */ /* 0x000fea0003800000 */
.L_x_5580:
        /* <DEDUP_REMOVED lines=11> */
.L_x_5582:
        /* <DEDUP_REMOVED lines=13> */
.L_x_5584:
[----:B------:R-:W-:Y:S05]  /*8330*/  BSYNC B0 ;  /* 0x0000000000007941 */ /* 0x000fea0003800000 */
.L_x_5583:
[----:B------:R-:W-:Y:S02]  /*8340*/  ULDC UR5, c[0x0][0x10] ;  /* 0x0000040000057ab9 */ /* 0x000fe40000000800 */
[----:B------:R-:W-:Y:S02]  /*8350*/  UIADD3 UR9, UR9, UR5, URZ ;  /* 0x0000000509097290 */ /* 0x000fe4000fffe03f */
[----:B------:R-:W-:Y:S02]  /*8360*/  UIADD3 UR4, UR4, 0x1, URZ ;  /* 0x0000000104047890 */ /* 0x000fe4000fffe03f */
[----:B------:R-:W-:-:S06]  /*8370*/  UISETP.GE.AND UP0, UPT, UR9, UR8, UPT ;  /* 0x000000080900728c */ /* 0x000fcc000bf06270 */
[----:B------:R-:W-:-:S13]  /*8380*/  PLOP3.LUT P5, PT, PT, PT, UP0, 0x40, 0x0 ;  /* 0x000000000000781c */ /* 0x000fda0003fae808 */
[----:B------:R-:W-:Y:S01]  /*8390*/  @!P5 CALL.REL.NOINC `(.L_x_5585) ;  /* 0x000000100000d944 */ /* 0x000fe20003c00000 */
[----:B------:R-:W-:Y:S05]  /*83a0*/  BRA `(.L_x_5586) ;  /* 0xffff865000007947 */ /* 0x000fea000383ffff */
.L_x_5585:
[----:B------:R-:W-:Y:S05]  /*83b0*/  EXIT ;  /* 0x000000000000794d */ /* 0x000fea0003800000 */
.L_x_5587:
        /* <DEDUP_REMOVED lines=12> */
.L_x_5685:


//--------------------- .text._Z35group_norm_nhwc_fwd_one_pass_kernelI11Fp32IOFp16WLi512ELi112ELi448EEv26Group_norm_nhwc_fwd_params --------------------------
	.section	.text._Z35group_norm_nhwc_fwd_one_pass_kernelI11Fp32IOFp16WLi512ELi112ELi448EEv26Group_norm_nhwc_fwd_params,"ax",@progbits
	.sectioninfo	@"SHI_REGISTERS=72"
	.align	128
        .global         _Z35group_norm_nhwc_fwd_one_pass_kernelI11Fp32IOFp16WLi512ELi112ELi448EEv26Group_norm_nhwc_fwd_params
        .type           _Z35group_norm_nhwc_fwd_one_pass_kernelI11Fp32IOFp16WLi512ELi112ELi448EEv26Group_norm_nhwc_fwd_params,@function
        .size           _Z35group_norm_nhwc_fwd_one_pass_kernelI11Fp32IOFp16WLi512ELi112ELi448EEv26Group_norm_nhwc_fwd_params,(.L_x_5686 - _Z35group_norm_nhwc_fwd_one_pass_kernelI11Fp32IOFp16WLi512ELi112ELi448EEv26Group_norm_nhwc_fwd_params)
        .other          _Z35group_norm_nhwc_fwd_one_pass_kernelI11Fp32IOFp16WLi512ELi112ELi448EEv26Group_norm_nhwc_fwd_params,@"STO_CUDA_ENTRY STV_DEFAULT"
_Z35group_norm_nhwc_fwd_one_pass_kernelI11Fp32IOFp16WLi512ELi112ELi448EEv26Group_norm_nhwc_fwd_params:
.text._Z35group_norm_nhwc_fwd_one_pass_kernelI11Fp32IOFp16WLi512ELi112ELi448EEv26Group_norm_nhwc_fwd_params:
        /* <DEDUP_REMOVED lines=581> */
.L_x_5612:
        /* <DEDUP_REMOVED lines=2506> */
.L_x_5589:
[----:B------:R-:W-:Y:S05]  /*c0f0*/  BSYNC B0 ;  /* 0x0000000000007941 */ /* 0x000fea0003800000 */
.L_x_5588:
        /* <DEDUP_REMOVED lines=33> */
.L_x_5592:
[----:B0-----:R-:W2:Y:S01]  /*c310*/  LDG.E.STRONG.GPU R5, [R2.64] ;  /* 0x0000001202057981 */ /* 0x001ea2000c1ef900 */
[----:B------:R-:W-:Y:S01]  /*c320*/  YIELD ;  /* 0x0000000000007946 */ /* 0x000fe20003800000 */
[----:B--2---:R-:W-:Y:S01]  /*c330*/  ISETP.NE.AND P5, PT, R5, R4, PT ;  /* 0x000000040500720c */ /* 0x004fe20003fa5270 */
[----:B------:R-:W-:-:S12]  /*c340*/  CCTL.IVALL ;  /* 0x00000000ff00798f */ /* 0x000fd80002000000 */
[----:B------:R-:W-:Y:S05]  /*c350*/  @P5 BRA `(.L_x_5592) ;  /* 0xffffffb000005947 */ /* 0x000fea000383ffff */
.L_x_5591:
        /* <DEDUP_REMOVED lines=18> */
.L_x_5596:
        /* <DEDUP_REMOVED lines=149> */
.L_x_5595:
        /* <DEDUP_REMOVED lines=79> */
.L_x_5597:
[----:B------:R-:W-:-:S13]  /*d2c0*/  ISETP.NE.OR P6, PT, R0, RZ, P6 ;  /* 0x000000ff0000720c */ /* 0x000fda00037c5670 */
[----:B------:R-:W-:Y:S05]  /*d2d0*/  @!P6 BRA `(.L_x_5593) ;  /* 0x000002900000e947 */ /* 0x000fea0003800000 */
.L_x_5594:
        /* <DEDUP_REMOVED lines=41> */
.L_x_5593:
        /* <DEDUP_REMOVED lines=14> */
.L_x_5599:
[----:B------:R-:W-:Y:S05]  /*d650*/  BSYNC B0 ;  /* 0x0000000000007941 */ /* 0x000fea0003800000 */
.L_x_5598:
        /* <DEDUP_REMOVED lines=25> */
.L_x_5590:
        /* <DEDUP_REMOVED lines=32> */
[----:B------:R-:W-:Y:S01]  /*d9f0*/  ISETP.NE.AND P4, PT, RZ, UR21, PT ;  /* 0x00000015ff007c0c */ /* 0x000fe2000bf85270 */
[----:B--2---:R-:W-:-:S02]  /*da00*/  HADD2.F32 R8, -RZ, R8.H0_H0 ;  /* 0x20000008ff087230 */ /* 0x004fc40000004100 */
[----:B---3--:R-:W-:Y:S02]  /*da10*/  HADD2.F32 R9, -RZ, R9.H0_H0 ;  /* 0x20000009ff097230 */ /* 0x008fe40000004100 */
[----:B----4-:R-:W-:Y:S02]  /*da20*/  HADD2.F32 R10, -RZ, R10.H0_H0 ;  /* 0x2000000aff0a7230 */ /* 0x010fe40000004100 */
[----:B-1----:R-:W-:Y:S02]  /*da30*/  HADD2.F32 R11, -RZ, R11.H0_H0 ;  /* 0x2000000bff0b7230 */ /* 0x002fe40000004100 */
.L_x_5610:
[----:B0-----:R-:W2:Y:S01]  /*da40*/  LDL.128 R4, [R0] ;  /* 0x0000000000047983 */ /* 0x001ea20000100c00 */
[----:B-----5:R-:W-:Y:S01]  /*da50*/  LEA R17, R16, R58, 0x3 ;  /* 0x0000003a10117211 */ /* 0x020fe200078e18ff */
[----:B------:R-:W-:Y:S02]  /*da60*/  BSSY B0, `(.L_x_5600) ;  /* 0x0000020000007945 */ /* 0x000fe40003800000 */
[----:B------:R-:W0:Y:S01]  /*da70*/  S2R R14, SR_TID.X ;  /* 0x00000000000e7919 */ /* 0x000e220000002100 */
[----:B------:R-:W-:Y:S02]  /*da80*/  ISETP.GE.U32.AND P6, PT, R17, c[0x0][0x1c8], PT ;  /* 0x0000720011007a0c */ /* 0x000fe40003fc6070 */
[----:B0-----:R-:W-:Y:S01]  /*da90*/  ISETP.GT.U32.AND P5, PT, R14, 0x1bf, PT ;  /* 0x000001bf0e00780c */ /* 0x001fe20003fa4070 */
[----:B--2---:R-:W-:-:S02]  /*daa0*/  FADD.FTZ R5, -R2, R5 ;  /* 0x0000000502057221 */ /* 0x004fc40000010100 */
[----:B------:R-:W-:Y:S02]  /*dab0*/  FADD.FTZ R4, -R2, R4 ;  /* 0x0000000402047221 */ /* 0x000fe40000010100 */
[-C--:B------:R-:W-:Y:S02]  /*dac0*/  FMUL.FTZ R5, R5, R3.reuse ;  /* 0x0000000305057220 */ /* 0x080fe40000410000 */
[----:B------:R-:W-:Y:S02]  /*dad0*/  FMUL.FTZ R4, R4, R3 ;  /* 0x0000000304047220 */ /* 0x000fe40000410000 */
[----:B------:R-:W-:Y:S02]  /*dae0*/  FFMA.FTZ R5, R9, R5, R11 ;  /* 0x0000000509057223 */ /* 0x000fe4000001000b */
[----:B------:R-:W-:Y:S02]  /*daf0*/  FFMA.FTZ R4, R8, R4, R10 ;  /* 0x0000000408047223 */ /* 0x000fe4000001000a */
[----:B------:R-:W-:-:S02]  /*db00*/  @P4 FMUL.FTZ R12, R5, -1.4426950216293334961 ;  /* 0xbfb8aa3b050c4820 */ /* 0x000fc40000410000 */
        /* <DEDUP_REMOVED lines=21> */
.L_x_5601:
[----:B------:R-:W-:Y:S05]  /*dc60*/  BSYNC B0 ;  /* 0x0000000000007941 */ /* 0x000fea0003800000 */
.L_x_5600:
        /* <DEDUP_REMOVED lines=18> */
.L_x_5602:
        /* <DEDUP_REMOVED lines=14> */
.L_x_5604:
[----:B------:R-:W-:Y:S05]  /*de70*/  BSYNC B0 ;  /* 0x0000000000007941 */ /* 0x000fea0003800000 */
.L_x_5603:
        /* <DEDUP_REMOVED lines=32> */
.L_x_5606:
[----:B------:R-:W-:Y:S05]  /*e080*/  BSYNC B0 ;  /* 0x0000000000007941 */ /* 0x000fea0003800000 */
.L_x_5605:
        /* <DEDUP_REMOVED lines=21> */
.L_x_5607:
        /* <DEDUP_REMOVED lines=11> */
.L_x_5609:
[----:B------:R-:W-:Y:S05]  /*e290*/  BSYNC B0 ;  /* 0x0000000000007941 */ /* 0x000fea0003800000 */
.L_x_5608:
        /* <DEDUP_REMOVED lines=11> */
.L_x_5611:
[----:B------:R-:W-:Y:S05]  /*e350*/  EXIT ;  /* 0x000000000000794d */ /* 0x000fea0003800000 */
.L_x_5613:
        /* <DEDUP_REMOVED lines=10> */
.L_x_5686:


//--------------------- .nv.global                --------------------------
	.section	.nv.global,"aw",@nobits
.nv.global:
	.type		_ZN62_INTERNAL_e6b187e3_31_group_norm_nhwc_one_pass_112_cu_d920b5316thrust23THRUST_300001_SM_800_NS12placeholders2_5E,@object
	.size		_ZN62_INTERNAL_e6b187e3_31_group_norm_nhwc_one_pass_112_cu_d920b5316thrust23THRUST_300001_SM_800_NS12placeholders2_5E,(_ZN62_INTERNAL_e6b187e3_31_group_norm_nhwc_one_pass_112_cu_d920b5314cuda3std3__45__cpo6cbeginE - _ZN62_INTERNAL_e6b187e3_31_group_norm_nhwc_one_pass_112_cu_d920b5316thrust23THRUST_300001_SM_800_NS12placeholders2_5E)
_ZN62_INTERNAL_e6b187e3_31_group_norm_nhwc_one_pass_112_cu_d920b5316thrust23THRUST_300001_SM_800_NS12placeholders2_5E:
	.zero		1
	.type		_ZN62_INTERNAL_e6b187e3_31_group_norm_nhwc_one_pass_112_cu_d920b5314cuda3std3__45__cpo6cbeginE,@object
	.size		_ZN62_INTERNAL_e6b187e3_31_group_norm_nhwc_one_pass_112_cu_d920b5314cuda3std3__45__cpo6cbeginE,(_ZN62_INTERNAL_e6b187e3_31_group_norm_nhwc_one_pass_112_cu_d920b5314cuda3std6ranges3__45__cpo6cbeginE - _ZN62_INTERNAL_e6b187e3_31_group_norm_nhwc_one_pass_112_cu_d920b5314cuda3std3__45__cpo6cbeginE)
_ZN62_INTERNAL_e6b187e3_31_group_norm_nhwc_one_pass_112_cu_d920b5314cuda3std3__45__cpo6cbeginE:
	.zero		1
	.type		_ZN62_INTERNAL_e6b187e3_31_group_norm_nhwc_one_pass_112_cu_d920b5314cuda3std6ranges3__45__cpo6cbeginE,@object
	.size		_ZN62_INTERNAL_e6b187e3_31_group_norm_nhwc_one_pass_112_cu_d920b5314cuda3std6ranges3__45__cpo6cbeginE,(_ZN62_INTERNAL_e6b187e3_31_group_norm_nhwc_one_pass_112_cu_d920b5314cuda3std3__48in_placeE - _ZN62_INTERNAL_e6b187e3_31_group_norm_nhwc_one_pass_112_cu_d920b5314cuda3std6ranges3__45__cpo6cbeginE)
_ZN62_INTERNAL_e6b187e3_31_group_norm_nhwc_one_pass_112_cu_d920b5314cuda3std6ranges3__45__cpo6cbeginE:
	.zero		1
	.type		_ZN62_INTERNAL_e6b187e3_31_group_norm_nhwc_one_pass_112_cu_d920b5314cuda3std3__48in_placeE,@object
	.size		_ZN62_INTERNAL_e6b187e3_31_group_norm_nhwc_one_pass_112_cu_d920b5314cuda3std3__48in_placeE,(_ZN62_INTERNAL_e6b187e3_31_group_norm_nhwc_one_pass_112_cu_d920b5314cuda3std6ranges3__45__cpo4sizeE - _ZN62_INTERNAL_e6b187e3_31_group_norm_nhwc_one_pass_112_cu_d920b5314cuda3std3__48in_placeE)
_ZN62_INTERNAL_e6b187e3_31_group_norm_nhwc_one_pass_112_cu_d920b5314cuda3std3__48in_placeE:
	.zero		1
	.type		_ZN62_INTERNAL_e6b187e3_31_group_norm_nhwc_one_pass_112_cu_d920b5314cuda3std6ranges3__45__cpo4sizeE,@object
	.size		_ZN62_INTERNAL_e6b187e3_31_group_norm_nhwc_one_pass_112_cu_d920b5314cuda3std6ranges3__45__cpo4sizeE,(_ZN62_INTERNAL_e6b187e3_31_group_norm_nhwc_one_pass_112_cu_d920b5316thrust23THRUST_300001_SM_800_NS12placeholders2_9E - _ZN62_INTERNAL_e6b187e3_31_group_norm_nhwc_one_pass_112_cu_d920b5314cuda3std6ranges3__45__cpo4sizeE)
_ZN62_INTERNAL_e6b187e3_31_group_norm_nhwc_one_pass_112_cu_d920b5314cuda3std6ranges3__45__cpo4sizeE:
	.zero		1
	.type		_ZN62_INTERNAL_e6b187e3_31_group_norm_nhwc_one_pass_112_cu_d920b5316thrust23THRUST_300001_SM_800_NS12placeholders2_9E,@object
	.size		_ZN62_INTERNAL_e6b187e3_31_group_norm_nhwc_one_pass_112_cu_d920b5316thrust23THRUST_300001_SM_800_NS12placeholders2_9E,(_ZN62_INTERNAL_e6b187e3_31_group_norm_nhwc_one_pass_112_cu_d920b5314cuda3std3__45__cpo7crbeginE - _ZN62_INTERNAL_e6b187e3_31_group_norm_nhwc_one_pass_112_cu_d920b5316thrust23THRUST_300001_SM_800_NS12placeholders2_9E)
_ZN62_INTERNAL_e6b187e3_31_group_norm_nhwc_one_pass_112_cu_d920b5316thrust23THRUST_300001_SM_800_NS12placeholders2_9E:
	.zero		1
	.type		_ZN62_INTERNAL_e6b187e3_31_group_norm_nhwc_one_pass_112_cu_d920b5314cuda3std3__45__cpo7crbeginE,@object
	.size		_ZN62_INTERNAL_e6b187e3_31_group_norm_nhwc_one_pass_112_cu_d920b5314cuda3std3__45__cpo7crbeginE,(_ZN62_INTERNAL_e6b187e3_31_group_norm_nhwc_one_pass_112_cu_d920b5314cuda3std6ranges3__45__cpo4nextE - _ZN62_INTERNAL_e6b187e3_31_group_norm_nhwc_one_pass_112_cu_d920b5314cuda3std3__45__cpo7crbeginE)
_ZN62_INTERNAL_e6b187e3_31_group_norm_nhwc_one_pass_112_cu_d920b5314cuda3std3__45__cpo7crbeginE:
	.zero		1
	.type		_ZN62_INTERNAL_e6b187e3_31_group_norm_nhwc_one_pass_112_cu_d920b5314cuda3std6ranges3__45__cpo4nextE,@object
	.size		_ZN62_INTERNAL_e6b187e3_31_group_norm_nhwc_one_pass_112_cu_d920b5314cuda3std6ranges3__45__cpo4nextE,(_ZN62_INTERNAL_e6b187e3_31_group_norm_nhwc_one_pass_112_cu_d920b5314cuda3std6ranges3__45__cpo4swapE - _ZN62_INTERNAL_e6b187e3_31_group_norm_nhwc_one_pass_112_cu_d920b5314cuda3std6ranges3__45__cpo4nextE)
_ZN62_INTERNAL_e6b187e3_31_group_norm_nhwc_one_pass_112_cu_d920b5314cuda3std6ranges3__45__cpo4nextE:
	.zero		1
	.type		_ZN62_INTERNAL_e6b187e3_31_group_norm_nhwc_one_pass_112_cu_d920b5314cuda3std6ranges3__45__cpo4swapE,@object
	.size		_ZN62_INTERNAL_e6b187e3_31_group_norm_nhwc_one_pass_112_cu_d920b5314cuda3std6ranges3__45__cpo4swapE,(_ZN62_INTERNAL_e6b187e3_31_group_norm_nhwc_one_pass_112_cu_d920b5316thrust23THRUST_300001_SM_800_NS12placeholders2_1E - _ZN62_INTERNAL_e6b187e3_31_group_norm_nhwc_one_pass_112_cu_d920b5314cuda3std6ranges3__45__cpo4swapE)
_ZN62_INTERNAL_e6b187e3_31_group_norm_nhwc_one_pass_112_cu_d920b5314cuda3std6ranges3__45__cpo4swapE:
	.zero		1
	.type		_ZN62_INTERNAL_e6b187e3_31_group_norm_nhwc_one_pass_112_cu_d920b5316thrust23THRUST_300001_SM_800_NS12placeholders2_1E,@object
	.size		_ZN62_INTERNAL_e6b187e3_31_group_norm_nhwc_one_pass_112_cu_d920b5316thrust23THRUST_300001_SM_800_NS12placeholders2_1E,(_ZN62_INTERNAL_e6b187e3_31_group_norm_nhwc_one_pass_112_cu_d920b5316thrust23THRUST_300001_SM_800_NS12placeholders2_3E - _ZN62_INTERNAL_e6b187e3_31_group_norm_nhwc_one_pass_112_cu_d920b5316thrust23THRUST_300001_SM_800_NS12placeholders2_1E)
_ZN62_INTERNAL_e6b187e3_31_group_norm_nhwc_one_pass_112_cu_d920b5316thrust23THRUST_300001_SM_800_NS12placeholders2_1E:
	.zero		1
	.type		_ZN62_INTERNAL_e6b187e3_31_group_norm_nhwc_one_pass_112_cu_d920b5316thrust23THRUST_300001_SM_800_NS12placeholders2_3E,@object
	.size		_ZN62_INTERNAL_e6b187e3_31_group_norm_nhwc_one_pass_112_cu_d920b5316thrust23THRUST_300001_SM_800_NS12placeholders2_3E,(_ZN62_INTERNAL_e6b187e3_31_group_norm_nhwc_one_pass_112_cu_d920b5314cuda3std3__45__cpo5beginE - _ZN62_INTERNAL_e6b187e3_31_group_norm_nhwc_one_pass_112_cu_d920b5316thrust23THRUST_300001_SM_800_NS12placeholders2_3E)
_ZN62_INTERNAL_e6b187e3_31_group_norm_nhwc_one_pass_112_cu_d920b5316thrust23THRUST_300001_SM_800_NS12placeholders2_3E:
	.zero		1
	.type		_ZN62_INTERNAL_e6b187e3_31_group_norm_nhwc_one_pass_112_cu_d920b5314cuda3std3__45__cpo5beginE,@object
	.size		_ZN62_INTERNAL_e6b187e3_31_group_norm_nhwc_one_pass_112_cu_d920b5314cuda3std3__45__cpo5beginE,(_ZN62_INTERNAL_e6b187e3_31_group_norm_nhwc_one_pass_112_cu_d920b5314cuda3std6ranges3__45__cpo5beginE - _ZN62_INTERNAL_e6b187e3_31_group_norm_nhwc_one_pass_112_cu_d920b5314cuda3std3__45__cpo5beginE)
_ZN62_INTERNAL_e6b187e3_31_group_norm_nhwc_one_pass_112_cu_d920b5314cuda3std3__45__cpo5beginE:
	.zero		1
	.type		_ZN62_INTERNAL_e6b187e3_31_group_norm_nhwc_one_pass_112_cu_d920b5314cuda3std6ranges3__45__cpo5beginE,@object
	.size		_ZN62_INTERNAL_e6b187e3_31_group_norm_nhwc_one_pass_112_cu_d920b5314cuda3std6ranges3__45__cpo5beginE,(_ZN62_INTERNAL_e6b187e3_31_group_norm_nhwc_one_pass_112_cu_d920b5314cuda3std3__464_GLOBAL__N__e6b187e3_31_group_norm_nhwc_one_pass_112_cu_d920b5316ignoreE - _ZN62_INTERNAL_e6b187e3_31_group_norm_nhwc_one_pass_112_cu_d920b5314cuda3std6ranges3__45__cpo5beginE)
_ZN62_INTERNAL_e6b187e3_31_group_norm_nhwc_one_pass_112_cu_d920b5314cuda3std6ranges3__45__cpo5beginE:
	.zero		1
	.type		_ZN62_INTERNAL_e6b187e3_31_group_norm_nhwc_one_pass_112_cu_d920b5314cuda3std3__464_GLOBAL__N__e6b187e3_31_group_norm_nhwc_one_pass_112_cu_d920b5316ignoreE,@object
	.size		_ZN62_INTERNAL_e6b187e3_31_group_norm_nhwc_one_pass_112_cu_d920b5314cuda3std3__464_GLOBAL__N__e6b187e3_31_group_norm_nhwc_one_pass_112_cu_d920b5316ignoreE,(_ZN62_INTERNAL_e6b187e3_31_group_norm_nhwc_one_pass_112_cu_d920b5314cuda3std6ranges3__45__cpo4dataE - _ZN62_INTERNAL_e6b187e3_31_group_norm_nhwc_one_pass_112_cu_d920b5314cuda3std3__464_GLOBAL__N__e6b187e3_31_group_norm_nhwc_one_pass_112_cu_d920b5316ignoreE)
_ZN62_INTERNAL_e6b187e3_31_group_norm_nhwc_one_pass_112_cu_d920b5314cuda3std3__464_GLOBAL__N__e6b187e3_31_group_norm_nhwc_one_pass_112_cu_d920b5316ignoreE:
	.zero		1
	.type		_ZN62_INTERNAL_e6b187e3_31_group_norm_nhwc_one_pass_112_cu_d920b5314cuda3std6ranges3__45__cpo4dataE,@object
	.size		_ZN62_INTERNAL_e6b187e3_31_group_norm_nhwc_one_pass_112_cu_d920b5314cuda3std6ranges3__45__cpo4dataE,(_ZN62_INTERNAL_e6b187e3_31_group_norm_nhwc_one_pass_112_cu_d920b5316thrust23THRUST_300001_SM_800_NS12placeholders2_7E - _ZN62_INTERNAL_e6b187e3_31_group_norm_nhwc_one_pass_112_cu_d920b5314cuda3std6ranges3__45__cpo4dataE)
_ZN62_INTERNAL_e6b187e3_31_group_norm_nhwc_one_pass_112_cu_d920b5314cuda3std6ranges3__45__cpo4dataE:
	.zero		1
	.type		_ZN62_INTERNAL_e6b187e3_31_group_norm_nhwc_one_pass_112_cu_d920b5316thrust23THRUST_300001_SM_800_NS12placeholders2_7E,@object
	.size		_ZN62_INTERNAL_e6b187e3_31_group_norm_nhwc_one_pass_112_cu_d920b5316thrust23THRUST_300001_SM_800_NS12placeholders2_7E,(_ZN62_INTERNAL_e6b187e3_31_group_norm_nhwc_one_pass_112_cu_d920b5314cuda3std3__45__cpo6rbeginE - _ZN62_INTERNAL_e6b187e3_31_group_norm_nhwc_one_pass_112_cu_d920b5316thrust23THRUST_300001_SM_800_NS12placeholders2_7E)
_ZN62_INTERNAL_e6b187e3_31_group_norm_nhwc_one_pass_112_cu_d920b5316thrust23THRUST_300001_SM_800_NS12placeholders2_7E:
	.zero		1
	.type		_ZN62_INTERNAL_e6b187e3_31_group_norm_nhwc_one_pass_112_cu_d920b5314cuda3std3__45__cpo6rbeginE,@object
	.size		_ZN62_INTERNAL_e6b187e3_31_group_norm_nhwc_one_pass_112_cu_d920b5314cuda3std3__45__cpo6rbeginE,(_ZN62_INTERNAL_e6b187e3_31_group_norm_nhwc_one_pass_112_cu_d920b5314cuda3std6ranges3__45__cpo7advanceE - _ZN62_INTERNAL_e6b187e3_31_group_norm_nhwc_one_pass_112_cu_d920b5314cuda3std3__45__cpo6rbeginE)
_ZN62_INTERNAL_e6b187e3_31_group_norm_nhwc_one_pass_112_cu_d920b5314cuda3std3__45__cpo6rbeginE:
	.zero		1
	.type		_ZN62_INTERNAL_e6b187e3_31_group_norm_nhwc_one_pass_112_cu_d920b5314cuda3std6ranges3__45__cpo7advanceE,@object
	.size		_ZN62_INTERNAL_e6b187e3_31_group_norm_nhwc_one_pass_112_cu_d920b5314cuda3std6ranges3__45__cpo7advanceE,(_ZN62_INTERNAL_e6b187e3_31_group_norm_nhwc_one_pass_112_cu_d920b5314cuda3std3__47nulloptE - _ZN62_INTERNAL_e6b187e3_31_group_norm_nhwc_one_pass_112_cu_d920b5314cuda3std6ranges3__45__cpo7advanceE)
_ZN62_INTERNAL_e6b187e3_31_group_norm_nhwc_one_pass_112_cu_d920b5314cuda3std6ranges3__45__cpo7advanceE:
	.zero		1
	.type		_ZN62_INTERNAL_e6b187e3_31_group_norm_nhwc_one_pass_112_cu_d920b5314cuda3std3__47nulloptE,@object
	.size		_ZN62_INTERNAL_e6b187e3_31_group_norm_nhwc_one_pass_112_cu_d920b5314cuda3std3__47nulloptE,(_ZN62_INTERNAL_e6b187e3_31_group_norm_nhwc_one_pass_112_cu_d920b5314cuda3std6ranges3__45__cpo8distanceE - _ZN62_INTERNAL_e6b187e3_31_group_norm_nhwc_one_pass_112_cu_d920b5314cuda3std3__47nulloptE)
_ZN62_INTERNAL_e6b187e3_31_group_norm_nhwc_one_pass_112_cu_d920b5314cuda3std3__47nulloptE:
	.zero		1
	.type		_ZN62_INTERNAL_e6b187e3_31_group_norm_nhwc_one_pass_112_cu_d920b5314cuda3std6ranges3__45__cpo8distanceE,@object
	.size		_ZN62_INTERNAL_e6b187e3_31_group_norm_nhwc_one_pass_112_cu_d920b5314cuda3std6ranges3__45__cpo8distanceE,(_ZN62_INTERNAL_e6b187e3_31_group_norm_nhwc_one_pass_112_cu_d920b5316thrust23THRUST_300001_SM_800_NS12placeholders2_6E - _ZN62_INTERNAL_e6b187e3_31_group_norm_nhwc_one_pass_112_cu_d920b5314cuda3std6ranges3__45__cpo8distanceE)
_ZN62_INTERNAL_e6b187e3_31_group_norm_nhwc_one_pass_112_cu_d920b5314cuda3std6ranges3__45__cpo8distanceE:
	.zero		1
	.type		_ZN62_INTERNAL_e6b187e3_31_group_norm_nhwc_one_pass_112_cu_d920b5316thrust23THRUST_300001_SM_800_NS12placeholders2_6E,@object
	.size		_ZN62_INTERNAL_e6b187e3_31_group_norm_nhwc_one_pass_112_cu_d920b5316thrust23THRUST_300001_SM_800_NS12placeholders2_6E,(_ZN62_INTERNAL_e6b187e3_31_group_norm_nhwc_one_pass_112_cu_d920b5314cuda3std3__45__cpo4cendE - _ZN62_INTERNAL_e6b187e3_31_group_norm_nhwc_one_pass_112_cu_d920b5316thrust23THRUST_300001_SM_800_NS12placeholders2_6E)
_ZN62_INTERNAL_e6b187e3_31_group_norm_nhwc_one_pass_112_cu_d920b5316thrust23THRUST_300001_SM_800_NS12placeholders2_6E:
	.zero		1
	.type		_ZN62_INTERNAL_e6b187e3_31_group_norm_nhwc_one_pass_112_cu_d920b5314cuda3std3__45__cpo4cendE,@object
	.size		_ZN62_INTERNAL_e6b187e3_31_group_norm_nhwc_one_pass_112_cu_d920b5314cuda3std3__45__cpo4cendE,(_ZN62_INTERNAL_e6b187e3_31_group_norm_nhwc_one_pass_112_cu_d920b5314cuda3std6ranges3__45__cpo4cendE - _ZN62_INTERNAL_e6b187e3_31_group_norm_nhwc_one_pass_112_cu_d920b5314cuda3std3__45__cpo4cendE)
_ZN62_INTERNAL_e6b187e3_31_group_norm_nhwc_one_pass_112_cu_d920b5314cuda3std3__45__cpo4cendE:
	.zero		1
	.type		_ZN62_INTERNAL_e6b187e3_31_group_norm_nhwc_one_pass_112_cu_d920b5314cuda3std6ranges3__45__cpo4cendE,@object
	.size		_ZN62_INTERNAL_e6b187e3_31_group_norm_nhwc_one_pass_112_cu_d920b5314cuda3std6ranges3__45__cpo4cendE,(_ZN62_INTERNAL_e6b187e3_31_group_norm_nhwc_one_pass_112_cu_d920b5314cuda3std3__420unreachable_sentinelE - _ZN62_INTERNAL_e6b187e3_31_group_norm_nhwc_one_pass_112_cu_d920b5314cuda3std6ranges3__45__cpo4cendE)
_ZN62_INTERNAL_e6b187e3_31_group_norm_nhwc_one_pass_112_cu_d920b5314cuda3std6ranges3__45__cpo4cendE:
	.zero		1
	.type		_ZN62_INTERNAL_e6b187e3_31_group_norm_nhwc_one_pass_112_cu_d920b5314cuda3std3__420unreachable_sentinelE,@object
	.size		_ZN62_INTERNAL_e6b187e3_31_group_norm_nhwc_one_pass_112_cu_d920b5314cuda3std3__420unreachable_sentinelE,(_ZN62_INTERNAL_e6b187e3_31_group_norm_nhwc_one_pass_112_cu_d920b5314cuda3std6ranges3__45__cpo5ssizeE - _ZN62_INTERNAL_e6b187e3_31_group_norm_nhwc_one_pass_112_cu_d920b5314cuda3std3__420unreachable_sentinelE)
_ZN62_INTERNAL_e6b187e3_31_group_norm_nhwc_one_pass_112_cu_d920b5314cuda3std3__420unreachable_sentinelE:
	.zero		1
	.type		_ZN62_INTERNAL_e6b187e3_31_group_norm_nhwc_one_pass_112_cu_d920b5314cuda3std6ranges3__45__cpo5ssizeE,@object
	.size		_ZN62_INTERNAL_e6b187e3_31_group_norm_nhwc_one_pass_112_cu_d920b5314cuda3std6ranges3__45__cpo5ssizeE,(_ZN62_INTERNAL_e6b187e3_31_group_norm_nhwc_one_pass_112_cu_d920b5316thrust23THRUST_300001_SM_800_NS12placeholders3_10E - _ZN62_INTERNAL_e6b187e3_31_group_norm_nhwc_one_pass_112_cu_d920b5314cuda3std6ranges3__45__cpo5ssizeE)
_ZN62_INTERNAL_e6b187e3_31_group_norm_nhwc_one_pass_112_cu_d920b5314cuda3std6ranges3__45__cpo5ssizeE:
	.zero		1
	.type		_ZN62_INTERNAL_e6b187e3_31_group_norm_nhwc_one_pass_112_cu_d920b5316thrust23THRUST_300001_SM_800_NS12placeholders3_10E,@object
	.size		_ZN62_INTERNAL_e6b187e3_31_group_norm_nhwc_one_pass_112_cu_d920b5316thrust23THRUST_300001_SM_800_NS12placeholders3_10E,(_ZN62_INTERNAL_e6b187e3_31_group_norm_nhwc_one_pass_112_cu_d920b5314cuda3std3__45__cpo5crendE - _ZN62_INTERNAL_e6b187e3_31_group_norm_nhwc_one_pass_112_cu_d920b5316thrust23THRUST_300001_SM_800_NS12placeholders3_10E)
_ZN62_INTERNAL_e6b187e3_31_group_norm_nhwc_one_pass_112_cu_d920b5316thrust23THRUST_300001_SM_800_NS12placeholders3_10E:
	.zero		1
	.type		_ZN62_INTERNAL_e6b187e3_31_group_norm_nhwc_one_pass_112_cu_d920b5314cuda3std3__45__cpo5crendE,@object
	.size		_ZN62_INTERNAL_e6b187e3_31_group_norm_nhwc_one_pass_112_cu_d920b5314cuda3std3__45__cpo5crendE,(_ZN62_INTERNAL_e6b187e3_31_group_norm_nhwc_one_pass_112_cu_d920b5314cuda3std6ranges3__45__cpo4prevE - _ZN62_INTERNAL_e6b187e3_31_group_norm_nhwc_one_pass_112_cu_d920b5314cuda3std3__45__cpo5crendE)
_ZN62_INTERNAL_e6b187e3_31_group_norm_nhwc_one_pass_112_cu_d920b5314cuda3std3__45__cpo5crendE:
	.zero		1
	.type		_ZN62_INTERNAL_e6b187e3_31_group_norm_nhwc_one_pass_112_cu_d920b5314cuda3std6ranges3__45__cpo4prevE,@object
	.size		_ZN62_INTERNAL_e6b187e3_31_group_norm_nhwc_one_pass_112_cu_d920b5314cuda3std6ranges3__45__cpo4prevE,(_ZN62_INTERNAL_e6b187e3_31_group_norm_nhwc_one_pass_112_cu_d920b5314cuda3std6ranges3__45__cpo9iter_moveE - _ZN62_INTERNAL_e6b187e3_31_group_norm_nhwc_one_pass_112_cu_d920b5314cuda3std6ranges3__45__cpo4prevE)
_ZN62_INTERNAL_e6b187e3_31_group_norm_nhwc_one_pass_112_cu_d920b5314cuda3std6ranges3__45__cpo4prevE:
	.zero		1
	.type		_ZN62_INTERNAL_e6b187e3_31_group_norm_nhwc_one_pass_112_cu_d920b5314cuda3std6ranges3__45__cpo9iter_moveE,@object
	.size		_ZN62_INTERNAL_e6b187e3_31_group_norm_nhwc_one_pass_112_cu_d920b5314cuda3std6ranges3__45__cpo9iter_moveE,(_ZN62_INTERNAL_e6b187e3_31_group_norm_nhwc_one_pass_112_cu_d920b5316thrust23THRUST_300001_SM_800_NS12placeholders2_2E - _ZN62_INTERNAL_e6b187e3_31_group_norm_nhwc_one_pass_112_cu_d920b5314cuda3std6ranges3__45__cpo9iter_moveE)
_ZN62_INTERNAL_e6b187e3_31_group_norm_nhwc_one_pass_112_cu_d920b5314cuda3std6ranges3__45__cpo9iter_moveE:
	.zero		1
	.type		_ZN62_INTERNAL_e6b187e3_31_group_norm_nhwc_one_pass_112_cu_d920b5316thrust23THRUST_300001_SM_800_NS12placeholders2_2E,@object
	.size		_ZN62_INTERNAL_e6b187e3_31_group_norm_nhwc_one_pass_112_cu_d920b5316thrust23THRUST_300001_SM_800_NS12placeholders2_2E,(_ZN62_INTERNAL_e6b187e3_31_group_norm_nhwc_one_pass_112_cu_d920b5316thrust23THRUST_300001_SM_800_NS12placeholders2_4E - _ZN62_INTERNAL_e6b187e3_31_group_norm_nhwc_one_pass_112_cu_d920b5316thrust23THRUST_300001_SM_800_NS12placeholders2_2E)
_ZN62_INTERNAL_e6b187e3_31_group_norm_nhwc_one_pass_112_cu_d920b5316thrust23THRUST_300001_SM_800_NS12placeholders2_2E:
	.zero		1
	.type		_ZN62_INTERNAL_e6b187e3_31_group_norm_nhwc_one_pass_112_cu_d920b5316thrust23THRUST_300001_SM_800_NS12placeholders2_4E,@object
	.size		_ZN62_INTERNAL_e6b187e3_31_group_norm_nhwc_one_pass_112_cu_d920b5316thrust23THRUST_300001_SM_800_NS12placeholders2_4E,(_ZN62_INTERNAL_e6b187e3_31_group_norm_nhwc_one_pass_112_cu_d920b5314cuda3std3__45__cpo3endE - _ZN62_INTERNAL_e6b187e3_31_group_norm_nhwc_one_pass_112_cu_d920b5316thrust23THRUST_300001_SM_800_NS12placeholders2_4E)
_ZN62_INTERNAL_e6b187e3_31_group_norm_nhwc_one_pass_112_cu_d920b5316thrust23THRUST_300001_SM_800_NS12placeholders2_4E:
	.zero		1
	.type		_ZN62_INTERNAL_e6b187e3_31_group_norm_nhwc_one_pass_112_cu_d920b5314cuda3std3__45__cpo3endE,@object
	.size		_ZN62_INTERNAL_e6b187e3_31_group_norm_nhwc_one_pass_112_cu_d920b5314cuda3std3__45__cpo3endE,(_ZN62_INTERNAL_e6b187e3_31_group_norm_nhwc_one_pass_112_cu_d920b5314cuda3std6ranges3__45__cpo3endE - _ZN62_INTERNAL_e6b187e3_31_group_norm_nhwc_one_pass_112_cu_d920b5314cuda3std3__45__cpo3endE)
_ZN62_INTERNAL_e6b187e3_31_group_norm_nhwc_one_pass_112_cu_d920b5314cuda3std3__45__cpo3endE:
	.zero		1
	.type		_ZN62_INTERNAL_e6b187e3_31_group_norm_nhwc_one_pass_112_cu_d920b5314cuda3std6ranges3__45__cpo3endE,@object
	.size		_ZN62_INTERNAL_e6b187e3_31_group_norm_nhwc_one_pass_112_cu_d920b5314cuda3std6ranges3__45__cpo3endE,(_ZN62_INTERNAL_e6b187e3_31_group_norm_nhwc_one_pass_112_cu_d920b5314cuda3std3__419piecewise_constructE - _ZN62_INTERNAL_e6b187e3_31_group_norm_nhwc_one_pass_112_cu_d920b5314cuda3std6ranges3__45__cpo3endE)
_ZN62_INTERNAL_e6b187e3_31_group_norm_nhwc_one_pass_112_cu_d920b5314cuda3std6ranges3__45__cpo3endE:
	.zero		1
	.type		_ZN62_INTERNAL_e6b187e3_31_group_norm_nhwc_one_pass_112_cu_d920b5314cuda3std3__419piecewise_constructE,@object
	.size		_ZN62_INTERNAL_e6b187e3_31_group_norm_nhwc_one_pass_112_cu_d920b5314cuda3std3__419piecewise_constructE,(_ZN62_INTERNAL_e6b187e3_31_group_norm_nhwc_one_pass_112_cu_d920b5314cuda3std6ranges3__45__cpo5cdataE - _ZN62_INTERNAL_e6b187e3_31_group_norm_nhwc_one_pass_112_cu_d920b5314cuda3std3__419piecewise_constructE)
_ZN62_INTERNAL_e6b187e3_31_group_norm_nhwc_one_pass_112_cu_d920b5314cuda3std3__419piecewise_constructE:
	.zero		1
	.type		_ZN62_INTERNAL_e6b187e3_31_group_norm_nhwc_one_pass_112_cu_d920b5314cuda3std6ranges3__45__cpo5cdataE,@object
	.size		_ZN62_INTERNAL_e6b187e3_31_group_norm_nhwc_one_pass_112_cu_d920b5314cuda3std6ranges3__45__cpo5cdataE,(_ZN62_INTERNAL_e6b187e3_31_group_norm_nhwc_one_pass_112_cu_d920b5316thrust23THRUST_300001_SM_800_NS12placeholders2_8E - _ZN62_INTERNAL_e6b187e3_31_group_norm_nhwc_one_pass_112_cu_d920b5314cuda3std6ranges3__45__cpo5cdataE)
_ZN62_INTERNAL_e6b187e3_31_group_norm_nhwc_one_pass_112_cu_d920b5314cuda3std6ranges3__45__cpo5cdataE:
	.zero		1
	.type		_ZN62_INTERNAL_e6b187e3_31_group_norm_nhwc_one_pass_112_cu_d920b5316thrust23THRUST_300001_SM_800_NS12placeholders2_8E,@object
	.size		_ZN62_INTERNAL_e6b187e3_31_group_norm_nhwc_one_pass_112_cu_d920b5316thrust23THRUST_300001_SM_800_NS12placeholders2_8E,(_ZN62_INTERNAL_e6b187e3_31_group_norm_nhwc_one_pass_112_cu_d920b5314cuda3std3__45__cpo4rendE - _ZN62_INTERNAL_e6b187e3_31_group_norm_nhwc_one_pass_112_cu_d920b5316thrust23THRUST_300001_SM_800_NS12placeholders2_8E)
_ZN62_INTERNAL_e6b187e3_31_group_norm_nhwc_one_pass_112_cu_d920b5316thrust23THRUST_300001_SM_800_NS12placeholders2_8E:
	.zero		1
	.type		_ZN62_INTERNAL_e6b187e3_31_group_norm_nhwc_one_pass_112_cu_d920b5314cuda3std3__45__cpo4rendE,@object
	.size		_ZN62_INTERNAL_e6b187e3_31_group_norm_nhwc_one_pass_112_cu_d920b5314cuda3std3__45__cpo4rendE,(_ZN62_INTERNAL_e6b187e3_31_group_norm_nhwc_one_pass_112_cu_d920b5314cuda3std6ranges3__45__cpo9iter_swapE - _ZN62_INTERNAL_e6b187e3_31_group_norm_nhwc_one_pass_112_cu_d920b5314cuda3std3__45__cpo4rendE)
_ZN62_INTERNAL_e6b187e3_31_group_norm_nhwc_one_pass_112_cu_d920b5314cuda3std3__45__cpo4rendE:
	.zero		1
	.type		_ZN62_INTERNAL_e6b187e3_31_group_norm_nhwc_one_pass_112_cu_d920b5314cuda3std6ranges3__45__cpo9iter_swapE,@object
	.size		_ZN62_INTERNAL_e6b187e3_31_group_norm_nhwc_one_pass_112_cu_d920b5314cuda3std6ranges3__45__cpo9iter_swapE,(_ZN62_INTERNAL_e6b187e3_31_group_norm_nhwc_one_pass_112_cu_d920b5314cuda3std3__48unexpectE - _ZN62_INTERNAL_e6b187e3_31_group_norm_nhwc_one_pass_112_cu_d920b5314cuda3std6ranges3__45__cpo9iter_swapE)
_ZN62_INTERNAL_e6b187e3_31_group_norm_nhwc_one_pass_112_cu_d920b5314cuda3std6ranges3__45__cpo9iter_swapE:
	.zero		1
	.type		_ZN62_INTERNAL_e6b187e3_31_group_norm_nhwc_one_pass_112_cu_d920b5314cuda3std3__48unexpectE,@object
	.size		_ZN62_INTERNAL_e6b187e3_31_group_norm_nhwc_one_pass_112_cu_d920b5314cuda3std3__48unexpectE,(_ZN62_INTERNAL_e6b187e3_31_group_norm_nhwc_one_pass_112_cu_d920b5316thrust23THRUST_300001_SM_800_NS6system6detail10sequential3seqE - _ZN62_INTERNAL_e6b187e3_31_group_norm_nhwc_one_pass_112_cu_d920b5314cuda3std3__48unexpectE)
_ZN62_INTERNAL_e6b187e3_31_group_norm_nhwc_one_pass_112_cu_d920b5314cuda3std3__48unexpectE:
	.zero		1
	.type		_ZN62_INTERNAL_e6b187e3_31_group_norm_nhwc_one_pass_112_cu_d920b5316thrust23THRUST_300001_SM_800_NS6system6detail10sequential3seqE,@object
	.size		_ZN62_INTERNAL_e6b187e3_31_group_norm_nhwc_one_pass_112_cu_d920b5316thrust23THRUST_300001_SM_800_NS6system6detail10sequential3seqE,(.L_29 - _ZN62_INTERNAL_e6b187e3_31_group_norm_nhwc_one_pass_112_cu_d920b5316thrust23THRUST_300001_SM_800_NS6system6detail10sequential3seqE)
_ZN62_INTERNAL_e6b187e3_31_group_norm_nhwc_one_pass_112_cu_d920b5316thrust23THRUST_300001_SM_800_NS6system6detail10sequential3seqE:
	.zero		1
.L_29:


//--------------------- .nv.shared._Z35group_norm_nhwc_bwd_one_pass_kernelI11Bf16IOFp32WLi64ELi112ELi448EEv26Group_norm_nhwc_bwd_params --------------------------
	.section	.nv.shared._Z35group_norm_nhwc_bwd_one_pass_kernelI11Bf16IOFp32WLi64ELi112ELi448EEv26Group_norm_nhwc_bwd_params,"aw",@nobits
	.sectionflags	@""
	.align	16
.nv.shared._Z35group_norm_nhwc_bwd_one_pass_kernelI11Bf16IOFp32WLi64ELi112ELi448EEv26Group_norm_nhwc_bwd_params:
	.zero		7312


//--------------------- .nv.shared._Z35group_norm_nhwc_bwd_one_pass_kernelI11Bf16IOFp32WLi128ELi112ELi448EEv26Group_norm_nhwc_bwd_params --------------------------
	.section	.nv.shared._Z35group_norm_nhwc_bwd_one_pass_kernelI11Bf16IOFp32WLi128ELi112ELi448EEv26Group_norm_nhwc_bwd_params,"aw",@nobits
	.sectionflags	@""
	.align	16
.nv.shared._Z35group_norm_nhwc_bwd_one_pass_kernelI11Bf16IOFp32WLi128ELi112ELi448EEv26Group_norm_nhwc_bwd_params:
	.zero		7312


//--------------------- .nv.shared._Z35group_norm_nhwc_bwd_one_pass_kernelI11Bf16IOFp32WLi256ELi112ELi448EEv26Group_norm_nhwc_bwd_params --------------------------
	.section	.nv.shared._Z35group_norm_nhwc_bwd_one_pass_kernelI11Bf16IOFp32WLi256ELi112ELi448EEv26Group_norm_nhwc_bwd_params,"aw",@nobits
	.sectionflags	@""
	.align	16
.nv.shared._Z35group_norm_nhwc_bwd_one_pass_kernelI11Bf16IOFp32WLi256ELi112ELi448EEv26Group_norm_nhwc_bwd_params:
	.zero		7312


//--------------------- .nv.shared._Z35group_norm_nhwc_bwd_one_pass_kernelI11Bf16IOFp32WLi512ELi112ELi448EEv26Group_norm_nhwc_bwd_params --------------------------
	.section	.nv.shared._Z35group_norm_nhwc_bwd_one_pass_kernelI11Bf16IOFp32WLi512ELi112ELi448EEv26Group_norm_nhwc_bwd_params,"aw",@nobits
	.sectionflags	@""
	.align	16
.nv.shared._Z35group_norm_nhwc_bwd_one_pass_kernelI11Bf16IOFp32WLi512ELi112ELi448EEv26Group_norm_nhwc_bwd_params:
	.zero		7312


//--------------------- .nv.shared._Z35group_norm_nhwc_bwd_one_pass_kernelI11Bf16IOBf16WLi64ELi112ELi448EEv26Group_norm_nhwc_bwd_params --------------------------
	.section	.nv.shared._Z35group_norm_nhwc_bwd_one_pass_kernelI11Bf16IOBf16WLi64ELi112ELi448EEv26Group_norm_nhwc_bwd_params,"aw",@nobits
	.sectionflags	@""
	.align	16
.nv.shared._Z35group_norm_nhwc_bwd_one_pass_kernelI11Bf16IOBf16WLi64ELi112ELi448EEv26Group_norm_nhwc_bwd_params:
	.zero		7312


//--------------------- .nv.shared._Z35group_norm_nhwc_bwd_one_pass_kernelI11Bf16IOBf16WLi128ELi112ELi448EEv26Group_norm_nhwc_bwd_params --------------------------
	.section	.nv.shared._Z35group_norm_nhwc_bwd_one_pass_kernelI11Bf16IOBf16WLi128ELi112ELi448EEv26Group_norm_nhwc_bwd_params,"aw",@nobits
	.sectionflags	@""
	.align	16
.nv.shared._Z35group_norm_nhwc_bwd_one_pass_kernelI11Bf16IOBf16WLi128ELi112ELi448EEv26Group_norm_nhwc_bwd_params:
	.zero		7312


//--------------------- .nv.shared._Z35group_norm_nhwc_bwd_one_pass_kernelI11Bf16IOBf16WLi256ELi112ELi448EEv26Group_norm_nhwc_bwd_params --------------------------
	.section	.nv.shared._Z35group_norm_nhwc_bwd_one_pass_kernelI11Bf16IOBf16WLi256ELi112ELi448EEv26Group_norm_nhwc_bwd_params,"aw",@nobits
	.sectionflags	@""
	.align	16
.nv.shared._Z35group_norm_nhwc_bwd_one_pass_kernelI11Bf16IOBf16WLi256ELi112ELi448EEv26Group_norm_nhwc_bwd_params:
	.zero		7312


//--------------------- .nv.shared._Z35group_norm_nhwc_bwd_one_pass_kernelI11Bf16IOBf16WLi512ELi112ELi448EEv26Group_norm_nhwc_bwd_params --------------------------
	.section	.nv.shared._Z35group_norm_nhwc_bwd_one_pass_kernelI11Bf16IOBf16WLi512ELi112ELi448EEv26Group_norm_nhwc_bwd_params,"aw",@nobits
	.sectionflags	@""
	.align	16
.nv.shared._Z35group_norm_nhwc_bwd_one_pass_kernelI11Bf16IOBf16WLi512ELi112ELi448EEv26Group_norm_nhwc_bwd_params:
	.zero		7312


//--------------------- .nv.shared._Z35group_norm_nhwc_bwd_one_pass_kernelI11Bf16IOFp16WLi64ELi112ELi448EEv26Group_norm_nhwc_bwd_params --------------------------
	.section	.nv.shared._Z35group_norm_nhwc_bwd_one_pass_kernelI11Bf16IOFp16WLi64ELi112ELi448EEv26Group_norm_nhwc_bwd_params,"aw",@nobits
	.sectionflags	@""
	.align	16
.nv.shared._Z35group_norm_nhwc_bwd_one_pass_kernelI11Bf16IOFp16WLi64ELi112ELi448EEv26Group_norm_nhwc_bwd_params:
	.zero		7312


//--------------------- .nv.shared._Z35group_norm_nhwc_bwd_one_pass_kernelI11Bf16IOFp16WLi128ELi112ELi448EEv26Group_norm_nhwc_bwd_params --------------------------
	.section	.nv.shared._Z35group_norm_nhwc_bwd_one_pass_kernelI11Bf16IOFp16WLi128ELi112ELi448EEv26Group_norm_nhwc_bwd_params,"aw",@nobits
	.sectionflags	@""
	.align	16
.nv.shared._Z35group_norm_nhwc_bwd_one_pass_kernelI11Bf16IOFp16WLi128ELi112ELi448EEv26Group_norm_nhwc_bwd_params:
	.zero		7312


//--------------------- .nv.shared._Z35group_norm_nhwc_bwd_one_pass_kernelI11Bf16IOFp16WLi256ELi112ELi448EEv26Group_norm_nhwc_bwd_params --------------------------
	.section	.nv.shared._Z35group_norm_nhwc_bwd_one_pass_kernelI11Bf16IOFp16WLi256ELi112ELi448EEv26Group_norm_nhwc_bwd_params,"aw",@nobits
	.sectionflags	@""
	.align	16
.nv.shared._Z35group_norm_nhwc_bwd_one_pass_kernelI11Bf16IOFp16WLi256ELi112ELi448EEv26Group_norm_nhwc_bwd_params:
	.zero		7312


//--------------------- .nv.shared._Z35group_norm_nhwc_bwd_one_pass_kernelI11Bf16IOFp16WLi512ELi112ELi448EEv26Group_norm_nhwc_bwd_params --------------------------
	.section	.nv.shared._Z35group_norm_nhwc_bwd_one_pass_kernelI11Bf16IOFp16WLi512ELi112ELi448EEv26Group_norm_nhwc_bwd_params,"aw",@nobits
	.sectionflags	@""
	.align	16
.nv.shared._Z35group_norm_nhwc_bwd_one_pass_kernelI11Bf16IOFp16WLi512ELi112ELi448EEv26Group_norm_nhwc_bwd_params:
	.zero		7312


//--------------------- .nv.shared._Z35group_norm_nhwc_bwd_one_pass_kernelI11Fp16IOFp32WLi64ELi112ELi448EEv26Group_norm_nhwc_bwd_params --------------------------
	.section	.nv.shared._Z35group_norm_nhwc_bwd_one_pass_kernelI11Fp16IOFp32WLi64ELi112ELi448EEv26Group_norm_nhwc_bwd_params,"aw",@nobits
	.sectionflags	@""
	.align	16
.nv.shared._Z35group_norm_nhwc_bwd_one_pass_kernelI11Fp16IOFp32WLi64ELi112ELi448EEv26Group_norm_nhwc_bwd_params:
	.zero		7312


//--------------------- .nv.shared._Z35group_norm_nhwc_bwd_one_pass_kernelI11Fp16IOFp32WLi128ELi112ELi448EEv26Group_norm_nhwc_bwd_params --------------------------
	.section	.nv.shared._Z35group_norm_nhwc_bwd_one_pass_kernelI11Fp16IOFp32WLi128ELi112ELi448EEv26Group_norm_nhwc_bwd_params,"aw",@nobits
	.sectionflags	@""
	.align	16
.nv.shared._Z35group_norm_nhwc_bwd_one_pass_kernelI11Fp16IOFp32WLi128ELi112ELi448EEv26Group_norm_nhwc_bwd_params:
	.zero		7312


//--------------------- .nv.shared._Z35group_norm_nhwc_bwd_one_pass_kernelI11Fp16IOFp32WLi256ELi112ELi448EEv26Group_norm_nhwc_bwd_params --------------------------
	.section	.nv.shared._Z35group_norm_nhwc_bwd_one_pass_kernelI11Fp16IOFp32WLi256ELi112ELi448EEv26Group_norm_nhwc_bwd_params,"aw",@nobits
	.sectionflags	@""
	.align	16
.nv.shared._Z35group_norm_nhwc_bwd_one_pass_kernelI11Fp16IOFp32WLi256ELi112ELi448EEv26Group_norm_nhwc_bwd_params:
	.zero		7312


//--------------------- .nv.shared._Z35group_norm_nhwc_bwd_one_pass_kernelI11Fp16IOFp32WLi512ELi112ELi448EEv26Group_norm_nhwc_bwd_params --------------------------
	.section	.nv.shared._Z35group_norm_nhwc_bwd_one_pass_kernelI11Fp16IOFp32WLi512ELi112ELi448EEv26Group_norm_nhwc_bwd_params,"aw",@nobits
	.sectionflags	@""
	.align	16
.nv.shared._Z35group_norm_nhwc_bwd_one_pass_kernelI11Fp16IOFp32WLi512ELi112ELi448EEv26Group_norm_nhwc_bwd_params:
	.zero		7312


//--------------------- .nv.shared._Z35group_norm_nhwc_bwd_one_pass_kernelI11Fp16IOBf16WLi64ELi112ELi448EEv26Group_norm_nhwc_bwd_params --------------------------
	.section	.nv.shared._Z35group_norm_nhwc_bwd_one_pass_kernelI11Fp16IOBf16WLi64ELi112ELi448EEv26Group_norm_nhwc_bwd_params,"aw",@nobits
	.sectionflags	@""
	.align	16
.nv.shared._Z35group_norm_nhwc_bwd_one_pass_kernelI11Fp16IOBf16WLi64ELi112ELi448EEv26Group_norm_nhwc_bwd_params:
	.zero		7312


//--------------------- .nv.shared._Z35group_norm_nhwc_bwd_one_pass_kernelI11Fp16IOBf16WLi128ELi112ELi448EEv26Group_norm_nhwc_bwd_params --------------------------
	.section	.nv.shared._Z35group_norm_nhwc_bwd_one_pass_kernelI11Fp16IOBf16WLi128ELi112ELi448EEv26Group_norm_nhwc_bwd_params,"aw",@nobits
	.sectionflags	@""
	.align	16
.nv.shared._Z35group_norm_nhwc_bwd_one_pass_kernelI11Fp16IOBf16WLi128ELi112ELi448EEv26Group_norm_nhwc_bwd_params:
	.zero		7312


//--------------------- .nv.shared._Z35group_norm_nhwc_bwd_one_pass_kernelI11Fp16IOBf16WLi256ELi112ELi448EEv26Group_norm_nhwc_bwd_params --------------------------
	.section	.nv.shared._Z35group_norm_nhwc_bwd_one_pass_kernelI11Fp16IOBf16WLi256ELi112ELi448EEv26Group_norm_nhwc_bwd_params,"aw",@nobits
	.sectionflags	@""
	.align	16
.nv.shared._Z35group_norm_nhwc_bwd_one_pass_kernelI11Fp16IOBf16WLi256ELi112ELi448EEv26Group_norm_nhwc_bwd_params:
	.zero		7312


//--------------------- .nv.shared._Z35group_norm_nhwc_bwd_one_pass_kernelI11Fp16IOBf16WLi512ELi112ELi448EEv26Group_norm_nhwc_bwd_params --------------------------
	.section	.nv.shared._Z35group_norm_nhwc_bwd_one_pass_kernelI11Fp16IOBf16WLi512ELi112ELi448EEv26Group_norm_nhwc_bwd_params,"aw",@nobits
	.sectionflags	@""
	.align	16
.nv.shared._Z35group_norm_nhwc_bwd_one_pass_kernelI11Fp16IOBf16WLi512ELi112ELi448EEv26Group_norm_nhwc_bwd_params:
	.zero		7312


//--------------------- .nv.shared._Z35group_norm_nhwc_bwd_one_pass_kernelI11Fp16IOFp16WLi64ELi112ELi448EEv26Group_norm_nhwc_bwd_params --------------------------
	.section	.nv.shared._Z35group_norm_nhwc_bwd_one_pass_kernelI11Fp16IOFp16WLi64ELi112ELi448EEv26Group_norm_nhwc_bwd_params,"aw",@nobits
	.sectionflags	@""
	.align	16
.nv.shared._Z35group_norm_nhwc_bwd_one_pass_kernelI11Fp16IOFp16WLi64ELi112ELi448EEv26Group_norm_nhwc_bwd_params:
	.zero		7312


//--------------------- .nv.shared._Z35group_norm_nhwc_bwd_one_pass_kernelI11Fp16IOFp16WLi128ELi112ELi448EEv26Group_norm_nhwc_bwd_params --------------------------
	.section	.nv.shared._Z35group_norm_nhwc_bwd_one_pass_kernelI11Fp16IOFp16WLi128ELi112ELi448EEv26Group_norm_nhwc_bwd_params,"aw",@nobits
	.sectionflags	@""
	.align	16
.nv.shared._Z35group_norm_nhwc_bwd_one_pass_kernelI11Fp16IOFp16WLi128ELi112ELi448EEv26Group_norm_nhwc_bwd_params:
	.zero		7312


//--------------------- .nv.shared._Z35group_norm_nhwc_bwd_one_pass_kernelI11Fp16IOFp16WLi256ELi112ELi448EEv26Group_norm_nhwc_bwd_params --------------------------
	.section	.nv.shared._Z35group_norm_nhwc_bwd_one_pass_kernelI11Fp16IOFp16WLi256ELi112ELi448EEv26Group_norm_nhwc_bwd_params,"aw",@nobits
	.sectionflags	@""
	.align	16
.nv.shared._Z35group_norm_nhwc_bwd_one_pass_kernelI11Fp16IOFp16WLi256ELi112ELi448EEv26Group_norm_nhwc_bwd_params:
	.zero		7312


//--------------------- .nv.shared._Z35group_norm_nhwc_bwd_one_pass_kernelI11Fp16IOFp16WLi512ELi112ELi448EEv26Group_norm_nhwc_bwd_params --------------------------
	.section	.nv.shared._Z35group_norm_nhwc_bwd_one_pass_kernelI11Fp16IOFp16WLi512ELi112ELi448EEv26Group_norm_nhwc_bwd_params,"aw",@nobits
	.sectionflags	@""
	.align	16
.nv.shared._Z35group_norm_nhwc_bwd_one_pass_kernelI11Fp16IOFp16WLi512ELi112ELi448EEv26Group_norm_nhwc_bwd_params:
	.zero		7312


//--------------------- .nv.shared._Z35group_norm_nhwc_bwd_one_pass_kernelI11Fp32IOFp32WLi64ELi112ELi448EEv26Group_norm_nhwc_bwd_params --------------------------
	.section	.nv.shared._Z35group_norm_nhwc_bwd_one_pass_kernelI11Fp32IOFp32WLi64ELi112ELi448EEv26Group_norm_nhwc_bwd_params,"aw",@nobits
	.sectionflags	@""
	.align	16
.nv.shared._Z35group_norm_nhwc_bwd_one_pass_kernelI11Fp32IOFp32WLi64ELi112ELi448EEv26Group_norm_nhwc_bwd_params:
	.zero		7312


//--------------------- .nv.shared._Z35group_norm_nhwc_bwd_one_pass_kernelI11Fp32IOFp32WLi128ELi112ELi448EEv26Group_norm_nhwc_bwd_params --------------------------
	.section	.nv.shared._Z35group_norm_nhwc_bwd_one_pass_kernelI11Fp32IOFp32WLi128ELi112ELi448EEv26Group_norm_nhwc_bwd_params,"aw",@nobits
	.sectionflags	@""
	.align	16
.nv.shared._Z35group_norm_nhwc_bwd_one_pass_kernelI11Fp32IOFp32WLi128ELi112ELi448EEv26Group_norm_nhwc_bwd_params:
	.zero		7312


//--------------------- .nv.shared._Z35group_norm_nhwc_bwd_one_pass_kernelI11Fp32IOFp32WLi256ELi112ELi448EEv26Group_norm_nhwc_bwd_params --------------------------
	.section	.nv.shared._Z35group_norm_nhwc_bwd_one_pass_kernelI11Fp32IOFp32WLi256ELi112ELi448EEv26Group_norm_nhwc_bwd_params,"aw",@nobits
	.sectionflags	@""
	.align	16
.nv.shared._Z35group_norm_nhwc_bwd_one_pass_kernelI11Fp32IOFp32WLi256ELi112ELi448EEv26Group_norm_nhwc_bwd_params:
	.zero		7312


//--------------------- .nv.shared._Z35group_norm_nhwc_bwd_one_pass_kernelI11Fp32IOFp32WLi512ELi112ELi448EEv26Group_norm_nhwc_bwd_params --------------------------
	.section	.nv.shared._Z35group_norm_nhwc_bwd_one_pass_kernelI11Fp32IOFp32WLi512ELi112ELi448EEv26Group_norm_nhwc_bwd_params,"aw",@nobits
	.sectionflags	@""
	.align	16
.nv.shared._Z35group_norm_nhwc_bwd_one_pass_kernelI11Fp32IOFp32WLi512ELi112ELi448EEv26Group_norm_nhwc_bwd_params:
	.zero		7312


//--------------------- .nv.shared._Z35group_norm_nhwc_bwd_one_pass_kernelI11Fp32IOBf16WLi64ELi112ELi448EEv26Group_norm_nhwc_bwd_params --------------------------
	.section	.nv.shared._Z35group_norm_nhwc_bwd_one_pass_kernelI11Fp32IOBf16WLi64ELi112ELi448EEv26Group_norm_nhwc_bwd_params,"aw",@nobits
	.sectionflags	@""
	.align	16
.nv.shared._Z35group_norm_nhwc_bwd_one_pass_kernelI11Fp32IOBf16WLi64ELi112ELi448EEv26Group_norm_nhwc_bwd_params:
	.zero		7312


//--------------------- .nv.shared._Z35group_norm_nhwc_bwd_one_pass_kernelI11Fp32IOBf16WLi128ELi112ELi448EEv26Group_norm_nhwc_bwd_params --------------------------
	.section	.nv.shared._Z35group_norm_nhwc_bwd_one_pass_kernelI11Fp32IOBf16WLi128ELi112ELi448EEv26Group_norm_nhwc_bwd_params,"aw",@nobits
	.sectionflags	@""
	.align	16
.nv.shared._Z35group_norm_nhwc_bwd_one_pass_kernelI11Fp32IOBf16WLi128ELi112ELi448EEv26Group_norm_nhwc_bwd_params:
	.zero		7312


//--------------------- .nv.shared._Z35group_norm_nhwc_bwd_one_pass_kernelI11Fp32IOBf16WLi256ELi112ELi448EEv26Group_norm_nhwc_bwd_params --------------------------
	.section	.nv.shared._Z35group_norm_nhwc_bwd_one_pass_kernelI11Fp32IOBf16WLi256ELi112ELi448EEv26Group_norm_nhwc_bwd_params,"aw",@nobits
	.sectionflags	@""
	.align	16
.nv.shared._Z35group_norm_nhwc_bwd_one_pass_kernelI11Fp32IOBf16WLi256ELi112ELi448EEv26Group_norm_nhwc_bwd_params:
	.zero		7312


//--------------------- .nv.shared._Z35group_norm_nhwc_bwd_one_pass_kernelI11Fp32IOBf16WLi512ELi112ELi448EEv26Group_norm_nhwc_bwd_params --------------------------
	.section	.nv.shared._Z35group_norm_nhwc_bwd_one_pass_kernelI11Fp32IOBf16WLi512ELi112ELi448EEv26Group_norm_nhwc_bwd_params,"aw",@nobits
	.sectionflags	@""
	.align	16
.nv.shared._Z35group_norm_nhwc_bwd_one_pass_kernelI11Fp32IOBf16WLi512ELi112ELi448EEv26Group_norm_nhwc_bwd_params:
	.zero		7312


//--------------------- .nv.shared._Z35group_norm_nhwc_bwd_one_pass_kernelI11Fp32IOFp16WLi64ELi112ELi448EEv26Group_norm_nhwc_bwd_params --------------------------
	.section	.nv.shared._Z35group_norm_nhwc_bwd_one_pass_kernelI11Fp32IOFp16WLi64ELi112ELi448EEv26Group_norm_nhwc_bwd_params,"aw",@nobits
	.sectionflags	@""
	.align	16
.nv.shared._Z35group_norm_nhwc_bwd_one_pass_kernelI11Fp32IOFp16WLi64ELi112ELi448EEv26Group_norm_nhwc_bwd_params:
	.zero		7312


//--------------------- .nv.shared._Z35group_norm_nhwc_bwd_one_pass_kernelI11Fp32IOFp16WLi128ELi112ELi448EEv26Group_norm_nhwc_bwd_params --------------------------
	.section	.nv.shared._Z35group_norm_nhwc_bwd_one_pass_kernelI11Fp32IOFp16WLi128ELi112ELi448EEv26Group_norm_nhwc_bwd_params,"aw",@nobits
	.sectionflags	@""
	.align	16
.nv.shared._Z35group_norm_nhwc_bwd_one_pass_kernelI11Fp32IOFp16WLi128ELi112ELi448EEv26Group_norm_nhwc_bwd_params:
	.zero		7312


//--------------------- .nv.shared._Z35group_norm_nhwc_bwd_one_pass_kernelI11Fp32IOFp16WLi256ELi112ELi448EEv26Group_norm_nhwc_bwd_params --------------------------
	.section	.nv.shared._Z35group_norm_nhwc_bwd_one_pass_kernelI11Fp32IOFp16WLi256ELi112ELi448EEv26Group_norm_nhwc_bwd_params,"aw",@nobits
	.sectionflags	@""
	.align	16
.nv.shared._Z35group_norm_nhwc_bwd_one_pass_kernelI11Fp32IOFp16WLi256ELi112ELi448EEv26Group_norm_nhwc_bwd_params:
	.zero		7312


//--------------------- .nv.shared._Z35group_norm_nhwc_bwd_one_pass_kernelI11Fp32IOFp16WLi512ELi112ELi448EEv26Group_norm_nhwc_bwd_params --------------------------
	.section	.nv.shared._Z35group_norm_nhwc_bwd_one_pass_kernelI11Fp32IOFp16WLi512ELi112ELi448EEv26Group_norm_nhwc_bwd_params,"aw",@nobits
	.sectionflags	@""
	.align	16
.nv.shared._Z35group_norm_nhwc_bwd_one_pass_kernelI11Fp32IOFp16WLi512ELi112ELi448EEv26Group_norm_nhwc_bwd_params:
	.zero		7312


//--------------------- .nv.shared._Z35group_norm_nhwc_fwd_one_pass_kernelI11Bf16IOFp32WLi64ELi112ELi448EEv26Group_norm_nhwc_fwd_params --------------------------
	.section	.nv.shared._Z35group_norm_nhwc_fwd_one_pass_kernelI11Bf16IOFp32WLi64ELi112ELi448EEv26Group_norm_nhwc_fwd_params,"aw",@nobits
	.sectionflags	@""
	.align	8
.nv.shared._Z35group_norm_nhwc_fwd_one_pass_kernelI11Bf16IOFp32WLi64ELi112ELi448EEv26Group_norm_nhwc_fwd_params:
	.zero		144


//--------------------- .nv.shared._Z35group_norm_nhwc_fwd_one_pass_kernelI11Bf16IOFp32WLi128ELi112ELi448EEv26Group_norm_nhwc_fwd_params --------------------------
	.section	.nv.shared._Z35group_norm_nhwc_fwd_one_pass_kernelI11Bf16IOFp32WLi128ELi112ELi448EEv26Group_norm_nhwc_fwd_params,"aw",@nobits
	.sectionflags	@""
	.align	8
.nv.shared._Z35group_norm_nhwc_fwd_one_pass_kernelI11Bf16IOFp32WLi128ELi112ELi448EEv26Group_norm_nhwc_fwd_params:
	.zero		144


//--------------------- .nv.shared._Z35group_norm_nhwc_fwd_one_pass_kernelI11Bf16IOFp32WLi256ELi112ELi448EEv26Group_norm_nhwc_fwd_params --------------------------
	.section	.nv.shared._Z35group_norm_nhwc_fwd_one_pass_kernelI11Bf16IOFp32WLi256ELi112ELi448EEv26Group_norm_nhwc_fwd_params,"aw",@nobits
	.sectionflags	@""
	.align	8
.nv.shared._Z35group_norm_nhwc_fwd_one_pass_kernelI11Bf16IOFp32WLi256ELi112ELi448EEv26Group_norm_nhwc_fwd_params:
	.zero		144


//--------------------- .nv.shared._Z35group_norm_nhwc_fwd_one_pass_kernelI11Bf16IOFp32WLi512ELi112ELi448EEv26Group_norm_nhwc_fwd_params --------------------------
	.section	.nv.shared._Z35group_norm_nhwc_fwd_one_pass_kernelI11Bf16IOFp32WLi512ELi112ELi448EEv26Group_norm_nhwc_fwd_params,"aw",@nobits
	.sectionflags	@""
	.align	8
.nv.shared._Z35group_norm_nhwc_fwd_one_pass_kernelI11Bf16IOFp32WLi512ELi112ELi448EEv26Group_norm_nhwc_fwd_params:
	.zero		144


//--------------------- .nv.shared._Z35group_norm_nhwc_fwd_one_pass_kernelI11Bf16IOBf16WLi64ELi112ELi448EEv26Group_norm_nhwc_fwd_params --------------------------
	.section	.nv.shared._Z35group_norm_nhwc_fwd_one_pass_kernelI11Bf16IOBf16WLi64ELi112ELi448EEv26Group_norm_nhwc_fwd_params,"aw",@nobits
	.sectionflags	@""
	.align	8
.nv.shared._Z35group_norm_nhwc_fwd_one_pass_kernelI11Bf16IOBf16WLi64ELi112ELi448EEv26Group_norm_nhwc_fwd_params:
	.zero		144


//--------------------- .nv.shared._Z35group_norm_nhwc_fwd_one_pass_kernelI11Bf16IOBf16WLi128ELi112ELi448EEv26Group_norm_nhwc_fwd_params --------------------------
	.section	.nv.shared._Z35group_norm_nhwc_fwd_one_pass_kernelI11Bf16IOBf16WLi128ELi112ELi448EEv26Group_norm_nhwc_fwd_params,"aw",@nobits
	.sectionflags	@""
	.align	8
.nv.shared._Z35group_norm_nhwc_fwd_one_pass_kernelI11Bf16IOBf16WLi128ELi112ELi448EEv26Group_norm_nhwc_fwd_params:
	.zero		144


//--------------------- .nv.shared._Z35group_norm_nhwc_fwd_one_pass_kernelI11Bf16IOBf16WLi256ELi112ELi448EEv26Group_norm_nhwc_fwd_params --------------------------
	.section	.nv.shared._Z35group_norm_nhwc_fwd_one_pass_kernelI11Bf16IOBf16WLi256ELi112ELi448EEv26Group_norm_nhwc_fwd_params,"aw",@nobits
	.sectionflags	@""
	.align	8
.nv.shared._Z35group_norm_nhwc_fwd_one_pass_kernelI11Bf16IOBf16WLi256ELi112ELi448EEv26Group_norm_nhwc_fwd_params:
	.zero		144


//--------------------- .nv.shared._Z35group_norm_nhwc_fwd_one_pass_kernelI11Bf16IOBf16WLi512ELi112ELi448EEv26Group_norm_nhwc_fwd_params --------------------------
	.section	.nv.shared._Z35group_norm_nhwc_fwd_one_pass_kernelI11Bf16IOBf16WLi512ELi112ELi448EEv26Group_norm_nhwc_fwd_params,"aw",@nobits
	.sectionflags	@""
	.align	8
.nv.shared._Z35group_norm_nhwc_fwd_one_pass_kernelI11Bf16IOBf16WLi512ELi112ELi448EEv26Group_norm_nhwc_fwd_params:
	.zero		144


//--------------------- .nv.shared._Z35group_norm_nhwc_fwd_one_pass_kernelI11Bf16IOFp16WLi64ELi112ELi448EEv26Group_norm_nhwc_fwd_params --------------------------
	.section	.nv.shared._Z35group_norm_nhwc_fwd_one_pass_kernelI11Bf16IOFp16WLi64ELi112ELi448EEv26Group_norm_nhwc_fwd_params,"aw",@nobits
	.sectionflags	@""
	.align	8
.nv.shared._Z35group_norm_nhwc_fwd_one_pass_kernelI11Bf16IOFp16WLi64ELi112ELi448EEv26Group_norm_nhwc_fwd_params:
	.zero		144


//--------------------- .nv.shared._Z35group_norm_nhwc_fwd_one_pass_kernelI11Bf16IOFp16WLi128ELi112ELi448EEv26Group_norm_nhwc_fwd_params --------------------------
	.section	.nv.shared._Z35group_norm_nhwc_fwd_one_pass_kernelI11Bf16IOFp16WLi128ELi112ELi448EEv26Group_norm_nhwc_fwd_params,"aw",@nobits
	.sectionflags	@""
	.align	8
.nv.shared._Z35group_norm_nhwc_fwd_one_pass_kernelI11Bf16IOFp16WLi128ELi112ELi448EEv26Group_norm_nhwc_fwd_params:
	.zero		144


//--------------------- .nv.shared._Z35group_norm_nhwc_fwd_one_pass_kernelI11Bf16IOFp16WLi256ELi112ELi448EEv26Group_norm_nhwc_fwd_params --------------------------
	.section	.nv.shared._Z35group_norm_nhwc_fwd_one_pass_kernelI11Bf16IOFp16WLi256ELi112ELi448EEv26Group_norm_nhwc_fwd_params,"aw",@nobits
	.sectionflags	@""
	.align	8
.nv.shared._Z35group_norm_nhwc_fwd_one_pass_kernelI11Bf16IOFp16WLi256ELi112ELi448EEv26Group_norm_nhwc_fwd_params:
	.zero		144


//--------------------- .nv.shared._Z35group_norm_nhwc_fwd_one_pass_kernelI11Bf16IOFp16WLi512ELi112ELi448EEv26Group_norm_nhwc_fwd_params --------------------------
	.section	.nv.shared._Z35group_norm_nhwc_fwd_one_pass_kernelI11Bf16IOFp16WLi512ELi112ELi448EEv26Group_norm_nhwc_fwd_params,"aw",@nobits
	.sectionflags	@""
	.align	8
.nv.shared._Z35group_norm_nhwc_fwd_one_pass_kernelI11Bf16IOFp16WLi512ELi112ELi448EEv26Group_norm_nhwc_fwd_params:
	.zero		144


//--------------------- .nv.shared._Z35group_norm_nhwc_fwd_one_pass_kernelI11Fp16IOFp32WLi64ELi112ELi448EEv26Group_norm_nhwc_fwd_params --------------------------
	.section	.nv.shared._Z35group_norm_nhwc_fwd_one_pass_kernelI11Fp16IOFp32WLi64ELi112ELi448EEv26Group_norm_nhwc_fwd_params,"aw",@nobits
	.sectionflags	@""
	.align	8
.nv.shared._Z35group_norm_nhwc_fwd_one_pass_kernelI11Fp16IOFp32WLi64ELi112ELi448EEv26Group_norm_nhwc_fwd_params:
	.zero		144


//--------------------- .nv.shared._Z35group_norm_nhwc_fwd_one_pass_kernelI11Fp16IOFp32WLi128ELi112ELi448EEv26Group_norm_nhwc_fwd_params --------------------------
	.section	.nv.shared._Z35group_norm_nhwc_fwd_one_pass_kernelI11Fp16IOFp32WLi128ELi112ELi448EEv26Group_norm_nhwc_fwd_params,"aw",@nobits
	.sectionflags	@""
	.align	8
.nv.shared._Z35group_norm_nhwc_fwd_one_pass_kernelI11Fp16IOFp32WLi128ELi112ELi448EEv26Group_norm_nhwc_fwd_params:
	.zero		144


//--------------------- .nv.shared._Z35group_norm_nhwc_fwd_one_pass_kernelI11Fp16IOFp32WLi256ELi112ELi448EEv26Group_norm_nhwc_fwd_params --------------------------
	.section	.nv.shared._Z35group_norm_nhwc_fwd_one_pass_kernelI11Fp16IOFp32WLi256ELi112ELi448EEv26Group_norm_nhwc_fwd_params,"aw",@nobits
	.sectionflags	@""
	.align	8
.nv.shared._Z35group_norm_nhwc_fwd_one_pass_kernelI11Fp16IOFp32WLi256ELi112ELi448EEv26Group_norm_nhwc_fwd_params:
	.zero		144


//--------------------- .nv.shared._Z35group_norm_nhwc_fwd_one_pass_kernelI11Fp16IOFp32WLi512ELi112ELi448EEv26Group_norm_nhwc_fwd_params --------------------------
	.section	.nv.shared._Z35group_norm_nhwc_fwd_one_pass_kernelI11Fp16IOFp32WLi512ELi112ELi448EEv26Group_norm_nhwc_fwd_params,"aw",@nobits
	.sectionflags	@""
	.align	8
.nv.shared._Z35group_norm_nhwc_fwd_one_pass_kernelI11Fp16IOFp32WLi512ELi112ELi448EEv26Group_norm_nhwc_fwd_params:
	.zero		144


//--------------------- .nv.shared._Z35group_norm_nhwc_fwd_one_pass_kernelI11Fp16IOBf16WLi64ELi112ELi448EEv26Group_norm_nhwc_fwd_params --------------------------
	.section	.nv.shared._Z35group_norm_nhwc_fwd_one_pass_kernelI11Fp16IOBf16WLi64ELi112ELi448EEv26Group_norm_nhwc_fwd_params,"aw",@nobits
	.sectionflags	@""
	.align	8
.nv.shared._Z35group_norm_nhwc_fwd_one_pass_kernelI11Fp16IOBf16WLi64ELi112ELi448EEv26Group_norm_nhwc_fwd_params:
	.zero		144


//--------------------- .nv.shared._Z35group_norm_nhwc_fwd_one_pass_kernelI11Fp16IOBf16WLi128ELi112ELi448EEv26Group_norm_nhwc_fwd_params --------------------------
	.section	.nv.shared._Z35group_norm_nhwc_fwd_one_pass_kernelI11Fp16IOBf16WLi128ELi112ELi448EEv26Group_norm_nhwc_fwd_params,"aw",@nobits
	.sectionflags	@""
	.align	8
.nv.shared._Z35group_norm_nhwc_fwd_one_pass_kernelI11Fp16IOBf16WLi128ELi112ELi448EEv26Group_norm_nhwc_fwd_params:
	.zero		144


//--------------------- .nv.shared._Z35group_norm_nhwc_fwd_one_pass_kernelI11Fp16IOBf16WLi256ELi112ELi448EEv26Group_norm_nhwc_fwd_params --------------------------
	.section	.nv.shared._Z35group_norm_nhwc_fwd_one_pass_kernelI11Fp16IOBf16WLi256ELi112ELi448EEv26Group_norm_nhwc_fwd_params,"aw",@nobits
	.sectionflags	@""
	.align	8
.nv.shared._Z35group_norm_nhwc_fwd_one_pass_kernelI11Fp16IOBf16WLi256ELi112ELi448EEv26Group_norm_nhwc_fwd_params:
	.zero		144


//--------------------- .nv.shared._Z35group_norm_nhwc_fwd_one_pass_kernelI11Fp16IOBf16WLi512ELi112ELi448EEv26Group_norm_nhwc_fwd_params --------------------------
	.section	.nv.shared._Z35group_norm_nhwc_fwd_one_pass_kernelI11Fp16IOBf16WLi512ELi112ELi448EEv26Group_norm_nhwc_fwd_params,"aw",@nobits
	.sectionflags	@""
	.align	8
.nv.shared._Z35group_norm_nhwc_fwd_one_pass_kernelI11Fp16IOBf16WLi512ELi112ELi448EEv26Group_norm_nhwc_fwd_params:
	.zero		144


//--------------------- .nv.shared._Z35group_norm_nhwc_fwd_one_pass_kernelI11Fp16IOFp16WLi64ELi112ELi448EEv26Group_norm_nhwc_fwd_params --------------------------
	.section	.nv.shared._Z35group_norm_nhwc_fwd_one_pass_kernelI11Fp16IOFp16WLi64ELi112ELi448EEv26Group_norm_nhwc_fwd_params,"aw",@nobits
	.sectionflags	@""
	.align	8
.nv.shared._Z35group_norm_nhwc_fwd_one_pass_kernelI11Fp16IOFp16WLi64ELi112ELi448EEv26Group_norm_nhwc_fwd_params:
	.zero		144


//--------------------- .nv.shared._Z35group_norm_nhwc_fwd_one_pass_kernelI11Fp16IOFp16WLi128ELi112ELi448EEv26Group_norm_nhwc_fwd_params --------------------------
	.section	.nv.shared._Z35group_norm_nhwc_fwd_one_pass_kernelI11Fp16IOFp16WLi128ELi112ELi448EEv26Group_norm_nhwc_fwd_params,"aw",@nobits
	.sectionflags	@""
	.align	8
.nv.shared._Z35group_norm_nhwc_fwd_one_pass_kernelI11Fp16IOFp16WLi128ELi112ELi448EEv26Group_norm_nhwc_fwd_params:
	.zero		144


//--------------------- .nv.shared._Z35group_norm_nhwc_fwd_one_pass_kernelI11Fp16IOFp16WLi256ELi112ELi448EEv26Group_norm_nhwc_fwd_params --------------------------
	.section	.nv.shared._Z35group_norm_nhwc_fwd_one_pass_kernelI11Fp16IOFp16WLi256ELi112ELi448EEv26Group_norm_nhwc_fwd_params,"aw",@nobits
	.sectionflags	@""
	.align	8
.nv.shared._Z35group_norm_nhwc_fwd_one_pass_kernelI11Fp16IOFp16WLi256ELi112ELi448EEv26Group_norm_nhwc_fwd_params:
	.zero		144


//--------------------- .nv.shared._Z35group_norm_nhwc_fwd_one_pass_kernelI11Fp16IOFp16WLi512ELi112ELi448EEv26Group_norm_nhwc_fwd_params --------------------------
	.section	.nv.shared._Z35group_norm_nhwc_fwd_one_pass_kernelI11Fp16IOFp16WLi512ELi112ELi448EEv26Group_norm_nhwc_fwd_params,"aw",@nobits
	.sectionflags	@""
	.align	8
.nv.shared._Z35group_norm_nhwc_fwd_one_pass_kernelI11Fp16IOFp16WLi512ELi112ELi448EEv26Group_norm_nhwc_fwd_params:
	.zero		144


//--------------------- .nv.shared._Z35group_norm_nhwc_fwd_one_pass_kernelI11Fp32IOFp32WLi64ELi112ELi448EEv26Group_norm_nhwc_fwd_params --------------------------
	.section	.nv.shared._Z35group_norm_nhwc_fwd_one_pass_kernelI11Fp32IOFp32WLi64ELi112ELi448EEv26Group_norm_nhwc_fwd_params,"aw",@nobits
	.sectionflags	@""
	.align	8
.nv.shared._Z35group_norm_nhwc_fwd_one_pass_kernelI11Fp32IOFp32WLi64ELi112ELi448EEv26Group_norm_nhwc_fwd_params:
	.zero		144


//--------------------- .nv.shared._Z35group_norm_nhwc_fwd_one_pass_kernelI11Fp32IOFp32WLi128ELi112ELi448EEv26Group_norm_nhwc_fwd_params --------------------------
	.section	.nv.shared._Z35group_norm_nhwc_fwd_one_pass_kernelI11Fp32IOFp32WLi128ELi112ELi448EEv26Group_norm_nhwc_fwd_params,"aw",@nobits
	.sectionflags	@""
	.align	8
.nv.shared._Z35group_norm_nhwc_fwd_one_pass_kernelI11Fp32IOFp32WLi128ELi112ELi448EEv26Group_norm_nhwc_fwd_params:
	.zero		144


//--------------------- .nv.shared._Z35group_norm_nhwc_fwd_one_pass_kernelI11Fp32IOFp32WLi256ELi112ELi448EEv26Group_norm_nhwc_fwd_params --------------------------
	.section	.nv.shared._Z35group_norm_nhwc_fwd_one_pass_kernelI11Fp32IOFp32WLi256ELi112ELi448EEv26Group_norm_nhwc_fwd_params,"aw",@nobits
	.sectionflags	@""
	.align	8
.nv.shared._Z35group_norm_nhwc_fwd_one_pass_kernelI11Fp32IOFp32WLi256ELi112ELi448EEv26Group_norm_nhwc_fwd_params:
	.zero		144


//--------------------- .nv.shared._Z35group_norm_nhwc_fwd_one_pass_kernelI11Fp32IOFp32WLi512ELi112ELi448EEv26Group_norm_nhwc_fwd_params --------------------------
	.section	.nv.shared._Z35group_norm_nhwc_fwd_one_pass_kernelI11Fp32IOFp32WLi512ELi112ELi448EEv26Group_norm_nhwc_fwd_params,"aw",@nobits
	.sectionflags	@""
	.align	8
.nv.shared._Z35group_norm_nhwc_fwd_one_pass_kernelI11Fp32IOFp32WLi512ELi112ELi448EEv26Group_norm_nhwc_fwd_params:
	.zero		144


//--------------------- .nv.shared._Z35group_norm_nhwc_fwd_one_pass_kernelI11Fp32IOBf16WLi64ELi112ELi448EEv26Group_norm_nhwc_fwd_params --------------------------
	.section	.nv.shared._Z35group_norm_nhwc_fwd_one_pass_kernelI11Fp32IOBf16WLi64ELi112ELi448EEv26Group_norm_nhwc_fwd_params,"aw",@nobits
	.sectionflags	@""
	.align	8
.nv.shared._Z35group_norm_nhwc_fwd_one_pass_kernelI11Fp32IOBf16WLi64ELi112ELi448EEv26Group_norm_nhwc_fwd_params:
	.zero		144


//--------------------- .nv.shared._Z35group_norm_nhwc_fwd_one_pass_kernelI11Fp32IOBf16WLi128ELi112ELi448EEv26Group_norm_nhwc_fwd_params --------------------------
	.section	.nv.shared._Z35group_norm_nhwc_fwd_one_pass_kernelI11Fp32IOBf16WLi128ELi112ELi448EEv26Group_norm_nhwc_fwd_params,"aw",@nobits
	.sectionflags	@""
	.align	8
.nv.shared._Z35group_norm_nhwc_fwd_one_pass_kernelI11Fp32IOBf16WLi128ELi112ELi448EEv26Group_norm_nhwc_fwd_params:
	.zero		144


//--------------------- .nv.shared._Z35group_norm_nhwc_fwd_one_pass_kernelI11Fp32IOBf16WLi256ELi112ELi448EEv26Group_norm_nhwc_fwd_params --------------------------
	.section	.nv.shared._Z35group_norm_nhwc_fwd_one_pass_kernelI11Fp32IOBf16WLi256ELi112ELi448EEv26Group_norm_nhwc_fwd_params,"aw",@nobits
	.sectionflags	@""
	.align	8
.nv.shared._Z35group_norm_nhwc_fwd_one_pass_kernelI11Fp32IOBf16WLi256ELi112ELi448EEv26Group_norm_nhwc_fwd_params:
	.zero		144


//--------------------- .nv.shared._Z35group_norm_nhwc_fwd_one_pass_kernelI11Fp32IOBf16WLi512ELi112ELi448EEv26Group_norm_nhwc_fwd_params --------------------------
	.section	.nv.shared._Z35group_norm_nhwc_fwd_one_pass_kernelI11Fp32IOBf16WLi512ELi112ELi448EEv26Group_norm_nhwc_fwd_params,"aw",@nobits
	.sectionflags	@""
	.align	8
.nv.shared._Z35group_norm_nhwc_fwd_one_pass_kernelI11Fp32IOBf16WLi512ELi112ELi448EEv26Group_norm_nhwc_fwd_params:
	.zero		144


//--------------------- .nv.shared._Z35group_norm_nhwc_fwd_one_pass_kernelI11Fp32IOFp16WLi64ELi112ELi448EEv26Group_norm_nhwc_fwd_params --------------------------
	.section	.nv.shared._Z35group_norm_nhwc_fwd_one_pass_kernelI11Fp32IOFp16WLi64ELi112ELi448EEv26Group_norm_nhwc_fwd_params,"aw",@nobits
	.sectionflags	@""
	.align	8
.nv.shared._Z35group_norm_nhwc_fwd_one_pass_kernelI11Fp32IOFp16WLi64ELi112ELi448EEv26Group_norm_nhwc_fwd_params:
	.zero		144


//--------------------- .nv.shared._Z35group_norm_nhwc_fwd_one_pass_kernelI11Fp32IOFp16WLi128ELi112ELi448EEv26Group_norm_nhwc_fwd_params --------------------------
	.section	.nv.shared._Z35group_norm_nhwc_fwd_one_pass_kernelI11Fp32IOFp16WLi128ELi112ELi448EEv26Group_norm_nhwc_fwd_params,"aw",@nobits
	.sectionflags	@""
	.align	8
.nv.shared._Z35group_norm_nhwc_fwd_one_pass_kernelI11Fp32IOFp16WLi128ELi112ELi448EEv26Group_norm_nhwc_fwd_params:
	.zero		144


//--------------------- .nv.shared._Z35group_norm_nhwc_fwd_one_pass_kernelI11Fp32IOFp16WLi256ELi112ELi448EEv26Group_norm_nhwc_fwd_params --------------------------
	.section	.nv.shared._Z35group_norm_nhwc_fwd_one_pass_kernelI11Fp32IOFp16WLi256ELi112ELi448EEv26Group_norm_nhwc_fwd_params,"aw",@nobits
	.sectionflags	@""
	.align	8
.nv.shared._Z35group_norm_nhwc_fwd_one_pass_kernelI11Fp32IOFp16WLi256ELi112ELi448EEv26Group_norm_nhwc_fwd_params:
	.zero		144


//--------------------- .nv.shared._Z35group_norm_nhwc_fwd_one_pass_kernelI11Fp32IOFp16WLi512ELi112ELi448EEv26Group_norm_nhwc_fwd_params --------------------------
	.section	.nv.shared._Z35group_norm_nhwc_fwd_one_pass_kernelI11Fp32IOFp16WLi512ELi112ELi448EEv26Group_norm_nhwc_fwd_params,"aw",@nobits
	.sectionflags	@""
	.align	8
.nv.shared._Z35group_norm_nhwc_fwd_one_pass_kernelI11Fp32IOFp16WLi512ELi112ELi448EEv26Group_norm_nhwc_fwd_params:
	.zero		144
